	.target	sm_90a

	.elftype	@"ET_EXEC"


//--------------------- .note.nv.tkinfo           --------------------------
	.section	.note.nv.tkinfo,"",@"SHT_NOTE"
	.sectionflags	@"SHF_NOTE_NV_TKINFO"
	.tkinfo
        /*0018*/ 	.word	0x00000002
        /*0030*/ 	.string	""
        /*0030*/ 	.string	"ptxas"
        /*0030*/ 	.string	"Cuda compilation tools, release 13.0, V13.0.88"
        /*0030*/ 	.string	"Build cuda_13.0.r13.0/compiler.36424714_0"
        /*0030*/ 	.string	"-arch sm_90a -m 64 "



//--------------------- .note.nv.cuinfo           --------------------------
	.section	.note.nv.cuinfo,"",@"SHT_NOTE"
	.sectionflags	@"SHF_NOTE_NV_CUINFO"
        /*0018*/ 	.short	0x0002
        /*001a*/ 	.short	0x005a
        /*001c*/ 	.short	0x0082
	.zero		2


//--------------------- .nv.info                  --------------------------
	.section	.nv.info,"",@"SHT_CUDA_INFO"
	.align	4


	//----- nvinfo : EIATTR_REGCOUNT
	.align		4
        /*0000*/ 	.byte	0x04, 0x2f
        /*0002*/ 	.short	(.L_20 - .L_19)
	.align		4
.L_19:
        /*0004*/ 	.word	index@(_ZN7cutlass13device_kernelIN5flash22FlashAttnBwdPreprocessIN4cute5tupleIJNS3_1CILi96EEENS5_ILi64EEEEEENS_10bfloat16_tEfNS_4arch4Sm90ELb1ELb1EEEEEvNT_6ParamsE)
        /*0008*/ 	.word	0x00000030


	//----- nvinfo : EIATTR_FRAME_SIZE
	.align		4
.L_20:
        /*000c*/ 	.byte	0x04, 0x11
        /*000e*/ 	.short	(.L_22 - .L_21)
	.align		4
.L_21:
        /*0010*/ 	.word	index@(_ZN7cutlass13device_kernelIN5flash22FlashAttnBwdPreprocessIN4cute5tupleIJNS3_1CILi96EEENS5_ILi64EEEEEENS_10bfloat16_tEfNS_4arch4Sm90ELb1ELb1EEEEEvNT_6ParamsE)
        /*0014*/ 	.word	0x00000000


	//----- nvinfo : EIATTR_REGCOUNT
	.align		4
.L_22:
        /*0018*/ 	.byte	0x04, 0x2f
        /*001a*/ 	.short	(.L_24 - .L_23)
	.align		4
.L_23:
        /*001c*/ 	.word	index@(_ZN7cutlass13device_kernelIN5flash11enable_sm90INS1_16FlashAttnBwdSm90INS1_25CollectiveMainloopBwdSm90ILi2ELi2ELi2EN4cute5tupleIJNS5_1CILi1EEES8_S8_EEENS6_IJNS7_ILi96EEENS7_ILi128EEENS7_ILi64EEEEEENS_10bfloat16_tEfNS_4arch4Sm90ELb1ELb0ELb1ELb1ELb1ELb1ELb0ELb1ELi2ELi1ELi2ELi2ELb0EEENS1_24CollectiveEpilogueBwdGQAISD_fSG_Li256ELb1ELb1EEENS1_25SingleTileBwdLPTSchedulerILb1ELi128ELb1EEEEEEEEEvNT_6ParamsE)
        /*0020*/ 	.word	0x000000a8


	//----- nvinfo : EIATTR_FRAME_SIZE
	.align		4
.L_24:
        /*0024*/ 	.byte	0x04, 0x11
        /*0026*/ 	.short	(.L_26 - .L_25)
	.align		4
.L_25:
        /*0028*/ 	.word	index@(_ZN7cutlass13device_kernelIN5flash11enable_sm90INS1_16FlashAttnBwdSm90INS1_25CollectiveMainloopBwdSm90ILi2ELi2ELi2EN4cute5tupleIJNS5_1CILi1EEES8_S8_EEENS6_IJNS7_ILi96EEENS7_ILi128EEENS7_ILi64EEEEEENS_10bfloat16_tEfNS_4arch4Sm90ELb1ELb0ELb1ELb1ELb1ELb1ELb0ELb1ELi2ELi1ELi2ELi2ELb0EEENS1_24CollectiveEpilogueBwdGQAISD_fSG_Li256ELb1ELb1EEENS1_25SingleTileBwdLPTSchedulerILb1ELi128ELb1EEEEEEEEEvNT_6ParamsE)
        /*002c*/ 	.word	0x00000030


	//----- nvinfo : EIATTR_REGCOUNT
	.align		4
.L_26:
        /*0030*/ 	.byte	0x04, 0x2f
        /*0032*/ 	.short	(.L_28 - .L_27)
	.align		4
.L_27:
        /*0034*/ 	.word	index@(_ZN7cutlass13device_kernelIN5flash32FlashAttnBwdPostprocessConvertdQIN4cute5tupleIJNS3_1CILi96EEENS5_ILi64EEEEEENS_10bfloat16_tEfNS_4arch4Sm90ELi256ENS3_8TiledMMAINS3_8MMA_AtomIJNS3_4SM904GMMA27MMA_64x16x16_F32BF16BF16_SSILNSF_5MajorE1ELSH_0ELNSF_7ScaleInE1ELSI_1EEEEEENS3_6LayoutINS4_IJNS5_ILi1EEENS5_ILi2EEESM_EEENS4_IJNS5_ILi0EEESM_SP_EEEEENS4_IJNS3_10UnderscoreESS_SS_EEEEELb1EEEEEvNT_6ParamsE)
        /*0038*/ 	.word	0x00000030


	//----- nvinfo : EIATTR_FRAME_SIZE
	.align		4
.L_28:
        /*003c*/ 	.byte	0x04, 0x11
        /*003e*/ 	.short	(.L_30 - .L_29)
	.align		4
.L_29:
        /*0040*/ 	.word	index@(_ZN7cutlass13device_kernelIN5flash32FlashAttnBwdPostprocessConvertdQIN4cute5tupleIJNS3_1CILi96EEENS5_ILi64EEEEEENS_10bfloat16_tEfNS_4arch4Sm90ELi256ENS3_8TiledMMAINS3_8MMA_AtomIJNS3_4SM904GMMA27MMA_64x16x16_F32BF16BF16_SSILNSF_5MajorE1ELSH_0ELNSF_7ScaleInE1ELSI_1EEEEEENS3_6LayoutINS4_IJNS5_ILi1EEENS5_ILi2EEESM_EEENS4_IJNS5_ILi0EEESM_SP_EEEEENS4_IJNS3_10UnderscoreESS_SS_EEEEELb1EEEEEvNT_6ParamsE)
        /*0044*/ 	.word	0x00000000


	//----- nvinfo : EIATTR_REGCOUNT
	.align		4
.L_30:
        /*0048*/ 	.byte	0x04, 0x2f
        /*004a*/ 	.short	(.L_32 - .L_31)
	.align		4
.L_31:
        /*004c*/ 	.word	index@(_ZN7cutlass13device_kernelIN5flash32FlashAttnBwdPostprocessConvertdQIN4cute5tupleIJNS3_1CILi128EEENS5_ILi64EEEEEENS_10bfloat16_tEfNS_4arch4Sm90ELi256ENS3_8TiledMMAINS3_8MMA_AtomIJNS3_4SM904GMMA27MMA_64x64x16_F32BF16BF16_RSILNSF_5MajorE0ELSH_1ELNSF_7ScaleInE1ELSI_1EEEEEENS3_6LayoutINS4_IJNS5_ILi2EEENS5_ILi1EEESN_EEENS4_IJSN_NS5_ILi0EEESP_EEEEENS4_IJNS3_10UnderscoreESS_SS_EEEEELb0EEEEEvNT_6ParamsE)
        /*0050*/ 	.word	0x00000037


	//----- nvinfo : EIATTR_FRAME_SIZE
	.align		4
.L_32:
        /*0054*/ 	.byte	0x04, 0x11
        /*0056*/ 	.short	(.L_34 - .L_33)
	.align		4
.L_33:
        /*0058*/ 	.word	index@(_ZN7cutlass13device_kernelIN5flash32FlashAttnBwdPostprocessConvertdQIN4cute5tupleIJNS3_1CILi128EEENS5_ILi64EEEEEENS_10bfloat16_tEfNS_4arch4Sm90ELi256ENS3_8TiledMMAINS3_8MMA_AtomIJNS3_4SM904GMMA27MMA_64x64x16_F32BF16BF16_RSILNSF_5MajorE0ELSH_1ELNSF_7ScaleInE1ELSI_1EEEEEENS3_6LayoutINS4_IJNS5_ILi2EEENS5_ILi1EEESN_EEENS4_IJSN_NS5_ILi0EEESP_EEEEENS4_IJNS3_10UnderscoreESS_SS_EEEEELb0EEEEEvNT_6ParamsE)
        /*005c*/ 	.word	0x00000000


	//----- nvinfo : EIATTR_REGCOUNT
	.align		4
.L_34:
        /*0060*/ 	.byte	0x04, 0x2f
        /*0062*/ 	.short	(.L_36 - .L_35)
	.align		4
.L_35:
        /*0064*/ 	.word	index@(_ZN7cutlass13device_kernelIN5flash11enable_sm90INS1_16FlashAttnBwdSm90INS1_25CollectiveMainloopBwdSm90ILi2ELi2ELi2EN4cute5tupleIJNS5_1CILi1EEES8_S8_EEENS6_IJNS7_ILi96EEENS7_ILi128EEENS7_ILi64EEEEEENS_10bfloat16_tEfNS_4arch4Sm90ELb1ELb0ELb1ELb1ELb0ELb1ELb0ELb1ELi2ELi1ELi2ELi2ELb0EEENS1_24CollectiveEpilogueBwdGQAISD_fSG_Li256ELb1ELb0EEENS1_25SingleTileBwdLPTSchedulerILb1ELi128ELb0EEEEEEEEEvNT_6ParamsE)
        /*0068*/ 	.word	0x000000a8


	//----- nvinfo : EIATTR_FRAME_SIZE
	.align		4
.L_36:
        /*006c*/ 	.byte	0x04, 0x11
        /*006e*/ 	.short	(.L_38 - .L_37)
	.align		4
.L_37:
        /*0070*/ 	.word	index@(_ZN7cutlass13device_kernelIN5flash11enable_sm90INS1_16FlashAttnBwdSm90INS1_25CollectiveMainloopBwdSm90ILi2ELi2ELi2EN4cute5tupleIJNS5_1CILi1EEES8_S8_EEENS6_IJNS7_ILi96EEENS7_ILi128EEENS7_ILi64EEEEEENS_10bfloat16_tEfNS_4arch4Sm90ELb1ELb0ELb1ELb1ELb0ELb1ELb0ELb1ELi2ELi1ELi2ELi2ELb0EEENS1_24CollectiveEpilogueBwdGQAISD_fSG_Li256ELb1ELb0EEENS1_25SingleTileBwdLPTSchedulerILb1ELi128ELb0EEEEEEEEEvNT_6ParamsE)
        /*0074*/ 	.word	0x00000050


	//----- nvinfo : EIATTR_REGCOUNT
	.align		4
.L_38:
        /*0078*/ 	.byte	0x04, 0x2f
        /*007a*/ 	.short	(.L_40 - .L_39)
	.align		4
.L_39:
        /*007c*/ 	.word	index@(_ZN7cutlass13device_kernelIN5flash11enable_sm90INS1_16FlashAttnBwdSm90INS1_25CollectiveMainloopBwdSm90ILi2ELi2ELi2EN4cute5tupleIJNS5_1CILi1EEES8_S8_EEENS6_IJNS7_ILi96EEENS7_ILi128EEENS7_ILi64EEEEEENS_10bfloat16_tEfNS_4arch4Sm90ELb1ELb0ELb1ELb1ELb1ELb1ELb0ELb1ELi2ELi1ELi2ELi2ELb0EEENS1_21CollectiveEpilogueBwdISD_SE_SG_Li256ELb1ELb0ELi1EEENS1_25SingleTileBwdLPTSchedulerILb1ELi128ELb1EEEEEEEEEvNT_6ParamsE)
        /*0080*/ 	.word	0x000000a8


	//----- nvinfo : EIATTR_FRAME_SIZE
	.align		4
.L_40:
        /*0084*/ 	.byte	0x04, 0x11
        /*0086*/ 	.short	(.L_42 - .L_41)
	.align		4
.L_41:
        /*0088*/ 	.word	index@(_ZN7cutlass13device_kernelIN5flash11enable_sm90INS1_16FlashAttnBwdSm90INS1_25CollectiveMainloopBwdSm90ILi2ELi2ELi2EN4cute5tupleIJNS5_1CILi1EEES8_S8_EEENS6_IJNS7_ILi96EEENS7_ILi128EEENS7_ILi64EEEEEENS_10bfloat16_tEfNS_4arch4Sm90ELb1ELb0ELb1ELb1ELb1ELb1ELb0ELb1ELi2ELi1ELi2ELi2ELb0EEENS1_21CollectiveEpilogueBwdISD_SE_SG_Li256ELb1ELb0ELi1EEENS1_25SingleTileBwdLPTSchedulerILb1ELi128ELb1EEEEEEEEEvNT_6ParamsE)
        /*008c*/ 	.word	0x00000030


	//----- nvinfo : EIATTR_REGCOUNT
	.align		4
.L_42:
        /*0090*/ 	.byte	0x04, 0x2f
        /*0092*/ 	.short	(.L_44 - .L_43)
	.align		4
.L_43:
        /*0094*/ 	.word	index@(_ZN7cutlass13device_kernelIN5flash11enable_sm90INS1_16FlashAttnBwdSm90INS1_25CollectiveMainloopBwdSm90ILi2ELi2ELi2EN4cute5tupleIJNS5_1CILi1EEES8_S8_EEENS6_IJNS7_ILi96EEENS7_ILi128EEENS7_ILi64EEEEEENS_10bfloat16_tEfNS_4arch4Sm90ELb1ELb0ELb1ELb1ELb0ELb1ELb0ELb1ELi2ELi1ELi2ELi2ELb0EEENS1_21CollectiveEpilogueBwdISD_SE_SG_Li256ELb1ELb0ELi1EEENS1_25SingleTileBwdLPTSchedulerILb1ELi128ELb0EEEEEEEEEvNT_6ParamsE)
        /*0098*/ 	.word	0x000000a8


	//----- nvinfo : EIATTR_FRAME_SIZE
	.align		4
.L_44:
        /*009c*/ 	.byte	0x04, 0x11
        /*009e*/ 	.short	(.L_46 - .L_45)
	.align		4
.L_45:
        /*00a0*/ 	.word	index@(_ZN7cutlass13device_kernelIN5flash11enable_sm90INS1_16FlashAttnBwdSm90INS1_25CollectiveMainloopBwdSm90ILi2ELi2ELi2EN4cute5tupleIJNS5_1CILi1EEES8_S8_EEENS6_IJNS7_ILi96EEENS7_ILi128EEENS7_ILi64EEEEEENS_10bfloat16_tEfNS_4arch4Sm90ELb1ELb0ELb1ELb1ELb0ELb1ELb0ELb1ELi2ELi1ELi2ELi2ELb0EEENS1_21CollectiveEpilogueBwdISD_SE_SG_Li256ELb1ELb0ELi1EEENS1_25SingleTileBwdLPTSchedulerILb1ELi128ELb0EEEEEEEEEvNT_6ParamsE)
        /*00a4*/ 	.word	0x00000030


	//----- nvinfo : EIATTR_REGCOUNT
	.align		4
.L_46:
        /*00a8*/ 	.byte	0x04, 0x2f
        /*00aa*/ 	.short	(.L_48 - .L_47)
	.align		4
.L_47:
        /*00ac*/ 	.word	index@(_ZN7cutlass13device_kernelIN5flash22FlashAttnBwdPreprocessIN4cute5tupleIJNS3_1CILi96EEENS5_ILi64EEEEEENS_10bfloat16_tEfNS_4arch4Sm90ELb1ELb0EEEEEvNT_6ParamsE)
        /*00b0*/ 	.word	0x00000038


	//----- nvinfo : EIATTR_FRAME_SIZE
	.align		4
.L_48:
        /*00b4*/ 	.byte	0x04, 0x11
        /*00b6*/ 	.short	(.L_50 - .L_49)
	.align		4
.L_49:
        /*00b8*/ 	.word	index@(_ZN7cutlass13device_kernelIN5flash22FlashAttnBwdPreprocessIN4cute5tupleIJNS3_1CILi96EEENS5_ILi64EEEEEENS_10bfloat16_tEfNS_4arch4Sm90ELb1ELb0EEEEEvNT_6ParamsE)
        /*00bc*/ 	.word	0x00000000


	//----- nvinfo : EIATTR_REGCOUNT
	.align		4
.L_50:
        /*00c0*/ 	.byte	0x04, 0x2f
        /*00c2*/ 	.short	(.L_52 - .L_51)
	.align		4
.L_51:
        /*00c4*/ 	.word	index@(_ZN7cutlass13device_kernelIN5flash11enable_sm90INS1_16FlashAttnBwdSm90INS1_25CollectiveMainloopBwdSm90ILi2ELi2ELi2EN4cute5tupleIJNS5_1CILi1EEES8_S8_EEENS6_IJNS7_ILi96EEENS7_ILi128EEENS7_ILi64EEEEEENS_10bfloat16_tEfNS_4arch4Sm90ELb1ELb0ELb1ELb0ELb1ELb1ELb0ELb1ELi2ELi1ELi2ELi2ELb0EEENS1_24CollectiveEpilogueBwdGQAISD_fSG_Li256ELb0ELb1EEENS1_25SingleTileBwdLPTSchedulerILb0ELi128ELb1EEEEEEEEEvNT_6ParamsE)
        /*00c8*/ 	.word	0x000000a8


	//----- nvinfo : EIATTR_FRAME_SIZE
	.align		4
.L_52:
        /*00cc*/ 	.byte	0x04, 0x11
        /*00ce*/ 	.short	(.L_54 - .L_53)
	.align		4
.L_53:
        /*00d0*/ 	.word	index@(_ZN7cutlass13device_kernelIN5flash11enable_sm90INS1_16FlashAttnBwdSm90INS1_25CollectiveMainloopBwdSm90ILi2ELi2ELi2EN4cute5tupleIJNS5_1CILi1EEES8_S8_EEENS6_IJNS7_ILi96EEENS7_ILi128EEENS7_ILi64EEEEEENS_10bfloat16_tEfNS_4arch4Sm90ELb1ELb0ELb1ELb0ELb1ELb1ELb0ELb1ELi2ELi1ELi2ELi2ELb0EEENS1_24CollectiveEpilogueBwdGQAISD_fSG_Li256ELb0ELb1EEENS1_25SingleTileBwdLPTSchedulerILb0ELi128ELb1EEEEEEEEEvNT_6ParamsE)
        /*00d4*/ 	.word	0x00000048


	//----- nvinfo : EIATTR_REGCOUNT
	.align		4
.L_54:
        /*00d8*/ 	.byte	0x04, 0x2f
        /*00da*/ 	.short	(.L_56 - .L_55)
	.align		4
.L_55:
        /*00dc*/ 	.word	index@(_ZN7cutlass13device_kernelIN5flash11enable_sm90INS1_16FlashAttnBwdSm90INS1_25CollectiveMainloopBwdSm90ILi2ELi2ELi2EN4cute5tupleIJNS5_1CILi1EEES8_S8_EEENS6_IJNS7_ILi96EEENS7_ILi128EEENS7_ILi64EEEEEENS_10bfloat16_tEfNS_4arch4Sm90ELb1ELb0ELb1ELb0ELb0ELb1ELb0ELb1ELi2ELi1ELi2ELi2ELb0EEENS1_24CollectiveEpilogueBwdGQAISD_fSG_Li256ELb0ELb0EEENS1_25SingleTileBwdLPTSchedulerILb0ELi128ELb0EEEEEEEEEvNT_6ParamsE)
        /*00e0*/ 	.word	0x000000a8


	//----- nvinfo : EIATTR_FRAME_SIZE
	.align		4
.L_56:
        /*00e4*/ 	.byte	0x04, 0x11
        /*00e6*/ 	.short	(.L_58 - .L_57)
	.align		4
.L_57:
        /*00e8*/ 	.word	index@(_ZN7cutlass13device_kernelIN5flash11enable_sm90INS1_16FlashAttnBwdSm90INS1_25CollectiveMainloopBwdSm90ILi2ELi2ELi2EN4cute5tupleIJNS5_1CILi1EEES8_S8_EEENS6_IJNS7_ILi96EEENS7_ILi128EEENS7_ILi64EEEEEENS_10bfloat16_tEfNS_4arch4Sm90ELb1ELb0ELb1ELb0ELb0ELb1ELb0ELb1ELi2ELi1ELi2ELi2ELb0EEENS1_24CollectiveEpilogueBwdGQAISD_fSG_Li256ELb0ELb0EEENS1_25SingleTileBwdLPTSchedulerILb0ELi128ELb0EEEEEEEEEvNT_6ParamsE)
        /*00ec*/ 	.word	0x00000050


	//----- nvinfo : EIATTR_REGCOUNT
	.align		4
.L_58:
        /*00f0*/ 	.byte	0x04, 0x2f
        /*00f2*/ 	.short	(.L_60 - .L_59)
	.align		4
.L_59:
        /*00f4*/ 	.word	index@(_ZN7cutlass13device_kernelIN5flash11enable_sm90INS1_16FlashAttnBwdSm90INS1_25CollectiveMainloopBwdSm90ILi2ELi2ELi2EN4cute5tupleIJNS5_1CILi1EEES8_S8_EEENS6_IJNS7_ILi96EEENS7_ILi128EEENS7_ILi64EEEEEENS_10bfloat16_tEfNS_4arch4Sm90ELb1ELb0ELb1ELb0ELb1ELb1ELb0ELb1ELi2ELi1ELi2ELi2ELb0EEENS1_21CollectiveEpilogueBwdISD_SE_SG_Li256ELb0ELb0ELi1EEENS1_25SingleTileBwdLPTSchedulerILb0ELi128ELb1EEEEEEEEEvNT_6ParamsE)
        /*00f8*/ 	.word	0x000000a8


	//----- nvinfo : EIATTR_FRAME_SIZE
	.align		4
.L_60:
        /*00fc*/ 	.byte	0x04, 0x11
        /*00fe*/ 	.short	(.L_62 - .L_61)
	.align		4
.L_61:
        /*0100*/ 	.word	index@(_ZN7cutlass13device_kernelIN5flash11enable_sm90INS1_16FlashAttnBwdSm90INS1_25CollectiveMainloopBwdSm90ILi2ELi2ELi2EN4cute5tupleIJNS5_1CILi1EEES8_S8_EEENS6_IJNS7_ILi96EEENS7_ILi128EEENS7_ILi64EEEEEENS_10bfloat16_tEfNS_4arch4Sm90ELb1ELb0ELb1ELb0ELb1ELb1ELb0ELb1ELi2ELi1ELi2ELi2ELb0EEENS1_21CollectiveEpilogueBwdISD_SE_SG_Li256ELb0ELb0ELi1EEENS1_25SingleTileBwdLPTSchedulerILb0ELi128ELb1EEEEEEEEEvNT_6ParamsE)
        /*0104*/ 	.word	0x00000040


	//----- nvinfo : EIATTR_REGCOUNT
	.align		4
.L_62:
        /*0108*/ 	.byte	0x04, 0x2f
        /*010a*/ 	.short	(.L_64 - .L_63)
	.align		4
.L_63:
        /*010c*/ 	.word	index@(_ZN7cutlass13device_kernelIN5flash11enable_sm90INS1_16FlashAttnBwdSm90INS1_25CollectiveMainloopBwdSm90ILi2ELi2ELi2EN4cute5tupleIJNS5_1CILi1EEES8_S8_EEENS6_IJNS7_ILi96EEENS7_ILi128EEENS7_ILi64EEEEEENS_10bfloat16_tEfNS_4arch4Sm90ELb1ELb0ELb1ELb0ELb0ELb1ELb0ELb1ELi2ELi1ELi2ELi2ELb0EEENS1_21CollectiveEpilogueBwdISD_SE_SG_Li256ELb0ELb0ELi1EEENS1_25SingleTileBwdLPTSchedulerILb0ELi128ELb0EEEEEEEEEvNT_6ParamsE)
        /*0110*/ 	.word	0x000000a8


	//----- nvinfo : EIATTR_FRAME_SIZE
	.align		4
.L_64:
        /*0114*/ 	.byte	0x04, 0x11
        /*0116*/ 	.short	(.L_66 - .L_65)
	.align		4
.L_65:
        /*0118*/ 	.word	index@(_ZN7cutlass13device_kernelIN5flash11enable_sm90INS1_16FlashAttnBwdSm90INS1_25CollectiveMainloopBwdSm90ILi2ELi2ELi2EN4cute5tupleIJNS5_1CILi1EEES8_S8_EEENS6_IJNS7_ILi96EEENS7_ILi128EEENS7_ILi64EEEEEENS_10bfloat16_tEfNS_4arch4Sm90ELb1ELb0ELb1ELb0ELb0ELb1ELb0ELb1ELi2ELi1ELi2ELi2ELb0EEENS1_21CollectiveEpilogueBwdISD_SE_SG_Li256ELb0ELb0ELi1EEENS1_25SingleTileBwdLPTSchedulerILb0ELi128ELb0EEEEEEEEEvNT_6ParamsE)
        /*011c*/ 	.word	0x00000040


	//----- nvinfo : EIATTR_REGCOUNT
	.align		4
.L_66:
        /*0120*/ 	.byte	0x04, 0x2f
        /*0122*/ 	.short	(.L_68 - .L_67)
	.align		4
.L_67:
        /*0124*/ 	.word	index@(_ZN7cutlass13device_kernelIN5flash22FlashAttnBwdPreprocessIN4cute5tupleIJNS3_1CILi128EEENS5_ILi64EEEEEENS_10bfloat16_tEfNS_4arch4Sm90ELb1ELb1EEEEEvNT_6ParamsE)
        /*0128*/ 	.word	0x00000040


	//----- nvinfo : EIATTR_FRAME_SIZE
	.align		4
.L_68:
        /*012c*/ 	.byte	0x04, 0x11
        /*012e*/ 	.short	(.L_70 - .L_69)
	.align		4
.L_69:
        /*0130*/ 	.word	index@(_ZN7cutlass13device_kernelIN5flash22FlashAttnBwdPreprocessIN4cute5tupleIJNS3_1CILi128EEENS5_ILi64EEEEEENS_10bfloat16_tEfNS_4arch4Sm90ELb1ELb1EEEEEvNT_6ParamsE)
        /*0134*/ 	.word	0x00000000


	//----- nvinfo : EIATTR_REGCOUNT
	.align		4
.L_70:
        /*0138*/ 	.byte	0x04, 0x2f
        /*013a*/ 	.short	(.L_72 - .L_71)
	.align		4
.L_71:
        /*013c*/ 	.word	index@(_ZN7cutlass13device_kernelIN5flash11enable_sm90INS1_16FlashAttnBwdSm90INS1_25CollectiveMainloopBwdSm90ILi2ELi2ELi2EN4cute5tupleIJNS5_1CILi1EEES8_S8_EEENS6_IJNS7_ILi128EEESA_NS7_ILi64EEEEEENS_10bfloat16_tEfNS_4arch4Sm90ELb0ELb1ELb1ELb1ELb1ELb1ELb0ELb0ELi2ELi1ELi2ELi2ELb0EEENS1_24CollectiveEpilogueBwdGQAISC_fSF_Li256ELb1ELb1EEENS1_19SingleTileSchedulerILb1ELb0ELb0ELi128EEEEEEEEEvNT_6ParamsE)
        /*0140*/ 	.word	0x000000a8


	//----- nvinfo : EIATTR_FRAME_SIZE
	.align		4
.L_72:
        /*0144*/ 	.byte	0x04, 0x11
        /*0146*/ 	.short	(.L_74 - .L_73)
	.align		4
.L_73:
        /*0148*/ 	.word	index@(_ZN7cutlass13device_kernelIN5flash11enable_sm90INS1_16FlashAttnBwdSm90INS1_25CollectiveMainloopBwdSm90ILi2ELi2ELi2EN4cute5tupleIJNS5_1CILi1EEES8_S8_EEENS6_IJNS7_ILi128EEESA_NS7_ILi64EEEEEENS_10bfloat16_tEfNS_4arch4Sm90ELb0ELb1ELb1ELb1ELb1ELb1ELb0ELb0ELi2ELi1ELi2ELi2ELb0EEENS1_24CollectiveEpilogueBwdGQAISC_fSF_Li256ELb1ELb1EEENS1_19SingleTileSchedulerILb1ELb0ELb0ELi128EEEEEEEEEvNT_6ParamsE)
        /*014c*/ 	.word	0x00000128


	//----- nvinfo : EIATTR_REGCOUNT
	.align		4
.L_74:
        /*0150*/ 	.byte	0x04, 0x2f
        /*0152*/ 	.short	(.L_76 - .L_75)
	.align		4
.L_75:
        /*0154*/ 	.word	index@(_ZN7cutlass13device_kernelIN5flash32FlashAttnBwdPostprocessConvertdQIN4cute5tupleIJNS3_1CILi128EEENS5_ILi64EEEEEENS_10bfloat16_tEfNS_4arch4Sm90ELi256ENS3_8TiledMMAINS3_8MMA_AtomIJNS3_4SM904GMMA27MMA_64x64x16_F32BF16BF16_SSILNSF_5MajorE0ELSH_1ELNSF_7ScaleInE1ELSI_1EEEEEENS3_6LayoutINS4_IJNS5_ILi2EEENS5_ILi1EEESN_EEENS4_IJSN_NS5_ILi0EEESP_EEEEENS4_IJNS3_10UnderscoreESS_SS_EEEEELb0EEEEEvNT_6ParamsE)
        /*0158*/ 	.word	0x00000037


	//----- nvinfo : EIATTR_FRAME_SIZE
	.align		4
.L_76:
        /*015c*/ 	.byte	0x04, 0x11
        /*015e*/ 	.short	(.L_78 - .L_77)
	.align		4
.L_77:
        /*0160*/ 	.word	index@(_ZN7cutlass13device_kernelIN5flash32FlashAttnBwdPostprocessConvertdQIN4cute5tupleIJNS3_1CILi128EEENS5_ILi64EEEEEENS_10bfloat16_tEfNS_4arch4Sm90ELi256ENS3_8TiledMMAINS3_8MMA_AtomIJNS3_4SM904GMMA27MMA_64x64x16_F32BF16BF16_SSILNSF_5MajorE0ELSH_1ELNSF_7ScaleInE1ELSI_1EEEEEENS3_6LayoutINS4_IJNS5_ILi2EEENS5_ILi1EEESN_EEENS4_IJSN_NS5_ILi0EEESP_EEEEENS4_IJNS3_10UnderscoreESS_SS_EEEEELb0EEEEEvNT_6ParamsE)
        /*0164*/ 	.word	0x00000000


	//----- nvinfo : EIATTR_REGCOUNT
	.align		4
.L_78:
        /*0168*/ 	.byte	0x04, 0x2f
        /*016a*/ 	.short	(.L_80 - .L_79)
	.align		4
.L_79:
        /*016c*/ 	.word	index@(_ZN7cutlass13device_kernelIN5flash11enable_sm90INS1_16FlashAttnBwdSm90INS1_25CollectiveMainloopBwdSm90ILi2ELi2ELi2EN4cute5tupleIJNS5_1CILi1EEES8_S8_EEENS6_IJNS7_ILi128EEESA_NS7_ILi64EEEEEENS_10bfloat16_tEfNS_4arch4Sm90ELb0ELb1ELb1ELb1ELb0ELb1ELb0ELb0ELi2ELi1ELi2ELi2ELb0EEENS1_24CollectiveEpilogueBwdGQAISC_fSF_Li256ELb1ELb0EEENS1_19SingleTileSchedulerILb1ELb0ELb0ELi128EEEEEEEEEvNT_6ParamsE)
        /*0170*/ 	.word	0x000000a8


	//----- nvinfo : EIATTR_FRAME_SIZE
	.align		4
.L_80:
        /*0174*/ 	.byte	0x04, 0x11
        /*0176*/ 	.short	(.L_82 - .L_81)
	.align		4
.L_81:
        /*0178*/ 	.word	index@(_ZN7cutlass13device_kernelIN5flash11enable_sm90INS1_16FlashAttnBwdSm90INS1_25CollectiveMainloopBwdSm90ILi2ELi2ELi2EN4cute5tupleIJNS5_1CILi1EEES8_S8_EEENS6_IJNS7_ILi128EEESA_NS7_ILi64EEEEEENS_10bfloat16_tEfNS_4arch4Sm90ELb0ELb1ELb1ELb1ELb0ELb1ELb0ELb0ELi2ELi1ELi2ELi2ELb0EEENS1_24CollectiveEpilogueBwdGQAISC_fSF_Li256ELb1ELb0EEENS1_19SingleTileSchedulerILb1ELb0ELb0ELi128EEEEEEEEEvNT_6ParamsE)
        /*017c*/ 	.word	0x00000140


	//----- nvinfo : EIATTR_REGCOUNT
	.align		4
.L_82:
        /*0180*/ 	.byte	0x04, 0x2f
        /*0182*/ 	.short	(.L_84 - .L_83)
	.align		4
.L_83:
        /*0184*/ 	.word	index@(_ZN7cutlass13device_kernelIN5flash11enable_sm90INS1_16FlashAttnBwdSm90INS1_25CollectiveMainloopBwdSm90ILi2ELi2ELi2EN4cute5tupleIJNS5_1CILi1EEES8_S8_EEENS6_IJNS7_ILi128EEESA_NS7_ILi64EEEEEENS_10bfloat16_tEfNS_4arch4Sm90ELb0ELb1ELb1ELb1ELb1ELb1ELb0ELb0ELi2ELi1ELi2ELi2ELb0EEENS1_21CollectiveEpilogueBwdISC_SD_SF_Li256ELb1ELb0ELi1EEENS1_19SingleTileSchedulerILb1ELb0ELb0ELi128EEEEEEEEEvNT_6ParamsE)
        /*0188*/ 	.word	0x000000a8


	//----- nvinfo : EIATTR_FRAME_SIZE
	.align		4
.L_84:
        /*018c*/ 	.byte	0x04, 0x11
        /*018e*/ 	.short	(.L_86 - .L_85)
	.align		4
.L_85:
        /*0190*/ 	.word	index@(_ZN7cutlass13device_kernelIN5flash11enable_sm90INS1_16FlashAttnBwdSm90INS1_25CollectiveMainloopBwdSm90ILi2ELi2ELi2EN4cute5tupleIJNS5_1CILi1EEES8_S8_EEENS6_IJNS7_ILi128EEESA_NS7_ILi64EEEEEENS_10bfloat16_tEfNS_4arch4Sm90ELb0ELb1ELb1ELb1ELb1ELb1ELb0ELb0ELi2ELi1ELi2ELi2ELb0EEENS1_21CollectiveEpilogueBwdISC_SD_SF_Li256ELb1ELb0ELi1EEENS1_19SingleTileSchedulerILb1ELb0ELb0ELi128EEEEEEEEEvNT_6ParamsE)
        /*0194*/ 	.word	0x00000128


	//----- nvinfo : EIATTR_REGCOUNT
	.align		4
.L_86:
        /*0198*/ 	.byte	0x04, 0x2f
        /*019a*/ 	.short	(.L_88 - .L_87)
	.align		4
.L_87:
        /*019c*/ 	.word	index@(_ZN7cutlass13device_kernelIN5flash11enable_sm90INS1_16FlashAttnBwdSm90INS1_25CollectiveMainloopBwdSm90ILi2ELi2ELi2EN4cute5tupleIJNS5_1CILi1EEES8_S8_EEENS6_IJNS7_ILi128EEESA_NS7_ILi64EEEEEENS_10bfloat16_tEfNS_4arch4Sm90ELb0ELb1ELb1ELb1ELb0ELb1ELb0ELb0ELi2ELi1ELi2ELi2ELb0EEENS1_21CollectiveEpilogueBwdISC_SD_SF_Li256ELb1ELb0ELi1EEENS1_19SingleTileSchedulerILb1ELb0ELb0ELi128EEEEEEEEEvNT_6ParamsE)
        /*01a0*/ 	.word	0x000000a8


	//----- nvinfo : EIATTR_FRAME_SIZE
	.align		4
.L_88:
        /*01a4*/ 	.byte	0x04, 0x11
        /*01a6*/ 	.short	(.L_90 - .L_89)
	.align		4
.L_89:
        /*01a8*/ 	.word	index@(_ZN7cutlass13device_kernelIN5flash11enable_sm90INS1_16FlashAttnBwdSm90INS1_25CollectiveMainloopBwdSm90ILi2ELi2ELi2EN4cute5tupleIJNS5_1CILi1EEES8_S8_EEENS6_IJNS7_ILi128EEESA_NS7_ILi64EEEEEENS_10bfloat16_tEfNS_4arch4Sm90ELb0ELb1ELb1ELb1ELb0ELb1ELb0ELb0ELi2ELi1ELi2ELi2ELb0EEENS1_21CollectiveEpilogueBwdISC_SD_SF_Li256ELb1ELb0ELi1EEENS1_19SingleTileSchedulerILb1ELb0ELb0ELi128EEEEEEEEEvNT_6ParamsE)
        /*01ac*/ 	.word	0x00000140


	//----- nvinfo : EIATTR_REGCOUNT
	.align		4
.L_90:
        /*01b0*/ 	.byte	0x04, 0x2f
        /*01b2*/ 	.short	(.L_92 - .L_91)
	.align		4
.L_91:
        /*01b4*/ 	.word	index@(_ZN7cutlass13device_kernelIN5flash22FlashAttnBwdPreprocessIN4cute5tupleIJNS3_1CILi128EEENS5_ILi64EEEEEENS_10bfloat16_tEfNS_4arch4Sm90ELb1ELb0EEEEEvNT_6ParamsE)
        /*01b8*/ 	.word	0x00000040


	//----- nvinfo : EIATTR_FRAME_SIZE
	.align		4
.L_92:
        /*01bc*/ 	.byte	0x04, 0x11
        /*01be*/ 	.short	(.L_94 - .L_93)
	.align		4
.L_93:
        /*01c0*/ 	.word	index@(_ZN7cutlass13device_kernelIN5flash22FlashAttnBwdPreprocessIN4cute5tupleIJNS3_1CILi128EEENS5_ILi64EEEEEENS_10bfloat16_tEfNS_4arch4Sm90ELb1ELb0EEEEEvNT_6ParamsE)
        /*01c4*/ 	.word	0x00000000


	//----- nvinfo : EIATTR_REGCOUNT
	.align		4
.L_94:
        /*01c8*/ 	.byte	0x04, 0x2f
        /*01ca*/ 	.short	(.L_96 - .L_95)
	.align		4
.L_95:
        /*01cc*/ 	.word	index@(_ZN7cutlass13device_kernelIN5flash11enable_sm90INS1_16FlashAttnBwdSm90INS1_25CollectiveMainloopBwdSm90ILi2ELi2ELi2EN4cute5tupleIJNS5_1CILi1EEES8_S8_EEENS6_IJNS7_ILi128EEESA_NS7_ILi64EEEEEENS_10bfloat16_tEfNS_4arch4Sm90ELb0ELb1ELb1ELb0ELb1ELb1ELb0ELb0ELi2ELi1ELi2ELi2ELb0EEENS1_24CollectiveEpilogueBwdGQAISC_fSF_Li256ELb0ELb1EEENS1_19SingleTileSchedulerILb0ELb0ELb0ELi128EEEEEEEEEvNT_6ParamsE)
        /*01d0*/ 	.word	0x000000a8


	//----- nvinfo : EIATTR_FRAME_SIZE
	.align		4
.L_96:
        /*01d4*/ 	.byte	0x04, 0x11
        /*01d6*/ 	.short	(.L_98 - .L_97)
	.align		4
.L_97:
        /*01d8*/ 	.word	index@(_ZN7cutlass13device_kernelIN5flash11enable_sm90INS1_16FlashAttnBwdSm90INS1_25CollectiveMainloopBwdSm90ILi2ELi2ELi2EN4cute5tupleIJNS5_1CILi1EEES8_S8_EEENS6_IJNS7_ILi128EEESA_NS7_ILi64EEEEEENS_10bfloat16_tEfNS_4arch4Sm90ELb0ELb1ELb1ELb0ELb1ELb1ELb0ELb0ELi2ELi1ELi2ELi2ELb0EEENS1_24CollectiveEpilogueBwdGQAISC_fSF_Li256ELb0ELb1EEENS1_19SingleTileSchedulerILb0ELb0ELb0ELi128EEEEEEEEEvNT_6ParamsE)
        /*01dc*/ 	.word	0x00000128


	//----- nvinfo : EIATTR_REGCOUNT
	.align		4
.L_98:
        /*01e0*/ 	.byte	0x04, 0x2f
        /*01e2*/ 	.short	(.L_100 - .L_99)
	.align		4
.L_99:
        /*01e4*/ 	.word	index@(_ZN7cutlass13device_kernelIN5flash11enable_sm90INS1_16FlashAttnBwdSm90INS1_25CollectiveMainloopBwdSm90ILi2ELi2ELi2EN4cute5tupleIJNS5_1CILi1EEES8_S8_EEENS6_IJNS7_ILi128EEESA_NS7_ILi64EEEEEENS_10bfloat16_tEfNS_4arch4Sm90ELb0ELb1ELb1ELb0ELb0ELb1ELb0ELb0ELi2ELi1ELi2ELi2ELb0EEENS1_24CollectiveEpilogueBwdGQAISC_fSF_Li256ELb0ELb0EEENS1_19SingleTileSchedulerILb0ELb0ELb0ELi128EEEEEEEEEvNT_6ParamsE)
        /*01e8*/ 	.word	0x000000a8


	//----- nvinfo : EIATTR_FRAME_SIZE
	.align		4
.L_100:
        /*01ec*/ 	.byte	0x04, 0x11
        /*01ee*/ 	.short	(.L_102 - .L_101)
	.align		4
.L_101:
        /*01f0*/ 	.word	index@(_ZN7cutlass13device_kernelIN5flash11enable_sm90INS1_16FlashAttnBwdSm90INS1_25CollectiveMainloopBwdSm90ILi2ELi2ELi2EN4cute5tupleIJNS5_1CILi1EEES8_S8_EEENS6_IJNS7_ILi128EEESA_NS7_ILi64EEEEEENS_10bfloat16_tEfNS_4arch4Sm90ELb0ELb1ELb1ELb0ELb0ELb1ELb0ELb0ELi2ELi1ELi2ELi2ELb0EEENS1_24CollectiveEpilogueBwdGQAISC_fSF_Li256ELb0ELb0EEENS1_19SingleTileSchedulerILb0ELb0ELb0ELi128EEEEEEEEEvNT_6ParamsE)
        /*01f4*/ 	.word	0x00000148


	//----- nvinfo : EIATTR_REGCOUNT
	.align		4
.L_102:
        /*01f8*/ 	.byte	0x04, 0x2f
        /*01fa*/ 	.short	(.L_104 - .L_103)
	.align		4
.L_103:
        /*01fc*/ 	.word	index@(_ZN7cutlass13device_kernelIN5flash11enable_sm90INS1_16FlashAttnBwdSm90INS1_25CollectiveMainloopBwdSm90ILi2ELi2ELi2EN4cute5tupleIJNS5_1CILi1EEES8_S8_EEENS6_IJNS7_ILi128EEESA_NS7_ILi64EEEEEENS_10bfloat16_tEfNS_4arch4Sm90ELb0ELb1ELb1ELb0ELb1ELb1ELb0ELb0ELi2ELi1ELi2ELi2ELb0EEENS1_21CollectiveEpilogueBwdISC_SD_SF_Li256ELb0ELb0ELi1EEENS1_19SingleTileSchedulerILb0ELb0ELb0ELi128EEEEEEEEEvNT_6ParamsE)
        /*0200*/ 	.word	0x000000a8


	//----- nvinfo : EIATTR_FRAME_SIZE
	.align		4
.L_104:
        /*0204*/ 	.byte	0x04, 0x11
        /*0206*/ 	.short	(.L_106 - .L_105)
	.align		4
.L_105:
        /*0208*/ 	.word	index@(_ZN7cutlass13device_kernelIN5flash11enable_sm90INS1_16FlashAttnBwdSm90INS1_25CollectiveMainloopBwdSm90ILi2ELi2ELi2EN4cute5tupleIJNS5_1CILi1EEES8_S8_EEENS6_IJNS7_ILi128EEESA_NS7_ILi64EEEEEENS_10bfloat16_tEfNS_4arch4Sm90ELb0ELb1ELb1ELb0ELb1ELb1ELb0ELb0ELi2ELi1ELi2ELi2ELb0EEENS1_21CollectiveEpilogueBwdISC_SD_SF_Li256ELb0ELb0ELi1EEENS1_19SingleTileSchedulerILb0ELb0ELb0ELi128EEEEEEEEEvNT_6ParamsE)
        /*020c*/ 	.word	0x00000128


	//----- nvinfo : EIATTR_REGCOUNT
	.align		4
.L_106:
        /*0210*/ 	.byte	0x04, 0x2f
        /*0212*/ 	.short	(.L_108 - .L_107)
	.align		4
.L_107:
        /*0214*/ 	.word	index@(_ZN7cutlass13device_kernelIN5flash11enable_sm90INS1_16FlashAttnBwdSm90INS1_25CollectiveMainloopBwdSm90ILi2ELi2ELi2EN4cute5tupleIJNS5_1CILi1EEES8_S8_EEENS6_IJNS7_ILi128EEESA_NS7_ILi64EEEEEENS_10bfloat16_tEfNS_4arch4Sm90ELb0ELb1ELb1ELb0ELb0ELb1ELb0ELb0ELi2ELi1ELi2ELi2ELb0EEENS1_21CollectiveEpilogueBwdISC_SD_SF_Li256ELb0ELb0ELi1EEENS1_19SingleTileSchedulerILb0ELb0ELb0ELi128EEEEEEEEEvNT_6ParamsE)
        /*0218*/ 	.word	0x000000a8


	//----- nvinfo : EIATTR_FRAME_SIZE
	.align		4
.L_108:
        /*021c*/ 	.byte	0x04, 0x11
        /*021e*/ 	.short	(.L_110 - .L_109)
	.align		4
.L_109:
        /*0220*/ 	.word	index@(_ZN7cutlass13device_kernelIN5flash11enable_sm90INS1_16FlashAttnBwdSm90INS1_25CollectiveMainloopBwdSm90ILi2ELi2ELi2EN4cute5tupleIJNS5_1CILi1EEES8_S8_EEENS6_IJNS7_ILi128EEESA_NS7_ILi64EEEEEENS_10bfloat16_tEfNS_4arch4Sm90ELb0ELb1ELb1ELb0ELb0ELb1ELb0ELb0ELi2ELi1ELi2ELi2ELb0EEENS1_21CollectiveEpilogueBwdISC_SD_SF_Li256ELb0ELb0ELi1EEENS1_19SingleTileSchedulerILb0ELb0ELb0ELi128EEEEEEEEEvNT_6ParamsE)
        /*0224*/ 	.word	0x00000148


	//----- nvinfo : EIATTR_REGCOUNT
	.align		4
.L_110:
        /*0228*/ 	.byte	0x04, 0x2f
        /*022a*/ 	.short	(.L_112 - .L_111)
	.align		4
.L_111:
        /*022c*/ 	.word	index@(_ZN7cutlass13device_kernelIN5flash11enable_sm90INS1_16FlashAttnBwdSm90INS1_25CollectiveMainloopBwdSm90ILi2ELi2ELi2EN4cute5tupleIJNS5_1CILi1EEES8_S8_EEENS6_IJNS7_ILi128EEESA_NS7_ILi64EEEEEENS_10bfloat16_tEfNS_4arch4Sm90ELb0ELb0ELb1ELb1ELb1ELb1ELb0ELb0ELi2ELi1ELi2ELi2ELb0EEENS1_24CollectiveEpilogueBwdGQAISC_fSF_Li256ELb1ELb1EEENS1_19SingleTileSchedulerILb1ELb0ELb0ELi128EEEEEEEEEvNT_6ParamsE)
        /*0230*/ 	.word	0x000000a8


	//----- nvinfo : EIATTR_FRAME_SIZE
	.align		4
.L_112:
        /*0234*/ 	.byte	0x04, 0x11
        /*0236*/ 	.short	(.L_114 - .L_113)
	.align		4
.L_113:
        /*0238*/ 	.word	index@(_ZN7cutlass13device_kernelIN5flash11enable_sm90INS1_16FlashAttnBwdSm90INS1_25CollectiveMainloopBwdSm90ILi2ELi2ELi2EN4cute5tupleIJNS5_1CILi1EEES8_S8_EEENS6_IJNS7_ILi128EEESA_NS7_ILi64EEEEEENS_10bfloat16_tEfNS_4arch4Sm90ELb0ELb0ELb1ELb1ELb1ELb1ELb0ELb0ELi2ELi1ELi2ELi2ELb0EEENS1_24CollectiveEpilogueBwdGQAISC_fSF_Li256ELb1ELb1EEENS1_19SingleTileSchedulerILb1ELb0ELb0ELi128EEEEEEEEEvNT_6ParamsE)
        /*023c*/ 	.word	0x00000048


	//----- nvinfo : EIATTR_REGCOUNT
	.align		4
.L_114:
        /*0240*/ 	.byte	0x04, 0x2f
        /*0242*/ 	.short	(.L_116 - .L_115)
	.align		4
.L_115:
        /*0244*/ 	.word	index@(_ZN7cutlass13device_kernelIN5flash11enable_sm90INS1_16FlashAttnBwdSm90INS1_25CollectiveMainloopBwdSm90ILi2ELi2ELi2EN4cute5tupleIJNS5_1CILi1EEES8_S8_EEENS6_IJNS7_ILi128EEESA_NS7_ILi64EEEEEENS_10bfloat16_tEfNS_4arch4Sm90ELb0ELb0ELb1ELb1ELb0ELb1ELb0ELb0ELi2ELi1ELi2ELi2ELb0EEENS1_24CollectiveEpilogueBwdGQAISC_fSF_Li256ELb1ELb0EEENS1_19SingleTileSchedulerILb1ELb0ELb0ELi128EEEEEEEEEvNT_6ParamsE)
        /*0248*/ 	.word	0x000000a8


	//----- nvinfo : EIATTR_FRAME_SIZE
	.align		4
.L_116:
        /*024c*/ 	.byte	0x04, 0x11
        /*024e*/ 	.short	(.L_118 - .L_117)
	.align		4
.L_117:
        /*0250*/ 	.word	index@(_ZN7cutlass13device_kernelIN5flash11enable_sm90INS1_16FlashAttnBwdSm90INS1_25CollectiveMainloopBwdSm90ILi2ELi2ELi2EN4cute5tupleIJNS5_1CILi1EEES8_S8_EEENS6_IJNS7_ILi128EEESA_NS7_ILi64EEEEEENS_10bfloat16_tEfNS_4arch4Sm90ELb0ELb0ELb1ELb1ELb0ELb1ELb0ELb0ELi2ELi1ELi2ELi2ELb0EEENS1_24CollectiveEpilogueBwdGQAISC_fSF_Li256ELb1ELb0EEENS1_19SingleTileSchedulerILb1ELb0ELb0ELi128EEEEEEEEEvNT_6ParamsE)
        /*0254*/ 	.word	0x00000050


	//----- nvinfo : EIATTR_REGCOUNT
	.align		4
.L_118:
        /*0258*/ 	.byte	0x04, 0x2f
        /*025a*/ 	.short	(.L_120 - .L_119)
	.align		4
.L_119:
        /*025c*/ 	.word	index@(_ZN7cutlass13device_kernelIN5flash11enable_sm90INS1_16FlashAttnBwdSm90INS1_25CollectiveMainloopBwdSm90ILi2ELi2ELi2EN4cute5tupleIJNS5_1CILi1EEES8_S8_EEENS6_IJNS7_ILi128EEESA_NS7_ILi64EEEEEENS_10bfloat16_tEfNS_4arch4Sm90ELb0ELb0ELb1ELb1ELb1ELb1ELb0ELb0ELi2ELi1ELi2ELi2ELb0EEENS1_21CollectiveEpilogueBwdISC_SD_SF_Li256ELb1ELb0ELi1EEENS1_19SingleTileSchedulerILb1ELb0ELb0ELi128EEEEEEEEEvNT_6ParamsE)
        /*0260*/ 	.word	0x000000a8


	//----- nvinfo : EIATTR_FRAME_SIZE
	.align		4
.L_120:
        /*0264*/ 	.byte	0x04, 0x11
        /*0266*/ 	.short	(.L_122 - .L_121)
	.align		4
.L_121:
        /*0268*/ 	.word	index@(_ZN7cutlass13device_kernelIN5flash11enable_sm90INS1_16FlashAttnBwdSm90INS1_25CollectiveMainloopBwdSm90ILi2ELi2ELi2EN4cute5tupleIJNS5_1CILi1EEES8_S8_EEENS6_IJNS7_ILi128EEESA_NS7_ILi64EEEEEENS_10bfloat16_tEfNS_4arch4Sm90ELb0ELb0ELb1ELb1ELb1ELb1ELb0ELb0ELi2ELi1ELi2ELi2ELb0EEENS1_21CollectiveEpilogueBwdISC_SD_SF_Li256ELb1ELb0ELi1EEENS1_19SingleTileSchedulerILb1ELb0ELb0ELi128EEEEEEEEEvNT_6ParamsE)
        /*026c*/ 	.word	0x00000048


	//----- nvinfo : EIATTR_REGCOUNT
	.align		4
.L_122:
        /*0270*/ 	.byte	0x04, 0x2f
        /*0272*/ 	.short	(.L_124 - .L_123)
	.align		4
.L_123:
        /*0274*/ 	.word	index@(_ZN7cutlass13device_kernelIN5flash11enable_sm90INS1_16FlashAttnBwdSm90INS1_25CollectiveMainloopBwdSm90ILi2ELi2ELi2EN4cute5tupleIJNS5_1CILi1EEES8_S8_EEENS6_IJNS7_ILi128EEESA_NS7_ILi64EEEEEENS_10bfloat16_tEfNS_4arch4Sm90ELb0ELb0ELb1ELb1ELb0ELb1ELb0ELb0ELi2ELi1ELi2ELi2ELb0EEENS1_21CollectiveEpilogueBwdISC_SD_SF_Li256ELb1ELb0ELi1EEENS1_19SingleTileSchedulerILb1ELb0ELb0ELi128EEEEEEEEEvNT_6ParamsE)
        /*0278*/ 	.word	0x000000a8


	//----- nvinfo : EIATTR_FRAME_SIZE
	.align		4
.L_124:
        /*027c*/ 	.byte	0x04, 0x11
        /*027e*/ 	.short	(.L_126 - .L_125)
	.align		4
.L_125:
        /*0280*/ 	.word	index@(_ZN7cutlass13device_kernelIN5flash11enable_sm90INS1_16FlashAttnBwdSm90INS1_25CollectiveMainloopBwdSm90ILi2ELi2ELi2EN4cute5tupleIJNS5_1CILi1EEES8_S8_EEENS6_IJNS7_ILi128EEESA_NS7_ILi64EEEEEENS_10bfloat16_tEfNS_4arch4Sm90ELb0ELb0ELb1ELb1ELb0ELb1ELb0ELb0ELi2ELi1ELi2ELi2ELb0EEENS1_21CollectiveEpilogueBwdISC_SD_SF_Li256ELb1ELb0ELi1EEENS1_19SingleTileSchedulerILb1ELb0ELb0ELi128EEEEEEEEEvNT_6ParamsE)
        /*0284*/ 	.word	0x00000050


	//----- nvinfo : EIATTR_REGCOUNT
	.align		4
.L_126:
        /*0288*/ 	.byte	0x04, 0x2f
        /*028a*/ 	.short	(.L_128 - .L_127)
	.align		4
.L_127:
        /*028c*/ 	.word	index@(_ZN7cutlass13device_kernelIN5flash11enable_sm90INS1_16FlashAttnBwdSm90INS1_25CollectiveMainloopBwdSm90ILi2ELi2ELi2EN4cute5tupleIJNS5_1CILi1EEES8_S8_EEENS6_IJNS7_ILi128EEESA_NS7_ILi64EEEEEENS_10bfloat16_tEfNS_4arch4Sm90ELb0ELb0ELb1ELb0ELb1ELb1ELb0ELb0ELi2ELi1ELi2ELi2ELb0EEENS1_24CollectiveEpilogueBwdGQAISC_fSF_Li256ELb0ELb1EEENS1_19SingleTileSchedulerILb0ELb0ELb0ELi128EEEEEEEEEvNT_6ParamsE)
        /*0290*/ 	.word	0x000000a8


	//----- nvinfo : EIATTR_FRAME_SIZE
	.align		4
.L_128:
        /*0294*/ 	.byte	0x04, 0x11
        /*0296*/ 	.short	(.L_130 - .L_129)
	.align		4
.L_129:
        /*0298*/ 	.word	index@(_ZN7cutlass13device_kernelIN5flash11enable_sm90INS1_16FlashAttnBwdSm90INS1_25CollectiveMainloopBwdSm90ILi2ELi2ELi2EN4cute5tupleIJNS5_1CILi1EEES8_S8_EEENS6_IJNS7_ILi128EEESA_NS7_ILi64EEEEEENS_10bfloat16_tEfNS_4arch4Sm90ELb0ELb0ELb1ELb0ELb1ELb1ELb0ELb0ELi2ELi1ELi2ELi2ELb0EEENS1_24CollectiveEpilogueBwdGQAISC_fSF_Li256ELb0ELb1EEENS1_19SingleTileSchedulerILb0ELb0ELb0ELi128EEEEEEEEEvNT_6ParamsE)
        /*029c*/ 	.word	0x000000b8


	//----- nvinfo : EIATTR_REGCOUNT
	.align		4
.L_130:
        /*02a0*/ 	.byte	0x04, 0x2f
        /*02a2*/ 	.short	(.L_132 - .L_131)
	.align		4
.L_131:
        /*02a4*/ 	.word	index@(_ZN7cutlass13device_kernelIN5flash11enable_sm90INS1_16FlashAttnBwdSm90INS1_25CollectiveMainloopBwdSm90ILi2ELi2ELi2EN4cute5tupleIJNS5_1CILi1EEES8_S8_EEENS6_IJNS7_ILi128EEESA_NS7_ILi64EEEEEENS_10bfloat16_tEfNS_4arch4Sm90ELb0ELb0ELb1ELb0ELb0ELb1ELb0ELb0ELi2ELi1ELi2ELi2ELb0EEENS1_24CollectiveEpilogueBwdGQAISC_fSF_Li256ELb0ELb0EEENS1_19SingleTileSchedulerILb0ELb0ELb0ELi128EEEEEEEEEvNT_6ParamsE)
        /*02a8*/ 	.word	0x000000a8


	//----- nvinfo : EIATTR_FRAME_SIZE
	.align		4
.L_132:
        /*02ac*/ 	.byte	0x04, 0x11
        /*02ae*/ 	.short	(.L_134 - .L_133)
	.align		4
.L_133:
        /*02b0*/ 	.word	index@(_ZN7cutlass13device_kernelIN5flash11enable_sm90INS1_16FlashAttnBwdSm90INS1_25CollectiveMainloopBwdSm90ILi2ELi2ELi2EN4cute5tupleIJNS5_1CILi1EEES8_S8_EEENS6_IJNS7_ILi128EEESA_NS7_ILi64EEEEEENS_10bfloat16_tEfNS_4arch4Sm90ELb0ELb0ELb1ELb0ELb0ELb1ELb0ELb0ELi2ELi1ELi2ELi2ELb0EEENS1_24CollectiveEpilogueBwdGQAISC_fSF_Li256ELb0ELb0EEENS1_19SingleTileSchedulerILb0ELb0ELb0ELi128EEEEEEEEEvNT_6ParamsE)
        /*02b4*/ 	.word	0x000000b8


	//----- nvinfo : EIATTR_REGCOUNT
	.align		4
.L_134:
        /*02b8*/ 	.byte	0x04, 0x2f
        /*02ba*/ 	.short	(.L_136 - .L_135)
	.align		4
.L_135:
        /*02bc*/ 	.word	index@(_ZN7cutlass13device_kernelIN5flash11enable_sm90INS1_16FlashAttnBwdSm90INS1_25CollectiveMainloopBwdSm90ILi2ELi2ELi2EN4cute5tupleIJNS5_1CILi1EEES8_S8_EEENS6_IJNS7_ILi128EEESA_NS7_ILi64EEEEEENS_10bfloat16_tEfNS_4arch4Sm90ELb0ELb0ELb1ELb0ELb1ELb1ELb0ELb0ELi2ELi1ELi2ELi2ELb0EEENS1_21CollectiveEpilogueBwdISC_SD_SF_Li256ELb0ELb0ELi1EEENS1_19SingleTileSchedulerILb0ELb0ELb0ELi128EEEEEEEEEvNT_6ParamsE)
        /*02c0*/ 	.word	0x000000a8


	//----- nvinfo : EIATTR_FRAME_SIZE
	.align		4
.L_136:
        /*02c4*/ 	.byte	0x04, 0x11
        /*02c6*/ 	.short	(.L_138 - .L_137)
	.align		4
.L_137:
        /*02c8*/ 	.word	index@(_ZN7cutlass13device_kernelIN5flash11enable_sm90INS1_16FlashAttnBwdSm90INS1_25CollectiveMainloopBwdSm90ILi2ELi2ELi2EN4cute5tupleIJNS5_1CILi1EEES8_S8_EEENS6_IJNS7_ILi128EEESA_NS7_ILi64EEEEEENS_10bfloat16_tEfNS_4arch4Sm90ELb0ELb0ELb1ELb0ELb1ELb1ELb0ELb0ELi2ELi1ELi2ELi2ELb0EEENS1_21CollectiveEpilogueBwdISC_SD_SF_Li256ELb0ELb0ELi1EEENS1_19SingleTileSchedulerILb0ELb0ELb0ELi128EEEEEEEEEvNT_6ParamsE)
        /*02cc*/ 	.word	0x000000b8


	//----- nvinfo : EIATTR_REGCOUNT
	.align		4
.L_138:
        /*02d0*/ 	.byte	0x04, 0x2f
        /*02d2*/ 	.short	(.L_140 - .L_139)
	.align		4
.L_139:
        /*02d4*/ 	.word	index@(_ZN7cutlass13device_kernelIN5flash11enable_sm90INS1_16FlashAttnBwdSm90INS1_25CollectiveMainloopBwdSm90ILi2ELi2ELi2EN4cute5tupleIJNS5_1CILi1EEES8_S8_EEENS6_IJNS7_ILi128EEESA_NS7_ILi64EEEEEENS_10bfloat16_tEfNS_4arch4Sm90ELb0ELb0ELb1ELb0ELb0ELb1ELb0ELb0ELi2ELi1ELi2ELi2ELb0EEENS1_21CollectiveEpilogueBwdISC_SD_SF_Li256ELb0ELb0ELi1EEENS1_19SingleTileSchedulerILb0ELb0ELb0ELi128EEEEEEEEEvNT_6ParamsE)
        /*02d8*/ 	.word	0x000000a8


	//----- nvinfo : EIATTR_FRAME_SIZE
	.align		4
.L_140:
        /*02dc*/ 	.byte	0x04, 0x11
        /*02de*/ 	.short	(.L_142 - .L_141)
	.align		4
.L_141:
        /*02e0*/ 	.word	index@(_ZN7cutlass13device_kernelIN5flash11enable_sm90INS1_16FlashAttnBwdSm90INS1_25CollectiveMainloopBwdSm90ILi2ELi2ELi2EN4cute5tupleIJNS5_1CILi1EEES8_S8_EEENS6_IJNS7_ILi128EEESA_NS7_ILi64EEEEEENS_10bfloat16_tEfNS_4arch4Sm90ELb0ELb0ELb1ELb0ELb0ELb1ELb0ELb0ELi2ELi1ELi2ELi2ELb0EEENS1_21CollectiveEpilogueBwdISC_SD_SF_Li256ELb0ELb0ELi1EEENS1_19SingleTileSchedulerILb0ELb0ELb0ELi128EEEEEEEEEvNT_6ParamsE)
        /*02e4*/ 	.word	0x000000b8


	//----- nvinfo : EIATTR_MIN_STACK_SIZE
	.align		4
.L_142:
        /*02e8*/ 	.byte	0x04, 0x12
        /*02ea*/ 	.short	(.L_144 - .L_143)
	.align		4
.L_143:
        /*02ec*/ 	.word	index@(_ZN7cutlass13device_kernelIN5flash11enable_sm90INS1_16FlashAttnBwdSm90INS1_25CollectiveMainloopBwdSm90ILi2ELi2ELi2EN4cute5tupleIJNS5_1CILi1EEES8_S8_EEENS6_IJNS7_ILi128EEESA_NS7_ILi64EEEEEENS_10bfloat16_tEfNS_4arch4Sm90ELb0ELb0ELb1ELb0ELb0ELb1ELb0ELb0ELi2ELi1ELi2ELi2ELb0EEENS1_21CollectiveEpilogueBwdISC_SD_SF_Li256ELb0ELb0ELi1EEENS1_19SingleTileSchedulerILb0ELb0ELb0ELi128EEEEEEEEEvNT_6ParamsE)
        /*02f0*/ 	.word	0x000000b8


	//----- nvinfo : EIATTR_MIN_STACK_SIZE
	.align		4
.L_144:
        /*02f4*/ 	.byte	0x04, 0x12
        /*02f6*/ 	.short	(.L_146 - .L_145)
	.align		4
.L_145:
        /*02f8*/ 	.word	index@(_ZN7cutlass13device_kernelIN5flash11enable_sm90INS1_16FlashAttnBwdSm90INS1_25CollectiveMainloopBwdSm90ILi2ELi2ELi2EN4cute5tupleIJNS5_1CILi1EEES8_S8_EEENS6_IJNS7_ILi128EEESA_NS7_ILi64EEEEEENS_10bfloat16_tEfNS_4arch4Sm90ELb0ELb0ELb1ELb0ELb1ELb1ELb0ELb0ELi2ELi1ELi2ELi2ELb0EEENS1_21CollectiveEpilogueBwdISC_SD_SF_Li256ELb0ELb0ELi1EEENS1_19SingleTileSchedulerILb0ELb0ELb0ELi128EEEEEEEEEvNT_6ParamsE)
        /*02fc*/ 	.word	0x000000b8


	//----- nvinfo : EIATTR_MIN_STACK_SIZE
	.align		4
.L_146:
        /*0300*/ 	.byte	0x04, 0x12
        /*0302*/ 	.short	(.L_148 - .L_147)
	.align		4
.L_147:
        /*0304*/ 	.word	index@(_ZN7cutlass13device_kernelIN5flash11enable_sm90INS1_16FlashAttnBwdSm90INS1_25CollectiveMainloopBwdSm90ILi2ELi2ELi2EN4cute5tupleIJNS5_1CILi1EEES8_S8_EEENS6_IJNS7_ILi128EEESA_NS7_ILi64EEEEEENS_10bfloat16_tEfNS_4arch4Sm90ELb0ELb0ELb1ELb0ELb0ELb1ELb0ELb0ELi2ELi1ELi2ELi2ELb0EEENS1_24CollectiveEpilogueBwdGQAISC_fSF_Li256ELb0ELb0EEENS1_19SingleTileSchedulerILb0ELb0ELb0ELi128EEEEEEEEEvNT_6ParamsE)
        /*0308*/ 	.word	0x000000b8


	//----- nvinfo : EIATTR_MIN_STACK_SIZE
	.align		4
.L_148:
        /*030c*/ 	.byte	0x04, 0x12
        /*030e*/ 	.short	(.L_150 - .L_149)
	.align		4
.L_149:
        /*0310*/ 	.word	index@(_ZN7cutlass13device_kernelIN5flash11enable_sm90INS1_16FlashAttnBwdSm90INS1_25CollectiveMainloopBwdSm90ILi2ELi2ELi2EN4cute5tupleIJNS5_1CILi1EEES8_S8_EEENS6_IJNS7_ILi128EEESA_NS7_ILi64EEEEEENS_10bfloat16_tEfNS_4arch4Sm90ELb0ELb0ELb1ELb0ELb1ELb1ELb0ELb0ELi2ELi1ELi2ELi2ELb0EEENS1_24CollectiveEpilogueBwdGQAISC_fSF_Li256ELb0ELb1EEENS1_19SingleTileSchedulerILb0ELb0ELb0ELi128EEEEEEEEEvNT_6ParamsE)
        /*0314*/ 	.word	0x000000b8


	//----- nvinfo : EIATTR_MIN_STACK_SIZE
	.align		4
.L_150:
        /*0318*/ 	.byte	0x04, 0x12
        /*031a*/ 	.short	(.L_152 - .L_151)
	.align		4
.L_151:
        /*031c*/ 	.word	index@(_ZN7cutlass13device_kernelIN5flash11enable_sm90INS1_16FlashAttnBwdSm90INS1_25CollectiveMainloopBwdSm90ILi2ELi2ELi2EN4cute5tupleIJNS5_1CILi1EEES8_S8_EEENS6_IJNS7_ILi128EEESA_NS7_ILi64EEEEEENS_10bfloat16_tEfNS_4arch4Sm90ELb0ELb0ELb1ELb1ELb0ELb1ELb0ELb0ELi2ELi1ELi2ELi2ELb0EEENS1_21CollectiveEpilogueBwdISC_SD_SF_Li256ELb1ELb0ELi1EEENS1_19SingleTileSchedulerILb1ELb0ELb0ELi128EEEEEEEEEvNT_6ParamsE)
        /*0320*/ 	.word	0x00000050


	//----- nvinfo : EIATTR_MIN_STACK_SIZE
	.align		4
.L_152:
        /*0324*/ 	.byte	0x04, 0x12
        /*0326*/ 	.short	(.L_154 - .L_153)
	.align		4
.L_153:
        /*0328*/ 	.word	index@(_ZN7cutlass13device_kernelIN5flash11enable_sm90INS1_16FlashAttnBwdSm90INS1_25CollectiveMainloopBwdSm90ILi2ELi2ELi2EN4cute5tupleIJNS5_1CILi1EEES8_S8_EEENS6_IJNS7_ILi128EEESA_NS7_ILi64EEEEEENS_10bfloat16_tEfNS_4arch4Sm90ELb0ELb0ELb1ELb1ELb1ELb1ELb0ELb0ELi2ELi1ELi2ELi2ELb0EEENS1_21CollectiveEpilogueBwdISC_SD_SF_Li256ELb1ELb0ELi1EEENS1_19SingleTileSchedulerILb1ELb0ELb0ELi128EEEEEEEEEvNT_6ParamsE)
        /*032c*/ 	.word	0x00000048


	//----- nvinfo : EIATTR_MIN_STACK_SIZE
	.align		4
.L_154:
        /*0330*/ 	.byte	0x04, 0x12
        /*0332*/ 	.short	(.L_156 - .L_155)
	.align		4
.L_155:
        /*0334*/ 	.word	index@(_ZN7cutlass13device_kernelIN5flash11enable_sm90INS1_16FlashAttnBwdSm90INS1_25CollectiveMainloopBwdSm90ILi2ELi2ELi2EN4cute5tupleIJNS5_1CILi1EEES8_S8_EEENS6_IJNS7_ILi128EEESA_NS7_ILi64EEEEEENS_10bfloat16_tEfNS_4arch4Sm90ELb0ELb0ELb1ELb1ELb0ELb1ELb0ELb0ELi2ELi1ELi2ELi2ELb0EEENS1_24CollectiveEpilogueBwdGQAISC_fSF_Li256ELb1ELb0EEENS1_19SingleTileSchedulerILb1ELb0ELb0ELi128EEEEEEEEEvNT_6ParamsE)
        /*0338*/ 	.word	0x00000050


	//----- nvinfo : EIATTR_MIN_STACK_SIZE
	.align		4
.L_156:
        /*033c*/ 	.byte	0x04, 0x12
        /*033e*/ 	.short	(.L_158 - .L_157)
	.align		4
.L_157:
        /*0340*/ 	.word	index@(_ZN7cutlass13device_kernelIN5flash11enable_sm90INS1_16FlashAttnBwdSm90INS1_25CollectiveMainloopBwdSm90ILi2ELi2ELi2EN4cute5tupleIJNS5_1CILi1EEES8_S8_EEENS6_IJNS7_ILi128EEESA_NS7_ILi64EEEEEENS_10bfloat16_tEfNS_4arch4Sm90ELb0ELb0ELb1ELb1ELb1ELb1ELb0ELb0ELi2ELi1ELi2ELi2ELb0EEENS1_24CollectiveEpilogueBwdGQAISC_fSF_Li256ELb1ELb1EEENS1_19SingleTileSchedulerILb1ELb0ELb0ELi128EEEEEEEEEvNT_6ParamsE)
        /*0344*/ 	.word	0x00000048


	//----- nvinfo : EIATTR_MIN_STACK_SIZE
	.align		4
.L_158:
        /*0348*/ 	.byte	0x04, 0x12
        /*034a*/ 	.short	(.L_160 - .L_159)
	.align		4
.L_159:
        /*034c*/ 	.word	index@(_ZN7cutlass13device_kernelIN5flash11enable_sm90INS1_16FlashAttnBwdSm90INS1_25CollectiveMainloopBwdSm90ILi2ELi2ELi2EN4cute5tupleIJNS5_1CILi1EEES8_S8_EEENS6_IJNS7_ILi128EEESA_NS7_ILi64EEEEEENS_10bfloat16_tEfNS_4arch4Sm90ELb0ELb1ELb1ELb0ELb0ELb1ELb0ELb0ELi2ELi1ELi2ELi2ELb0EEENS1_21CollectiveEpilogueBwdISC_SD_SF_Li256ELb0ELb0ELi1EEENS1_19SingleTileSchedulerILb0ELb0ELb0ELi128EEEEEEEEEvNT_6ParamsE)
        /*0350*/ 	.word	0x00000148


	//----- nvinfo : EIATTR_MIN_STACK_SIZE
	.align		4
.L_160:
        /*0354*/ 	.byte	0x04, 0x12
        /*0356*/ 	.short	(.L_162 - .L_161)
	.align		4
.L_161:
        /*0358*/ 	.word	index@(_ZN7cutlass13device_kernelIN5flash11enable_sm90INS1_16FlashAttnBwdSm90INS1_25CollectiveMainloopBwdSm90ILi2ELi2ELi2EN4cute5tupleIJNS5_1CILi1EEES8_S8_EEENS6_IJNS7_ILi128EEESA_NS7_ILi64EEEEEENS_10bfloat16_tEfNS_4arch4Sm90ELb0ELb1ELb1ELb0ELb1ELb1ELb0ELb0ELi2ELi1ELi2ELi2ELb0EEENS1_21CollectiveEpilogueBwdISC_SD_SF_Li256ELb0ELb0ELi1EEENS1_19SingleTileSchedulerILb0ELb0ELb0ELi128EEEEEEEEEvNT_6ParamsE)
        /*035c*/ 	.word	0x00000128


	//----- nvinfo : EIATTR_MIN_STACK_SIZE
	.align		4
.L_162:
        /*0360*/ 	.byte	0x04, 0x12
        /*0362*/ 	.short	(.L_164 - .L_163)
	.align		4
.L_163:
        /*0364*/ 	.word	index@(_ZN7cutlass13device_kernelIN5flash11enable_sm90INS1_16FlashAttnBwdSm90INS1_25CollectiveMainloopBwdSm90ILi2ELi2ELi2EN4cute5tupleIJNS5_1CILi1EEES8_S8_EEENS6_IJNS7_ILi128EEESA_NS7_ILi64EEEEEENS_10bfloat16_tEfNS_4arch4Sm90ELb0ELb1ELb1ELb0ELb0ELb1ELb0ELb0ELi2ELi1ELi2ELi2ELb0EEENS1_24CollectiveEpilogueBwdGQAISC_fSF_Li256ELb0ELb0EEENS1_19SingleTileSchedulerILb0ELb0ELb0ELi128EEEEEEEEEvNT_6ParamsE)
        /*0368*/ 	.word	0x00000148


	//----- nvinfo : EIATTR_MIN_STACK_SIZE
	.align		4
.L_164:
        /*036c*/ 	.byte	0x04, 0x12
        /*036e*/ 	.short	(.L_166 - .L_165)
	.align		4
.L_165:
        /*0370*/ 	.word	index@(_ZN7cutlass13device_kernelIN5flash11enable_sm90INS1_16FlashAttnBwdSm90INS1_25CollectiveMainloopBwdSm90ILi2ELi2ELi2EN4cute5tupleIJNS5_1CILi1EEES8_S8_EEENS6_IJNS7_ILi128EEESA_NS7_ILi64EEEEEENS_10bfloat16_tEfNS_4arch4Sm90ELb0ELb1ELb1ELb0ELb1ELb1ELb0ELb0ELi2ELi1ELi2ELi2ELb0EEENS1_24CollectiveEpilogueBwdGQAISC_fSF_Li256ELb0ELb1EEENS1_19SingleTileSchedulerILb0ELb0ELb0ELi128EEEEEEEEEvNT_6ParamsE)
        /*0374*/ 	.word	0x00000128


	//----- nvinfo : EIATTR_MIN_STACK_SIZE
	.align		4
.L_166:
        /*0378*/ 	.byte	0x04, 0x12
        /*037a*/ 	.short	(.L_168 - .L_167)
	.align		4
.L_167:
        /*037c*/ 	.word	index@(_ZN7cutlass13device_kernelIN5flash22FlashAttnBwdPreprocessIN4cute5tupleIJNS3_1CILi128EEENS5_ILi64EEEEEENS_10bfloat16_tEfNS_4arch4Sm90ELb1ELb0EEEEEvNT_6ParamsE)
        /*0380*/ 	.word	0x00000000


	//----- nvinfo : EIATTR_MIN_STACK_SIZE
	.align		4
.L_168:
        /*0384*/ 	.byte	0x04, 0x12
        /*0386*/ 	.short	(.L_170 - .L_169)
	.align		4
.L_169:
        /*0388*/ 	.word	index@(_ZN7cutlass13device_kernelIN5flash11enable_sm90INS1_16FlashAttnBwdSm90INS1_25CollectiveMainloopBwdSm90ILi2ELi2ELi2EN4cute5tupleIJNS5_1CILi1EEES8_S8_EEENS6_IJNS7_ILi128EEESA_NS7_ILi64EEEEEENS_10bfloat16_tEfNS_4arch4Sm90ELb0ELb1ELb1ELb1ELb0ELb1ELb0ELb0ELi2ELi1ELi2ELi2ELb0EEENS1_21CollectiveEpilogueBwdISC_SD_SF_Li256ELb1ELb0ELi1EEENS1_19SingleTileSchedulerILb1ELb0ELb0ELi128EEEEEEEEEvNT_6ParamsE)
        /*038c*/ 	.word	0x00000140


	//----- nvinfo : EIATTR_MIN_STACK_SIZE
	.align		4
.L_170:
        /*0390*/ 	.byte	0x04, 0x12
        /*0392*/ 	.short	(.L_172 - .L_171)
	.align		4
.L_171:
        /*0394*/ 	.word	index@(_ZN7cutlass13device_kernelIN5flash11enable_sm90INS1_16FlashAttnBwdSm90INS1_25CollectiveMainloopBwdSm90ILi2ELi2ELi2EN4cute5tupleIJNS5_1CILi1EEES8_S8_EEENS6_IJNS7_ILi128EEESA_NS7_ILi64EEEEEENS_10bfloat16_tEfNS_4arch4Sm90ELb0ELb1ELb1ELb1ELb1ELb1ELb0ELb0ELi2ELi1ELi2ELi2ELb0EEENS1_21CollectiveEpilogueBwdISC_SD_SF_Li256ELb1ELb0ELi1EEENS1_19SingleTileSchedulerILb1ELb0ELb0ELi128EEEEEEEEEvNT_6ParamsE)
        /*0398*/ 	.word	0x00000128


	//----- nvinfo : EIATTR_MIN_STACK_SIZE
	.align		4
.L_172:
        /*039c*/ 	.byte	0x04, 0x12
        /*039e*/ 	.short	(.L_174 - .L_173)
	.align		4
.L_173:
        /*03a0*/ 	.word	index@(_ZN7cutlass13device_kernelIN5flash11enable_sm90INS1_16FlashAttnBwdSm90INS1_25CollectiveMainloopBwdSm90ILi2ELi2ELi2EN4cute5tupleIJNS5_1CILi1EEES8_S8_EEENS6_IJNS7_ILi128EEESA_NS7_ILi64EEEEEENS_10bfloat16_tEfNS_4arch4Sm90ELb0ELb1ELb1ELb1ELb0ELb1ELb0ELb0ELi2ELi1ELi2ELi2ELb0EEENS1_24CollectiveEpilogueBwdGQAISC_fSF_Li256ELb1ELb0EEENS1_19SingleTileSchedulerILb1ELb0ELb0ELi128EEEEEEEEEvNT_6ParamsE)
        /*03a4*/ 	.word	0x00000140


	//----- nvinfo : EIATTR_MIN_STACK_SIZE
	.align		4
.L_174:
        /*03a8*/ 	.byte	0x04, 0x12
        /*03aa*/ 	.short	(.L_176 - .L_175)
	.align		4
.L_175:
        /*03ac*/ 	.word	index@(_ZN7cutlass13device_kernelIN5flash32FlashAttnBwdPostprocessConvertdQIN4cute5tupleIJNS3_1CILi128EEENS5_ILi64EEEEEENS_10bfloat16_tEfNS_4arch4Sm90ELi256ENS3_8TiledMMAINS3_8MMA_AtomIJNS3_4SM904GMMA27MMA_64x64x16_F32BF16BF16_SSILNSF_5MajorE0ELSH_1ELNSF_7ScaleInE1ELSI_1EEEEEENS3_6LayoutINS4_IJNS5_ILi2EEENS5_ILi1EEESN_EEENS4_IJSN_NS5_ILi0EEESP_EEEEENS4_IJNS3_10UnderscoreESS_SS_EEEEELb0EEEEEvNT_6ParamsE)
        /*03b0*/ 	.word	0x00000000


	//----- nvinfo : EIATTR_MIN_STACK_SIZE
	.align		4
.L_176:
        /*03b4*/ 	.byte	0x04, 0x12
        /*03b6*/ 	.short	(.L_178 - .L_177)
	.align		4
.L_177:
        /*03b8*/ 	.word	index@(_ZN7cutlass13device_kernelIN5flash11enable_sm90INS1_16FlashAttnBwdSm90INS1_25CollectiveMainloopBwdSm90ILi2ELi2ELi2EN4cute5tupleIJNS5_1CILi1EEES8_S8_EEENS6_IJNS7_ILi128EEESA_NS7_ILi64EEEEEENS_10bfloat16_tEfNS_4arch4Sm90ELb0ELb1ELb1ELb1ELb1ELb1ELb0ELb0ELi2ELi1ELi2ELi2ELb0EEENS1_24CollectiveEpilogueBwdGQAISC_fSF_Li256ELb1ELb1EEENS1_19SingleTileSchedulerILb1ELb0ELb0ELi128EEEEEEEEEvNT_6ParamsE)
        /*03bc*/ 	.word	0x00000128


	//----- nvinfo : EIATTR_MIN_STACK_SIZE
	.align		4
.L_178:
        /*03c0*/ 	.byte	0x04, 0x12
        /*03c2*/ 	.short	(.L_180 - .L_179)
	.align		4
.L_179:
        /*03c4*/ 	.word	index@(_ZN7cutlass13device_kernelIN5flash22FlashAttnBwdPreprocessIN4cute5tupleIJNS3_1CILi128EEENS5_ILi64EEEEEENS_10bfloat16_tEfNS_4arch4Sm90ELb1ELb1EEEEEvNT_6ParamsE)
        /*03c8*/ 	.word	0x00000000


	//----- nvinfo : EIATTR_MIN_STACK_SIZE
	.align		4
.L_180:
        /*03cc*/ 	.byte	0x04, 0x12
        /*03ce*/ 	.short	(.L_182 - .L_181)
	.align		4
.L_181:
        /*03d0*/ 	.word	index@(_ZN7cutlass13device_kernelIN5flash11enable_sm90INS1_16FlashAttnBwdSm90INS1_25CollectiveMainloopBwdSm90ILi2ELi2ELi2EN4cute5tupleIJNS5_1CILi1EEES8_S8_EEENS6_IJNS7_ILi96EEENS7_ILi128EEENS7_ILi64EEEEEENS_10bfloat16_tEfNS_4arch4Sm90ELb1ELb0ELb1ELb0ELb0ELb1ELb0ELb1ELi2ELi1ELi2ELi2ELb0EEENS1_21CollectiveEpilogueBwdISD_SE_SG_Li256ELb0ELb0ELi1EEENS1_25SingleTileBwdLPTSchedulerILb0ELi128ELb0EEEEEEEEEvNT_6ParamsE)
        /*03d4*/ 	.word	0x00000040


	//----- nvinfo : EIATTR_MIN_STACK_SIZE
	.align		4
.L_182:
        /*03d8*/ 	.byte	0x04, 0x12
        /*03da*/ 	.short	(.L_184 - .L_183)
	.align		4
.L_183:
        /*03dc*/ 	.word	index@(_ZN7cutlass13device_kernelIN5flash11enable_sm90INS1_16FlashAttnBwdSm90INS1_25CollectiveMainloopBwdSm90ILi2ELi2ELi2EN4cute5tupleIJNS5_1CILi1EEES8_S8_EEENS6_IJNS7_ILi96EEENS7_ILi128EEENS7_ILi64EEEEEENS_10bfloat16_tEfNS_4arch4Sm90ELb1ELb0ELb1ELb0ELb1ELb1ELb0ELb1ELi2ELi1ELi2ELi2ELb0EEENS1_21CollectiveEpilogueBwdISD_SE_SG_Li256ELb0ELb0ELi1EEENS1_25SingleTileBwdLPTSchedulerILb0ELi128ELb1EEEEEEEEEvNT_6ParamsE)
        /*03e0*/ 	.word	0x00000040


	//----- nvinfo : EIATTR_MIN_STACK_SIZE
	.align		4
.L_184:
        /*03e4*/ 	.byte	0x04, 0x12
        /*03e6*/ 	.short	(.L_186 - .L_185)
	.align		4
.L_185:
        /*03e8*/ 	.word	index@(_ZN7cutlass13device_kernelIN5flash11enable_sm90INS1_16FlashAttnBwdSm90INS1_25CollectiveMainloopBwdSm90ILi2ELi2ELi2EN4cute5tupleIJNS5_1CILi1EEES8_S8_EEENS6_IJNS7_ILi96EEENS7_ILi128EEENS7_ILi64EEEEEENS_10bfloat16_tEfNS_4arch4Sm90ELb1ELb0ELb1ELb0ELb0ELb1ELb0ELb1ELi2ELi1ELi2ELi2ELb0EEENS1_24CollectiveEpilogueBwdGQAISD_fSG_Li256ELb0ELb0EEENS1_25SingleTileBwdLPTSchedulerILb0ELi128ELb0EEEEEEEEEvNT_6ParamsE)
        /*03ec*/ 	.word	0x00000050


	//----- nvinfo : EIATTR_MIN_STACK_SIZE
	.align		4
.L_186:
        /*03f0*/ 	.byte	0x04, 0x12
        /*03f2*/ 	.short	(.L_188 - .L_187)
	.align		4
.L_187:
        /*03f4*/ 	.word	index@(_ZN7cutlass13device_kernelIN5flash11enable_sm90INS1_16FlashAttnBwdSm90INS1_25CollectiveMainloopBwdSm90ILi2ELi2ELi2EN4cute5tupleIJNS5_1CILi1EEES8_S8_EEENS6_IJNS7_ILi96EEENS7_ILi128EEENS7_ILi64EEEEEENS_10bfloat16_tEfNS_4arch4Sm90ELb1ELb0ELb1ELb0ELb1ELb1ELb0ELb1ELi2ELi1ELi2ELi2ELb0EEENS1_24CollectiveEpilogueBwdGQAISD_fSG_Li256ELb0ELb1EEENS1_25SingleTileBwdLPTSchedulerILb0ELi128ELb1EEEEEEEEEvNT_6ParamsE)
        /*03f8*/ 	.word	0x00000048


	//----- nvinfo : EIATTR_MIN_STACK_SIZE
	.align		4
.L_188:
        /*03fc*/ 	.byte	0x04, 0x12
        /*03fe*/ 	.short	(.L_190 - .L_189)
	.align		4
.L_189:
        /*0400*/ 	.word	index@(_ZN7cutlass13device_kernelIN5flash22FlashAttnBwdPreprocessIN4cute5tupleIJNS3_1CILi96EEENS5_ILi64EEEEEENS_10bfloat16_tEfNS_4arch4Sm90ELb1ELb0EEEEEvNT_6ParamsE)
        /*0404*/ 	.word	0x00000000


	//----- nvinfo : EIATTR_MIN_STACK_SIZE
	.align		4
.L_190:
        /*0408*/ 	.byte	0x04, 0x12
        /*040a*/ 	.short	(.L_192 - .L_191)
	.align		4
.L_191:
        /*040c*/ 	.word	index@(_ZN7cutlass13device_kernelIN5flash11enable_sm90INS1_16FlashAttnBwdSm90INS1_25CollectiveMainloopBwdSm90ILi2ELi2ELi2EN4cute5tupleIJNS5_1CILi1EEES8_S8_EEENS6_IJNS7_ILi96EEENS7_ILi128EEENS7_ILi64EEEEEENS_10bfloat16_tEfNS_4arch4Sm90ELb1ELb0ELb1ELb1ELb0ELb1ELb0ELb1ELi2ELi1ELi2ELi2ELb0EEENS1_21CollectiveEpilogueBwdISD_SE_SG_Li256ELb1ELb0ELi1EEENS1_25SingleTileBwdLPTSchedulerILb1ELi128ELb0EEEEEEEEEvNT_6ParamsE)
        /*0410*/ 	.word	0x00000030


	//----- nvinfo : EIATTR_MIN_STACK_SIZE
	.align		4
.L_192:
        /*0414*/ 	.byte	0x04, 0x12
        /*0416*/ 	.short	(.L_194 - .L_193)
	.align		4
.L_193:
        /*0418*/ 	.word	index@(_ZN7cutlass13device_kernelIN5flash11enable_sm90INS1_16FlashAttnBwdSm90INS1_25CollectiveMainloopBwdSm90ILi2ELi2ELi2EN4cute5tupleIJNS5_1CILi1EEES8_S8_EEENS6_IJNS7_ILi96EEENS7_ILi128EEENS7_ILi64EEEEEENS_10bfloat16_tEfNS_4arch4Sm90ELb1ELb0ELb1ELb1ELb1ELb1ELb0ELb1ELi2ELi1ELi2ELi2ELb0EEENS1_21CollectiveEpilogueBwdISD_SE_SG_Li256ELb1ELb0ELi1EEENS1_25SingleTileBwdLPTSchedulerILb1ELi128ELb1EEEEEEEEEvNT_6ParamsE)
        /*041c*/ 	.word	0x00000030


	//----- nvinfo : EIATTR_MIN_STACK_SIZE
	.align		4
.L_194:
        /*0420*/ 	.byte	0x04, 0x12
        /*0422*/ 	.short	(.L_196 - .L_195)
	.align		4
.L_195:
        /*0424*/ 	.word	index@(_ZN7cutlass13device_kernelIN5flash11enable_sm90INS1_16FlashAttnBwdSm90INS1_25CollectiveMainloopBwdSm90ILi2ELi2ELi2EN4cute5tupleIJNS5_1CILi1EEES8_S8_EEENS6_IJNS7_ILi96EEENS7_ILi128EEENS7_ILi64EEEEEENS_10bfloat16_tEfNS_4arch4Sm90ELb1ELb0ELb1ELb1ELb0ELb1ELb0ELb1ELi2ELi1ELi2ELi2ELb0EEENS1_24CollectiveEpilogueBwdGQAISD_fSG_Li256ELb1ELb0EEENS1_25SingleTileBwdLPTSchedulerILb1ELi128ELb0EEEEEEEEEvNT_6ParamsE)
        /*0428*/ 	.word	0x00000050


	//----- nvinfo : EIATTR_MIN_STACK_SIZE
	.align		4
.L_196:
        /*042c*/ 	.byte	0x04, 0x12
        /*042e*/ 	.short	(.L_198 - .L_197)
	.align		4
.L_197:
        /*0430*/ 	.word	index@(_ZN7cutlass13device_kernelIN5flash32FlashAttnBwdPostprocessConvertdQIN4cute5tupleIJNS3_1CILi128EEENS5_ILi64EEEEEENS_10bfloat16_tEfNS_4arch4Sm90ELi256ENS3_8TiledMMAINS3_8MMA_AtomIJNS3_4SM904GMMA27MMA_64x64x16_F32BF16BF16_RSILNSF_5MajorE0ELSH_1ELNSF_7ScaleInE1ELSI_1EEEEEENS3_6LayoutINS4_IJNS5_ILi2EEENS5_ILi1EEESN_EEENS4_IJSN_NS5_ILi0EEESP_EEEEENS4_IJNS3_10UnderscoreESS_SS_EEEEELb0EEEEEvNT_6ParamsE)
        /*0434*/ 	.word	0x00000000


	//----- nvinfo : EIATTR_MIN_STACK_SIZE
	.align		4
.L_198:
        /*0438*/ 	.byte	0x04, 0x12
        /*043a*/ 	.short	(.L_200 - .L_199)
	.align		4
.L_199:
        /*043c*/ 	.word	index@(_ZN7cutlass13device_kernelIN5flash32FlashAttnBwdPostprocessConvertdQIN4cute5tupleIJNS3_1CILi96EEENS5_ILi64EEEEEENS_10bfloat16_tEfNS_4arch4Sm90ELi256ENS3_8TiledMMAINS3_8MMA_AtomIJNS3_4SM904GMMA27MMA_64x16x16_F32BF16BF16_SSILNSF_5MajorE1ELSH_0ELNSF_7ScaleInE1ELSI_1EEEEEENS3_6LayoutINS4_IJNS5_ILi1EEENS5_ILi2EEESM_EEENS4_IJNS5_ILi0EEESM_SP_EEEEENS4_IJNS3_10UnderscoreESS_SS_EEEEELb1EEEEEvNT_6ParamsE)
        /*0440*/ 	.word	0x00000000


	//----- nvinfo : EIATTR_MIN_STACK_SIZE
	.align		4
.L_200:
        /*0444*/ 	.byte	0x04, 0x12
        /*0446*/ 	.short	(.L_202 - .L_201)
	.align		4
.L_201:
        /*0448*/ 	.word	index@(_ZN7cutlass13device_kernelIN5flash11enable_sm90INS1_16FlashAttnBwdSm90INS1_25CollectiveMainloopBwdSm90ILi2ELi2ELi2EN4cute5tupleIJNS5_1CILi1EEES8_S8_EEENS6_IJNS7_ILi96EEENS7_ILi128EEENS7_ILi64EEEEEENS_10bfloat16_tEfNS_4arch4Sm90ELb1ELb0ELb1ELb1ELb1ELb1ELb0ELb1ELi2ELi1ELi2ELi2ELb0EEENS1_24CollectiveEpilogueBwdGQAISD_fSG_Li256ELb1ELb1EEENS1_25SingleTileBwdLPTSchedulerILb1ELi128ELb1EEEEEEEEEvNT_6ParamsE)
        /*044c*/ 	.word	0x00000030


	//----- nvinfo : EIATTR_MIN_STACK_SIZE
	.align		4
.L_202:
        /*0450*/ 	.byte	0x04, 0x12
        /*0452*/ 	.short	(.L_204 - .L_203)
	.align		4
.L_203:
        /*0454*/ 	.word	index@(_ZN7cutlass13device_kernelIN5flash22FlashAttnBwdPreprocessIN4cute5tupleIJNS3_1CILi96EEENS5_ILi64EEEEEENS_10bfloat16_tEfNS_4arch4Sm90ELb1ELb1EEEEEvNT_6ParamsE)
        /*0458*/ 	.word	0x00000000
.L_204:


//--------------------- .nv.compat                --------------------------
	.section	.nv.compat,"",@"SHT_CUDA_COMPAT_INFO"
	.align	4
        /*0000*/ 	.byte	0x02, 0x09, 0x01, 0x00, 0x02, 0x02, 0x04, 0x00, 0x02, 0x05, 0x05, 0x00, 0x03, 0x07, 0x01, 0x01
        /*0010*/ 	.byte	0x02, 0x03, 0x01, 0x00, 0x02, 0x06, 0x01, 0x00, 0x04, 0x0b, 0x08, 0x00, 0x00, 0x00, 0x00, 0x00
        /*0020*/ 	.byte	0x00, 0x00, 0x00, 0x00


//--------------------- .nv.info._ZN7cutlass13device_kernelIN5flash11enable_sm90INS1_16FlashAttnBwdSm90INS1_25CollectiveMainloopBwdSm90ILi2ELi2ELi2EN4cute5tupleIJNS5_1CILi1EEES8_S8_EEENS6_IJNS7_ILi128EEESA_NS7_ILi64EEEEEENS_10bfloat16_tEfNS_4arch4Sm90ELb0ELb0ELb1ELb0ELb0ELb1ELb0ELb0ELi2ELi1ELi2ELi2ELb0EEENS1_21CollectiveEpilogueBwdISC_SD_SF_Li256ELb0ELb0ELi1EEENS1_19SingleTileSchedulerILb0ELb0ELb0ELi128EEEEEEEEEvNT_6ParamsE --------------------------
	.section	.nv.info._ZN7cutlass13device_kernelIN5flash11enable_sm90INS1_16FlashAttnBwdSm90INS1_25CollectiveMainloopBwdSm90ILi2ELi2ELi2EN4cute5tupleIJNS5_1CILi1EEES8_S8_EEENS6_IJNS7_ILi128EEESA_NS7_ILi64EEEEEENS_10bfloat16_tEfNS_4arch4Sm90ELb0ELb0ELb1ELb0ELb0ELb1ELb0ELb0ELi2ELi1ELi2ELi2ELb0EEENS1_21CollectiveEpilogueBwdISC_SD_SF_Li256ELb0ELb0ELi1EEENS1_19SingleTileSchedulerILb0ELb0ELb0ELi128EEEEEEEEEvNT_6ParamsE,"",@"SHT_CUDA_INFO"
	.sectionflags	@""
	.align	4


	//----- nvinfo : EIATTR_CUDA_API_VERSION
	.align		4
        /*0000*/ 	.byte	0x04, 0x37
        /*0002*/ 	.short	(.L_206 - .L_205)
.L_205:
        /*0004*/ 	.word	0x00000082


	//----- nvinfo : EIATTR_KPARAM_INFO
	.align		4
.L_206:
        /*0008*/ 	.byte	0x04, 0x17
        /*000a*/ 	.short	(.L_208 - .L_207)
.L_207:
        /*000c*/ 	.word	0x00000000
        /*0010*/ 	.short	0x0000
        /*0012*/ 	.short	0x0070
        /*0014*/ 	.byte	0x00, 0xf0, 0x01, 0x24


	//----- nvinfo : EIATTR_SPARSE_MMA_MASK
	.align		4
.L_208:
        /*0018*/ 	.byte	0x03, 0x50
        /*001a*/ 	.short	0x0000


	//----- nvinfo : EIATTR_MAXREG_COUNT
	.align		4
        /*001c*/ 	.byte	0x03, 0x1b
        /*001e*/ 	.short	0x00a8


	//----- nvinfo : EIATTR_NUM_BARRIERS
	.align		4
        /*0020*/ 	.byte	0x02, 0x4c
        /*0022*/ 	.byte	0x10
	.zero		1


	//----- nvinfo : EIATTR_EXTERNS
	.align		4
        /*0024*/ 	.byte	0x04, 0x0f
        /*0026*/ 	.short	(.L_210 - .L_209)


	//   ....[0]....
	.align		4
.L_209:
        /*0028*/ 	.word	index@(__assertfail)


	//----- nvinfo : EIATTR_ANNOTATIONS
	.align		4
.L_210:
        /*002c*/ 	.byte	0x04, 0x55
        /*002e*/ 	.short	(.L_212 - .L_211)


	//   ....[0]....
.L_211:
        /*0030*/ 	.word	0x00000001
        /*0034*/ 	.byte	0x80, 0x10, 0x00, 0x00, 0x01, 0x00, 0x00, 0x00, 0x20, 0x14, 0x00, 0x00, 0x01, 0x00, 0x00, 0x00
        /* <DEDUP_REMOVED lines=44> */
        /*0304*/ 	.byte	0x80, 0x48, 0x00, 0x00, 0x01, 0x00, 0x00, 0x00, 0xb0, 0x5a, 0x00, 0x00


	//----- nvinfo : EIATTR_MERCURY_ISA_VERSION
	.align		4
.L_212:
        /*0310*/ 	.byte	0x03, 0x5f
        /*0312*/ 	.short	0x0101


	//----- nvinfo : EIATTR_INT_WARP_WIDE_INSTR_OFFSETS
	.align		4
        /*0314*/ 	.byte	0x04, 0x31
        /*0316*/ 	.short	(.L_214 - .L_213)


	//   ....[0]....
.L_213:
        /*0318*/ 	.word	0x000001e0


	//   ....[1]....
        /*031c*/ 	.word	0x000002a0


	//----- nvinfo : EIATTR_COOP_GROUP_MASK_REGIDS
	.align		4
.L_214:
        /*0320*/ 	.byte	0x04, 0x29
        /*0322*/ 	.short	(.L_216 - .L_215)


	//   ....[0]....
.L_215:
        /*0324*/ 	.word	0xffffffff


	//   ....[1]....
        /*0328*/ 	.word	0xffffffff


	//   ....[2]....
        /*032c*/ 	.word	0xffffffff


	//   ....[3]....
        /*0330*/ 	.word	0xffffffff


	//   ....[4]....
        /*0334*/ 	.word	0xffffffff


	//   ....[5]....
        /*0338*/ 	.word	0xffffffff


	//   ....[6]....
        /*033c*/ 	.word	0xffffffff


	//   ....[7]....
        /*0340*/ 	.word	0xffffffff


	//   ....[8]....
        /*0344*/ 	.word	0xffffffff


	//   ....[9]....
        /*0348*/ 	.word	0xffffffff


	//   ....[10]....
        /*034c*/ 	.word	0xffffffff


	//   ....[11]....
        /*0350*/ 	.word	0xffffffff


	//   ....[12]....
        /*0354*/ 	.word	0xffffffff


	//   ....[13]....
        /*0358*/ 	.word	0xffffffff


	//   ....[14]....
        /*035c*/ 	.word	0xffffffff


	//   ....[15]....
        /*0360*/ 	.word	0xffffffff


	//   ....[16]....
        /*0364*/ 	.word	0xffffffff


	//   ....[17]....
        /*0368*/ 	.word	0xffffffff


	//   ....[18]....
        /*036c*/ 	.word	0xffffffff


	//   ....[19]....
        /*0370*/ 	.word	0xffffffff


	//   ....[20]....
        /*0374*/ 	.word	0xffffffff


	//   ....[21]....
        /*0378*/ 	.word	0xffffffff


	//   ....[22]....
        /*037c*/ 	.word	0xffffffff


	//   ....[23]....
        /*0380*/ 	.word	0xffffffff


	//   ....[24]....
        /*0384*/ 	.word	0xffffffff


	//   ....[25]....
        /*0388*/ 	.word	0xffffffff


	//   ....[26]....
        /*038c*/ 	.word	0xffffffff


	//   ....[27]....
        /*0390*/ 	.word	0xffffffff


	//   ....[28]....
        /*0394*/ 	.word	0xffffffff


	//   ....[29]....
        /*0398*/ 	.word	0xffffffff


	//   ....[30]....
        /*039c*/ 	.word	0xffffffff


	//   ....[31]....
        /*03a0*/ 	.word	0xffffffff


	//   ....[32]....
        /*03a4*/ 	.word	0xffffffff


	//   ....[33]....
        /*03a8*/ 	.word	0xffffffff


	//   ....[34]....
        /*03ac*/ 	.word	0xffffffff


	//   ....[35]....
        /*03b0*/ 	.word	0xffffffff


	//   ....[36]....
        /*03b4*/ 	.word	0xffffffff


	//   ....[37]....
        /*03b8*/ 	.word	0xffffffff


	//   ....[38]....
        /*03bc*/ 	.word	0xffffffff


	//   ....[39]....
        /*03c0*/ 	.word	0xffffffff


	//   ....[40]....
        /*03c4*/ 	.word	0xffffffff


	//   ....[41]....
        /*03c8*/ 	.word	0xffffffff


	//   ....[42]....
        /*03cc*/ 	.word	0xffffffff


	//   ....[43]....
        /*03d0*/ 	.word	0xffffffff


	//   ....[44]....
        /*03d4*/ 	.word	0xffffffff


	//   ....[45]....
        /*03d8*/ 	.word	0xffffffff


	//   ....[46]....
        /*03dc*/ 	.word	0xffffffff


	//   ....[47]....
        /*03e0*/ 	.word	0xffffffff


	//   ....[48]....
        /*03e4*/ 	.word	0xffffffff


	//   ....[49]....
        /*03e8*/ 	.word	0xffffffff


	//   ....[50]....
        /*03ec*/ 	.word	0xffffffff


	//   ....[51]....
        /*03f0*/ 	.word	0xffffffff


	//   ....[52]....
        /*03f4*/ 	.word	0xffffffff


	//   ....[53]....
        /*03f8*/ 	.word	0xffffffff


	//   ....[54]....
        /*03fc*/ 	.word	0xffffffff


	//   ....[55]....
        /*0400*/ 	.word	0xffffffff


	//   ....[56]....
        /*0404*/ 	.word	0xffffffff


	//   ....[57]....
        /*0408*/ 	.word	0xffffffff


	//   ....[58]....
        /*040c*/ 	.word	0xffffffff


	//   ....[59]....
        /*0410*/ 	.word	0xffffffff


	//   ....[60]....
        /*0414*/ 	.word	0xffffffff


	//   ....[61]....
        /*0418*/ 	.word	0xffffffff


	//   ....[62]....
        /*041c*/ 	.word	0xffffffff


	//   ....[63]....
        /*0420*/ 	.word	0xffffffff


	//   ....[64]....
        /*0424*/ 	.word	0xffffffff


	//   ....[65]....
        /*0428*/ 	.word	0xffffffff


	//   ....[66]....
        /*042c*/ 	.word	0xffffffff


	//   ....[67]....
        /*0430*/ 	.word	0xffffffff


	//   ....[68]....
        /*0434*/ 	.word	0xffffffff


	//   ....[69]....
        /*0438*/ 	.word	0xffffffff


	//   ....[70]....
        /*043c*/ 	.word	0xffffffff


	//   ....[71]....
        /*0440*/ 	.word	0xffffffff


	//   ....[72]....
        /*0444*/ 	.word	0x0500000f


	//----- nvinfo : EIATTR_COOP_GROUP_INSTR_OFFSETS
	.align		4
.L_216:
        /*0448*/ 	.byte	0x04, 0x28
        /*044a*/ 	.short	(.L_218 - .L_217)


	//   ....[0]....
.L_217:
        /*044c*/ 	.word	0x00000060


	//   ....[1]....
        /*0450*/ 	.word	0x000001f0


	//   ....[2]....
        /*0454*/ 	.word	0x00000280


	//   ....[3]....
        /*0458*/ 	.word	0x00000400


	//   ....[4]....
        /*045c*/ 	.word	0x00000640


	//   ....[5]....
        /*0460*/ 	.word	0x00000b90


	//   ....[6]....
        /*0464*/ 	.word	0x00001e40


	//   ....[7]....
        /*0468*/ 	.word	0x00002040


	//   ....[8]....
        /*046c*/ 	.word	0x000021c0


	//   ....[9]....
        /*0470*/ 	.word	0x00002400


	//   ....[10]....
        /*0474*/ 	.word	0x000024d0


	//   ....[11]....
        /*0478*/ 	.word	0x00002520


	//   ....[12]....
        /*047c*/ 	.word	0x00002540


	//   ....[13]....
        /*0480*/ 	.word	0x00002570


	//   ....[14]....
        /*0484*/ 	.word	0x000025a0


	//   ....[15]....
        /*0488*/ 	.word	0x000025b0


	//   ....[16]....
        /*048c*/ 	.word	0x00002620


	//   ....[17]....
        /*0490*/ 	.word	0x00002630


	//   ....[18]....
        /*0494*/ 	.word	0x00002650


	//   ....[19]....
        /*0498*/ 	.word	0x00002720


	//   ....[20]....
        /*049c*/ 	.word	0x00002750


	//   ....[21]....
        /*04a0*/ 	.word	0x000027b0


	//   ....[22]....
        /*04a4*/ 	.word	0x000028a0


	//   ....[23]....
        /*04a8*/ 	.word	0x000028e0


	//   ....[24]....
        /*04ac*/ 	.word	0x00002a40


	//   ....[25]....
        /*04b0*/ 	.word	0x00002ab0


	//   ....[26]....
        /*04b4*/ 	.word	0x00002ad0


	//   ....[27]....
        /*04b8*/ 	.word	0x00002c00


	//   ....[28]....
        /*04bc*/ 	.word	0x00002e10


	//   ....[29]....
        /*04c0*/ 	.word	0x00002e60


	//   ....[30]....
        /*04c4*/ 	.word	0x00002e80


	//   ....[31]....
        /*04c8*/ 	.word	0x00002fe0


	//   ....[32]....
        /*04cc*/ 	.word	0x00003000


	//   ....[33]....
        /*04d0*/ 	.word	0x000030c0


	//   ....[34]....
        /*04d4*/ 	.word	0x000030e0


	//   ....[35]....
        /*04d8*/ 	.word	0x000030f0


	//   ....[36]....
        /*04dc*/ 	.word	0x00003110


	//   ....[37]....
        /*04e0*/ 	.word	0x00003120


	//   ....[38]....
        /*04e4*/ 	.word	0x00003140


	//   ....[39]....
        /*04e8*/ 	.word	0x000031f0


	//   ....[40]....
        /*04ec*/ 	.word	0x00003230


	//   ....[41]....
        /*04f0*/ 	.word	0x000032b0


	//   ....[42]....
        /*04f4*/ 	.word	0x00003310


	//   ....[43]....
        /*04f8*/ 	.word	0x000033c0


	//   ....[44]....
        /*04fc*/ 	.word	0x00003460


	//   ....[45]....
        /*0500*/ 	.word	0x000034a0


	//   ....[46]....
        /*0504*/ 	.word	0x000034e0


	//   ....[47]....
        /*0508*/ 	.word	0x000036b0


	//   ....[48]....
        /*050c*/ 	.word	0x00003790


	//   ....[49]....
        /*0510*/ 	.word	0x00003830


	//   ....[50]....
        /*0514*/ 	.word	0x00003870


	//   ....[51]....
        /*0518*/ 	.word	0x000038a0


	//   ....[52]....
        /*051c*/ 	.word	0x000038e0


	//   ....[53]....
        /*0520*/ 	.word	0x00003910


	//   ....[54]....
        /*0524*/ 	.word	0x00003a90


	//   ....[55]....
        /*0528*/ 	.word	0x00003af0


	//   ....[56]....
        /*052c*/ 	.word	0x00003b40


	//   ....[57]....
        /*0530*/ 	.word	0x00003c60


	//   ....[58]....
        /*0534*/ 	.word	0x00003d60


	//   ....[59]....
        /*0538*/ 	.word	0x00003da0


	//   ....[60]....
        /*053c*/ 	.word	0x00003db0


	//   ....[61]....
        /*0540*/ 	.word	0x00003e10


	//   ....[62]....
        /*0544*/ 	.word	0x000040f0


	//   ....[63]....
        /*0548*/ 	.word	0x00004100


	//   ....[64]....
        /*054c*/ 	.word	0x00004120


	//   ....[65]....
        /*0550*/ 	.word	0x00004150


	//   ....[66]....
        /*0554*/ 	.word	0x00004180


	//   ....[67]....
        /*0558*/ 	.word	0x000041b0


	//   ....[68]....
        /*055c*/ 	.word	0x00004220


	//   ....[69]....
        /*0560*/ 	.word	0x00004250


	//   ....[70]....
        /*0564*/ 	.word	0x00006500


	//   ....[71]....
        /*0568*/ 	.word	0x00006950


	//   ....[72]....
        /*056c*/ 	.word	0x00008da0


	//----- nvinfo : EIATTR_REG_RECONFIG
	.align		4
.L_218:
        /*0570*/ 	.byte	0x01, 0x54
	.zero		2


	//----- nvinfo : EIATTR_SYSCALL_OFFSETS
	.align		4
        /*0574*/ 	.byte	0x04, 0x46
        /*0576*/ 	.short	(.L_220 - .L_219)


	//   ....[0]....
.L_219:
        /*0578*/ 	.word	0x000007f0


	//   ....[1]....
        /*057c*/ 	.word	0x000008e0


	//   ....[2]....
        /*0580*/ 	.word	0x00000a40


	//   ....[3]....
        /*0584*/ 	.word	0x00000b30


	//   ....[4]....
        /*0588*/ 	.word	0x00005e90


	//   ....[5]....
        /*058c*/ 	.word	0x00005fc0


	//   ....[6]....
        /*0590*/ 	.word	0x000060e0


	//   ....[7]....
        /*0594*/ 	.word	0x00006200


	//----- nvinfo : EIATTR_MBARRIER_INSTR_OFFSETS
	.align		4
.L_220:
        /*0598*/ 	.byte	0x04, 0x39
        /*059a*/ 	.short	(.L_222 - .L_221)


	//   ....[0]....
.L_221:
        /*059c*/ 	.word	0x000002c0
        /*05a0*/ 	.word	0x000000ff
        /*05a4*/ 	.word	0x00030c00
        /*05a8*/ 	.short	0x0100
        /*05aa*/ 	.byte	0x06
	.zero		1


	//   ....[1]....
        /*05ac*/ 	.word	0x000003b0
        /*05b0*/ 	.word	0x000000ff
        /*05b4*/ 	.word	0x00030c10
        /*05b8*/ 	.short	0x0100
        /*05ba*/ 	.byte	0x08
	.zero		1


	//   ....[2]....
        /*05bc*/ 	.word	0x000003c0
        /*05c0*/ 	.word	0x000000ff
        /*05c4*/ 	.word	0x00030c20
        /*05c8*/ 	.short	0x0100
        /*05ca*/ 	.byte	0x08
	.zero		1


	//   ....[3]....
        /*05cc*/ 	.word	0x000003d0
        /*05d0*/ 	.word	0x000000ff
        /*05d4*/ 	.word	0x00030c18
        /*05d8*/ 	.short	0x0100
        /*05da*/ 	.byte	0x08
	.zero		1


	//   ....[4]....
        /*05dc*/ 	.word	0x000003e0
        /*05e0*/ 	.word	0x000000ff
        /*05e4*/ 	.word	0x00030c28
        /*05e8*/ 	.short	0x0100
        /*05ea*/ 	.byte	0x08
	.zero		1


	//   ....[5]....
        /*05ec*/ 	.word	0x00000510
        /*05f0*/ 	.word	0x000000ff
        /*05f4*/ 	.word	0x00030c30
        /*05f8*/ 	.short	0x0100
        /*05fa*/ 	.byte	0x08
	.zero		1


	//   ....[6]....
        /*05fc*/ 	.word	0x00000520
        /*0600*/ 	.word	0x000000ff
        /*0604*/ 	.word	0x00030c40
        /*0608*/ 	.short	0x0100
        /*060a*/ 	.byte	0x08
	.zero		1


	//   ....[7]....
        /*060c*/ 	.word	0x00000530
        /*0610*/ 	.word	0x000000ff
        /*0614*/ 	.word	0x00030c38
        /*0618*/ 	.short	0x0100
        /*061a*/ 	.byte	0x08
	.zero		1


	//   ....[8]....
        /*061c*/ 	.word	0x00000540
        /*0620*/ 	.word	0x000000ff
        /*0624*/ 	.word	0x00030c48
        /*0628*/ 	.short	0x0100
        /*062a*/ 	.byte	0x08
	.zero		1


	//   ....[9]....
        /*062c*/ 	.word	0x00000bc0
        /*0630*/ 	.word	0x00000002
        /*0634*/ 	.word	0x00030c00
        /*0638*/ 	.short	0x010a
        /*063a*/ 	.byte	0x3f
	.zero		1


	//   ....[10]....
        /*063c*/ 	.word	0x00000c50
        /*0640*/ 	.word	0x00000002
        /*0644*/ 	.word	0x00030c00
        /*0648*/ 	.short	0x010a
        /*064a*/ 	.byte	0x3f
	.zero		1


	//   ....[11]....
        /*064c*/ 	.word	0x00001520
        /*0650*/ 	.word	0x00000003
        /*0654*/ 	.word	0x00030c10
        /*0658*/ 	.short	0x010a
        /*065a*/ 	.byte	0x3f
	.zero		1


	//   ....[12]....
        /*065c*/ 	.word	0x00001590
        /*0660*/ 	.word	0x00000003
        /*0664*/ 	.word	0x00030c10
        /*0668*/ 	.short	0x010a
        /*066a*/ 	.byte	0x3f
	.zero		1


	//   ....[13]....
        /*066c*/ 	.word	0x000019b0
        /*0670*/ 	.word	0x00000003
        /*0674*/ 	.word	0x00030c30
        /*0678*/ 	.short	0x010a
        /*067a*/ 	.byte	0x3f
	.zero		1


	//   ....[14]....
        /*067c*/ 	.word	0x000019f0
        /*0680*/ 	.word	0x00000003
        /*0684*/ 	.word	0x00030c30
        /*0688*/ 	.short	0x010a
        /*068a*/ 	.byte	0x3f
	.zero		1


	//   ....[15]....
        /*068c*/ 	.word	0x000056d0
        /*0690*/ 	.word	0x00000000
        /*0694*/ 	.word	0x00000000
        /*0698*/ 	.short	0x0101
        /*069a*/ 	.byte	0x3f
	.zero		1


	//   ....[16]....
        /*069c*/ 	.word	0x00005b10
        /*06a0*/ 	.word	0x00000003
        /*06a4*/ 	.word	0x00000000
        /*06a8*/ 	.short	0x0101
        /*06aa*/ 	.byte	0x3f
	.zero		1


	//   ....[17]....
        /*06ac*/ 	.word	0x00007790
        /*06b0*/ 	.word	0x0000000b
        /*06b4*/ 	.word	0x00030c20
        /*06b8*/ 	.short	0x010a
        /*06ba*/ 	.byte	0x3f
	.zero		1


	//   ....[18]....
        /*06bc*/ 	.word	0x00007c60
        /*06c0*/ 	.word	0x0000000b
        /*06c4*/ 	.word	0x00030c40
        /*06c8*/ 	.short	0x010a
        /*06ca*/ 	.byte	0x3f
	.zero		1


	//   ....[19]....
        /*06cc*/ 	.word	0x00007e90
        /*06d0*/ 	.word	0x0000000b
        /*06d4*/ 	.word	0x00030c28
        /*06d8*/ 	.short	0x010a
        /*06da*/ 	.byte	0x3f
	.zero		1


	//   ....[20]....
        /*06dc*/ 	.word	0x00008030
        /*06e0*/ 	.word	0x0000000b
        /*06e4*/ 	.word	0x00030c48
        /*06e8*/ 	.short	0x010a
        /*06ea*/ 	.byte	0x3f
	.zero		1


	//   ....[21]....
        /*06ec*/ 	.word	0x00008240
        /*06f0*/ 	.word	0x0000000b
        /*06f4*/ 	.word	0x00030c20
        /*06f8*/ 	.short	0x010a
        /*06fa*/ 	.byte	0x3f
	.zero		1


	//   ....[22]....
        /*06fc*/ 	.word	0x00008450
        /*0700*/ 	.word	0x0000000b
        /*0704*/ 	.word	0x00030c40
        /*0708*/ 	.short	0x010a
        /*070a*/ 	.byte	0x3f
	.zero		1


	//   ....[23]....
        /*070c*/ 	.word	0x00008650
        /*0710*/ 	.word	0x0000000b
        /*0714*/ 	.word	0x00030c28
        /*0718*/ 	.short	0x010a
        /*071a*/ 	.byte	0x3f
	.zero		1


	//   ....[24]....
        /*071c*/ 	.word	0x00008850
        /*0720*/ 	.word	0x0000000d
        /*0724*/ 	.word	0x00030c40
        /*0728*/ 	.short	0x010a
        /*072a*/ 	.byte	0x3f
	.zero		1


	//   ....[25]....
        /*072c*/ 	.word	0x00008c10
        /*0730*/ 	.word	0x00000006
        /*0734*/ 	.word	0x00000000
        /*0738*/ 	.short	0x010a
        /*073a*/ 	.byte	0x3f
	.zero		1


	//   ....[26]....
        /*073c*/ 	.word	0x00008c70
        /*0740*/ 	.word	0x00000003
        /*0744*/ 	.word	0x00000000
        /*0748*/ 	.short	0x010a
        /*074a*/ 	.byte	0x3f
	.zero		1


	//   ....[27]....
        /*074c*/ 	.word	0x00008cd0
        /*0750*/ 	.word	0x00000000
        /*0754*/ 	.word	0x00000000
        /*0758*/ 	.short	0x010a
        /*075a*/ 	.byte	0x3f
	.zero		1


	//   ....[28]....
        /*075c*/ 	.word	0x00008d00
        /*0760*/ 	.word	0x00000003
        /*0764*/ 	.word	0x00000000
        /*0768*/ 	.short	0x010a
        /*076a*/ 	.byte	0x3f
	.zero		1


	//   ....[29]....
        /*076c*/ 	.word	0x00008dd0
        /*0770*/ 	.word	0x00000002
        /*0774*/ 	.word	0x00030c00
        /*0778*/ 	.short	0x010a
        /*077a*/ 	.byte	0x3f
	.zero		1


	//   ....[30]....
        /*077c*/ 	.word	0x00008e20
        /*0780*/ 	.word	0x00000003
        /*0784*/ 	.word	0x00030c10
        /*0788*/ 	.short	0x010a
        /*078a*/ 	.byte	0x3f
	.zero		1


	//   ....[31]....
        /*078c*/ 	.word	0x00008e70
        /*0790*/ 	.word	0x00000003
        /*0794*/ 	.word	0x00030c30
        /*0798*/ 	.short	0x010a
        /*079a*/ 	.byte	0x3f
	.zero		1


	//   ....[32]....
        /*079c*/ 	.word	0x00008ec0
        /*07a0*/ 	.word	0x0000000b
        /*07a4*/ 	.word	0x00030c20
        /*07a8*/ 	.short	0x010a
        /*07aa*/ 	.byte	0x3f
	.zero		1


	//   ....[33]....
        /*07ac*/ 	.word	0x00008f10
        /*07b0*/ 	.word	0x0000000b
        /*07b4*/ 	.word	0x00030c40
        /*07b8*/ 	.short	0x010a
        /*07ba*/ 	.byte	0x3f
	.zero		1


	//   ....[34]....
        /*07bc*/ 	.word	0x00008f60
        /*07c0*/ 	.word	0x0000000b
        /*07c4*/ 	.word	0x00030c28
        /*07c8*/ 	.short	0x010a
        /*07ca*/ 	.byte	0x3f
	.zero		1


	//   ....[35]....
        /*07cc*/ 	.word	0x00008fb0
        /*07d0*/ 	.word	0x0000000b
        /*07d4*/ 	.word	0x00030c48
        /*07d8*/ 	.short	0x010a
        /*07da*/ 	.byte	0x3f
	.zero		1


	//   ....[36]....
        /*07dc*/ 	.word	0x00009010
        /*07e0*/ 	.word	0x0000000b
        /*07e4*/ 	.word	0x00030c20
        /*07e8*/ 	.short	0x010a
        /*07ea*/ 	.byte	0x3f
	.zero		1


	//   ....[37]....
        /*07ec*/ 	.word	0x00009060
        /*07f0*/ 	.word	0x0000000b
        /*07f4*/ 	.word	0x00030c40
        /*07f8*/ 	.short	0x010a
        /*07fa*/ 	.byte	0x3f
	.zero		1


	//   ....[38]....
        /*07fc*/ 	.word	0x000090b0
        /*0800*/ 	.word	0x0000000b
        /*0804*/ 	.word	0x00030c28
        /*0808*/ 	.short	0x010a
        /*080a*/ 	.byte	0x3f
	.zero		1


	//   ....[39]....
        /*080c*/ 	.word	0x00009100
        /*0810*/ 	.word	0x0000000d
        /*0814*/ 	.word	0x00030c40
        /*0818*/ 	.short	0x010a
        /*081a*/ 	.byte	0x3f
	.zero		1


	//   ....[40]....
        /*081c*/ 	.word	0x000091e0
        /*0820*/ 	.word	0x00000006
        /*0824*/ 	.word	0x00000000
        /*0828*/ 	.short	0x010a
        /*082a*/ 	.byte	0x3f
	.zero		1


	//   ....[41]....
        /*082c*/ 	.word	0x00009230
        /*0830*/ 	.word	0x00000003
        /*0834*/ 	.word	0x00000000
        /*0838*/ 	.short	0x010a
        /*083a*/ 	.byte	0x3f
	.zero		1


	//   ....[42]....
        /*083c*/ 	.word	0x00009280
        /*0840*/ 	.word	0x00000000
        /*0844*/ 	.word	0x00000000
        /*0848*/ 	.short	0x010a
        /*084a*/ 	.byte	0x3f
	.zero		1


	//----- nvinfo : EIATTR_NUM_MBARRIERS
	.align		4
.L_222:
        /*084c*/ 	.byte	0x03, 0x38
        /*084e*/ 	.short	0x0009


	//----- nvinfo : EIATTR_EXIT_INSTR_OFFSETS
	.align		4
        /*0850*/ 	.byte	0x04, 0x1c
        /*0852*/ 	.short	(.L_224 - .L_223)


	//   ....[0]....
.L_223:
        /*0854*/ 	.word	0x00008d50


	//----- nvinfo : EIATTR_MAX_THREADS
	.align		4
.L_224:
        /*0858*/ 	.byte	0x04, 0x05
        /*085a*/ 	.short	(.L_226 - .L_225)
.L_225:
        /*085c*/ 	.word	0x00000180
        /*0860*/ 	.word	0x00000001
        /*0864*/ 	.word	0x00000001


	//----- nvinfo : EIATTR_CRS_STACK_SIZE
	.align		4
.L_226:
        /*0868*/ 	.byte	0x04, 0x1e
        /*086a*/ 	.short	(.L_228 - .L_227)
.L_227:
        /*086c*/ 	.word	0x00000000


	//----- nvinfo : EIATTR_CBANK_PARAM_SIZE
	.align		4
.L_228:
        /*0870*/ 	.byte	0x03, 0x19
        /*0872*/ 	.short	0x0970


	//----- nvinfo : EIATTR_PARAM_CBANK
	.align		4
        /*0874*/ 	.byte	0x04, 0x0a
        /*0876*/ 	.short	(.L_230 - .L_229)
	.align		4
.L_229:
        /*0878*/ 	.word	index@(.nv.constant0._ZN7cutlass13device_kernelIN5flash11enable_sm90INS1_16FlashAttnBwdSm90INS1_25CollectiveMainloopBwdSm90ILi2ELi2ELi2EN4cute5tupleIJNS5_1CILi1EEES8_S8_EEENS6_IJNS7_ILi128EEESA_NS7_ILi64EEEEEENS_10bfloat16_tEfNS_4arch4Sm90ELb0ELb0ELb1ELb0ELb0ELb1ELb0ELb0ELi2ELi1ELi2ELi2ELb0EEENS1_21CollectiveEpilogueBwdISC_SD_SF_Li256ELb0ELb0ELi1EEENS1_19SingleTileSchedulerILb0ELb0ELb0ELi128EEEEEEEEEvNT_6ParamsE)
        /*087c*/ 	.short	0x0210
        /*087e*/ 	.short	0x0970


	//----- nvinfo : EIATTR_SW_WAR
	.align		4
.L_230:
        /*0880*/ 	.byte	0x04, 0x36
        /*0882*/ 	.short	(.L_232 - .L_231)
.L_231:
        /*0884*/ 	.word	0x00000008
.L_232:


//--------------------- .nv.info._ZN7cutlass13device_kernelIN5flash11enable_sm90INS1_16FlashAttnBwdSm90INS1_25CollectiveMainloopBwdSm90ILi2ELi2ELi2EN4cute5tupleIJNS5_1CILi1EEES8_S8_EEENS6_IJNS7_ILi128EEESA_NS7_ILi64EEEEEENS_10bfloat16_tEfNS_4arch4Sm90ELb0ELb0ELb1ELb0ELb1ELb1ELb0ELb0ELi2ELi1ELi2ELi2ELb0EEENS1_21CollectiveEpilogueBwdISC_SD_SF_Li256ELb0ELb0ELi1EEENS1_19SingleTileSchedulerILb0ELb0ELb0ELi128EEEEEEEEEvNT_6ParamsE --------------------------
	.section	.nv.info._ZN7cutlass13device_kernelIN5flash11enable_sm90INS1_16FlashAttnBwdSm90INS1_25CollectiveMainloopBwdSm90ILi2ELi2ELi2EN4cute5tupleIJNS5_1CILi1EEES8_S8_EEENS6_IJNS7_ILi128EEESA_NS7_ILi64EEEEEENS_10bfloat16_tEfNS_4arch4Sm90ELb0ELb0ELb1ELb0ELb1ELb1ELb0ELb0ELi2ELi1ELi2ELi2ELb0EEENS1_21CollectiveEpilogueBwdISC_SD_SF_Li256ELb0ELb0ELi1EEENS1_19SingleTileSchedulerILb0ELb0ELb0ELi128EEEEEEEEEvNT_6ParamsE,"",@"SHT_CUDA_INFO"
	.sectionflags	@""
	.align	4


	//----- nvinfo : EIATTR_CUDA_API_VERSION
	.align		4
        /*0000*/ 	.byte	0x04, 0x37
        /*0002*/ 	.short	(.L_234 - .L_233)
.L_233:
        /*0004*/ 	.word	0x00000082


	//----- nvinfo : EIATTR_KPARAM_INFO
	.align		4
.L_234:
        /*0008*/ 	.byte	0x04, 0x17
        /*000a*/ 	.short	(.L_236 - .L_235)
.L_235:
        /*000c*/ 	.word	0x00000000
        /*0010*/ 	.short	0x0000
        /*0012*/ 	.short	0x0070
        /*0014*/ 	.byte	0x00, 0xf0, 0x01, 0x24


	//----- nvinfo : EIATTR_SPARSE_MMA_MASK
	.align		4
.L_236:
        /*0018*/ 	.byte	0x03, 0x50
        /*001a*/ 	.short	0x0000


	//----- nvinfo : EIATTR_MAXREG_COUNT
	.align		4
        /*001c*/ 	.byte	0x03, 0x1b
        /*001e*/ 	.short	0x00a8


	//----- nvinfo : EIATTR_NUM_BARRIERS
	.align		4
        /*0020*/ 	.byte	0x02, 0x4c
        /*0022*/ 	.byte	0x10
	.zero		1


	//----- nvinfo : EIATTR_EXTERNS
	.align		4
        /*0024*/ 	.byte	0x04, 0x0f
        /*0026*/ 	.short	(.L_238 - .L_237)


	//   ....[0]....
	.align		4
.L_237:
        /*0028*/ 	.word	index@(__assertfail)


	//----- nvinfo : EIATTR_ANNOTATIONS
	.align		4
.L_238:
        /*002c*/ 	.byte	0x04, 0x55
        /*002e*/ 	.short	(.L_240 - .L_239)


	//   ....[0]....
.L_239:
        /* <DEDUP_REMOVED lines=46> */


	//----- nvinfo : EIATTR_MERCURY_ISA_VERSION
	.align		4
.L_240:
        /*0300*/ 	.byte	0x03, 0x5f
        /*0302*/ 	.short	0x0101


	//----- nvinfo : EIATTR_INT_WARP_WIDE_INSTR_OFFSETS
	.align		4
        /*0304*/ 	.byte	0x04, 0x31
        /*0306*/ 	.short	(.L_242 - .L_241)


	//   ....[0]....
.L_241:
        /*0308*/ 	.word	0x000001e0


	//   ....[1]....
        /*030c*/ 	.word	0x000002a0


	//   ....[2]....
        /*0310*/ 	.word	0x000071b0


	//   ....[3]....
        /*0314*/ 	.word	0x00007620


	//   ....[4]....
        /*0318*/ 	.word	0x00007bf0


	//----- nvinfo : EIATTR_COOP_GROUP_MASK_REGIDS
	.align		4
.L_242:
        /*031c*/ 	.byte	0x04, 0x29
        /*031e*/ 	.short	(.L_244 - .L_243)


	//   ....[0]....
.L_243:
        /*0320*/ 	.word	0xffffffff


	//   ....[1]....
        /*0324*/ 	.word	0xffffffff


	//   ....[2]....
        /*0328*/ 	.word	0xffffffff


	//   ....[3]....
        /*032c*/ 	.word	0xffffffff


	//   ....[4]....
        /*0330*/ 	.word	0xffffffff


	//   ....[5]....
        /*0334*/ 	.word	0xffffffff


	//   ....[6]....
        /*0338*/ 	.word	0xffffffff


	//   ....[7]....
        /*033c*/ 	.word	0xffffffff


	//   ....[8]....
        /*0340*/ 	.word	0xffffffff


	//   ....[9]....
        /*0344*/ 	.word	0xffffffff


	//   ....[10]....
        /*0348*/ 	.word	0xffffffff


	//   ....[11]....
        /*034c*/ 	.word	0xffffffff


	//   ....[12]....
        /*0350*/ 	.word	0xffffffff


	//   ....[13]....
        /*0354*/ 	.word	0xffffffff


	//   ....[14]....
        /*0358*/ 	.word	0xffffffff


	//   ....[15]....
        /*035c*/ 	.word	0xffffffff


	//   ....[16]....
        /*0360*/ 	.word	0xffffffff


	//   ....[17]....
        /*0364*/ 	.word	0xffffffff


	//   ....[18]....
        /*0368*/ 	.word	0xffffffff


	//   ....[19]....
        /*036c*/ 	.word	0xffffffff


	//   ....[20]....
        /*0370*/ 	.word	0xffffffff


	//   ....[21]....
        /*0374*/ 	.word	0xffffffff


	//   ....[22]....
        /*0378*/ 	.word	0xffffffff


	//   ....[23]....
        /*037c*/ 	.word	0xffffffff


	//   ....[24]....
        /*0380*/ 	.word	0xffffffff


	//   ....[25]....
        /*0384*/ 	.word	0xffffffff


	//   ....[26]....
        /*0388*/ 	.word	0xffffffff


	//   ....[27]....
        /*038c*/ 	.word	0xffffffff


	//   ....[28]....
        /*0390*/ 	.word	0xffffffff


	//   ....[29]....
        /*0394*/ 	.word	0xffffffff


	//   ....[30]....
        /*0398*/ 	.word	0xffffffff


	//   ....[31]....
        /*039c*/ 	.word	0xffffffff


	//   ....[32]....
        /*03a0*/ 	.word	0xffffffff


	//   ....[33]....
        /*03a4*/ 	.word	0xffffffff


	//   ....[34]....
        /*03a8*/ 	.word	0xffffffff


	//   ....[35]....
        /*03ac*/ 	.word	0xffffffff


	//   ....[36]....
        /*03b0*/ 	.word	0xffffffff


	//   ....[37]....
        /*03b4*/ 	.word	0xffffffff


	//   ....[38]....
        /*03b8*/ 	.word	0xffffffff


	//   ....[39]....
        /*03bc*/ 	.word	0xffffffff


	//   ....[40]....
        /*03c0*/ 	.word	0xffffffff


	//   ....[41]....
        /*03c4*/ 	.word	0xffffffff


	//   ....[42]....
        /*03c8*/ 	.word	0xffffffff


	//   ....[43]....
        /*03cc*/ 	.word	0xffffffff


	//   ....[44]....
        /*03d0*/ 	.word	0xffffffff


	//   ....[45]....
        /*03d4*/ 	.word	0xffffffff


	//   ....[46]....
        /*03d8*/ 	.word	0xffffffff


	//   ....[47]....
        /*03dc*/ 	.word	0xffffffff


	//   ....[48]....
        /*03e0*/ 	.word	0xffffffff


	//   ....[49]....
        /*03e4*/ 	.word	0xffffffff


	//   ....[50]....
        /*03e8*/ 	.word	0xffffffff


	//   ....[51]....
        /*03ec*/ 	.word	0xffffffff


	//   ....[52]....
        /*03f0*/ 	.word	0xffffffff


	//   ....[53]....
        /*03f4*/ 	.word	0xffffffff


	//   ....[54]....
        /*03f8*/ 	.word	0xffffffff


	//   ....[55]....
        /*03fc*/ 	.word	0xffffffff


	//   ....[56]....
        /*0400*/ 	.word	0xffffffff


	//   ....[57]....
        /*0404*/ 	.word	0xffffffff


	//   ....[58]....
        /*0408*/ 	.word	0xffffffff


	//   ....[59]....
        /*040c*/ 	.word	0xffffffff


	//   ....[60]....
        /*0410*/ 	.word	0xffffffff


	//   ....[61]....
        /*0414*/ 	.word	0xffffffff


	//   ....[62]....
        /*0418*/ 	.word	0xffffffff


	//   ....[63]....
        /*041c*/ 	.word	0xffffffff


	//   ....[64]....
        /*0420*/ 	.word	0xffffffff


	//   ....[65]....
        /*0424*/ 	.word	0xffffffff


	//   ....[66]....
        /*0428*/ 	.word	0xffffffff


	//   ....[67]....
        /*042c*/ 	.word	0xffffffff


	//   ....[68]....
        /*0430*/ 	.word	0xffffffff


	//   ....[69]....
        /*0434*/ 	.word	0xffffffff


	//   ....[70]....
        /*0438*/ 	.word	0xffffffff


	//   ....[71]....
        /*043c*/ 	.word	0xffffffff


	//   ....[72]....
        /*0440*/ 	.word	0xffffffff


	//   ....[73]....
        /*0444*/ 	.word	0xffffffff


	//   ....[74]....
        /*0448*/ 	.word	0xffffffff


	//   ....[75]....
        /*044c*/ 	.word	0xffffffff


	//   ....[76]....
        /*0450*/ 	.word	0xffffffff


	//   ....[77]....
        /*0454*/ 	.word	0xffffffff


	//   ....[78]....
        /*0458*/ 	.word	0x0500000f


	//   ....[79]....
        /*045c*/ 	.word	0x0500000f


	//   ....[80]....
        /*0460*/ 	.word	0x0500000f


	//   ....[81]....
        /*0464*/ 	.word	0x0500000f


	//----- nvinfo : EIATTR_COOP_GROUP_INSTR_OFFSETS
	.align		4
.L_244:
        /*0468*/ 	.byte	0x04, 0x28
        /*046a*/ 	.short	(.L_246 - .L_245)


	//   ....[0]....
.L_245:
        /*046c*/ 	.word	0x00000060


	//   ....[1]....
        /*0470*/ 	.word	0x000001f0


	//   ....[2]....
        /*0474*/ 	.word	0x00000280


	//   ....[3]....
        /*0478*/ 	.word	0x00000400


	//   ....[4]....
        /*047c*/ 	.word	0x00000640


	//   ....[5]....
        /*0480*/ 	.word	0x00000b90


	//   ....[6]....
        /*0484*/ 	.word	0x00001f00


	//   ....[7]....
        /*0488*/ 	.word	0x00002080


	//   ....[8]....
        /*048c*/ 	.word	0x00002200


	//   ....[9]....
        /*0490*/ 	.word	0x00002240


	//   ....[10]....
        /*0494*/ 	.word	0x00002380


	//   ....[11]....
        /*0498*/ 	.word	0x000024e0


	//   ....[12]....
        /*049c*/ 	.word	0x00002540


	//   ....[13]....
        /*04a0*/ 	.word	0x00002560


	//   ....[14]....
        /*04a4*/ 	.word	0x000025e0


	//   ....[15]....
        /*04a8*/ 	.word	0x000025f0


	//   ....[16]....
        /*04ac*/ 	.word	0x00002610


	//   ....[17]....
        /*04b0*/ 	.word	0x00002650


	//   ....[18]....
        /*04b4*/ 	.word	0x000026a0


	//   ....[19]....
        /*04b8*/ 	.word	0x00002730


	//   ....[20]....
        /*04bc*/ 	.word	0x00002760


	//   ....[21]....
        /*04c0*/ 	.word	0x00002870


	//   ....[22]....
        /*04c4*/ 	.word	0x00002890


	//   ....[23]....
        /*04c8*/ 	.word	0x000029e0


	//   ....[24]....
        /*04cc*/ 	.word	0x00002a40


	//   ....[25]....
        /*04d0*/ 	.word	0x00002ac0


	//   ....[26]....
        /*04d4*/ 	.word	0x00002ae0


	//   ....[27]....
        /*04d8*/ 	.word	0x00002c70


	//   ....[28]....
        /*04dc*/ 	.word	0x00002ca0


	//   ....[29]....
        /*04e0*/ 	.word	0x00002d00


	//   ....[30]....
        /*04e4*/ 	.word	0x00002ed0


	//   ....[31]....
        /*04e8*/ 	.word	0x00003000


	//   ....[32]....
        /*04ec*/ 	.word	0x00003020


	//   ....[33]....
        /*04f0*/ 	.word	0x00003030


	//   ....[34]....
        /*04f4*/ 	.word	0x00003050


	//   ....[35]....
        /*04f8*/ 	.word	0x00003060


	//   ....[36]....
        /*04fc*/ 	.word	0x00003090


	//   ....[37]....
        /*0500*/ 	.word	0x000030b0


	//   ....[38]....
        /*0504*/ 	.word	0x000030f0


	//   ....[39]....
        /*0508*/ 	.word	0x000031f0


	//   ....[40]....
        /*050c*/ 	.word	0x00003230


	//   ....[41]....
        /*0510*/ 	.word	0x00003270


	//   ....[42]....
        /*0514*/ 	.word	0x000032b0


	//   ....[43]....
        /*0518*/ 	.word	0x00003390


	//   ....[44]....
        /*051c*/ 	.word	0x000033e0


	//   ....[45]....
        /*0520*/ 	.word	0x00003530


	//   ....[46]....
        /*0524*/ 	.word	0x000035c0


	//   ....[47]....
        /*0528*/ 	.word	0x00003740


	//   ....[48]....
        /*052c*/ 	.word	0x00003780


	//   ....[49]....
        /*0530*/ 	.word	0x000037d0


	//   ....[50]....
        /*0534*/ 	.word	0x00003800


	//   ....[51]....
        /*0538*/ 	.word	0x00003810


	//   ....[52]....
        /*053c*/ 	.word	0x000038c0


	//   ....[53]....
        /*0540*/ 	.word	0x00003940


	//   ....[54]....
        /*0544*/ 	.word	0x00003c50


	//   ....[55]....
        /*0548*/ 	.word	0x00003c60


	//   ....[56]....
        /*054c*/ 	.word	0x00003cd0


	//   ....[57]....
        /*0550*/ 	.word	0x00003d00


	//   ....[58]....
        /*0554*/ 	.word	0x00003d10


	//   ....[59]....
        /*0558*/ 	.word	0x00003d30


	//   ....[60]....
        /*055c*/ 	.word	0x00003d40


	//   ....[61]....
        /*0560*/ 	.word	0x00003d60


	//   ....[62]....
        /*0564*/ 	.word	0x00004050


	//   ....[63]....
        /*0568*/ 	.word	0x00004060


	//   ....[64]....
        /*056c*/ 	.word	0x00004070


	//   ....[65]....
        /*0570*/ 	.word	0x00004080


	//   ....[66]....
        /*0574*/ 	.word	0x00004090


	//   ....[67]....
        /*0578*/ 	.word	0x000040b0


	//   ....[68]....
        /*057c*/ 	.word	0x000040e0


	//   ....[69]....
        /*0580*/ 	.word	0x00004120


	//   ....[70]....
        /*0584*/ 	.word	0x00006510


	//   ....[71]....
        /*0588*/ 	.word	0x00006940


	//   ....[72]....
        /*058c*/ 	.word	0x00006e50


	//   ....[73]....
        /*0590*/ 	.word	0x000070e0


	//   ....[74]....
        /*0594*/ 	.word	0x00007320


	//   ....[75]....
        /*0598*/ 	.word	0x00007550


	//   ....[76]....
        /*059c*/ 	.word	0x00007800


	//   ....[77]....
        /*05a0*/ 	.word	0x00007b30


	//   ....[78]....
        /*05a4*/ 	.word	0x000095b0


	//   ....[79]....
        /*05a8*/ 	.word	0x00009700


	//   ....[80]....
        /*05ac*/ 	.word	0x00009770


	//   ....[81]....
        /*05b0*/ 	.word	0x000097e0


	//----- nvinfo : EIATTR_REG_RECONFIG
	.align		4
.L_246:
        /*05b4*/ 	.byte	0x01, 0x54
	.zero		2


	//----- nvinfo : EIATTR_SYSCALL_OFFSETS
	.align		4
        /*05b8*/ 	.byte	0x04, 0x46
        /*05ba*/ 	.short	(.L_248 - .L_247)


	//   ....[0]....
.L_247:
        /*05bc*/ 	.word	0x000007f0


	//   ....[1]....
        /*05c0*/ 	.word	0x000008e0


	//   ....[2]....
        /*05c4*/ 	.word	0x00000a40


	//   ....[3]....
        /*05c8*/ 	.word	0x00000b30


	//   ....[4]....
        /*05cc*/ 	.word	0x00005e80


	//   ....[5]....
        /*05d0*/ 	.word	0x00005fb0


	//   ....[6]....
        /*05d4*/ 	.word	0x000060d0


	//   ....[7]....
        /*05d8*/ 	.word	0x000061f0


	//----- nvinfo : EIATTR_MBARRIER_INSTR_OFFSETS
	.align		4
.L_248:
        /*05dc*/ 	.byte	0x04, 0x39
        /*05de*/ 	.short	(.L_250 - .L_249)


	//   ....[0]....
.L_249:
        /*05e0*/ 	.word	0x000002c0
        /*05e4*/ 	.word	0x000000ff
        /*05e8*/ 	.word	0x00030c00
        /*05ec*/ 	.short	0x0100
        /*05ee*/ 	.byte	0x06
	.zero		1


	//   ....[1]....
        /*05f0*/ 	.word	0x000003b0
        /*05f4*/ 	.word	0x000000ff
        /*05f8*/ 	.word	0x00030c10
        /*05fc*/ 	.short	0x0100
        /*05fe*/ 	.byte	0x08
	.zero		1


	//   ....[2]....
        /*0600*/ 	.word	0x000003c0
        /*0604*/ 	.word	0x000000ff
        /*0608*/ 	.word	0x00030c20
        /*060c*/ 	.short	0x0100
        /*060e*/ 	.byte	0x08
	.zero		1


	//   ....[3]....
        /*0610*/ 	.word	0x000003d0
        /*0614*/ 	.word	0x000000ff
        /*0618*/ 	.word	0x00030c18
        /*061c*/ 	.short	0x0100
        /*061e*/ 	.byte	0x08
	.zero		1


	//   ....[4]....
        /*0620*/ 	.word	0x000003e0
        /*0624*/ 	.word	0x000000ff
        /*0628*/ 	.word	0x00030c28
        /*062c*/ 	.short	0x0100
        /*062e*/ 	.byte	0x08
	.zero		1


	//   ....[5]....
        /*0630*/ 	.word	0x00000510
        /*0634*/ 	.word	0x000000ff
        /*0638*/ 	.word	0x00030c30
        /*063c*/ 	.short	0x0100
        /*063e*/ 	.byte	0x08
	.zero		1


	//   ....[6]....
        /*0640*/ 	.word	0x00000520
        /*0644*/ 	.word	0x000000ff
        /*0648*/ 	.word	0x00030c40
        /*064c*/ 	.short	0x0100
        /*064e*/ 	.byte	0x08
	.zero		1


	//   ....[7]....
        /*0650*/ 	.word	0x00000530
        /*0654*/ 	.word	0x000000ff
        /*0658*/ 	.word	0x00030c38
        /*065c*/ 	.short	0x0100
        /*065e*/ 	.byte	0x08
	.zero		1


	//   ....[8]....
        /*0660*/ 	.word	0x00000540
        /*0664*/ 	.word	0x000000ff
        /*0668*/ 	.word	0x00030c48
        /*066c*/ 	.short	0x0100
        /*066e*/ 	.byte	0x08
	.zero		1


	//   ....[9]....
        /*0670*/ 	.word	0x00000bc0
        /*0674*/ 	.word	0x00000002
        /*0678*/ 	.word	0x00030c00
        /*067c*/ 	.short	0x010a
        /*067e*/ 	.byte	0x3f
	.zero		1


	//   ....[10]....
        /*0680*/ 	.word	0x00000c50
        /*0684*/ 	.word	0x00000002
        /*0688*/ 	.word	0x00030c00
        /*068c*/ 	.short	0x010a
        /*068e*/ 	.byte	0x3f
	.zero		1


	//   ....[11]....
        /*0690*/ 	.word	0x00001520
        /*0694*/ 	.word	0x00000015
        /*0698*/ 	.word	0x00030c10
        /*069c*/ 	.short	0x010a
        /*069e*/ 	.byte	0x3f
	.zero		1


	//   ....[12]....
        /*06a0*/ 	.word	0x00001590
        /*06a4*/ 	.word	0x00000015
        /*06a8*/ 	.word	0x00030c10
        /*06ac*/ 	.short	0x010a
        /*06ae*/ 	.byte	0x3f
	.zero		1


	//   ....[13]....
        /*06b0*/ 	.word	0x000019b0
        /*06b4*/ 	.word	0x00000015
        /*06b8*/ 	.word	0x00030c30
        /*06bc*/ 	.short	0x010a
        /*06be*/ 	.byte	0x3f
	.zero		1


	//   ....[14]....
        /*06c0*/ 	.word	0x000019f0
        /*06c4*/ 	.word	0x00000015
        /*06c8*/ 	.word	0x00030c30
        /*06cc*/ 	.short	0x010a
        /*06ce*/ 	.byte	0x3f
	.zero		1


	//   ....[15]....
        /*06d0*/ 	.word	0x000056c0
        /*06d4*/ 	.word	0x00000000
        /*06d8*/ 	.word	0x00000000
        /*06dc*/ 	.short	0x0101
        /*06de*/ 	.byte	0x3f
	.zero		1


	//   ....[16]....
        /*06e0*/ 	.word	0x00005b00
        /*06e4*/ 	.word	0x00000000
        /*06e8*/ 	.word	0x00000000
        /*06ec*/ 	.short	0x0101
        /*06ee*/ 	.byte	0x3f
	.zero		1


	//   ....[17]....
        /*06f0*/ 	.word	0x00007fa0
        /*06f4*/ 	.word	0x0000000b
        /*06f8*/ 	.word	0x00030c20
        /*06fc*/ 	.short	0x010a
        /*06fe*/ 	.byte	0x3f
	.zero		1


	//   ....[18]....
        /*0700*/ 	.word	0x00008470
        /*0704*/ 	.word	0x0000000b
        /*0708*/ 	.word	0x00030c40
        /*070c*/ 	.short	0x010a
        /*070e*/ 	.byte	0x3f
	.zero		1


	//   ....[19]....
        /*0710*/ 	.word	0x000086a0
        /*0714*/ 	.word	0x0000000b
        /*0718*/ 	.word	0x00030c28
        /*071c*/ 	.short	0x010a
        /*071e*/ 	.byte	0x3f
	.zero		1


	//   ....[20]....
        /*0720*/ 	.word	0x00008840
        /*0724*/ 	.word	0x0000000b
        /*0728*/ 	.word	0x00030c48
        /*072c*/ 	.short	0x010a
        /*072e*/ 	.byte	0x3f
	.zero		1


	//   ....[21]....
        /*0730*/ 	.word	0x00008a50
        /*0734*/ 	.word	0x0000000b
        /*0738*/ 	.word	0x00030c20
        /*073c*/ 	.short	0x010a
        /*073e*/ 	.byte	0x3f
	.zero		1


	//   ....[22]....
        /*0740*/ 	.word	0x00008c60
        /*0744*/ 	.word	0x0000000b
        /*0748*/ 	.word	0x00030c40
        /*074c*/ 	.short	0x010a
        /*074e*/ 	.byte	0x3f
	.zero		1


	//   ....[23]....
        /*0750*/ 	.word	0x00008e60
        /*0754*/ 	.word	0x0000000b
        /*0758*/ 	.word	0x00030c28
        /*075c*/ 	.short	0x010a
        /*075e*/ 	.byte	0x3f
	.zero		1


	//   ....[24]....
        /*0760*/ 	.word	0x00009060
        /*0764*/ 	.word	0x0000000d
        /*0768*/ 	.word	0x00030c40
        /*076c*/ 	.short	0x010a
        /*076e*/ 	.byte	0x3f
	.zero		1


	//   ....[25]....
        /*0770*/ 	.word	0x00009420
        /*0774*/ 	.word	0x00000006
        /*0778*/ 	.word	0x00000000
        /*077c*/ 	.short	0x010a
        /*077e*/ 	.byte	0x3f
	.zero		1


	//   ....[26]....
        /*0780*/ 	.word	0x00009480
        /*0784*/ 	.word	0x00000003
        /*0788*/ 	.word	0x00000000
        /*078c*/ 	.short	0x010a
        /*078e*/ 	.byte	0x3f
	.zero		1


	//   ....[27]....
        /*0790*/ 	.word	0x000094e0
        /*0794*/ 	.word	0x00000000
        /*0798*/ 	.word	0x00000000
        /*079c*/ 	.short	0x010a
        /*079e*/ 	.byte	0x3f
	.zero		1


	//   ....[28]....
        /*07a0*/ 	.word	0x00009510
        /*07a4*/ 	.word	0x00000003
        /*07a8*/ 	.word	0x00000000
        /*07ac*/ 	.short	0x010a
        /*07ae*/ 	.byte	0x3f
	.zero		1


	//   ....[29]....
        /*07b0*/ 	.word	0x000095e0
        /*07b4*/ 	.word	0x00000002
        /*07b8*/ 	.word	0x00030c00
        /*07bc*/ 	.short	0x010a
        /*07be*/ 	.byte	0x3f
	.zero		1


	//   ....[30]....
        /*07c0*/ 	.word	0x00009630
        /*07c4*/ 	.word	0x00000015
        /*07c8*/ 	.word	0x00030c10
        /*07cc*/ 	.short	0x010a
        /*07ce*/ 	.byte	0x3f
	.zero		1


	//   ....[31]....
        /*07d0*/ 	.word	0x00009680
        /*07d4*/ 	.word	0x00000015
        /*07d8*/ 	.word	0x00030c30
        /*07dc*/ 	.short	0x010a
        /*07de*/ 	.byte	0x3f
	.zero		1


	//   ....[32]....
        /*07e0*/ 	.word	0x00009820
        /*07e4*/ 	.word	0x0000000b
        /*07e8*/ 	.word	0x00030c20
        /*07ec*/ 	.short	0x010a
        /*07ee*/ 	.byte	0x3f
	.zero		1


	//   ....[33]....
        /*07f0*/ 	.word	0x00009870
        /*07f4*/ 	.word	0x0000000b
        /*07f8*/ 	.word	0x00030c40
        /*07fc*/ 	.short	0x010a
        /*07fe*/ 	.byte	0x3f
	.zero		1


	//   ....[34]....
        /*0800*/ 	.word	0x000098c0
        /*0804*/ 	.word	0x0000000b
        /*0808*/ 	.word	0x00030c28
        /*080c*/ 	.short	0x010a
        /*080e*/ 	.byte	0x3f
	.zero		1


	//   ....[35]....
        /*0810*/ 	.word	0x00009910
        /*0814*/ 	.word	0x0000000b
        /*0818*/ 	.word	0x00030c48
        /*081c*/ 	.short	0x010a
        /*081e*/ 	.byte	0x3f
	.zero		1


	//   ....[36]....
        /*0820*/ 	.word	0x00009970
        /*0824*/ 	.word	0x0000000b
        /*0828*/ 	.word	0x00030c20
        /*082c*/ 	.short	0x010a
        /*082e*/ 	.byte	0x3f
	.zero		1


	//   ....[37]....
        /*0830*/ 	.word	0x000099c0
        /*0834*/ 	.word	0x0000000b
        /*0838*/ 	.word	0x00030c40
        /*083c*/ 	.short	0x010a
        /*083e*/ 	.byte	0x3f
	.zero		1


	//   ....[38]....
        /*0840*/ 	.word	0x00009a10
        /*0844*/ 	.word	0x0000000b
        /*0848*/ 	.word	0x00030c28
        /*084c*/ 	.short	0x010a
        /*084e*/ 	.byte	0x3f
	.zero		1


	//   ....[39]....
        /*0850*/ 	.word	0x00009a60
        /*0854*/ 	.word	0x0000000d
        /*0858*/ 	.word	0x00030c40
        /*085c*/ 	.short	0x010a
        /*085e*/ 	.byte	0x3f
	.zero		1


	//   ....[40]....
        /*0860*/ 	.word	0x00009b40
        /*0864*/ 	.word	0x00000006
        /*0868*/ 	.word	0x00000000
        /*086c*/ 	.short	0x010a
        /*086e*/ 	.byte	0x3f
	.zero		1


	//   ....[41]....
        /*0870*/ 	.word	0x00009b90
        /*0874*/ 	.word	0x00000003
        /*0878*/ 	.word	0x00000000
        /*087c*/ 	.short	0x010a
        /*087e*/ 	.byte	0x3f
	.zero		1


	//   ....[42]....
        /*0880*/ 	.word	0x00009be0
        /*0884*/ 	.word	0x00000000
        /*0888*/ 	.word	0x00000000
        /*088c*/ 	.short	0x010a
        /*088e*/ 	.byte	0x3f
	.zero		1


	//----- nvinfo : EIATTR_NUM_MBARRIERS
	.align		4
.L_250:
        /*0890*/ 	.byte	0x03, 0x38
        /*0892*/ 	.short	0x0009


	//----- nvinfo : EIATTR_EXIT_INSTR_OFFSETS
	.align		4
        /*0894*/ 	.byte	0x04, 0x1c
        /*0896*/ 	.short	(.L_252 - .L_251)


	//   ....[0]....
.L_251:
        /*0898*/ 	.word	0x00009560


	//----- nvinfo : EIATTR_MAX_THREADS
	.align		4
.L_252:
        /*089c*/ 	.byte	0x04, 0x05
        /*089e*/ 	.short	(.L_254 - .L_253)
.L_253:
        /*08a0*/ 	.word	0x00000180
        /*08a4*/ 	.word	0x00000001
        /*08a8*/ 	.word	0x00000001


	//----- nvinfo : EIATTR_CRS_STACK_SIZE
	.align		4
.L_254:
        /*08ac*/ 	.byte	0x04, 0x1e
        /*08ae*/ 	.short	(.L_256 - .L_255)
.L_255:
        /*08b0*/ 	.word	0x00000000


	//----- nvinfo : EIATTR_CBANK_PARAM_SIZE
	.align		4
.L_256:
        /*08b4*/ 	.byte	0x03, 0x19
        /*08b6*/ 	.short	0x0970


	//----- nvinfo : EIATTR_PARAM_CBANK
	.align		4
        /*08b8*/ 	.byte	0x04, 0x0a
        /*08ba*/ 	.short	(.L_258 - .L_257)
	.align		4
.L_257:
        /*08bc*/ 	.word	index@(.nv.constant0._ZN7cutlass13device_kernelIN5flash11enable_sm90INS1_16FlashAttnBwdSm90INS1_25CollectiveMainloopBwdSm90ILi2ELi2ELi2EN4cute5tupleIJNS5_1CILi1EEES8_S8_EEENS6_IJNS7_ILi128EEESA_NS7_ILi64EEEEEENS_10bfloat16_tEfNS_4arch4Sm90ELb0ELb0ELb1ELb0ELb1ELb1ELb0ELb0ELi2ELi1ELi2ELi2ELb0EEENS1_21CollectiveEpilogueBwdISC_SD_SF_Li256ELb0ELb0ELi1EEENS1_19SingleTileSchedulerILb0ELb0ELb0ELi128EEEEEEEEEvNT_6ParamsE)
        /*08c0*/ 	.short	0x0210
        /*08c2*/ 	.short	0x0970


	//----- nvinfo : EIATTR_SW_WAR
	.align		4
.L_258:
        /*08c4*/ 	.byte	0x04, 0x36
        /*08c6*/ 	.short	(.L_260 - .L_259)
.L_259:
        /*08c8*/ 	.word	0x00000008
.L_260:


//--------------------- .nv.info._ZN7cutlass13device_kernelIN5flash11enable_sm90INS1_16FlashAttnBwdSm90INS1_25CollectiveMainloopBwdSm90ILi2ELi2ELi2EN4cute5tupleIJNS5_1CILi1EEES8_S8_EEENS6_IJNS7_ILi128EEESA_NS7_ILi64EEEEEENS_10bfloat16_tEfNS_4arch4Sm90ELb0ELb0ELb1ELb0ELb0ELb1ELb0ELb0ELi2ELi1ELi2ELi2ELb0EEENS1_24CollectiveEpilogueBwdGQAISC_fSF_Li256ELb0ELb0EEENS1_19SingleTileSchedulerILb0ELb0ELb0ELi128EEEEEEEEEvNT_6ParamsE --------------------------
	.section	.nv.info._ZN7cutlass13device_kernelIN5flash11enable_sm90INS1_16FlashAttnBwdSm90INS1_25CollectiveMainloopBwdSm90ILi2ELi2ELi2EN4cute5tupleIJNS5_1CILi1EEES8_S8_EEENS6_IJNS7_ILi128EEESA_NS7_ILi64EEEEEENS_10bfloat16_tEfNS_4arch4Sm90ELb0ELb0ELb1ELb0ELb0ELb1ELb0ELb0ELi2ELi1ELi2ELi2ELb0EEENS1_24CollectiveEpilogueBwdGQAISC_fSF_Li256ELb0ELb0EEENS1_19SingleTileSchedulerILb0ELb0ELb0ELi128EEEEEEEEEvNT_6ParamsE,"",@"SHT_CUDA_INFO"
	.sectionflags	@""
	.align	4


	//----- nvinfo : EIATTR_CUDA_API_VERSION
	.align		4
        /*0000*/ 	.byte	0x04, 0x37
        /*0002*/ 	.short	(.L_262 - .L_261)
.L_261:
        /*0004*/ 	.word	0x00000082


	//----- nvinfo : EIATTR_KPARAM_INFO
	.align		4
.L_262:
        /*0008*/ 	.byte	0x04, 0x17
        /*000a*/ 	.short	(.L_264 - .L_263)
.L_263:
        /*000c*/ 	.word	0x00000000
        /*0010*/ 	.short	0x0000
        /*0012*/ 	.short	0x0070
        /*0014*/ 	.byte	0x00, 0xf0, 0x01, 0x1a


	//----- nvinfo : EIATTR_SPARSE_MMA_MASK
	.align		4
.L_264:
        /*0018*/ 	.byte	0x03, 0x50
        /*001a*/ 	.short	0x0000


	//----- nvinfo : EIATTR_MAXREG_COUNT
	.align		4
        /*001c*/ 	.byte	0x03, 0x1b
        /*001e*/ 	.short	0x00a8


	//----- nvinfo : EIATTR_NUM_BARRIERS
	.align		4
        /*0020*/ 	.byte	0x02, 0x4c
        /*0022*/ 	.byte	0x10
	.zero		1


	//----- nvinfo : EIATTR_EXTERNS
	.align		4
        /*0024*/ 	.byte	0x04, 0x0f
        /*0026*/ 	.short	(.L_266 - .L_265)


	//   ....[0]....
	.align		4
.L_265:
        /*0028*/ 	.word	index@(__assertfail)


	//----- nvinfo : EIATTR_ANNOTATIONS
	.align		4
.L_266:
        /*002c*/ 	.byte	0x04, 0x55
        /*002e*/ 	.short	(.L_268 - .L_267)


	//   ....[0]....
.L_267:
        /* <DEDUP_REMOVED lines=47> */


	//----- nvinfo : EIATTR_MERCURY_ISA_VERSION
	.align		4
.L_268:
        /*0310*/ 	.byte	0x03, 0x5f
        /*0312*/ 	.short	0x0101


	//----- nvinfo : EIATTR_INT_WARP_WIDE_INSTR_OFFSETS
	.align		4
        /*0314*/ 	.byte	0x04, 0x31
        /*0316*/ 	.short	(.L_270 - .L_269)


	//   ....[0]....
.L_269:
        /*0318*/ 	.word	0x00000180


	//   ....[1]....
        /*031c*/ 	.word	0x00000240


	//----- nvinfo : EIATTR_COOP_GROUP_MASK_REGIDS
	.align		4
.L_270:
        /*0320*/ 	.byte	0x04, 0x29
        /*0322*/ 	.short	(.L_272 - .L_271)


	//   ....[0]....
.L_271:
        /*0324*/ 	.word	0xffffffff


	//   ....[1]....
        /*0328*/ 	.word	0xffffffff


	//   ....[2]....
        /*032c*/ 	.word	0xffffffff


	//   ....[3]....
        /*0330*/ 	.word	0xffffffff


	//   ....[4]....
        /*0334*/ 	.word	0xffffffff


	//   ....[5]....
        /*0338*/ 	.word	0xffffffff


	//   ....[6]....
        /*033c*/ 	.word	0xffffffff


	//   ....[7]....
        /*0340*/ 	.word	0xffffffff


	//   ....[8]....
        /*0344*/ 	.word	0xffffffff


	//   ....[9]....
        /*0348*/ 	.word	0xffffffff


	//   ....[10]....
        /*034c*/ 	.word	0xffffffff


	//   ....[11]....
        /*0350*/ 	.word	0xffffffff


	//   ....[12]....
        /*0354*/ 	.word	0xffffffff


	//   ....[13]....
        /*0358*/ 	.word	0xffffffff


	//   ....[14]....
        /*035c*/ 	.word	0xffffffff


	//   ....[15]....
        /*0360*/ 	.word	0xffffffff


	//   ....[16]....
        /*0364*/ 	.word	0xffffffff


	//   ....[17]....
        /*0368*/ 	.word	0xffffffff


	//   ....[18]....
        /*036c*/ 	.word	0xffffffff


	//   ....[19]....
        /*0370*/ 	.word	0xffffffff


	//   ....[20]....
        /*0374*/ 	.word	0xffffffff


	//   ....[21]....
        /*0378*/ 	.word	0xffffffff


	//   ....[22]....
        /*037c*/ 	.word	0xffffffff


	//   ....[23]....
        /*0380*/ 	.word	0xffffffff


	//   ....[24]....
        /*0384*/ 	.word	0xffffffff


	//   ....[25]....
        /*0388*/ 	.word	0xffffffff


	//   ....[26]....
        /*038c*/ 	.word	0xffffffff


	//   ....[27]....
        /*0390*/ 	.word	0xffffffff


	//   ....[28]....
        /*0394*/ 	.word	0xffffffff


	//   ....[29]....
        /*0398*/ 	.word	0xffffffff


	//   ....[30]....
        /*039c*/ 	.word	0xffffffff


	//   ....[31]....
        /*03a0*/ 	.word	0xffffffff


	//   ....[32]....
        /*03a4*/ 	.word	0xffffffff


	//   ....[33]....
        /*03a8*/ 	.word	0xffffffff


	//   ....[34]....
        /*03ac*/ 	.word	0xffffffff


	//   ....[35]....
        /*03b0*/ 	.word	0xffffffff


	//   ....[36]....
        /*03b4*/ 	.word	0xffffffff


	//   ....[37]....
        /*03b8*/ 	.word	0xffffffff


	//   ....[38]....
        /*03bc*/ 	.word	0xffffffff


	//   ....[39]....
        /*03c0*/ 	.word	0xffffffff


	//   ....[40]....
        /*03c4*/ 	.word	0xffffffff


	//   ....[41]....
        /*03c8*/ 	.word	0xffffffff


	//   ....[42]....
        /*03cc*/ 	.word	0xffffffff


	//   ....[43]....
        /*03d0*/ 	.word	0xffffffff


	//   ....[44]....
        /*03d4*/ 	.word	0xffffffff


	//   ....[45]....
        /*03d8*/ 	.word	0xffffffff


	//   ....[46]....
        /*03dc*/ 	.word	0xffffffff


	//   ....[47]....
        /*03e0*/ 	.word	0xffffffff


	//   ....[48]....
        /*03e4*/ 	.word	0xffffffff


	//   ....[49]....
        /*03e8*/ 	.word	0xffffffff


	//   ....[50]....
        /*03ec*/ 	.word	0xffffffff


	//   ....[51]....
        /*03f0*/ 	.word	0xffffffff


	//   ....[52]....
        /*03f4*/ 	.word	0xffffffff


	//   ....[53]....
        /*03f8*/ 	.word	0xffffffff


	//   ....[54]....
        /*03fc*/ 	.word	0xffffffff


	//   ....[55]....
        /*0400*/ 	.word	0xffffffff


	//   ....[56]....
        /*0404*/ 	.word	0xffffffff


	//   ....[57]....
        /*0408*/ 	.word	0xffffffff


	//   ....[58]....
        /*040c*/ 	.word	0xffffffff


	//   ....[59]....
        /*0410*/ 	.word	0xffffffff


	//   ....[60]....
        /*0414*/ 	.word	0xffffffff


	//   ....[61]....
        /*0418*/ 	.word	0xffffffff


	//   ....[62]....
        /*041c*/ 	.word	0xffffffff


	//   ....[63]....
        /*0420*/ 	.word	0xffffffff


	//   ....[64]....
        /*0424*/ 	.word	0xffffffff


	//   ....[65]....
        /*0428*/ 	.word	0xffffffff


	//   ....[66]....
        /*042c*/ 	.word	0xffffffff


	//   ....[67]....
        /*0430*/ 	.word	0xffffffff


	//   ....[68]....
        /*0434*/ 	.word	0xffffffff


	//   ....[69]....
        /*0438*/ 	.word	0xffffffff


	//   ....[70]....
        /*043c*/ 	.word	0xffffffff


	//   ....[71]....
        /*0440*/ 	.word	0x0500000f


	//----- nvinfo : EIATTR_COOP_GROUP_INSTR_OFFSETS
	.align		4
.L_272:
        /*0444*/ 	.byte	0x04, 0x28
        /*0446*/ 	.short	(.L_274 - .L_273)


	//   ....[0]....
.L_273:
        /*0448*/ 	.word	0x00000060


	//   ....[1]....
        /*044c*/ 	.word	0x00000190


	//   ....[2]....
        /*0450*/ 	.word	0x00000220


	//   ....[3]....
        /*0454*/ 	.word	0x000003a0


	//   ....[4]....
        /*0458*/ 	.word	0x000005e0


	//   ....[5]....
        /*045c*/ 	.word	0x00000b30


	//   ....[6]....
        /*0460*/ 	.word	0x00001fb0


	//   ....[7]....
        /*0464*/ 	.word	0x000021b0


	//   ....[8]....
        /*0468*/ 	.word	0x00002340


	//   ....[9]....
        /*046c*/ 	.word	0x00002580


	//   ....[10]....
        /*0470*/ 	.word	0x00002650


	//   ....[11]....
        /*0474*/ 	.word	0x000026a0


	//   ....[12]....
        /*0478*/ 	.word	0x000026c0


	//   ....[13]....
        /*047c*/ 	.word	0x000026f0


	//   ....[14]....
        /*0480*/ 	.word	0x00002720


	//   ....[15]....
        /*0484*/ 	.word	0x00002730


	//   ....[16]....
        /*0488*/ 	.word	0x000027a0


	//   ....[17]....
        /*048c*/ 	.word	0x000027b0


	//   ....[18]....
        /*0490*/ 	.word	0x000027d0


	//   ....[19]....
        /*0494*/ 	.word	0x000028a0


	//   ....[20]....
        /*0498*/ 	.word	0x000028d0


	//   ....[21]....
        /*049c*/ 	.word	0x00002930


	//   ....[22]....
        /*04a0*/ 	.word	0x00002a30


	//   ....[23]....
        /*04a4*/ 	.word	0x00002a60


	//   ....[24]....
        /*04a8*/ 	.word	0x00002bc0


	//   ....[25]....
        /*04ac*/ 	.word	0x00002c30


	//   ....[26]....
        /*04b0*/ 	.word	0x00002c50


	//   ....[27]....
        /*04b4*/ 	.word	0x00002d80


	//   ....[28]....
        /*04b8*/ 	.word	0x00002f90


	//   ....[29]....
        /*04bc*/ 	.word	0x00002fe0


	//   ....[30]....
        /*04c0*/ 	.word	0x00003000


	//   ....[31]....
        /*04c4*/ 	.word	0x00003160


	//   ....[32]....
        /*04c8*/ 	.word	0x00003180


	//   ....[33]....
        /*04cc*/ 	.word	0x00003240


	//   ....[34]....
        /*04d0*/ 	.word	0x00003260


	//   ....[35]....
        /*04d4*/ 	.word	0x00003270


	//   ....[36]....
        /*04d8*/ 	.word	0x00003290


	//   ....[37]....
        /*04dc*/ 	.word	0x000032a0


	//   ....[38]....
        /*04e0*/ 	.word	0x000032c0


	//   ....[39]....
        /*04e4*/ 	.word	0x00003370


	//   ....[40]....
        /*04e8*/ 	.word	0x000033b0


	//   ....[41]....
        /*04ec*/ 	.word	0x00003430


	//   ....[42]....
        /*04f0*/ 	.word	0x00003490


	//   ....[43]....
        /*04f4*/ 	.word	0x00003540


	//   ....[44]....
        /*04f8*/ 	.word	0x000035e0


	//   ....[45]....
        /*04fc*/ 	.word	0x00003620


	//   ....[46]....
        /*0500*/ 	.word	0x00003660


	//   ....[47]....
        /*0504*/ 	.word	0x00003830


	//   ....[48]....
        /*0508*/ 	.word	0x00003910


	//   ....[49]....
        /*050c*/ 	.word	0x000039b0


	//   ....[50]....
        /*0510*/ 	.word	0x000039f0


	//   ....[51]....
        /*0514*/ 	.word	0x00003a20


	//   ....[52]....
        /*0518*/ 	.word	0x00003a60


	//   ....[53]....
        /*051c*/ 	.word	0x00003a90


	//   ....[54]....
        /*0520*/ 	.word	0x00003c10


	//   ....[55]....
        /*0524*/ 	.word	0x00003c70


	//   ....[56]....
        /*0528*/ 	.word	0x00003cc0


	//   ....[57]....
        /*052c*/ 	.word	0x00003de0


	//   ....[58]....
        /*0530*/ 	.word	0x00003ee0


	//   ....[59]....
        /*0534*/ 	.word	0x00003f20


	//   ....[60]....
        /*0538*/ 	.word	0x00003f30


	//   ....[61]....
        /*053c*/ 	.word	0x00003f90


	//   ....[62]....
        /*0540*/ 	.word	0x00004270


	//   ....[63]....
        /*0544*/ 	.word	0x00004280


	//   ....[64]....
        /*0548*/ 	.word	0x000042a0


	//   ....[65]....
        /*054c*/ 	.word	0x000042d0


	//   ....[66]....
        /*0550*/ 	.word	0x00004300


	//   ....[67]....
        /*0554*/ 	.word	0x00004330


	//   ....[68]....
        /*0558*/ 	.word	0x000043a0


	//   ....[69]....
        /*055c*/ 	.word	0x000043d0


	//   ....[70]....
        /*0560*/ 	.word	0x00006650


	//   ....[71]....
        /*0564*/ 	.word	0x00008aa0


	//----- nvinfo : EIATTR_REG_RECONFIG
	.align		4
.L_274:
        /*0568*/ 	.byte	0x01, 0x54
	.zero		2


	//----- nvinfo : EIATTR_SYSCALL_OFFSETS
	.align		4
        /*056c*/ 	.byte	0x04, 0x46
        /*056e*/ 	.short	(.L_276 - .L_275)


	//   ....[0]....
.L_275:
        /*0570*/ 	.word	0x00000790


	//   ....[1]....
        /*0574*/ 	.word	0x00000880


	//   ....[2]....
        /*0578*/ 	.word	0x000009e0


	//   ....[3]....
        /*057c*/ 	.word	0x00000ad0


	//----- nvinfo : EIATTR_MBARRIER_INSTR_OFFSETS
	.align		4
.L_276:
        /*0580*/ 	.byte	0x04, 0x39
        /*0582*/ 	.short	(.L_278 - .L_277)


	//   ....[0]....
.L_277:
        /*0584*/ 	.word	0x00000260
        /*0588*/ 	.word	0x000000ff
        /*058c*/ 	.word	0x00030c00
        /*0590*/ 	.short	0x0100
        /*0592*/ 	.byte	0x06
	.zero		1


	//   ....[1]....
        /*0594*/ 	.word	0x00000350
        /*0598*/ 	.word	0x000000ff
        /*059c*/ 	.word	0x00030c10
        /*05a0*/ 	.short	0x0100
        /*05a2*/ 	.byte	0x08
	.zero		1


	//   ....[2]....
        /*05a4*/ 	.word	0x00000360
        /*05a8*/ 	.word	0x000000ff
        /*05ac*/ 	.word	0x00030c20
        /*05b0*/ 	.short	0x0100
        /*05b2*/ 	.byte	0x08
	.zero		1


	//   ....[3]....
        /*05b4*/ 	.word	0x00000370
        /*05b8*/ 	.word	0x000000ff
        /*05bc*/ 	.word	0x00030c18
        /*05c0*/ 	.short	0x0100
        /*05c2*/ 	.byte	0x08
	.zero		1


	//   ....[4]....
        /*05c4*/ 	.word	0x00000380
        /*05c8*/ 	.word	0x000000ff
        /*05cc*/ 	.word	0x00030c28
        /*05d0*/ 	.short	0x0100
        /*05d2*/ 	.byte	0x08
	.zero		1


	//   ....[5]....
        /*05d4*/ 	.word	0x000004b0
        /*05d8*/ 	.word	0x000000ff
        /*05dc*/ 	.word	0x00030c30
        /*05e0*/ 	.short	0x0100
        /*05e2*/ 	.byte	0x08
	.zero		1


	//   ....[6]....
        /*05e4*/ 	.word	0x000004c0
        /*05e8*/ 	.word	0x000000ff
        /*05ec*/ 	.word	0x00030c40
        /*05f0*/ 	.short	0x0100
        /*05f2*/ 	.byte	0x08
	.zero		1


	//   ....[7]....
        /*05f4*/ 	.word	0x000004d0
        /*05f8*/ 	.word	0x000000ff
        /*05fc*/ 	.word	0x00030c38
        /*0600*/ 	.short	0x0100
        /*0602*/ 	.byte	0x08
	.zero		1


	//   ....[8]....
        /*0604*/ 	.word	0x000004e0
        /*0608*/ 	.word	0x000000ff
        /*060c*/ 	.word	0x00030c48
        /*0610*/ 	.short	0x0100
        /*0612*/ 	.byte	0x08
	.zero		1


	//   ....[9]....
        /*0614*/ 	.word	0x00000b60
        /*0618*/ 	.word	0x00000002
        /*061c*/ 	.word	0x00030c00
        /*0620*/ 	.short	0x010a
        /*0622*/ 	.byte	0x3f
	.zero		1


	//   ....[10]....
        /*0624*/ 	.word	0x00000bb0
        /*0628*/ 	.word	0x00000002
        /*062c*/ 	.word	0x00030c00
        /*0630*/ 	.short	0x010a
        /*0632*/ 	.byte	0x3f
	.zero		1


	//   ....[11]....
        /*0634*/ 	.word	0x000016a0
        /*0638*/ 	.word	0x00000003
        /*063c*/ 	.word	0x00030c10
        /*0640*/ 	.short	0x010a
        /*0642*/ 	.byte	0x3f
	.zero		1


	//   ....[12]....
        /*0644*/ 	.word	0x00001710
        /*0648*/ 	.word	0x00000003
        /*064c*/ 	.word	0x00030c10
        /*0650*/ 	.short	0x010a
        /*0652*/ 	.byte	0x3f
	.zero		1


	//   ....[13]....
        /*0654*/ 	.word	0x00001b30
        /*0658*/ 	.word	0x00000003
        /*065c*/ 	.word	0x00030c30
        /*0660*/ 	.short	0x010a
        /*0662*/ 	.byte	0x3f
	.zero		1


	//   ....[14]....
        /*0664*/ 	.word	0x00001b70
        /*0668*/ 	.word	0x00000003
        /*066c*/ 	.word	0x00030c30
        /*0670*/ 	.short	0x010a
        /*0672*/ 	.byte	0x3f
	.zero		1


	//   ....[15]....
        /*0674*/ 	.word	0x00005850
        /*0678*/ 	.word	0x00000000
        /*067c*/ 	.word	0x00000000
        /*0680*/ 	.short	0x0101
        /*0682*/ 	.byte	0x3f
	.zero		1


	//   ....[16]....
        /*0684*/ 	.word	0x00005ca0
        /*0688*/ 	.word	0x00000003
        /*068c*/ 	.word	0x00000000
        /*0690*/ 	.short	0x0101
        /*0692*/ 	.byte	0x3f
	.zero		1


	//   ....[17]....
        /*0694*/ 	.word	0x00007490
        /*0698*/ 	.word	0x0000000b
        /*069c*/ 	.word	0x00030c20
        /*06a0*/ 	.short	0x010a
        /*06a2*/ 	.byte	0x3f
	.zero		1


	//   ....[18]....
        /*06a4*/ 	.word	0x00007960
        /*06a8*/ 	.word	0x0000000b
        /*06ac*/ 	.word	0x00030c40
        /*06b0*/ 	.short	0x010a
        /*06b2*/ 	.byte	0x3f
	.zero		1


	//   ....[19]....
        /*06b4*/ 	.word	0x00007b90
        /*06b8*/ 	.word	0x0000000b
        /*06bc*/ 	.word	0x00030c28
        /*06c0*/ 	.short	0x010a
        /*06c2*/ 	.byte	0x3f
	.zero		1


	//   ....[20]....
        /*06c4*/ 	.word	0x00007d30
        /*06c8*/ 	.word	0x0000000b
        /*06cc*/ 	.word	0x00030c48
        /*06d0*/ 	.short	0x010a
        /*06d2*/ 	.byte	0x3f
	.zero		1


	//   ....[21]....
        /*06d4*/ 	.word	0x00007f40
        /*06d8*/ 	.word	0x0000000b
        /*06dc*/ 	.word	0x00030c20
        /*06e0*/ 	.short	0x010a
        /*06e2*/ 	.byte	0x3f
	.zero		1


	//   ....[22]....
        /*06e4*/ 	.word	0x00008150
        /*06e8*/ 	.word	0x0000000b
        /*06ec*/ 	.word	0x00030c40
        /*06f0*/ 	.short	0x010a
        /*06f2*/ 	.byte	0x3f
	.zero		1


	//   ....[23]....
        /*06f4*/ 	.word	0x00008350
        /*06f8*/ 	.word	0x0000000b
        /*06fc*/ 	.word	0x00030c28
        /*0700*/ 	.short	0x010a
        /*0702*/ 	.byte	0x3f
	.zero		1


	//   ....[24]....
        /*0704*/ 	.word	0x00008550
        /*0708*/ 	.word	0x0000000d
        /*070c*/ 	.word	0x00030c40
        /*0710*/ 	.short	0x010a
        /*0712*/ 	.byte	0x3f
	.zero		1


	//   ....[25]....
        /*0714*/ 	.word	0x00008910
        /*0718*/ 	.word	0x00000006
        /*071c*/ 	.word	0x00000000
        /*0720*/ 	.short	0x010a
        /*0722*/ 	.byte	0x3f
	.zero		1


	//   ....[26]....
        /*0724*/ 	.word	0x00008970
        /*0728*/ 	.word	0x00000003
        /*072c*/ 	.word	0x00000000
        /*0730*/ 	.short	0x010a
        /*0732*/ 	.byte	0x3f
	.zero		1


	//   ....[27]....
        /*0734*/ 	.word	0x000089d0
        /*0738*/ 	.word	0x00000000
        /*073c*/ 	.word	0x00000000
        /*0740*/ 	.short	0x010a
        /*0742*/ 	.byte	0x3f
	.zero		1


	//   ....[28]....
        /*0744*/ 	.word	0x00008a00
        /*0748*/ 	.word	0x00000003
        /*074c*/ 	.word	0x00000000
        /*0750*/ 	.short	0x010a
        /*0752*/ 	.byte	0x3f
	.zero		1


	//   ....[29]....
        /*0754*/ 	.word	0x00008ad0
        /*0758*/ 	.word	0x00000002
        /*075c*/ 	.word	0x00030c00
        /*0760*/ 	.short	0x010a
        /*0762*/ 	.byte	0x3f
	.zero		1


	//   ....[30]....
        /*0764*/ 	.word	0x00008b20
        /*0768*/ 	.word	0x00000003
        /*076c*/ 	.word	0x00030c10
        /*0770*/ 	.short	0x010a
        /*0772*/ 	.byte	0x3f
	.zero		1


	//   ....[31]....
        /*0774*/ 	.word	0x00008b70
        /*0778*/ 	.word	0x00000003
        /*077c*/ 	.word	0x00030c30
        /*0780*/ 	.short	0x010a
        /*0782*/ 	.byte	0x3f
	.zero		1


	//   ....[32]....
        /*0784*/ 	.word	0x00008bc0
        /*0788*/ 	.word	0x0000000b
        /*078c*/ 	.word	0x00030c20
        /*0790*/ 	.short	0x010a
        /*0792*/ 	.byte	0x3f
	.zero		1


	//   ....[33]....
        /*0794*/ 	.word	0x00008c10
        /*0798*/ 	.word	0x0000000b
        /*079c*/ 	.word	0x00030c40
        /*07a0*/ 	.short	0x010a
        /*07a2*/ 	.byte	0x3f
	.zero		1


	//   ....[34]....
        /*07a4*/ 	.word	0x00008c60
        /*07a8*/ 	.word	0x0000000b
        /*07ac*/ 	.word	0x00030c28
        /*07b0*/ 	.short	0x010a
        /*07b2*/ 	.byte	0x3f
	.zero		1


	//   ....[35]....
        /*07b4*/ 	.word	0x00008cb0
        /*07b8*/ 	.word	0x0000000b
        /*07bc*/ 	.word	0x00030c48
        /*07c0*/ 	.short	0x010a
        /*07c2*/ 	.byte	0x3f
	.zero		1


	//   ....[36]....
        /*07c4*/ 	.word	0x00008d10
        /*07c8*/ 	.word	0x0000000b
        /*07cc*/ 	.word	0x00030c20
        /*07d0*/ 	.short	0x010a
        /*07d2*/ 	.byte	0x3f
	.zero		1


	//   ....[37]....
        /*07d4*/ 	.word	0x00008d60
        /*07d8*/ 	.word	0x0000000b
        /*07dc*/ 	.word	0x00030c40
        /*07e0*/ 	.short	0x010a
        /*07e2*/ 	.byte	0x3f
	.zero		1


	//   ....[38]....
        /*07e4*/ 	.word	0x00008db0
        /*07e8*/ 	.word	0x0000000b
        /*07ec*/ 	.word	0x00030c28
        /*07f0*/ 	.short	0x010a
        /*07f2*/ 	.byte	0x3f
	.zero		1


	//   ....[39]....
        /*07f4*/ 	.word	0x00008e00
        /*07f8*/ 	.word	0x0000000d
        /*07fc*/ 	.word	0x00030c40
        /*0800*/ 	.short	0x010a
        /*0802*/ 	.byte	0x3f
	.zero		1


	//   ....[40]....
        /*0804*/ 	.word	0x00008ee0
        /*0808*/ 	.word	0x00000006
        /*080c*/ 	.word	0x00000000
        /*0810*/ 	.short	0x010a
        /*0812*/ 	.byte	0x3f
	.zero		1


	//   ....[41]....
        /*0814*/ 	.word	0x00008f30
        /*0818*/ 	.word	0x00000003
        /*081c*/ 	.word	0x00000000
        /*0820*/ 	.short	0x010a
        /*0822*/ 	.byte	0x3f
	.zero		1


	//   ....[42]....
        /*0824*/ 	.word	0x00008f80
        /*0828*/ 	.word	0x00000000
        /*082c*/ 	.word	0x00000000
        /*0830*/ 	.short	0x010a
        /*0832*/ 	.byte	0x3f
	.zero		1


	//----- nvinfo : EIATTR_NUM_MBARRIERS
	.align		4
.L_278:
        /*0834*/ 	.byte	0x03, 0x38
        /*0836*/ 	.short	0x0009


	//----- nvinfo : EIATTR_EXIT_INSTR_OFFSETS
	.align		4
        /*0838*/ 	.byte	0x04, 0x1c
        /*083a*/ 	.short	(.L_280 - .L_279)


	//   ....[0]....
.L_279:
        /*083c*/ 	.word	0x00008a50


	//----- nvinfo : EIATTR_MAX_THREADS
	.align		4
.L_280:
        /*0840*/ 	.byte	0x04, 0x05
        /*0842*/ 	.short	(.L_282 - .L_281)
.L_281:
        /*0844*/ 	.word	0x00000180
        /*0848*/ 	.word	0x00000001
        /*084c*/ 	.word	0x00000001


	//----- nvinfo : EIATTR_CRS_STACK_SIZE
	.align		4
.L_282:
        /*0850*/ 	.byte	0x04, 0x1e
        /*0852*/ 	.short	(.L_284 - .L_283)
.L_283:
        /*0854*/ 	.word	0x00000000


	//----- nvinfo : EIATTR_CBANK_PARAM_SIZE
	.align		4
.L_284:
        /*0858*/ 	.byte	0x03, 0x19
        /*085a*/ 	.short	0x06f0


	//----- nvinfo : EIATTR_PARAM_CBANK
	.align		4
        /*085c*/ 	.byte	0x04, 0x0a
        /*085e*/ 	.short	(.L_286 - .L_285)
	.align		4
.L_285:
        /*0860*/ 	.word	index@(.nv.constant0._ZN7cutlass13device_kernelIN5flash11enable_sm90INS1_16FlashAttnBwdSm90INS1_25CollectiveMainloopBwdSm90ILi2ELi2ELi2EN4cute5tupleIJNS5_1CILi1EEES8_S8_EEENS6_IJNS7_ILi128EEESA_NS7_ILi64EEEEEENS_10bfloat16_tEfNS_4arch4Sm90ELb0ELb0ELb1ELb0ELb0ELb1ELb0ELb0ELi2ELi1ELi2ELi2ELb0EEENS1_24CollectiveEpilogueBwdGQAISC_fSF_Li256ELb0ELb0EEENS1_19SingleTileSchedulerILb0ELb0ELb0ELi128EEEEEEEEEvNT_6ParamsE)
        /*0864*/ 	.short	0x0210
        /*0866*/ 	.short	0x06f0


	//----- nvinfo : EIATTR_SW_WAR
	.align		4
.L_286:
        /*0868*/ 	.byte	0x04, 0x36
        /*086a*/ 	.short	(.L_288 - .L_287)
.L_287:
        /*086c*/ 	.word	0x00000008
.L_288:


//--------------------- .nv.info._ZN7cutlass13device_kernelIN5flash11enable_sm90INS1_16FlashAttnBwdSm90INS1_25CollectiveMainloopBwdSm90ILi2ELi2ELi2EN4cute5tupleIJNS5_1CILi1EEES8_S8_EEENS6_IJNS7_ILi128EEESA_NS7_ILi64EEEEEENS_10bfloat16_tEfNS_4arch4Sm90ELb0ELb0ELb1ELb0ELb1ELb1ELb0ELb0ELi2ELi1ELi2ELi2ELb0EEENS1_24CollectiveEpilogueBwdGQAISC_fSF_Li256ELb0ELb1EEENS1_19SingleTileSchedulerILb0ELb0ELb0ELi128EEEEEEEEEvNT_6ParamsE --------------------------
	.section	.nv.info._ZN7cutlass13device_kernelIN5flash11enable_sm90INS1_16FlashAttnBwdSm90INS1_25CollectiveMainloopBwdSm90ILi2ELi2ELi2EN4cute5tupleIJNS5_1CILi1EEES8_S8_EEENS6_IJNS7_ILi128EEESA_NS7_ILi64EEEEEENS_10bfloat16_tEfNS_4arch4Sm90ELb0ELb0ELb1ELb0ELb1ELb1ELb0ELb0ELi2ELi1ELi2ELi2ELb0EEENS1_24CollectiveEpilogueBwdGQAISC_fSF_Li256ELb0ELb1EEENS1_19SingleTileSchedulerILb0ELb0ELb0ELi128EEEEEEEEEvNT_6ParamsE,"",@"SHT_CUDA_INFO"
	.sectionflags	@""
	.align	4


	//----- nvinfo : EIATTR_CUDA_API_VERSION
	.align		4
        /*0000*/ 	.byte	0x04, 0x37
        /*0002*/ 	.short	(.L_290 - .L_289)
.L_289:
        /*0004*/ 	.word	0x00000082


	//----- nvinfo : EIATTR_KPARAM_INFO
	.align		4
.L_290:
        /*0008*/ 	.byte	0x04, 0x17
        /*000a*/ 	.short	(.L_292 - .L_291)
.L_291:
        /*000c*/ 	.word	0x00000000
        /*0010*/ 	.short	0x0000
        /*0012*/ 	.short	0x0070
        /*0014*/ 	.byte	0x00, 0xf0, 0x01, 0x1a


	//----- nvinfo : EIATTR_SPARSE_MMA_MASK
	.align		4
.L_292:
        /*0018*/ 	.byte	0x03, 0x50
        /*001a*/ 	.short	0x0000


	//----- nvinfo : EIATTR_MAXREG_COUNT
	.align		4
        /*001c*/ 	.byte	0x03, 0x1b
        /*001e*/ 	.short	0x00a8


	//----- nvinfo : EIATTR_NUM_BARRIERS
	.align		4
        /*0020*/ 	.byte	0x02, 0x4c
        /*0022*/ 	.byte	0x10
	.zero		1


	//----- nvinfo : EIATTR_EXTERNS
	.align		4
        /*0024*/ 	.byte	0x04, 0x0f
        /*0026*/ 	.short	(.L_294 - .L_293)


	//   ....[0]....
	.align		4
.L_293:
        /*0028*/ 	.word	index@(__assertfail)


	//----- nvinfo : EIATTR_ANNOTATIONS
	.align		4
.L_294:
        /*002c*/ 	.byte	0x04, 0x55
        /*002e*/ 	.short	(.L_296 - .L_295)


	//   ....[0]....
.L_295:
        /* <DEDUP_REMOVED lines=46> */


	//----- nvinfo : EIATTR_MERCURY_ISA_VERSION
	.align		4
.L_296:
        /*0300*/ 	.byte	0x03, 0x5f
        /*0302*/ 	.short	0x0101


	//----- nvinfo : EIATTR_INT_WARP_WIDE_INSTR_OFFSETS
	.align		4
        /*0304*/ 	.byte	0x04, 0x31
        /*0306*/ 	.short	(.L_298 - .L_297)


	//   ....[0]....
.L_297:
        /*0308*/ 	.word	0x00000180


	//   ....[1]....
        /*030c*/ 	.word	0x00000240


	//   ....[2]....
        /*0310*/ 	.word	0x000072f0


	//   ....[3]....
        /*0314*/ 	.word	0x00007760


	//   ....[4]....
        /*0318*/ 	.word	0x00007d30


	//----- nvinfo : EIATTR_COOP_GROUP_MASK_REGIDS
	.align		4
.L_298:
        /*031c*/ 	.byte	0x04, 0x29
        /*031e*/ 	.short	(.L_300 - .L_299)


	//   ....[0]....
.L_299:
        /*0320*/ 	.word	0xffffffff


	//   ....[1]....
        /*0324*/ 	.word	0xffffffff


	//   ....[2]....
        /*0328*/ 	.word	0xffffffff


	//   ....[3]....
        /*032c*/ 	.word	0xffffffff


	//   ....[4]....
        /*0330*/ 	.word	0xffffffff


	//   ....[5]....
        /*0334*/ 	.word	0xffffffff


	//   ....[6]....
        /*0338*/ 	.word	0xffffffff


	//   ....[7]....
        /*033c*/ 	.word	0xffffffff


	//   ....[8]....
        /*0340*/ 	.word	0xffffffff


	//   ....[9]....
        /*0344*/ 	.word	0xffffffff


	//   ....[10]....
        /*0348*/ 	.word	0xffffffff


	//   ....[11]....
        /*034c*/ 	.word	0xffffffff


	//   ....[12]....
        /*0350*/ 	.word	0xffffffff


	//   ....[13]....
        /*0354*/ 	.word	0xffffffff


	//   ....[14]....
        /*0358*/ 	.word	0xffffffff


	//   ....[15]....
        /*035c*/ 	.word	0xffffffff


	//   ....[16]....
        /*0360*/ 	.word	0xffffffff


	//   ....[17]....
        /*0364*/ 	.word	0xffffffff


	//   ....[18]....
        /*0368*/ 	.word	0xffffffff


	//   ....[19]....
        /*036c*/ 	.word	0xffffffff


	//   ....[20]....
        /*0370*/ 	.word	0xffffffff


	//   ....[21]....
        /*0374*/ 	.word	0xffffffff


	//   ....[22]....
        /*0378*/ 	.word	0xffffffff


	//   ....[23]....
        /*037c*/ 	.word	0xffffffff


	//   ....[24]....
        /*0380*/ 	.word	0xffffffff


	//   ....[25]....
        /*0384*/ 	.word	0xffffffff


	//   ....[26]....
        /*0388*/ 	.word	0xffffffff


	//   ....[27]....
        /*038c*/ 	.word	0xffffffff


	//   ....[28]....
        /*0390*/ 	.word	0xffffffff


	//   ....[29]....
        /*0394*/ 	.word	0xffffffff


	//   ....[30]....
        /*0398*/ 	.word	0xffffffff


	//   ....[31]....
        /*039c*/ 	.word	0xffffffff


	//   ....[32]....
        /*03a0*/ 	.word	0xffffffff


	//   ....[33]....
        /*03a4*/ 	.word	0xffffffff


	//   ....[34]....
        /*03a8*/ 	.word	0xffffffff


	//   ....[35]....
        /*03ac*/ 	.word	0xffffffff


	//   ....[36]....
        /*03b0*/ 	.word	0xffffffff


	//   ....[37]....
        /*03b4*/ 	.word	0xffffffff


	//   ....[38]....
        /*03b8*/ 	.word	0xffffffff


	//   ....[39]....
        /*03bc*/ 	.word	0xffffffff


	//   ....[40]....
        /*03c0*/ 	.word	0xffffffff


	//   ....[41]....
        /*03c4*/ 	.word	0xffffffff


	//   ....[42]....
        /*03c8*/ 	.word	0xffffffff


	//   ....[43]....
        /*03cc*/ 	.word	0xffffffff


	//   ....[44]....
        /*03d0*/ 	.word	0xffffffff


	//   ....[45]....
        /*03d4*/ 	.word	0xffffffff


	//   ....[46]....
        /*03d8*/ 	.word	0xffffffff


	//   ....[47]....
        /*03dc*/ 	.word	0xffffffff


	//   ....[48]....
        /*03e0*/ 	.word	0xffffffff


	//   ....[49]....
        /*03e4*/ 	.word	0xffffffff


	//   ....[50]....
        /*03e8*/ 	.word	0xffffffff


	//   ....[51]....
        /*03ec*/ 	.word	0xffffffff


	//   ....[52]....
        /*03f0*/ 	.word	0xffffffff


	//   ....[53]....
        /*03f4*/ 	.word	0xffffffff


	//   ....[54]....
        /*03f8*/ 	.word	0xffffffff


	//   ....[55]....
        /*03fc*/ 	.word	0xffffffff


	//   ....[56]....
        /*0400*/ 	.word	0xffffffff


	//   ....[57]....
        /*0404*/ 	.word	0xffffffff


	//   ....[58]....
        /*0408*/ 	.word	0xffffffff


	//   ....[59]....
        /*040c*/ 	.word	0xffffffff


	//   ....[60]....
        /*0410*/ 	.word	0xffffffff


	//   ....[61]....
        /*0414*/ 	.word	0xffffffff


	//   ....[62]....
        /*0418*/ 	.word	0xffffffff


	//   ....[63]....
        /*041c*/ 	.word	0xffffffff


	//   ....[64]....
        /*0420*/ 	.word	0xffffffff


	//   ....[65]....
        /*0424*/ 	.word	0xffffffff


	//   ....[66]....
        /*0428*/ 	.word	0xffffffff


	//   ....[67]....
        /*042c*/ 	.word	0xffffffff


	//   ....[68]....
        /*0430*/ 	.word	0xffffffff


	//   ....[69]....
        /*0434*/ 	.word	0xffffffff


	//   ....[70]....
        /*0438*/ 	.word	0xffffffff


	//   ....[71]....
        /*043c*/ 	.word	0xffffffff


	//   ....[72]....
        /*0440*/ 	.word	0xffffffff


	//   ....[73]....
        /*0444*/ 	.word	0xffffffff


	//   ....[74]....
        /*0448*/ 	.word	0xffffffff


	//   ....[75]....
        /*044c*/ 	.word	0xffffffff


	//   ....[76]....
        /*0450*/ 	.word	0xffffffff


	//   ....[77]....
        /*0454*/ 	.word	0xffffffff


	//   ....[78]....
        /*0458*/ 	.word	0xffffffff


	//   ....[79]....
        /*045c*/ 	.word	0xffffffff


	//   ....[80]....
        /*0460*/ 	.word	0xffffffff


	//   ....[81]....
        /*0464*/ 	.word	0x0500000f


	//   ....[82]....
        /*0468*/ 	.word	0x0500000f


	//   ....[83]....
        /*046c*/ 	.word	0x0500000f


	//   ....[84]....
        /*0470*/ 	.word	0x0500000f


	//   ....[85]....
        /*0474*/ 	.word	0x0500000f


	//   ....[86]....
        /*0478*/ 	.word	0x0500000f


	//----- nvinfo : EIATTR_COOP_GROUP_INSTR_OFFSETS
	.align		4
.L_300:
        /*047c*/ 	.byte	0x04, 0x28
        /*047e*/ 	.short	(.L_302 - .L_301)


	//   ....[0]....
.L_301:
        /*0480*/ 	.word	0x00000060


	//   ....[1]....
        /*0484*/ 	.word	0x00000190


	//   ....[2]....
        /*0488*/ 	.word	0x00000220


	//   ....[3]....
        /*048c*/ 	.word	0x000003a0


	//   ....[4]....
        /*0490*/ 	.word	0x000005f0


	//   ....[5]....
        /*0494*/ 	.word	0x00000b40


	//   ....[6]....
        /*0498*/ 	.word	0x00002080


	//   ....[7]....
        /*049c*/ 	.word	0x000021d0


	//   ....[8]....
        /*04a0*/ 	.word	0x00002350


	//   ....[9]....
        /*04a4*/ 	.word	0x00002390


	//   ....[10]....
        /*04a8*/ 	.word	0x00002500


	//   ....[11]....
        /*04ac*/ 	.word	0x00002680


	//   ....[12]....
        /*04b0*/ 	.word	0x000026d0


	//   ....[13]....
        /*04b4*/ 	.word	0x00002710


	//   ....[14]....
        /*04b8*/ 	.word	0x00002780


	//   ....[15]....
        /*04bc*/ 	.word	0x00002790


	//   ....[16]....
        /*04c0*/ 	.word	0x000027c0


	//   ....[17]....
        /*04c4*/ 	.word	0x000027f0


	//   ....[18]....
        /*04c8*/ 	.word	0x00002820


	//   ....[19]....
        /*04cc*/ 	.word	0x000028c0


	//   ....[20]....
        /*04d0*/ 	.word	0x000028f0


	//   ....[21]....
        /*04d4*/ 	.word	0x000029b0


	//   ....[22]....
        /*04d8*/ 	.word	0x00002a20


	//   ....[23]....
        /*04dc*/ 	.word	0x00002b70


	//   ....[24]....
        /*04e0*/ 	.word	0x00002bd0


	//   ....[25]....
        /*04e4*/ 	.word	0x00002c50


	//   ....[26]....
        /*04e8*/ 	.word	0x00002c70


	//   ....[27]....
        /*04ec*/ 	.word	0x00002e00


	//   ....[28]....
        /*04f0*/ 	.word	0x00002e30


	//   ....[29]....
        /*04f4*/ 	.word	0x00002e90


	//   ....[30]....
        /*04f8*/ 	.word	0x00003060


	//   ....[31]....
        /*04fc*/ 	.word	0x000031a0


	//   ....[32]....
        /*0500*/ 	.word	0x000031b0


	//   ....[33]....
        /*0504*/ 	.word	0x000031d0


	//   ....[34]....
        /*0508*/ 	.word	0x000031f0


	//   ....[35]....
        /*050c*/ 	.word	0x00003210


	//   ....[36]....
        /*0510*/ 	.word	0x00003230


	//   ....[37]....
        /*0514*/ 	.word	0x00003240


	//   ....[38]....
        /*0518*/ 	.word	0x000032b0


	//   ....[39]....
        /*051c*/ 	.word	0x00003340


	//   ....[40]....
        /*0520*/ 	.word	0x00003380


	//   ....[41]....
        /*0524*/ 	.word	0x000033c0


	//   ....[42]....
        /*0528*/ 	.word	0x00003400


	//   ....[43]....
        /*052c*/ 	.word	0x000034d0


	//   ....[44]....
        /*0530*/ 	.word	0x00003530


	//   ....[45]....
        /*0534*/ 	.word	0x000036a0


	//   ....[46]....
        /*0538*/ 	.word	0x00003730


	//   ....[47]....
        /*053c*/ 	.word	0x000038b0


	//   ....[48]....
        /*0540*/ 	.word	0x000038f0


	//   ....[49]....
        /*0544*/ 	.word	0x00003940


	//   ....[50]....
        /*0548*/ 	.word	0x00003970


	//   ....[51]....
        /*054c*/ 	.word	0x00003980


	//   ....[52]....
        /*0550*/ 	.word	0x00003a30


	//   ....[53]....
        /*0554*/ 	.word	0x00003b80


	//   ....[54]....
        /*0558*/ 	.word	0x00003e40


	//   ....[55]....
        /*055c*/ 	.word	0x00003e50


	//   ....[56]....
        /*0560*/ 	.word	0x00003e80


	//   ....[57]....
        /*0564*/ 	.word	0x00003e90


	//   ....[58]....
        /*0568*/ 	.word	0x00003eb0


	//   ....[59]....
        /*056c*/ 	.word	0x00003ec0


	//   ....[60]....
        /*0570*/ 	.word	0x00003ee0


	//   ....[61]....
        /*0574*/ 	.word	0x00003ef0


	//   ....[62]....
        /*0578*/ 	.word	0x000042a0


	//   ....[63]....
        /*057c*/ 	.word	0x000042b0


	//   ....[64]....
        /*0580*/ 	.word	0x000042c0


	//   ....[65]....
        /*0584*/ 	.word	0x000042d0


	//   ....[66]....
        /*0588*/ 	.word	0x000042e0


	//   ....[67]....
        /*058c*/ 	.word	0x00004300


	//   ....[68]....
        /*0590*/ 	.word	0x00004320


	//   ....[69]....
        /*0594*/ 	.word	0x000043a0


	//   ....[70]....
        /*0598*/ 	.word	0x000063e0


	//   ....[71]....
        /*059c*/ 	.word	0x00006580


	//   ....[72]....
        /*05a0*/ 	.word	0x000067d0


	//   ....[73]....
        /*05a4*/ 	.word	0x00006970


	//   ....[74]....
        /*05a8*/ 	.word	0x00006a90


	//   ....[75]....
        /*05ac*/ 	.word	0x00006f90


	//   ....[76]....
        /*05b0*/ 	.word	0x00007220


	//   ....[77]....
        /*05b4*/ 	.word	0x00007460


	//   ....[78]....
        /*05b8*/ 	.word	0x00007690


	//   ....[79]....
        /*05bc*/ 	.word	0x00007940


	//   ....[80]....
        /*05c0*/ 	.word	0x00007c70


	//   ....[81]....
        /*05c4*/ 	.word	0x000096f0


	//   ....[82]....
        /*05c8*/ 	.word	0x00009840


	//   ....[83]....
        /*05cc*/ 	.word	0x000098b0


	//   ....[84]....
        /*05d0*/ 	.word	0x00009920


	//   ....[85]....
        /*05d4*/ 	.word	0x00009990


	//   ....[86]....
        /*05d8*/ 	.word	0x00009a00


	//----- nvinfo : EIATTR_REG_RECONFIG
	.align		4
.L_302:
        /*05dc*/ 	.byte	0x01, 0x54
	.zero		2


	//----- nvinfo : EIATTR_SYSCALL_OFFSETS
	.align		4
        /*05e0*/ 	.byte	0x04, 0x46
        /*05e2*/ 	.short	(.L_304 - .L_303)


	//   ....[0]....
.L_303:
        /*05e4*/ 	.word	0x000007a0


	//   ....[1]....
        /*05e8*/ 	.word	0x00000890


	//   ....[2]....
        /*05ec*/ 	.word	0x000009f0


	//   ....[3]....
        /*05f0*/ 	.word	0x00000ae0


	//----- nvinfo : EIATTR_MBARRIER_INSTR_OFFSETS
	.align		4
.L_304:
        /*05f4*/ 	.byte	0x04, 0x39
        /*05f6*/ 	.short	(.L_306 - .L_305)


	//   ....[0]....
.L_305:
        /*05f8*/ 	.word	0x00000260
        /*05fc*/ 	.word	0x000000ff
        /*0600*/ 	.word	0x00030c00
        /*0604*/ 	.short	0x0100
        /*0606*/ 	.byte	0x06
	.zero		1


	//   ....[1]....
        /*0608*/ 	.word	0x00000350
        /*060c*/ 	.word	0x000000ff
        /*0610*/ 	.word	0x00030c10
        /*0614*/ 	.short	0x0100
        /*0616*/ 	.byte	0x08
	.zero		1


	//   ....[2]....
        /*0618*/ 	.word	0x00000360
        /*061c*/ 	.word	0x000000ff
        /*0620*/ 	.word	0x00030c20
        /*0624*/ 	.short	0x0100
        /*0626*/ 	.byte	0x08
	.zero		1


	//   ....[3]....
        /*0628*/ 	.word	0x00000370
        /*062c*/ 	.word	0x000000ff
        /*0630*/ 	.word	0x00030c18
        /*0634*/ 	.short	0x0100
        /*0636*/ 	.byte	0x08
	.zero		1


	//   ....[4]....
        /*0638*/ 	.word	0x00000380
        /*063c*/ 	.word	0x000000ff
        /*0640*/ 	.word	0x00030c28
        /*0644*/ 	.short	0x0100
        /*0646*/ 	.byte	0x08
	.zero		1


	//   ....[5]....
        /*0648*/ 	.word	0x000004b0
        /*064c*/ 	.word	0x000000ff
        /*0650*/ 	.word	0x00030c30
        /*0654*/ 	.short	0x0100
        /*0656*/ 	.byte	0x08
	.zero		1


	//   ....[6]....
        /*0658*/ 	.word	0x000004c0
        /*065c*/ 	.word	0x000000ff
        /*0660*/ 	.word	0x00030c40
        /*0664*/ 	.short	0x0100
        /*0666*/ 	.byte	0x08
	.zero		1


	//   ....[7]....
        /*0668*/ 	.word	0x000004d0
        /*066c*/ 	.word	0x000000ff
        /*0670*/ 	.word	0x00030c38
        /*0674*/ 	.short	0x0100
        /*0676*/ 	.byte	0x08
	.zero		1


	//   ....[8]....
        /*0678*/ 	.word	0x000004e0
        /*067c*/ 	.word	0x000000ff
        /*0680*/ 	.word	0x00030c48
        /*0684*/ 	.short	0x0100
        /*0686*/ 	.byte	0x08
	.zero		1


	//   ....[9]....
        /*0688*/ 	.word	0x00000b70
        /*068c*/ 	.word	0x00000002
        /*0690*/ 	.word	0x00030c00
        /*0694*/ 	.short	0x010a
        /*0696*/ 	.byte	0x3f
	.zero		1


	//   ....[10]....
        /*0698*/ 	.word	0x00000bc0
        /*069c*/ 	.word	0x00000002
        /*06a0*/ 	.word	0x00030c00
        /*06a4*/ 	.short	0x010a
        /*06a6*/ 	.byte	0x3f
	.zero		1


	//   ....[11]....
        /*06a8*/ 	.word	0x000016b0
        /*06ac*/ 	.word	0x00000015
        /*06b0*/ 	.word	0x00030c10
        /*06b4*/ 	.short	0x010a
        /*06b6*/ 	.byte	0x3f
	.zero		1


	//   ....[12]....
        /*06b8*/ 	.word	0x00001720
        /*06bc*/ 	.word	0x00000015
        /*06c0*/ 	.word	0x00030c10
        /*06c4*/ 	.short	0x010a
        /*06c6*/ 	.byte	0x3f
	.zero		1


	//   ....[13]....
        /*06c8*/ 	.word	0x00001b40
        /*06cc*/ 	.word	0x00000015
        /*06d0*/ 	.word	0x00030c30
        /*06d4*/ 	.short	0x010a
        /*06d6*/ 	.byte	0x3f
	.zero		1


	//   ....[14]....
        /*06d8*/ 	.word	0x00001b80
        /*06dc*/ 	.word	0x00000015
        /*06e0*/ 	.word	0x00030c30
        /*06e4*/ 	.short	0x010a
        /*06e6*/ 	.byte	0x3f
	.zero		1


	//   ....[15]....
        /*06e8*/ 	.word	0x00005850
        /*06ec*/ 	.word	0x00000003
        /*06f0*/ 	.word	0x00000000
        /*06f4*/ 	.short	0x0101
        /*06f6*/ 	.byte	0x3f
	.zero		1


	//   ....[16]....
        /*06f8*/ 	.word	0x00005c90
        /*06fc*/ 	.word	0x00000003
        /*0700*/ 	.word	0x00000000
        /*0704*/ 	.short	0x0101
        /*0706*/ 	.byte	0x3f
	.zero		1


	//   ....[17]....
        /*0708*/ 	.word	0x000080e0
        /*070c*/ 	.word	0x0000000b
        /*0710*/ 	.word	0x00030c20
        /*0714*/ 	.short	0x010a
        /*0716*/ 	.byte	0x3f
	.zero		1


	//   ....[18]....
        /*0718*/ 	.word	0x000085b0
        /*071c*/ 	.word	0x0000000b
        /*0720*/ 	.word	0x00030c40
        /*0724*/ 	.short	0x010a
        /*0726*/ 	.byte	0x3f
	.zero		1


	//   ....[19]....
        /*0728*/ 	.word	0x000087e0
        /*072c*/ 	.word	0x0000000b
        /*0730*/ 	.word	0x00030c28
        /*0734*/ 	.short	0x010a
        /*0736*/ 	.byte	0x3f
	.zero		1


	//   ....[20]....
        /*0738*/ 	.word	0x00008980
        /*073c*/ 	.word	0x0000000b
        /*0740*/ 	.word	0x00030c48
        /*0744*/ 	.short	0x010a
        /*0746*/ 	.byte	0x3f
	.zero		1


	//   ....[21]....
        /*0748*/ 	.word	0x00008b90
        /*074c*/ 	.word	0x0000000b
        /*0750*/ 	.word	0x00030c20
        /*0754*/ 	.short	0x010a
        /*0756*/ 	.byte	0x3f
	.zero		1


	//   ....[22]....
        /*0758*/ 	.word	0x00008da0
        /*075c*/ 	.word	0x0000000b
        /*0760*/ 	.word	0x00030c40
        /*0764*/ 	.short	0x010a
        /*0766*/ 	.byte	0x3f
	.zero		1


	//   ....[23]....
        /*0768*/ 	.word	0x00008fa0
        /*076c*/ 	.word	0x0000000b
        /*0770*/ 	.word	0x00030c28
        /*0774*/ 	.short	0x010a
        /*0776*/ 	.byte	0x3f
	.zero		1


	//   ....[24]....
        /*0778*/ 	.word	0x000091a0
        /*077c*/ 	.word	0x0000000d
        /*0780*/ 	.word	0x00030c40
        /*0784*/ 	.short	0x010a
        /*0786*/ 	.byte	0x3f
	.zero		1


	//   ....[25]....
        /*0788*/ 	.word	0x00009560
        /*078c*/ 	.word	0x00000006
        /*0790*/ 	.word	0x00000000
        /*0794*/ 	.short	0x010a
        /*0796*/ 	.byte	0x3f
	.zero		1


	//   ....[26]....
        /*0798*/ 	.word	0x000095c0
        /*079c*/ 	.word	0x00000003
        /*07a0*/ 	.word	0x00000000
        /*07a4*/ 	.short	0x010a
        /*07a6*/ 	.byte	0x3f
	.zero		1


	//   ....[27]....
        /*07a8*/ 	.word	0x00009620
        /*07ac*/ 	.word	0x00000000
        /*07b0*/ 	.word	0x00000000
        /*07b4*/ 	.short	0x010a
        /*07b6*/ 	.byte	0x3f
	.zero		1


	//   ....[28]....
        /*07b8*/ 	.word	0x00009650
        /*07bc*/ 	.word	0x00000003
        /*07c0*/ 	.word	0x00000000
        /*07c4*/ 	.short	0x010a
        /*07c6*/ 	.byte	0x3f
	.zero		1


	//   ....[29]....
        /*07c8*/ 	.word	0x00009720
        /*07cc*/ 	.word	0x00000002
        /*07d0*/ 	.word	0x00030c00
        /*07d4*/ 	.short	0x010a
        /*07d6*/ 	.byte	0x3f
	.zero		1


	//   ....[30]....
        /*07d8*/ 	.word	0x00009770
        /*07dc*/ 	.word	0x00000015
        /*07e0*/ 	.word	0x00030c10
        /*07e4*/ 	.short	0x010a
        /*07e6*/ 	.byte	0x3f
	.zero		1


	//   ....[31]....
        /*07e8*/ 	.word	0x000097c0
        /*07ec*/ 	.word	0x00000015
        /*07f0*/ 	.word	0x00030c30
        /*07f4*/ 	.short	0x010a
        /*07f6*/ 	.byte	0x3f
	.zero		1


	//   ....[32]....
        /*07f8*/ 	.word	0x00009a40
        /*07fc*/ 	.word	0x0000000b
        /*0800*/ 	.word	0x00030c20
        /*0804*/ 	.short	0x010a
        /*0806*/ 	.byte	0x3f
	.zero		1


	//   ....[33]....
        /*0808*/ 	.word	0x00009a90
        /*080c*/ 	.word	0x0000000b
        /*0810*/ 	.word	0x00030c40
        /*0814*/ 	.short	0x010a
        /*0816*/ 	.byte	0x3f
	.zero		1


	//   ....[34]....
        /*0818*/ 	.word	0x00009ae0
        /*081c*/ 	.word	0x0000000b
        /*0820*/ 	.word	0x00030c28
        /*0824*/ 	.short	0x010a
        /*0826*/ 	.byte	0x3f
	.zero		1


	//   ....[35]....
        /*0828*/ 	.word	0x00009b30
        /*082c*/ 	.word	0x0000000b
        /*0830*/ 	.word	0x00030c48
        /*0834*/ 	.short	0x010a
        /*0836*/ 	.byte	0x3f
	.zero		1


	//   ....[36]....
        /*0838*/ 	.word	0x00009b90
        /*083c*/ 	.word	0x0000000b
        /*0840*/ 	.word	0x00030c20
        /*0844*/ 	.short	0x010a
        /*0846*/ 	.byte	0x3f
	.zero		1


	//   ....[37]....
        /*0848*/ 	.word	0x00009be0
        /*084c*/ 	.word	0x0000000b
        /*0850*/ 	.word	0x00030c40
        /*0854*/ 	.short	0x010a
        /*0856*/ 	.byte	0x3f
	.zero		1


	//   ....[38]....
        /*0858*/ 	.word	0x00009c30
        /*085c*/ 	.word	0x0000000b
        /*0860*/ 	.word	0x00030c28
        /*0864*/ 	.short	0x010a
        /*0866*/ 	.byte	0x3f
	.zero		1


	//   ....[39]....
        /*0868*/ 	.word	0x00009c80
        /*086c*/ 	.word	0x0000000d
        /*0870*/ 	.word	0x00030c40
        /*0874*/ 	.short	0x010a
        /*0876*/ 	.byte	0x3f
	.zero		1


	//   ....[40]....
        /*0878*/ 	.word	0x00009d60
        /*087c*/ 	.word	0x00000006
        /*0880*/ 	.word	0x00000000
        /*0884*/ 	.short	0x010a
        /*0886*/ 	.byte	0x3f
	.zero		1


	//   ....[41]....
        /*0888*/ 	.word	0x00009db0
        /*088c*/ 	.word	0x00000003
        /*0890*/ 	.word	0x00000000
        /*0894*/ 	.short	0x010a
        /*0896*/ 	.byte	0x3f
	.zero		1


	//   ....[42]....
        /*0898*/ 	.word	0x00009e00
        /*089c*/ 	.word	0x00000000
        /*08a0*/ 	.word	0x00000000
        /*08a4*/ 	.short	0x010a
        /*08a6*/ 	.byte	0x3f
	.zero		1


	//----- nvinfo : EIATTR_NUM_MBARRIERS
	.align		4
.L_306:
        /*08a8*/ 	.byte	0x03, 0x38
        /*08aa*/ 	.short	0x0009


	//----- nvinfo : EIATTR_EXIT_INSTR_OFFSETS
	.align		4
        /*08ac*/ 	.byte	0x04, 0x1c
        /*08ae*/ 	.short	(.L_308 - .L_307)


	//   ....[0]....
.L_307:
        /*08b0*/ 	.word	0x000096a0


	//----- nvinfo : EIATTR_MAX_THREADS
	.align		4
.L_308:
        /*08b4*/ 	.byte	0x04, 0x05
        /*08b6*/ 	.short	(.L_310 - .L_309)
.L_309:
        /*08b8*/ 	.word	0x00000180
        /*08bc*/ 	.word	0x00000001
        /*08c0*/ 	.word	0x00000001


	//----- nvinfo : EIATTR_CRS_STACK_SIZE
	.align		4
.L_310:
        /*08c4*/ 	.byte	0x04, 0x1e
        /*08c6*/ 	.short	(.L_312 - .L_311)
.L_311:
        /*08c8*/ 	.word	0x00000000


	//----- nvinfo : EIATTR_CBANK_PARAM_SIZE
	.align		4
.L_312:
        /*08cc*/ 	.byte	0x03, 0x19
        /*08ce*/ 	.short	0x06f0


	//----- nvinfo : EIATTR_PARAM_CBANK
	.align		4
        /*08d0*/ 	.byte	0x04, 0x0a
        /*08d2*/ 	.short	(.L_314 - .L_313)
	.align		4
.L_313:
        /*08d4*/ 	.word	index@(.nv.constant0._ZN7cutlass13device_kernelIN5flash11enable_sm90INS1_16FlashAttnBwdSm90INS1_25CollectiveMainloopBwdSm90ILi2ELi2ELi2EN4cute5tupleIJNS5_1CILi1EEES8_S8_EEENS6_IJNS7_ILi128EEESA_NS7_ILi64EEEEEENS_10bfloat16_tEfNS_4arch4Sm90ELb0ELb0ELb1ELb0ELb1ELb1ELb0ELb0ELi2ELi1ELi2ELi2ELb0EEENS1_24CollectiveEpilogueBwdGQAISC_fSF_Li256ELb0ELb1EEENS1_19SingleTileSchedulerILb0ELb0ELb0ELi128EEEEEEEEEvNT_6ParamsE)
        /*08d8*/ 	.short	0x0210
        /*08da*/ 	.short	0x06f0


	//----- nvinfo : EIATTR_SW_WAR
	.align		4
.L_314:
        /*08dc*/ 	.byte	0x04, 0x36
        /*08de*/ 	.short	(.L_316 - .L_315)
.L_315:
        /*08e0*/ 	.word	0x00000008
.L_316:


//--------------------- .nv.info._ZN7cutlass13device_kernelIN5flash11enable_sm90INS1_16FlashAttnBwdSm90INS1_25CollectiveMainloopBwdSm90ILi2ELi2ELi2EN4cute5tupleIJNS5_1CILi1EEES8_S8_EEENS6_IJNS7_ILi128EEESA_NS7_ILi64EEEEEENS_10bfloat16_tEfNS_4arch4Sm90ELb0ELb0ELb1ELb1ELb0ELb1ELb0ELb0ELi2ELi1ELi2ELi2ELb0EEENS1_21CollectiveEpilogueBwdISC_SD_SF_Li256ELb1ELb0ELi1EEENS1_19SingleTileSchedulerILb1ELb0ELb0ELi128EEEEEEEEEvNT_6ParamsE --------------------------
	.section	.nv.info._ZN7cutlass13device_kernelIN5flash11enable_sm90INS1_16FlashAttnBwdSm90INS1_25CollectiveMainloopBwdSm90ILi2ELi2ELi2EN4cute5tupleIJNS5_1CILi1EEES8_S8_EEENS6_IJNS7_ILi128EEESA_NS7_ILi64EEEEEENS_10bfloat16_tEfNS_4arch4Sm90ELb0ELb0ELb1ELb1ELb0ELb1ELb0ELb0ELi2ELi1ELi2ELi2ELb0EEENS1_21CollectiveEpilogueBwdISC_SD_SF_Li256ELb1ELb0ELi1EEENS1_19SingleTileSchedulerILb1ELb0ELb0ELi128EEEEEEEEEvNT_6ParamsE,"",@"SHT_CUDA_INFO"
	.sectionflags	@""
	.align	4


	//----- nvinfo : EIATTR_CUDA_API_VERSION
	.align		4
        /*0000*/ 	.byte	0x04, 0x37
        /*0002*/ 	.short	(.L_318 - .L_317)
.L_317:
        /*0004*/ 	.word	0x00000082


	//----- nvinfo : EIATTR_KPARAM_INFO
	.align		4
.L_318:
        /*0008*/ 	.byte	0x04, 0x17
        /*000a*/ 	.short	(.L_320 - .L_319)
.L_319:
        /*000c*/ 	.word	0x00000000
        /*0010*/ 	.short	0x0000
        /*0012*/ 	.short	0x0070
        /*0014*/ 	.byte	0x00, 0xf0, 0x01, 0x1a


	//----- nvinfo : EIATTR_SPARSE_MMA_MASK
	.align		4
.L_320:
        /*0018*/ 	.byte	0x03, 0x50
        /*001a*/ 	.short	0x0000


	//----- nvinfo : EIATTR_MAXREG_COUNT
	.align		4
        /*001c*/ 	.byte	0x03, 0x1b
        /*001e*/ 	.short	0x00a8


	//----- nvinfo : EIATTR_NUM_BARRIERS
	.align		4
        /*0020*/ 	.byte	0x02, 0x4c
        /*0022*/ 	.byte	0x10
	.zero		1


	//----- nvinfo : EIATTR_EXTERNS
	.align		4
        /*0024*/ 	.byte	0x04, 0x0f
        /*0026*/ 	.short	(.L_322 - .L_321)


	//   ....[0]....
	.align		4
.L_321:
        /*0028*/ 	.word	index@(__assertfail)


	//----- nvinfo : EIATTR_ANNOTATIONS
	.align		4
.L_322:
        /*002c*/ 	.byte	0x04, 0x55
        /*002e*/ 	.short	(.L_324 - .L_323)


	//   ....[0]....
.L_323:
        /* <DEDUP_REMOVED lines=23> */


	//----- nvinfo : EIATTR_MERCURY_ISA_VERSION
	.align		4
.L_324:
        /*0190*/ 	.byte	0x03, 0x5f
        /*0192*/ 	.short	0x0101


	//----- nvinfo : EIATTR_INT_WARP_WIDE_INSTR_OFFSETS
	.align		4
        /*0194*/ 	.byte	0x04, 0x31
        /*0196*/ 	.short	(.L_326 - .L_325)


	//   ....[0]....
.L_325:
        /*0198*/ 	.word	0x00000180


	//   ....[1]....
        /*019c*/ 	.word	0x00000240


	//   ....[2]....
        /*01a0*/ 	.word	0x000090e0


	//----- nvinfo : EIATTR_COOP_GROUP_MASK_REGIDS
	.align		4
.L_326:
        /*01a4*/ 	.byte	0x04, 0x29
        /*01a6*/ 	.short	(.L_328 - .L_327)


	//   ....[0]....
.L_327:
        /*01a8*/ 	.word	0xffffffff


	//   ....[1]....
        /*01ac*/ 	.word	0xffffffff


	//   ....[2]....
        /*01b0*/ 	.word	0xffffffff


	//   ....[3]....
        /*01b4*/ 	.word	0xffffffff


	//   ....[4]....
        /*01b8*/ 	.word	0xffffffff


	//   ....[5]....
        /*01bc*/ 	.word	0xffffffff


	//   ....[6]....
        /*01c0*/ 	.word	0xffffffff


	//   ....[7]....
        /*01c4*/ 	.word	0xffffffff


	//   ....[8]....
        /*01c8*/ 	.word	0xffffffff


	//   ....[9]....
        /*01cc*/ 	.word	0xffffffff


	//   ....[10]....
        /*01d0*/ 	.word	0xffffffff


	//   ....[11]....
        /*01d4*/ 	.word	0xffffffff


	//   ....[12]....
        /*01d8*/ 	.word	0xffffffff


	//   ....[13]....
        /*01dc*/ 	.word	0xffffffff


	//   ....[14]....
        /*01e0*/ 	.word	0xffffffff


	//   ....[15]....
        /*01e4*/ 	.word	0xffffffff


	//   ....[16]....
        /*01e8*/ 	.word	0xffffffff


	//   ....[17]....
        /*01ec*/ 	.word	0xffffffff


	//   ....[18]....
        /*01f0*/ 	.word	0xffffffff


	//   ....[19]....
        /*01f4*/ 	.word	0xffffffff


	//   ....[20]....
        /*01f8*/ 	.word	0xffffffff


	//   ....[21]....
        /*01fc*/ 	.word	0xffffffff


	//   ....[22]....
        /*0200*/ 	.word	0xffffffff


	//   ....[23]....
        /*0204*/ 	.word	0xffffffff


	//   ....[24]....
        /*0208*/ 	.word	0xffffffff


	//   ....[25]....
        /*020c*/ 	.word	0xffffffff


	//   ....[26]....
        /*0210*/ 	.word	0xffffffff


	//   ....[27]....
        /*0214*/ 	.word	0xffffffff


	//   ....[28]....
        /*0218*/ 	.word	0xffffffff


	//   ....[29]....
        /*021c*/ 	.word	0xffffffff


	//   ....[30]....
        /*0220*/ 	.word	0xffffffff


	//   ....[31]....
        /*0224*/ 	.word	0xffffffff


	//   ....[32]....
        /*0228*/ 	.word	0xffffffff


	//   ....[33]....
        /*022c*/ 	.word	0xffffffff


	//   ....[34]....
        /*0230*/ 	.word	0xffffffff


	//   ....[35]....
        /*0234*/ 	.word	0xffffffff


	//   ....[36]....
        /*0238*/ 	.word	0xffffffff


	//   ....[37]....
        /*023c*/ 	.word	0xffffffff


	//   ....[38]....
        /*0240*/ 	.word	0xffffffff


	//   ....[39]....
        /*0244*/ 	.word	0xffffffff


	//   ....[40]....
        /*0248*/ 	.word	0xffffffff


	//   ....[41]....
        /*024c*/ 	.word	0xffffffff


	//   ....[42]....
        /*0250*/ 	.word	0xffffffff


	//   ....[43]....
        /*0254*/ 	.word	0xffffffff


	//   ....[44]....
        /*0258*/ 	.word	0xffffffff


	//   ....[45]....
        /*025c*/ 	.word	0xffffffff


	//   ....[46]....
        /*0260*/ 	.word	0xffffffff


	//   ....[47]....
        /*0264*/ 	.word	0xffffffff


	//   ....[48]....
        /*0268*/ 	.word	0xffffffff


	//   ....[49]....
        /*026c*/ 	.word	0xffffffff


	//   ....[50]....
        /*0270*/ 	.word	0xffffffff


	//   ....[51]....
        /*0274*/ 	.word	0xffffffff


	//   ....[52]....
        /*0278*/ 	.word	0xffffffff


	//   ....[53]....
        /*027c*/ 	.word	0xffffffff


	//   ....[54]....
        /*0280*/ 	.word	0xffffffff


	//   ....[55]....
        /*0284*/ 	.word	0xffffffff


	//   ....[56]....
        /*0288*/ 	.word	0xffffffff


	//   ....[57]....
        /*028c*/ 	.word	0xffffffff


	//   ....[58]....
        /*0290*/ 	.word	0xffffffff


	//   ....[59]....
        /*0294*/ 	.word	0xffffffff


	//   ....[60]....
        /*0298*/ 	.word	0xffffffff


	//   ....[61]....
        /*029c*/ 	.word	0xffffffff


	//   ....[62]....
        /*02a0*/ 	.word	0xffffffff


	//   ....[63]....
        /*02a4*/ 	.word	0xffffffff


	//   ....[64]....
        /*02a8*/ 	.word	0xffffffff


	//   ....[65]....
        /*02ac*/ 	.word	0xffffffff


	//   ....[66]....
        /*02b0*/ 	.word	0xffffffff


	//   ....[67]....
        /*02b4*/ 	.word	0xffffffff


	//   ....[68]....
        /*02b8*/ 	.word	0xffffffff


	//   ....[69]....
        /*02bc*/ 	.word	0xffffffff


	//   ....[70]....
        /*02c0*/ 	.word	0xffffffff


	//   ....[71]....
        /*02c4*/ 	.word	0x0500000f


	//----- nvinfo : EIATTR_COOP_GROUP_INSTR_OFFSETS
	.align		4
.L_328:
        /*02c8*/ 	.byte	0x04, 0x28
        /*02ca*/ 	.short	(.L_330 - .L_329)


	//   ....[0]....
.L_329:
        /*02cc*/ 	.word	0x00000060


	//   ....[1]....
        /*02d0*/ 	.word	0x00000190


	//   ....[2]....
        /*02d4*/ 	.word	0x00000220


	//   ....[3]....
        /*02d8*/ 	.word	0x000003a0


	//   ....[4]....
        /*02dc*/ 	.word	0x00000610


	//   ....[5]....
        /*02e0*/ 	.word	0x00001170


	//   ....[6]....
        /*02e4*/ 	.word	0x000021d0


	//   ....[7]....
        /*02e8*/ 	.word	0x000022d0


	//   ....[8]....
        /*02ec*/ 	.word	0x00002410


	//   ....[9]....
        /*02f0*/ 	.word	0x00002590


	//   ....[10]....
        /*02f4*/ 	.word	0x000026f0


	//   ....[11]....
        /*02f8*/ 	.word	0x00002730


	//   ....[12]....
        /*02fc*/ 	.word	0x00002790


	//   ....[13]....
        /*0300*/ 	.word	0x000027d0


	//   ....[14]....
        /*0304*/ 	.word	0x000027e0


	//   ....[15]....
        /*0308*/ 	.word	0x00002820


	//   ....[16]....
        /*030c*/ 	.word	0x00002900


	//   ....[17]....
        /*0310*/ 	.word	0x000029c0


	//   ....[18]....
        /*0314*/ 	.word	0x00002f10


	//   ....[19]....
        /*0318*/ 	.word	0x00002f20


	//   ....[20]....
        /*031c*/ 	.word	0x00002f40


	//   ....[21]....
        /*0320*/ 	.word	0x00002f50


	//   ....[22]....
        /*0324*/ 	.word	0x00002f70


	//   ....[23]....
        /*0328*/ 	.word	0x00002f80


	//   ....[24]....
        /*032c*/ 	.word	0x00002fd0


	//   ....[25]....
        /*0330*/ 	.word	0x00003130


	//   ....[26]....
        /*0334*/ 	.word	0x00003230


	//   ....[27]....
        /*0338*/ 	.word	0x00003290


	//   ....[28]....
        /*033c*/ 	.word	0x000032e0


	//   ....[29]....
        /*0340*/ 	.word	0x00003370


	//   ....[30]....
        /*0344*/ 	.word	0x00003570


	//   ....[31]....
        /*0348*/ 	.word	0x000035e0


	//   ....[32]....
        /*034c*/ 	.word	0x00003640


	//   ....[33]....
        /*0350*/ 	.word	0x00003680


	//   ....[34]....
        /*0354*/ 	.word	0x000036c0


	//   ....[35]....
        /*0358*/ 	.word	0x00003700


	//   ....[36]....
        /*035c*/ 	.word	0x00003740


	//   ....[37]....
        /*0360*/ 	.word	0x00003780


	//   ....[38]....
        /*0364*/ 	.word	0x000037f0


	//   ....[39]....
        /*0368*/ 	.word	0x00003830


	//   ....[40]....
        /*036c*/ 	.word	0x000038f0


	//   ....[41]....
        /*0370*/ 	.word	0x00003930


	//   ....[42]....
        /*0374*/ 	.word	0x00003970


	//   ....[43]....
        /*0378*/ 	.word	0x000039f0


	//   ....[44]....
        /*037c*/ 	.word	0x00003a40


	//   ....[45]....
        /*0380*/ 	.word	0x00003bb0


	//   ....[46]....
        /*0384*/ 	.word	0x00003c30


	//   ....[47]....
        /*0388*/ 	.word	0x00003c70


	//   ....[48]....
        /*038c*/ 	.word	0x00003cc0


	//   ....[49]....
        /*0390*/ 	.word	0x00003d30


	//   ....[50]....
        /*0394*/ 	.word	0x00003d80


	//   ....[51]....
        /*0398*/ 	.word	0x00003ec0


	//   ....[52]....
        /*039c*/ 	.word	0x00003f00


	//   ....[53]....
        /*03a0*/ 	.word	0x00004030


	//   ....[54]....
        /*03a4*/ 	.word	0x00004070


	//   ....[55]....
        /*03a8*/ 	.word	0x000040b0


	//   ....[56]....
        /*03ac*/ 	.word	0x000040f0


	//   ....[57]....
        /*03b0*/ 	.word	0x00004100


	//   ....[58]....
        /*03b4*/ 	.word	0x00004150


	//   ....[59]....
        /*03b8*/ 	.word	0x000041a0


	//   ....[60]....
        /*03bc*/ 	.word	0x00004270


	//   ....[61]....
        /*03c0*/ 	.word	0x00004300


	//   ....[62]....
        /*03c4*/ 	.word	0x000045d0


	//   ....[63]....
        /*03c8*/ 	.word	0x000045f0


	//   ....[64]....
        /*03cc*/ 	.word	0x00004600


	//   ....[65]....
        /*03d0*/ 	.word	0x00004610


	//   ....[66]....
        /*03d4*/ 	.word	0x00004620


	//   ....[67]....
        /*03d8*/ 	.word	0x00004660


	//   ....[68]....
        /*03dc*/ 	.word	0x00004690


	//   ....[69]....
        /*03e0*/ 	.word	0x000046b0


	//   ....[70]....
        /*03e4*/ 	.word	0x00007e40


	//   ....[71]....
        /*03e8*/ 	.word	0x0000ac50


	//----- nvinfo : EIATTR_REG_RECONFIG
	.align		4
.L_330:
        /*03ec*/ 	.byte	0x01, 0x54
	.zero		2


	//----- nvinfo : EIATTR_SYSCALL_OFFSETS
	.align		4
        /*03f0*/ 	.byte	0x04, 0x46
        /*03f2*/ 	.short	(.L_332 - .L_331)


	//   ....[0]....
.L_331:
        /*03f4*/ 	.word	0x00000dd0


	//   ....[1]....
        /*03f8*/ 	.word	0x00000ec0


	//   ....[2]....
        /*03fc*/ 	.word	0x00001020


	//   ....[3]....
        /*0400*/ 	.word	0x00001110


	//----- nvinfo : EIATTR_MBARRIER_INSTR_OFFSETS
	.align		4
.L_332:
        /*0404*/ 	.byte	0x04, 0x39
        /*0406*/ 	.short	(.L_334 - .L_333)


	//   ....[0]....
.L_333:
        /*0408*/ 	.word	0x00000260
        /*040c*/ 	.word	0x000000ff
        /*0410*/ 	.word	0x00030c00
        /*0414*/ 	.short	0x0100
        /*0416*/ 	.byte	0x06
	.zero		1


	//   ....[1]....
        /*0418*/ 	.word	0x00000350
        /*041c*/ 	.word	0x000000ff
        /*0420*/ 	.word	0x00030c10
        /*0424*/ 	.short	0x0100
        /*0426*/ 	.byte	0x08
	.zero		1


	//   ....[2]....
        /*0428*/ 	.word	0x00000360
        /*042c*/ 	.word	0x000000ff
        /*0430*/ 	.word	0x00030c20
        /*0434*/ 	.short	0x0100
        /*0436*/ 	.byte	0x08
	.zero		1


	//   ....[3]....
        /*0438*/ 	.word	0x00000370
        /*043c*/ 	.word	0x000000ff
        /*0440*/ 	.word	0x00030c18
        /*0444*/ 	.short	0x0100
        /*0446*/ 	.byte	0x08
	.zero		1


	//   ....[4]....
        /*0448*/ 	.word	0x00000380
        /*044c*/ 	.word	0x000000ff
        /*0450*/ 	.word	0x00030c28
        /*0454*/ 	.short	0x0100
        /*0456*/ 	.byte	0x08
	.zero		1


	//   ....[5]....
        /*0458*/ 	.word	0x000004b0
        /*045c*/ 	.word	0x000000ff
        /*0460*/ 	.word	0x00030c30
        /*0464*/ 	.short	0x0100
        /*0466*/ 	.byte	0x08
	.zero		1


	//   ....[6]....
        /*0468*/ 	.word	0x000004c0
        /*046c*/ 	.word	0x000000ff
        /*0470*/ 	.word	0x00030c40
        /*0474*/ 	.short	0x0100
        /*0476*/ 	.byte	0x08
	.zero		1


	//   ....[7]....
        /*0478*/ 	.word	0x000004d0
        /*047c*/ 	.word	0x000000ff
        /*0480*/ 	.word	0x00030c38
        /*0484*/ 	.short	0x0100
        /*0486*/ 	.byte	0x08
	.zero		1


	//   ....[8]....
        /*0488*/ 	.word	0x000004e0
        /*048c*/ 	.word	0x000000ff
        /*0490*/ 	.word	0x00030c48
        /*0494*/ 	.short	0x0100
        /*0496*/ 	.byte	0x08
	.zero		1


	//   ....[9]....
        /*0498*/ 	.word	0x000011c0
        /*049c*/ 	.word	0x00000002
        /*04a0*/ 	.word	0x00030c00
        /*04a4*/ 	.short	0x010a
        /*04a6*/ 	.byte	0x3f
	.zero		1


	//   ....[10]....
        /*04a8*/ 	.word	0x00001340
        /*04ac*/ 	.word	0x00000002
        /*04b0*/ 	.word	0x00030c00
        /*04b4*/ 	.short	0x010a
        /*04b6*/ 	.byte	0x3f
	.zero		1


	//   ....[11]....
        /*04b8*/ 	.word	0x00001aa0
        /*04bc*/ 	.word	0x00000003
        /*04c0*/ 	.word	0x00030c10
        /*04c4*/ 	.short	0x010a
        /*04c6*/ 	.byte	0x3f
	.zero		1


	//   ....[12]....
        /*04c8*/ 	.word	0x00001b10
        /*04cc*/ 	.word	0x00000003
        /*04d0*/ 	.word	0x00030c10
        /*04d4*/ 	.short	0x010a
        /*04d6*/ 	.byte	0x3f
	.zero		1


	//   ....[13]....
        /*04d8*/ 	.word	0x00001f30
        /*04dc*/ 	.word	0x00000003
        /*04e0*/ 	.word	0x00030c30
        /*04e4*/ 	.short	0x010a
        /*04e6*/ 	.byte	0x3f
	.zero		1


	//   ....[14]....
        /*04e8*/ 	.word	0x00001fb0
        /*04ec*/ 	.word	0x00000003
        /*04f0*/ 	.word	0x00030c30
        /*04f4*/ 	.short	0x010a
        /*04f6*/ 	.byte	0x3f
	.zero		1


	//   ....[15]....
        /*04f8*/ 	.word	0x00005870
        /*04fc*/ 	.word	0x00000000
        /*0500*/ 	.word	0x00000000
        /*0504*/ 	.short	0x0101
        /*0506*/ 	.byte	0x3f
	.zero		1


	//   ....[16]....
        /*0508*/ 	.word	0x00005cc0
        /*050c*/ 	.word	0x00000003
        /*0510*/ 	.word	0x00000000
        /*0514*/ 	.short	0x0101
        /*0516*/ 	.byte	0x3f
	.zero		1


	//   ....[17]....
        /*0518*/ 	.word	0x000095e0
        /*051c*/ 	.word	0x0000000c
        /*0520*/ 	.word	0x00030c20
        /*0524*/ 	.short	0x010a
        /*0526*/ 	.byte	0x3f
	.zero		1


	//   ....[18]....
        /*0528*/ 	.word	0x00009a90
        /*052c*/ 	.word	0x0000000c
        /*0530*/ 	.word	0x00030c40
        /*0534*/ 	.short	0x010a
        /*0536*/ 	.byte	0x3f
	.zero		1


	//   ....[19]....
        /*0538*/ 	.word	0x00009cd0
        /*053c*/ 	.word	0x0000000c
        /*0540*/ 	.word	0x00030c28
        /*0544*/ 	.short	0x010a
        /*0546*/ 	.byte	0x3f
	.zero		1


	//   ....[20]....
        /*0548*/ 	.word	0x00009e90
        /*054c*/ 	.word	0x0000000c
        /*0550*/ 	.word	0x00030c48
        /*0554*/ 	.short	0x010a
        /*0556*/ 	.byte	0x3f
	.zero		1


	//   ....[21]....
        /*0558*/ 	.word	0x0000a0a0
        /*055c*/ 	.word	0x0000000c
        /*0560*/ 	.word	0x00030c20
        /*0564*/ 	.short	0x010a
        /*0566*/ 	.byte	0x3f
	.zero		1


	//   ....[22]....
        /*0568*/ 	.word	0x0000a2c0
        /*056c*/ 	.word	0x0000000c
        /*0570*/ 	.word	0x00030c40
        /*0574*/ 	.short	0x010a
        /*0576*/ 	.byte	0x3f
	.zero		1


	//   ....[23]....
        /*0578*/ 	.word	0x0000a4d0
        /*057c*/ 	.word	0x0000000c
        /*0580*/ 	.word	0x00030c28
        /*0584*/ 	.short	0x010a
        /*0586*/ 	.byte	0x3f
	.zero		1


	//   ....[24]....
        /*0588*/ 	.word	0x0000a6e0
        /*058c*/ 	.word	0x0000000d
        /*0590*/ 	.word	0x00030c40
        /*0594*/ 	.short	0x010a
        /*0596*/ 	.byte	0x3f
	.zero		1


	//   ....[25]....
        /*0598*/ 	.word	0x0000aad0
        /*059c*/ 	.word	0x00000007
        /*05a0*/ 	.word	0x00000000
        /*05a4*/ 	.short	0x010a
        /*05a6*/ 	.byte	0x3f
	.zero		1


	//   ....[26]....
        /*05a8*/ 	.word	0x0000ab20
        /*05ac*/ 	.word	0x0000000b
        /*05b0*/ 	.word	0x00000000
        /*05b4*/ 	.short	0x010a
        /*05b6*/ 	.byte	0x3f
	.zero		1


	//   ....[27]....
        /*05b8*/ 	.word	0x0000ab80
        /*05bc*/ 	.word	0x00000009
        /*05c0*/ 	.word	0x00000000
        /*05c4*/ 	.short	0x010a
        /*05c6*/ 	.byte	0x3f
	.zero		1


	//   ....[28]....
        /*05c8*/ 	.word	0x0000abb0
        /*05cc*/ 	.word	0x00000003
        /*05d0*/ 	.word	0x00000000
        /*05d4*/ 	.short	0x010a
        /*05d6*/ 	.byte	0x3f
	.zero		1


	//   ....[29]....
        /*05d8*/ 	.word	0x0000ac80
        /*05dc*/ 	.word	0x00000002
        /*05e0*/ 	.word	0x00030c00
        /*05e4*/ 	.short	0x010a
        /*05e6*/ 	.byte	0x3f
	.zero		1


	//   ....[30]....
        /*05e8*/ 	.word	0x0000acd0
        /*05ec*/ 	.word	0x00000003
        /*05f0*/ 	.word	0x00030c10
        /*05f4*/ 	.short	0x010a
        /*05f6*/ 	.byte	0x3f
	.zero		1


	//   ....[31]....
        /*05f8*/ 	.word	0x0000ad20
        /*05fc*/ 	.word	0x00000003
        /*0600*/ 	.word	0x00030c30
        /*0604*/ 	.short	0x010a
        /*0606*/ 	.byte	0x3f
	.zero		1


	//   ....[32]....
        /*0608*/ 	.word	0x0000ad70
        /*060c*/ 	.word	0x0000000c
        /*0610*/ 	.word	0x00030c20
        /*0614*/ 	.short	0x010a
        /*0616*/ 	.byte	0x3f
	.zero		1


	//   ....[33]....
        /*0618*/ 	.word	0x0000adc0
        /*061c*/ 	.word	0x0000000c
        /*0620*/ 	.word	0x00030c40
        /*0624*/ 	.short	0x010a
        /*0626*/ 	.byte	0x3f
	.zero		1


	//   ....[34]....
        /*0628*/ 	.word	0x0000ae10
        /*062c*/ 	.word	0x0000000c
        /*0630*/ 	.word	0x00030c28
        /*0634*/ 	.short	0x010a
        /*0636*/ 	.byte	0x3f
	.zero		1


	//   ....[35]....
        /*0638*/ 	.word	0x0000ae60
        /*063c*/ 	.word	0x0000000c
        /*0640*/ 	.word	0x00030c48
        /*0644*/ 	.short	0x010a
        /*0646*/ 	.byte	0x3f
	.zero		1


	//   ....[36]....
        /*0648*/ 	.word	0x0000aec0
        /*064c*/ 	.word	0x0000000c
        /*0650*/ 	.word	0x00030c20
        /*0654*/ 	.short	0x010a
        /*0656*/ 	.byte	0x3f
	.zero		1


	//   ....[37]....
        /*0658*/ 	.word	0x0000af10
        /*065c*/ 	.word	0x0000000c
        /*0660*/ 	.word	0x00030c40
        /*0664*/ 	.short	0x010a
        /*0666*/ 	.byte	0x3f
	.zero		1


	//   ....[38]....
        /*0668*/ 	.word	0x0000af60
        /*066c*/ 	.word	0x0000000c
        /*0670*/ 	.word	0x00030c28
        /*0674*/ 	.short	0x010a
        /*0676*/ 	.byte	0x3f
	.zero		1


	//   ....[39]....
        /*0678*/ 	.word	0x0000afb0
        /*067c*/ 	.word	0x0000000d
        /*0680*/ 	.word	0x00030c40
        /*0684*/ 	.short	0x010a
        /*0686*/ 	.byte	0x3f
	.zero		1


	//   ....[40]....
        /*0688*/ 	.word	0x0000b080
        /*068c*/ 	.word	0x00000007
        /*0690*/ 	.word	0x00000000
        /*0694*/ 	.short	0x010a
        /*0696*/ 	.byte	0x3f
	.zero		1


	//   ....[41]....
        /*0698*/ 	.word	0x0000b0d0
        /*069c*/ 	.word	0x0000000b
        /*06a0*/ 	.word	0x00000000
        /*06a4*/ 	.short	0x010a
        /*06a6*/ 	.byte	0x3f
	.zero		1


	//   ....[42]....
        /*06a8*/ 	.word	0x0000b120
        /*06ac*/ 	.word	0x00000009
        /*06b0*/ 	.word	0x00000000
        /*06b4*/ 	.short	0x010a
        /*06b6*/ 	.byte	0x3f
	.zero		1


	//----- nvinfo : EIATTR_NUM_MBARRIERS
	.align		4
.L_334:
        /*06b8*/ 	.byte	0x03, 0x38
        /*06ba*/ 	.short	0x0009


	//----- nvinfo : EIATTR_EXIT_INSTR_OFFSETS
	.align		4
        /*06bc*/ 	.byte	0x04, 0x1c
        /*06be*/ 	.short	(.L_336 - .L_335)


	//   ....[0]....
.L_335:
        /*06c0*/ 	.word	0x0000ac00


	//----- nvinfo : EIATTR_MAX_THREADS
	.align		4
.L_336:
        /*06c4*/ 	.byte	0x04, 0x05
        /*06c6*/ 	.short	(.L_338 - .L_337)
.L_337:
        /*06c8*/ 	.word	0x00000180
        /*06cc*/ 	.word	0x00000001
        /*06d0*/ 	.word	0x00000001


	//----- nvinfo : EIATTR_CRS_STACK_SIZE
	.align		4
.L_338:
        /*06d4*/ 	.byte	0x04, 0x1e
        /*06d6*/ 	.short	(.L_340 - .L_339)
.L_339:
        /*06d8*/ 	.word	0x00000000


	//----- nvinfo : EIATTR_CBANK_PARAM_SIZE
	.align		4
.L_340:
        /*06dc*/ 	.byte	0x03, 0x19
        /*06de*/ 	.short	0x06f0


	//----- nvinfo : EIATTR_PARAM_CBANK
	.align		4
        /*06e0*/ 	.byte	0x04, 0x0a
        /*06e2*/ 	.short	(.L_342 - .L_341)
	.align		4
.L_341:
        /*06e4*/ 	.word	index@(.nv.constant0._ZN7cutlass13device_kernelIN5flash11enable_sm90INS1_16FlashAttnBwdSm90INS1_25CollectiveMainloopBwdSm90ILi2ELi2ELi2EN4cute5tupleIJNS5_1CILi1EEES8_S8_EEENS6_IJNS7_ILi128EEESA_NS7_ILi64EEEEEENS_10bfloat16_tEfNS_4arch4Sm90ELb0ELb0ELb1ELb1ELb0ELb1ELb0ELb0ELi2ELi1ELi2ELi2ELb0EEENS1_21CollectiveEpilogueBwdISC_SD_SF_Li256ELb1ELb0ELi1EEENS1_19SingleTileSchedulerILb1ELb0ELb0ELi128EEEEEEEEEvNT_6ParamsE)
        /*06e8*/ 	.short	0x0210
        /*06ea*/ 	.short	0x06f0


	//----- nvinfo : EIATTR_SW_WAR
	.align		4
.L_342:
        /*06ec*/ 	.byte	0x04, 0x36
        /*06ee*/ 	.short	(.L_344 - .L_343)
.L_343:
        /*06f0*/ 	.word	0x00000008
.L_344:


//--------------------- .nv.info._ZN7cutlass13device_kernelIN5flash11enable_sm90INS1_16FlashAttnBwdSm90INS1_25CollectiveMainloopBwdSm90ILi2ELi2ELi2EN4cute5tupleIJNS5_1CILi1EEES8_S8_EEENS6_IJNS7_ILi128EEESA_NS7_ILi64EEEEEENS_10bfloat16_tEfNS_4arch4Sm90ELb0ELb0ELb1ELb1ELb1ELb1ELb0ELb0ELi2ELi1ELi2ELi2ELb0EEENS1_21CollectiveEpilogueBwdISC_SD_SF_Li256ELb1ELb0ELi1EEENS1_19SingleTileSchedulerILb1ELb0ELb0ELi128EEEEEEEEEvNT_6ParamsE --------------------------
	.section	.nv.info._ZN7cutlass13device_kernelIN5flash11enable_sm90INS1_16FlashAttnBwdSm90INS1_25CollectiveMainloopBwdSm90ILi2ELi2ELi2EN4cute5tupleIJNS5_1CILi1EEES8_S8_EEENS6_IJNS7_ILi128EEESA_NS7_ILi64EEEEEENS_10bfloat16_tEfNS_4arch4Sm90ELb0ELb0ELb1ELb1ELb1ELb1ELb0ELb0ELi2ELi1ELi2ELi2ELb0EEENS1_21CollectiveEpilogueBwdISC_SD_SF_Li256ELb1ELb0ELi1EEENS1_19SingleTileSchedulerILb1ELb0ELb0ELi128EEEEEEEEEvNT_6ParamsE,"",@"SHT_CUDA_INFO"
	.sectionflags	@""
	.align	4


	//----- nvinfo : EIATTR_CUDA_API_VERSION
	.align		4
        /*0000*/ 	.byte	0x04, 0x37
        /*0002*/ 	.short	(.L_346 - .L_345)
.L_345:
        /*0004*/ 	.word	0x00000082


	//----- nvinfo : EIATTR_KPARAM_INFO
	.align		4
.L_346:
        /*0008*/ 	.byte	0x04, 0x17
        /*000a*/ 	.short	(.L_348 - .L_347)
.L_347:
        /*000c*/ 	.word	0x00000000
        /*0010*/ 	.short	0x0000
        /*0012*/ 	.short	0x0070
        /*0014*/ 	.byte	0x00, 0xf0, 0x01, 0x1a


	//----- nvinfo : EIATTR_SPARSE_MMA_MASK
	.align		4
.L_348:
        /*0018*/ 	.byte	0x03, 0x50
        /*001a*/ 	.short	0x0000


	//----- nvinfo : EIATTR_MAXREG_COUNT
	.align		4
        /*001c*/ 	.byte	0x03, 0x1b
        /*001e*/ 	.short	0x00a8


	//----- nvinfo : EIATTR_NUM_BARRIERS
	.align		4
        /*0020*/ 	.byte	0x02, 0x4c
        /*0022*/ 	.byte	0x10
	.zero		1


	//----- nvinfo : EIATTR_EXTERNS
	.align		4
        /*0024*/ 	.byte	0x04, 0x0f
        /*0026*/ 	.short	(.L_350 - .L_349)


	//   ....[0]....
	.align		4
.L_349:
        /*0028*/ 	.word	index@(__assertfail)


	//----- nvinfo : EIATTR_ANNOTATIONS
	.align		4
.L_350:
        /*002c*/ 	.byte	0x04, 0x55
        /*002e*/ 	.short	(.L_352 - .L_351)


	//   ....[0]....
.L_351:
        /* <DEDUP_REMOVED lines=21> */


	//----- nvinfo : EIATTR_MERCURY_ISA_VERSION
	.align		4
.L_352:
        /*0170*/ 	.byte	0x03, 0x5f
        /*0172*/ 	.short	0x0101


	//----- nvinfo : EIATTR_INT_WARP_WIDE_INSTR_OFFSETS
	.align		4
        /*0174*/ 	.byte	0x04, 0x31
        /*0176*/ 	.short	(.L_354 - .L_353)


	//   ....[0]....
.L_353:
        /*0178*/ 	.word	0x00000180


	//   ....[1]....
        /*017c*/ 	.word	0x00000240


	//   ....[2]....
        /*0180*/ 	.word	0x00008af0


	//   ....[3]....
        /*0184*/ 	.word	0x00008f60


	//   ....[4]....
        /*0188*/ 	.word	0x00009530


	//   ....[5]....
        /*018c*/ 	.word	0x000098b0


	//----- nvinfo : EIATTR_COOP_GROUP_MASK_REGIDS
	.align		4
.L_354:
        /*0190*/ 	.byte	0x04, 0x29
        /*0192*/ 	.short	(.L_356 - .L_355)


	//   ....[0]....
.L_355:
        /*0194*/ 	.word	0xffffffff


	//   ....[1]....
        /*0198*/ 	.word	0xffffffff


	//   ....[2]....
        /*019c*/ 	.word	0xffffffff


	//   ....[3]....
        /*01a0*/ 	.word	0xffffffff


	//   ....[4]....
        /*01a4*/ 	.word	0xffffffff


	//   ....[5]....
        /*01a8*/ 	.word	0xffffffff


	//   ....[6]....
        /*01ac*/ 	.word	0xffffffff


	//   ....[7]....
        /*01b0*/ 	.word	0xffffffff


	//   ....[8]....
        /*01b4*/ 	.word	0xffffffff


	//   ....[9]....
        /*01b8*/ 	.word	0xffffffff


	//   ....[10]....
        /*01bc*/ 	.word	0xffffffff


	//   ....[11]....
        /*01c0*/ 	.word	0xffffffff


	//   ....[12]....
        /*01c4*/ 	.word	0xffffffff


	//   ....[13]....
        /*01c8*/ 	.word	0xffffffff


	//   ....[14]....
        /*01cc*/ 	.word	0xffffffff


	//   ....[15]....
        /*01d0*/ 	.word	0xffffffff


	//   ....[16]....
        /*01d4*/ 	.word	0xffffffff


	//   ....[17]....
        /*01d8*/ 	.word	0xffffffff


	//   ....[18]....
        /*01dc*/ 	.word	0xffffffff


	//   ....[19]....
        /*01e0*/ 	.word	0xffffffff


	//   ....[20]....
        /*01e4*/ 	.word	0xffffffff


	//   ....[21]....
        /*01e8*/ 	.word	0xffffffff


	//   ....[22]....
        /*01ec*/ 	.word	0xffffffff


	//   ....[23]....
        /*01f0*/ 	.word	0xffffffff


	//   ....[24]....
        /*01f4*/ 	.word	0xffffffff


	//   ....[25]....
        /*01f8*/ 	.word	0xffffffff


	//   ....[26]....
        /*01fc*/ 	.word	0xffffffff


	//   ....[27]....
        /*0200*/ 	.word	0xffffffff


	//   ....[28]....
        /*0204*/ 	.word	0xffffffff


	//   ....[29]....
        /*0208*/ 	.word	0xffffffff


	//   ....[30]....
        /*020c*/ 	.word	0xffffffff


	//   ....[31]....
        /*0210*/ 	.word	0xffffffff


	//   ....[32]....
        /*0214*/ 	.word	0xffffffff


	//   ....[33]....
        /*0218*/ 	.word	0xffffffff


	//   ....[34]....
        /*021c*/ 	.word	0xffffffff


	//   ....[35]....
        /*0220*/ 	.word	0xffffffff


	//   ....[36]....
        /*0224*/ 	.word	0xffffffff


	//   ....[37]....
        /*0228*/ 	.word	0xffffffff


	//   ....[38]....
        /*022c*/ 	.word	0xffffffff


	//   ....[39]....
        /*0230*/ 	.word	0xffffffff


	//   ....[40]....
        /*0234*/ 	.word	0xffffffff


	//   ....[41]....
        /*0238*/ 	.word	0xffffffff


	//   ....[42]....
        /*023c*/ 	.word	0xffffffff


	//   ....[43]....
        /*0240*/ 	.word	0xffffffff


	//   ....[44]....
        /*0244*/ 	.word	0xffffffff


	//   ....[45]....
        /*0248*/ 	.word	0xffffffff


	//   ....[46]....
        /*024c*/ 	.word	0xffffffff


	//   ....[47]....
        /*0250*/ 	.word	0xffffffff


	//   ....[48]....
        /*0254*/ 	.word	0xffffffff


	//   ....[49]....
        /*0258*/ 	.word	0xffffffff


	//   ....[50]....
        /*025c*/ 	.word	0xffffffff


	//   ....[51]....
        /*0260*/ 	.word	0xffffffff


	//   ....[52]....
        /*0264*/ 	.word	0xffffffff


	//   ....[53]....
        /*0268*/ 	.word	0xffffffff


	//   ....[54]....
        /*026c*/ 	.word	0xffffffff


	//   ....[55]....
        /*0270*/ 	.word	0xffffffff


	//   ....[56]....
        /*0274*/ 	.word	0xffffffff


	//   ....[57]....
        /*0278*/ 	.word	0xffffffff


	//   ....[58]....
        /*027c*/ 	.word	0xffffffff


	//   ....[59]....
        /*0280*/ 	.word	0xffffffff


	//   ....[60]....
        /*0284*/ 	.word	0xffffffff


	//   ....[61]....
        /*0288*/ 	.word	0xffffffff


	//   ....[62]....
        /*028c*/ 	.word	0xffffffff


	//   ....[63]....
        /*0290*/ 	.word	0xffffffff


	//   ....[64]....
        /*0294*/ 	.word	0xffffffff


	//   ....[65]....
        /*0298*/ 	.word	0xffffffff


	//   ....[66]....
        /*029c*/ 	.word	0xffffffff


	//   ....[67]....
        /*02a0*/ 	.word	0xffffffff


	//   ....[68]....
        /*02a4*/ 	.word	0xffffffff


	//   ....[69]....
        /*02a8*/ 	.word	0xffffffff


	//   ....[70]....
        /*02ac*/ 	.word	0xffffffff


	//   ....[71]....
        /*02b0*/ 	.word	0xffffffff


	//   ....[72]....
        /*02b4*/ 	.word	0xffffffff


	//   ....[73]....
        /*02b8*/ 	.word	0xffffffff


	//   ....[74]....
        /*02bc*/ 	.word	0xffffffff


	//   ....[75]....
        /*02c0*/ 	.word	0xffffffff


	//   ....[76]....
        /*02c4*/ 	.word	0xffffffff


	//   ....[77]....
        /*02c8*/ 	.word	0x0500000f


	//   ....[78]....
        /*02cc*/ 	.word	0x0500000f


	//   ....[79]....
        /*02d0*/ 	.word	0x0500000f


	//   ....[80]....
        /*02d4*/ 	.word	0x0500000f


	//----- nvinfo : EIATTR_COOP_GROUP_INSTR_OFFSETS
	.align		4
.L_356:
        /*02d8*/ 	.byte	0x04, 0x28
        /*02da*/ 	.short	(.L_358 - .L_357)


	//   ....[0]....
.L_357:
        /*02dc*/ 	.word	0x00000060


	//   ....[1]....
        /*02e0*/ 	.word	0x00000190


	//   ....[2]....
        /*02e4*/ 	.word	0x00000220


	//   ....[3]....
        /*02e8*/ 	.word	0x000003a0


	//   ....[4]....
        /*02ec*/ 	.word	0x00000610


	//   ....[5]....
        /*02f0*/ 	.word	0x00001170


	//   ....[6]....
        /*02f4*/ 	.word	0x00002120


	//   ....[7]....
        /*02f8*/ 	.word	0x00002240


	//   ....[8]....
        /*02fc*/ 	.word	0x00002360


	//   ....[9]....
        /*0300*/ 	.word	0x000024e0


	//   ....[10]....
        /*0304*/ 	.word	0x00002620


	//   ....[11]....
        /*0308*/ 	.word	0x00002670


	//   ....[12]....
        /*030c*/ 	.word	0x000026e0


	//   ....[13]....
        /*0310*/ 	.word	0x00002730


	//   ....[14]....
        /*0314*/ 	.word	0x00002750


	//   ....[15]....
        /*0318*/ 	.word	0x00002800


	//   ....[16]....
        /*031c*/ 	.word	0x00002930


	//   ....[17]....
        /*0320*/ 	.word	0x00002970


	//   ....[18]....
        /*0324*/ 	.word	0x00002f70


	//   ....[19]....
        /*0328*/ 	.word	0x00002f90


	//   ....[20]....
        /*032c*/ 	.word	0x00002fa0


	//   ....[21]....
        /*0330*/ 	.word	0x00002fc0


	//   ....[22]....
        /*0334*/ 	.word	0x00002fd0


	//   ....[23]....
        /*0338*/ 	.word	0x00002ff0


	//   ....[24]....
        /*033c*/ 	.word	0x00003030


	//   ....[25]....
        /*0340*/ 	.word	0x000030b0


	//   ....[26]....
        /*0344*/ 	.word	0x000032c0


	//   ....[27]....
        /*0348*/ 	.word	0x000033c0


	//   ....[28]....
        /*034c*/ 	.word	0x00003400


	//   ....[29]....
        /*0350*/ 	.word	0x00003480


	//   ....[30]....
        /*0354*/ 	.word	0x000034f0


	//   ....[31]....
        /*0358*/ 	.word	0x00003530


	//   ....[32]....
        /*035c*/ 	.word	0x00003570


	//   ....[33]....
        /*0360*/ 	.word	0x000035b0


	//   ....[34]....
        /*0364*/ 	.word	0x000035c0


	//   ....[35]....
        /*0368*/ 	.word	0x000036e0


	//   ....[36]....
        /*036c*/ 	.word	0x00003720


	//   ....[37]....
        /*0370*/ 	.word	0x00003770


	//   ....[38]....
        /*0374*/ 	.word	0x000037b0


	//   ....[39]....
        /*0378*/ 	.word	0x000037f0


	//   ....[40]....
        /*037c*/ 	.word	0x00003880


	//   ....[41]....
        /*0380*/ 	.word	0x000038c0


	//   ....[42]....
        /*0384*/ 	.word	0x00003920


	//   ....[43]....
        /*0388*/ 	.word	0x00003960


	//   ....[44]....
        /*038c*/ 	.word	0x000039e0


	//   ....[45]....
        /*0390*/ 	.word	0x00003ad0


	//   ....[46]....
        /*0394*/ 	.word	0x00003b10


	//   ....[47]....
        /*0398*/ 	.word	0x00003c20


	//   ....[48]....
        /*039c*/ 	.word	0x00003d40


	//   ....[49]....
        /*03a0*/ 	.word	0x00003e00


	//   ....[50]....
        /*03a4*/ 	.word	0x00003ec0


	//   ....[51]....
        /*03a8*/ 	.word	0x00003f20


	//   ....[52]....
        /*03ac*/ 	.word	0x00003f60


	//   ....[53]....
        /*03b0*/ 	.word	0x00003fa0


	//   ....[54]....
        /*03b4*/ 	.word	0x00003fd0


	//   ....[55]....
        /*03b8*/ 	.word	0x00004020


	//   ....[56]....
        /*03bc*/ 	.word	0x00004060


	//   ....[57]....
        /*03c0*/ 	.word	0x000040a0


	//   ....[58]....
        /*03c4*/ 	.word	0x000040e0


	//   ....[59]....
        /*03c8*/ 	.word	0x00004120


	//   ....[60]....
        /*03cc*/ 	.word	0x00004160


	//   ....[61]....
        /*03d0*/ 	.word	0x00004270


	//   ....[62]....
        /*03d4*/ 	.word	0x00004540


	//   ....[63]....
        /*03d8*/ 	.word	0x00004550


	//   ....[64]....
        /*03dc*/ 	.word	0x00004560


	//   ....[65]....
        /*03e0*/ 	.word	0x00004570


	//   ....[66]....
        /*03e4*/ 	.word	0x00004580


	//   ....[67]....
        /*03e8*/ 	.word	0x00004590


	//   ....[68]....
        /*03ec*/ 	.word	0x00004820


	//   ....[69]....
        /*03f0*/ 	.word	0x00004830


	//   ....[70]....
        /*03f4*/ 	.word	0x00007e10


	//   ....[71]....
        /*03f8*/ 	.word	0x00008790


	//   ....[72]....
        /*03fc*/ 	.word	0x00008a20


	//   ....[73]....
        /*0400*/ 	.word	0x00008c60


	//   ....[74]....
        /*0404*/ 	.word	0x00008e90


	//   ....[75]....
        /*0408*/ 	.word	0x00009140


	//   ....[76]....
        /*040c*/ 	.word	0x00009470


	//   ....[77]....
        /*0410*/ 	.word	0x0000b420


	//   ....[78]....
        /*0414*/ 	.word	0x0000b570


	//   ....[79]....
        /*0418*/ 	.word	0x0000b5e0


	//   ....[80]....
        /*041c*/ 	.word	0x0000b650


	//----- nvinfo : EIATTR_REG_RECONFIG
	.align		4
.L_358:
        /*0420*/ 	.byte	0x01, 0x54
	.zero		2


	//----- nvinfo : EIATTR_SYSCALL_OFFSETS
	.align		4
        /*0424*/ 	.byte	0x04, 0x46
        /*0426*/ 	.short	(.L_360 - .L_359)


	//   ....[0]....
.L_359:
        /*0428*/ 	.word	0x00000dd0


	//   ....[1]....
        /*042c*/ 	.word	0x00000ec0


	//   ....[2]....
        /*0430*/ 	.word	0x00001020


	//   ....[3]....
        /*0434*/ 	.word	0x00001110


	//----- nvinfo : EIATTR_MBARRIER_INSTR_OFFSETS
	.align		4
.L_360:
        /*0438*/ 	.byte	0x04, 0x39
        /*043a*/ 	.short	(.L_362 - .L_361)


	//   ....[0]....
.L_361:
        /*043c*/ 	.word	0x00000260
        /*0440*/ 	.word	0x000000ff
        /*0444*/ 	.word	0x00030c00
        /*0448*/ 	.short	0x0100
        /*044a*/ 	.byte	0x06
	.zero		1


	//   ....[1]....
        /*044c*/ 	.word	0x00000350
        /*0450*/ 	.word	0x000000ff
        /*0454*/ 	.word	0x00030c10
        /*0458*/ 	.short	0x0100
        /*045a*/ 	.byte	0x08
	.zero		1


	//   ....[2]....
        /*045c*/ 	.word	0x00000360
        /*0460*/ 	.word	0x000000ff
        /*0464*/ 	.word	0x00030c20
        /*0468*/ 	.short	0x0100
        /*046a*/ 	.byte	0x08
	.zero		1


	//   ....[3]....
        /*046c*/ 	.word	0x00000370
        /*0470*/ 	.word	0x000000ff
        /*0474*/ 	.word	0x00030c18
        /*0478*/ 	.short	0x0100
        /*047a*/ 	.byte	0x08
	.zero		1


	//   ....[4]....
        /*047c*/ 	.word	0x00000380
        /*0480*/ 	.word	0x000000ff
        /*0484*/ 	.word	0x00030c28
        /*0488*/ 	.short	0x0100
        /*048a*/ 	.byte	0x08
	.zero		1


	//   ....[5]....
        /*048c*/ 	.word	0x000004b0
        /*0490*/ 	.word	0x000000ff
        /*0494*/ 	.word	0x00030c30
        /*0498*/ 	.short	0x0100
        /*049a*/ 	.byte	0x08
	.zero		1


	//   ....[6]....
        /*049c*/ 	.word	0x000004c0
        /*04a0*/ 	.word	0x000000ff
        /*04a4*/ 	.word	0x00030c40
        /*04a8*/ 	.short	0x0100
        /*04aa*/ 	.byte	0x08
	.zero		1


	//   ....[7]....
        /*04ac*/ 	.word	0x000004d0
        /*04b0*/ 	.word	0x000000ff
        /*04b4*/ 	.word	0x00030c38
        /*04b8*/ 	.short	0x0100
        /*04ba*/ 	.byte	0x08
	.zero		1


	//   ....[8]....
        /*04bc*/ 	.word	0x000004e0
        /*04c0*/ 	.word	0x000000ff
        /*04c4*/ 	.word	0x00030c48
        /*04c8*/ 	.short	0x0100
        /*04ca*/ 	.byte	0x08
	.zero		1


	//   ....[9]....
        /*04cc*/ 	.word	0x000011c0
        /*04d0*/ 	.word	0x00000002
        /*04d4*/ 	.word	0x00030c00
        /*04d8*/ 	.short	0x010a
        /*04da*/ 	.byte	0x3f
	.zero		1


	//   ....[10]....
        /*04dc*/ 	.word	0x00001340
        /*04e0*/ 	.word	0x00000002
        /*04e4*/ 	.word	0x00030c00
        /*04e8*/ 	.short	0x010a
        /*04ea*/ 	.byte	0x3f
	.zero		1


	//   ....[11]....
        /*04ec*/ 	.word	0x00001aa0
        /*04f0*/ 	.word	0x00000019
        /*04f4*/ 	.word	0x00030c10
        /*04f8*/ 	.short	0x010a
        /*04fa*/ 	.byte	0x3f
	.zero		1


	//   ....[12]....
        /*04fc*/ 	.word	0x00001b10
        /*0500*/ 	.word	0x00000019
        /*0504*/ 	.word	0x00030c10
        /*0508*/ 	.short	0x010a
        /*050a*/ 	.byte	0x3f
	.zero		1


	//   ....[13]....
        /*050c*/ 	.word	0x00001f30
        /*0510*/ 	.word	0x00000019
        /*0514*/ 	.word	0x00030c30
        /*0518*/ 	.short	0x010a
        /*051a*/ 	.byte	0x3f
	.zero		1


	//   ....[14]....
        /*051c*/ 	.word	0x00001fb0
        /*0520*/ 	.word	0x00000019
        /*0524*/ 	.word	0x00030c30
        /*0528*/ 	.short	0x010a
        /*052a*/ 	.byte	0x3f
	.zero		1


	//   ....[15]....
        /*052c*/ 	.word	0x00005840
        /*0530*/ 	.word	0x00000000
        /*0534*/ 	.word	0x00000000
        /*0538*/ 	.short	0x0101
        /*053a*/ 	.byte	0x3f
	.zero		1


	//   ....[16]....
        /*053c*/ 	.word	0x00005c80
        /*0540*/ 	.word	0x00000000
        /*0544*/ 	.word	0x00000000
        /*0548*/ 	.short	0x0101
        /*054a*/ 	.byte	0x3f
	.zero		1


	//   ....[17]....
        /*054c*/ 	.word	0x00009db0
        /*0550*/ 	.word	0x0000000c
        /*0554*/ 	.word	0x00030c20
        /*0558*/ 	.short	0x010a
        /*055a*/ 	.byte	0x3f
	.zero		1


	//   ....[18]....
        /*055c*/ 	.word	0x0000a260
        /*0560*/ 	.word	0x0000000c
        /*0564*/ 	.word	0x00030c40
        /*0568*/ 	.short	0x010a
        /*056a*/ 	.byte	0x3f
	.zero		1


	//   ....[19]....
        /*056c*/ 	.word	0x0000a4a0
        /*0570*/ 	.word	0x0000000c
        /*0574*/ 	.word	0x00030c28
        /*0578*/ 	.short	0x010a
        /*057a*/ 	.byte	0x3f
	.zero		1


	//   ....[20]....
        /*057c*/ 	.word	0x0000a660
        /*0580*/ 	.word	0x0000000c
        /*0584*/ 	.word	0x00030c48
        /*0588*/ 	.short	0x010a
        /*058a*/ 	.byte	0x3f
	.zero		1


	//   ....[21]....
        /*058c*/ 	.word	0x0000a870
        /*0590*/ 	.word	0x0000000c
        /*0594*/ 	.word	0x00030c20
        /*0598*/ 	.short	0x010a
        /*059a*/ 	.byte	0x3f
	.zero		1


	//   ....[22]....
        /*059c*/ 	.word	0x0000aa90
        /*05a0*/ 	.word	0x0000000c
        /*05a4*/ 	.word	0x00030c40
        /*05a8*/ 	.short	0x010a
        /*05aa*/ 	.byte	0x3f
	.zero		1


	//   ....[23]....
        /*05ac*/ 	.word	0x0000aca0
        /*05b0*/ 	.word	0x0000000c
        /*05b4*/ 	.word	0x00030c28
        /*05b8*/ 	.short	0x010a
        /*05ba*/ 	.byte	0x3f
	.zero		1


	//   ....[24]....
        /*05bc*/ 	.word	0x0000aeb0
        /*05c0*/ 	.word	0x0000000d
        /*05c4*/ 	.word	0x00030c40
        /*05c8*/ 	.short	0x010a
        /*05ca*/ 	.byte	0x3f
	.zero		1


	//   ....[25]....
        /*05cc*/ 	.word	0x0000b2a0
        /*05d0*/ 	.word	0x00000007
        /*05d4*/ 	.word	0x00000000
        /*05d8*/ 	.short	0x010a
        /*05da*/ 	.byte	0x3f
	.zero		1


	//   ....[26]....
        /*05dc*/ 	.word	0x0000b2f0
        /*05e0*/ 	.word	0x0000000b
        /*05e4*/ 	.word	0x00000000
        /*05e8*/ 	.short	0x010a
        /*05ea*/ 	.byte	0x3f
	.zero		1


	//   ....[27]....
        /*05ec*/ 	.word	0x0000b350
        /*05f0*/ 	.word	0x00000009
        /*05f4*/ 	.word	0x00000000
        /*05f8*/ 	.short	0x010a
        /*05fa*/ 	.byte	0x3f
	.zero		1


	//   ....[28]....
        /*05fc*/ 	.word	0x0000b380
        /*0600*/ 	.word	0x00000003
        /*0604*/ 	.word	0x00000000
        /*0608*/ 	.short	0x010a
        /*060a*/ 	.byte	0x3f
	.zero		1


	//   ....[29]....
        /*060c*/ 	.word	0x0000b450
        /*0610*/ 	.word	0x00000002
        /*0614*/ 	.word	0x00030c00
        /*0618*/ 	.short	0x010a
        /*061a*/ 	.byte	0x3f
	.zero		1


	//   ....[30]....
        /*061c*/ 	.word	0x0000b4a0
        /*0620*/ 	.word	0x00000019
        /*0624*/ 	.word	0x00030c10
        /*0628*/ 	.short	0x010a
        /*062a*/ 	.byte	0x3f
	.zero		1


	//   ....[31]....
        /*062c*/ 	.word	0x0000b4f0
        /*0630*/ 	.word	0x00000019
        /*0634*/ 	.word	0x00030c30
        /*0638*/ 	.short	0x010a
        /*063a*/ 	.byte	0x3f
	.zero		1


	//   ....[32]....
        /*063c*/ 	.word	0x0000b690
        /*0640*/ 	.word	0x0000000c
        /*0644*/ 	.word	0x00030c20
        /*0648*/ 	.short	0x010a
        /*064a*/ 	.byte	0x3f
	.zero		1


	//   ....[33]....
        /*064c*/ 	.word	0x0000b6e0
        /*0650*/ 	.word	0x0000000c
        /*0654*/ 	.word	0x00030c40
        /*0658*/ 	.short	0x010a
        /*065a*/ 	.byte	0x3f
	.zero		1


	//   ....[34]....
        /*065c*/ 	.word	0x0000b730
        /*0660*/ 	.word	0x0000000c
        /*0664*/ 	.word	0x00030c28
        /*0668*/ 	.short	0x010a
        /*066a*/ 	.byte	0x3f
	.zero		1


	//   ....[35]....
        /*066c*/ 	.word	0x0000b780
        /*0670*/ 	.word	0x0000000c
        /*0674*/ 	.word	0x00030c48
        /*0678*/ 	.short	0x010a
        /*067a*/ 	.byte	0x3f
	.zero		1


	//   ....[36]....
        /*067c*/ 	.word	0x0000b7e0
        /*0680*/ 	.word	0x0000000c
        /*0684*/ 	.word	0x00030c20
        /*0688*/ 	.short	0x010a
        /*068a*/ 	.byte	0x3f
	.zero		1


	//   ....[37]....
        /*068c*/ 	.word	0x0000b830
        /*0690*/ 	.word	0x0000000c
        /*0694*/ 	.word	0x00030c40
        /*0698*/ 	.short	0x010a
        /*069a*/ 	.byte	0x3f
	.zero		1


	//   ....[38]....
        /*069c*/ 	.word	0x0000b880
        /*06a0*/ 	.word	0x0000000c
        /*06a4*/ 	.word	0x00030c28
        /*06a8*/ 	.short	0x010a
        /*06aa*/ 	.byte	0x3f
	.zero		1


	//   ....[39]....
        /*06ac*/ 	.word	0x0000b8d0
        /*06b0*/ 	.word	0x0000000d
        /*06b4*/ 	.word	0x00030c40
        /*06b8*/ 	.short	0x010a
        /*06ba*/ 	.byte	0x3f
	.zero		1


	//   ....[40]....
        /*06bc*/ 	.word	0x0000b9a0
        /*06c0*/ 	.word	0x00000007
        /*06c4*/ 	.word	0x00000000
        /*06c8*/ 	.short	0x010a
        /*06ca*/ 	.byte	0x3f
	.zero		1


	//   ....[41]....
        /*06cc*/ 	.word	0x0000b9f0
        /*06d0*/ 	.word	0x0000000b
        /*06d4*/ 	.word	0x00000000
        /*06d8*/ 	.short	0x010a
        /*06da*/ 	.byte	0x3f
	.zero		1


	//   ....[42]....
        /*06dc*/ 	.word	0x0000ba40
        /*06e0*/ 	.word	0x00000009
        /*06e4*/ 	.word	0x00000000
        /*06e8*/ 	.short	0x010a
        /*06ea*/ 	.byte	0x3f
	.zero		1


	//----- nvinfo : EIATTR_NUM_MBARRIERS
	.align		4
.L_362:
        /*06ec*/ 	.byte	0x03, 0x38
        /*06ee*/ 	.short	0x0009


	//----- nvinfo : EIATTR_EXIT_INSTR_OFFSETS
	.align		4
        /*06f0*/ 	.byte	0x04, 0x1c
        /*06f2*/ 	.short	(.L_364 - .L_363)


	//   ....[0]....
.L_363:
        /*06f4*/ 	.word	0x0000b3d0


	//----- nvinfo : EIATTR_MAX_THREADS
	.align		4
.L_364:
        /*06f8*/ 	.byte	0x04, 0x05
        /*06fa*/ 	.short	(.L_366 - .L_365)
.L_365:
        /*06fc*/ 	.word	0x00000180
        /*0700*/ 	.word	0x00000001
        /*0704*/ 	.word	0x00000001


	//----- nvinfo : EIATTR_CRS_STACK_SIZE
	.align		4
.L_366:
        /*0708*/ 	.byte	0x04, 0x1e
        /*070a*/ 	.short	(.L_368 - .L_367)
.L_367:
        /*070c*/ 	.word	0x00000000


	//----- nvinfo : EIATTR_CBANK_PARAM_SIZE
	.align		4
.L_368:
        /*0710*/ 	.byte	0x03, 0x19
        /*0712*/ 	.short	0x06f0


	//----- nvinfo : EIATTR_PARAM_CBANK
	.align		4
        /*0714*/ 	.byte	0x04, 0x0a
        /*0716*/ 	.short	(.L_370 - .L_369)
	.align		4
.L_369:
        /*0718*/ 	.word	index@(.nv.constant0._ZN7cutlass13device_kernelIN5flash11enable_sm90INS1_16FlashAttnBwdSm90INS1_25CollectiveMainloopBwdSm90ILi2ELi2ELi2EN4cute5tupleIJNS5_1CILi1EEES8_S8_EEENS6_IJNS7_ILi128EEESA_NS7_ILi64EEEEEENS_10bfloat16_tEfNS_4arch4Sm90ELb0ELb0ELb1ELb1ELb1ELb1ELb0ELb0ELi2ELi1ELi2ELi2ELb0EEENS1_21CollectiveEpilogueBwdISC_SD_SF_Li256ELb1ELb0ELi1EEENS1_19SingleTileSchedulerILb1ELb0ELb0ELi128EEEEEEEEEvNT_6ParamsE)
        /*071c*/ 	.short	0x0210
        /*071e*/ 	.short	0x06f0


	//----- nvinfo : EIATTR_SW_WAR
	.align		4
.L_370:
        /*0720*/ 	.byte	0x04, 0x36
        /*0722*/ 	.short	(.L_372 - .L_371)
.L_371:
        /*0724*/ 	.word	0x00000008
.L_372:


//--------------------- .nv.info._ZN7cutlass13device_kernelIN5flash11enable_sm90INS1_16FlashAttnBwdSm90INS1_25CollectiveMainloopBwdSm90ILi2ELi2ELi2EN4cute5tupleIJNS5_1CILi1EEES8_S8_EEENS6_IJNS7_ILi128EEESA_NS7_ILi64EEEEEENS_10bfloat16_tEfNS_4arch4Sm90ELb0ELb0ELb1ELb1ELb0ELb1ELb0ELb0ELi2ELi1ELi2ELi2ELb0EEENS1_24CollectiveEpilogueBwdGQAISC_fSF_Li256ELb1ELb0EEENS1_19SingleTileSchedulerILb1ELb0ELb0ELi128EEEEEEEEEvNT_6ParamsE --------------------------
	.section	.nv.info._ZN7cutlass13device_kernelIN5flash11enable_sm90INS1_16FlashAttnBwdSm90INS1_25CollectiveMainloopBwdSm90ILi2ELi2ELi2EN4cute5tupleIJNS5_1CILi1EEES8_S8_EEENS6_IJNS7_ILi128EEESA_NS7_ILi64EEEEEENS_10bfloat16_tEfNS_4arch4Sm90ELb0ELb0ELb1ELb1ELb0ELb1ELb0ELb0ELi2ELi1ELi2ELi2ELb0EEENS1_24CollectiveEpilogueBwdGQAISC_fSF_Li256ELb1ELb0EEENS1_19SingleTileSchedulerILb1ELb0ELb0ELi128EEEEEEEEEvNT_6ParamsE,"",@"SHT_CUDA_INFO"
	.sectionflags	@""
	.align	4


	//----- nvinfo : EIATTR_CUDA_API_VERSION
	.align		4
        /*0000*/ 	.byte	0x04, 0x37
        /*0002*/ 	.short	(.L_374 - .L_373)
.L_373:
        /*0004*/ 	.word	0x00000082


	//----- nvinfo : EIATTR_KPARAM_INFO
	.align		4
.L_374:
        /*0008*/ 	.byte	0x04, 0x17
        /*000a*/ 	.short	(.L_376 - .L_375)
.L_375:
        /*000c*/ 	.word	0x00000000
        /*0010*/ 	.short	0x0000
        /*0012*/ 	.short	0x0070
        /*0014*/ 	.byte	0x00, 0xf0, 0x01, 0x1a


	//----- nvinfo : EIATTR_SPARSE_MMA_MASK
	.align		4
.L_376:
        /*0018*/ 	.byte	0x03, 0x50
        /*001a*/ 	.short	0x0000


	//----- nvinfo : EIATTR_MAXREG_COUNT
	.align		4
        /*001c*/ 	.byte	0x03, 0x1b
        /*001e*/ 	.short	0x00a8


	//----- nvinfo : EIATTR_NUM_BARRIERS
	.align		4
        /*0020*/ 	.byte	0x02, 0x4c
        /*0022*/ 	.byte	0x10
	.zero		1


	//----- nvinfo : EIATTR_EXTERNS
	.align		4
        /*0024*/ 	.byte	0x04, 0x0f
        /*0026*/ 	.short	(.L_378 - .L_377)


	//   ....[0]....
	.align		4
.L_377:
        /*0028*/ 	.word	index@(__assertfail)


	//----- nvinfo : EIATTR_ANNOTATIONS
	.align		4
.L_378:
        /*002c*/ 	.byte	0x04, 0x55
        /*002e*/ 	.short	(.L_380 - .L_379)


	//   ....[0]....
.L_379:
        /* <DEDUP_REMOVED lines=22> */
        /*0184*/ 	.byte	0x60, 0x93, 0x00, 0x00


	//----- nvinfo : EIATTR_MERCURY_ISA_VERSION
	.align		4
.L_380:
        /*0188*/ 	.byte	0x03, 0x5f
        /*018a*/ 	.short	0x0101


	//----- nvinfo : EIATTR_INT_WARP_WIDE_INSTR_OFFSETS
	.align		4
        /*018c*/ 	.byte	0x04, 0x31
        /*018e*/ 	.short	(.L_382 - .L_381)


	//   ....[0]....
.L_381:
        /*0190*/ 	.word	0x00000180


	//   ....[1]....
        /*0194*/ 	.word	0x00000240


	//   ....[2]....
        /*0198*/ 	.word	0x00007a60


	//----- nvinfo : EIATTR_COOP_GROUP_MASK_REGIDS
	.align		4
.L_382:
        /*019c*/ 	.byte	0x04, 0x29
        /*019e*/ 	.short	(.L_384 - .L_383)


	//   ....[0]....
.L_383:
        /*01a0*/ 	.word	0xffffffff


	//   ....[1]....
        /*01a4*/ 	.word	0xffffffff


	//   ....[2]....
        /*01a8*/ 	.word	0xffffffff


	//   ....[3]....
        /*01ac*/ 	.word	0xffffffff


	//   ....[4]....
        /*01b0*/ 	.word	0xffffffff


	//   ....[5]....
        /*01b4*/ 	.word	0xffffffff


	//   ....[6]....
        /*01b8*/ 	.word	0xffffffff


	//   ....[7]....
        /*01bc*/ 	.word	0xffffffff


	//   ....[8]....
        /*01c0*/ 	.word	0xffffffff


	//   ....[9]....
        /*01c4*/ 	.word	0xffffffff


	//   ....[10]....
        /*01c8*/ 	.word	0xffffffff


	//   ....[11]....
        /*01cc*/ 	.word	0xffffffff


	//   ....[12]....
        /*01d0*/ 	.word	0xffffffff


	//   ....[13]....
        /*01d4*/ 	.word	0xffffffff


	//   ....[14]....
        /*01d8*/ 	.word	0xffffffff


	//   ....[15]....
        /*01dc*/ 	.word	0xffffffff


	//   ....[16]....
        /*01e0*/ 	.word	0xffffffff


	//   ....[17]....
        /*01e4*/ 	.word	0xffffffff


	//   ....[18]....
        /*01e8*/ 	.word	0xffffffff


	//   ....[19]....
        /*01ec*/ 	.word	0xffffffff


	//   ....[20]....
        /*01f0*/ 	.word	0xffffffff


	//   ....[21]....
        /*01f4*/ 	.word	0xffffffff


	//   ....[22]....
        /*01f8*/ 	.word	0xffffffff


	//   ....[23]....
        /*01fc*/ 	.word	0xffffffff


	//   ....[24]....
        /*0200*/ 	.word	0xffffffff


	//   ....[25]....
        /*0204*/ 	.word	0xffffffff


	//   ....[26]....
        /*0208*/ 	.word	0xffffffff


	//   ....[27]....
        /*020c*/ 	.word	0xffffffff


	//   ....[28]....
        /*0210*/ 	.word	0xffffffff


	//   ....[29]....
        /*0214*/ 	.word	0xffffffff


	//   ....[30]....
        /*0218*/ 	.word	0xffffffff


	//   ....[31]....
        /*021c*/ 	.word	0xffffffff


	//   ....[32]....
        /*0220*/ 	.word	0xffffffff


	//   ....[33]....
        /*0224*/ 	.word	0xffffffff


	//   ....[34]....
        /*0228*/ 	.word	0xffffffff


	//   ....[35]....
        /*022c*/ 	.word	0xffffffff


	//   ....[36]....
        /*0230*/ 	.word	0xffffffff


	//   ....[37]....
        /*0234*/ 	.word	0xffffffff


	//   ....[38]....
        /*0238*/ 	.word	0xffffffff


	//   ....[39]....
        /*023c*/ 	.word	0xffffffff


	//   ....[40]....
        /*0240*/ 	.word	0xffffffff


	//   ....[41]....
        /*0244*/ 	.word	0xffffffff


	//   ....[42]....
        /*0248*/ 	.word	0xffffffff


	//   ....[43]....
        /*024c*/ 	.word	0xffffffff


	//   ....[44]....
        /*0250*/ 	.word	0xffffffff


	//   ....[45]....
        /*0254*/ 	.word	0xffffffff


	//   ....[46]....
        /*0258*/ 	.word	0xffffffff


	//   ....[47]....
        /*025c*/ 	.word	0xffffffff


	//   ....[48]....
        /*0260*/ 	.word	0xffffffff


	//   ....[49]....
        /*0264*/ 	.word	0xffffffff


	//   ....[50]....
        /*0268*/ 	.word	0xffffffff


	//   ....[51]....
        /*026c*/ 	.word	0xffffffff


	//   ....[52]....
        /*0270*/ 	.word	0xffffffff


	//   ....[53]....
        /*0274*/ 	.word	0xffffffff


	//   ....[54]....
        /*0278*/ 	.word	0xffffffff


	//   ....[55]....
        /*027c*/ 	.word	0xffffffff


	//   ....[56]....
        /*0280*/ 	.word	0xffffffff


	//   ....[57]....
        /*0284*/ 	.word	0xffffffff


	//   ....[58]....
        /*0288*/ 	.word	0xffffffff


	//   ....[59]....
        /*028c*/ 	.word	0xffffffff


	//   ....[60]....
        /*0290*/ 	.word	0xffffffff


	//   ....[61]....
        /*0294*/ 	.word	0xffffffff


	//   ....[62]....
        /*0298*/ 	.word	0xffffffff


	//   ....[63]....
        /*029c*/ 	.word	0xffffffff


	//   ....[64]....
        /*02a0*/ 	.word	0xffffffff


	//   ....[65]....
        /*02a4*/ 	.word	0xffffffff


	//   ....[66]....
        /*02a8*/ 	.word	0xffffffff


	//   ....[67]....
        /*02ac*/ 	.word	0xffffffff


	//   ....[68]....
        /*02b0*/ 	.word	0xffffffff


	//   ....[69]....
        /*02b4*/ 	.word	0xffffffff


	//   ....[70]....
        /*02b8*/ 	.word	0xffffffff


	//   ....[71]....
        /*02bc*/ 	.word	0x0500000f


	//----- nvinfo : EIATTR_COOP_GROUP_INSTR_OFFSETS
	.align		4
.L_384:
        /*02c0*/ 	.byte	0x04, 0x28
        /*02c2*/ 	.short	(.L_386 - .L_385)


	//   ....[0]....
.L_385:
        /*02c4*/ 	.word	0x00000060


	//   ....[1]....
        /*02c8*/ 	.word	0x00000190


	//   ....[2]....
        /*02cc*/ 	.word	0x00000220


	//   ....[3]....
        /*02d0*/ 	.word	0x000003a0


	//   ....[4]....
        /*02d4*/ 	.word	0x00000610


	//   ....[5]....
        /*02d8*/ 	.word	0x00001170


	//   ....[6]....
        /*02dc*/ 	.word	0x000021d0


	//   ....[7]....
        /*02e0*/ 	.word	0x000022d0


	//   ....[8]....
        /*02e4*/ 	.word	0x00002410


	//   ....[9]....
        /*02e8*/ 	.word	0x00002590


	//   ....[10]....
        /*02ec*/ 	.word	0x000026f0


	//   ....[11]....
        /*02f0*/ 	.word	0x00002730


	//   ....[12]....
        /*02f4*/ 	.word	0x00002790


	//   ....[13]....
        /*02f8*/ 	.word	0x000027d0


	//   ....[14]....
        /*02fc*/ 	.word	0x000027e0


	//   ....[15]....
        /*0300*/ 	.word	0x00002820


	//   ....[16]....
        /*0304*/ 	.word	0x00002900


	//   ....[17]....
        /*0308*/ 	.word	0x000029c0


	//   ....[18]....
        /*030c*/ 	.word	0x00002f10


	//   ....[19]....
        /*0310*/ 	.word	0x00002f20


	//   ....[20]....
        /*0314*/ 	.word	0x00002f40


	//   ....[21]....
        /*0318*/ 	.word	0x00002f50


	//   ....[22]....
        /*031c*/ 	.word	0x00002f70


	//   ....[23]....
        /*0320*/ 	.word	0x00002f80


	//   ....[24]....
        /*0324*/ 	.word	0x00002fd0


	//   ....[25]....
        /*0328*/ 	.word	0x00003130


	//   ....[26]....
        /*032c*/ 	.word	0x00003230


	//   ....[27]....
        /*0330*/ 	.word	0x00003290


	//   ....[28]....
        /*0334*/ 	.word	0x000032e0


	//   ....[29]....
        /*0338*/ 	.word	0x00003370


	//   ....[30]....
        /*033c*/ 	.word	0x00003570


	//   ....[31]....
        /*0340*/ 	.word	0x000035e0


	//   ....[32]....
        /*0344*/ 	.word	0x00003640


	//   ....[33]....
        /*0348*/ 	.word	0x00003680


	//   ....[34]....
        /*034c*/ 	.word	0x000036c0


	//   ....[35]....
        /*0350*/ 	.word	0x00003700


	//   ....[36]....
        /*0354*/ 	.word	0x00003740


	//   ....[37]....
        /*0358*/ 	.word	0x00003780


	//   ....[38]....
        /*035c*/ 	.word	0x000037f0


	//   ....[39]....
        /*0360*/ 	.word	0x00003830


	//   ....[40]....
        /*0364*/ 	.word	0x000038f0


	//   ....[41]....
        /*0368*/ 	.word	0x00003930


	//   ....[42]....
        /*036c*/ 	.word	0x00003970


	//   ....[43]....
        /*0370*/ 	.word	0x000039f0


	//   ....[44]....
        /*0374*/ 	.word	0x00003a40


	//   ....[45]....
        /*0378*/ 	.word	0x00003bb0


	//   ....[46]....
        /*037c*/ 	.word	0x00003c30


	//   ....[47]....
        /*0380*/ 	.word	0x00003c70


	//   ....[48]....
        /*0384*/ 	.word	0x00003cc0


	//   ....[49]....
        /*0388*/ 	.word	0x00003d30


	//   ....[50]....
        /*038c*/ 	.word	0x00003d80


	//   ....[51]....
        /*0390*/ 	.word	0x00003ec0


	//   ....[52]....
        /*0394*/ 	.word	0x00003f00


	//   ....[53]....
        /*0398*/ 	.word	0x00004030


	//   ....[54]....
        /*039c*/ 	.word	0x00004070


	//   ....[55]....
        /*03a0*/ 	.word	0x000040b0


	//   ....[56]....
        /*03a4*/ 	.word	0x000040f0


	//   ....[57]....
        /*03a8*/ 	.word	0x00004100


	//   ....[58]....
        /*03ac*/ 	.word	0x00004150


	//   ....[59]....
        /*03b0*/ 	.word	0x000041a0


	//   ....[60]....
        /*03b4*/ 	.word	0x00004270


	//   ....[61]....
        /*03b8*/ 	.word	0x00004300


	//   ....[62]....
        /*03bc*/ 	.word	0x000045d0


	//   ....[63]....
        /*03c0*/ 	.word	0x000045f0


	//   ....[64]....
        /*03c4*/ 	.word	0x00004600


	//   ....[65]....
        /*03c8*/ 	.word	0x00004610


	//   ....[66]....
        /*03cc*/ 	.word	0x00004620


	//   ....[67]....
        /*03d0*/ 	.word	0x00004660


	//   ....[68]....
        /*03d4*/ 	.word	0x00004690


	//   ....[69]....
        /*03d8*/ 	.word	0x000046b0


	//   ....[70]....
        /*03dc*/ 	.word	0x000067c0


	//   ....[71]....
        /*03e0*/ 	.word	0x000095d0


	//----- nvinfo : EIATTR_REG_RECONFIG
	.align		4
.L_386:
        /*03e4*/ 	.byte	0x01, 0x54
	.zero		2


	//----- nvinfo : EIATTR_SYSCALL_OFFSETS
	.align		4
        /*03e8*/ 	.byte	0x04, 0x46
        /*03ea*/ 	.short	(.L_388 - .L_387)


	//   ....[0]....
.L_387:
        /*03ec*/ 	.word	0x00000dd0


	//   ....[1]....
        /*03f0*/ 	.word	0x00000ec0


	//   ....[2]....
        /*03f4*/ 	.word	0x00001020


	//   ....[3]....
        /*03f8*/ 	.word	0x00001110


	//----- nvinfo : EIATTR_MBARRIER_INSTR_OFFSETS
	.align		4
.L_388:
        /*03fc*/ 	.byte	0x04, 0x39
        /*03fe*/ 	.short	(.L_390 - .L_389)


	//   ....[0]....
.L_389:
        /*0400*/ 	.word	0x00000260
        /*0404*/ 	.word	0x000000ff
        /*0408*/ 	.word	0x00030c00
        /*040c*/ 	.short	0x0100
        /*040e*/ 	.byte	0x06
	.zero		1


	//   ....[1]....
        /*0410*/ 	.word	0x00000350
        /*0414*/ 	.word	0x000000ff
        /*0418*/ 	.word	0x00030c10
        /*041c*/ 	.short	0x0100
        /*041e*/ 	.byte	0x08
	.zero		1


	//   ....[2]....
        /*0420*/ 	.word	0x00000360
        /*0424*/ 	.word	0x000000ff
        /*0428*/ 	.word	0x00030c20
        /*042c*/ 	.short	0x0100
        /*042e*/ 	.byte	0x08
	.zero		1


	//   ....[3]....
        /*0430*/ 	.word	0x00000370
        /*0434*/ 	.word	0x000000ff
        /*0438*/ 	.word	0x00030c18
        /*043c*/ 	.short	0x0100
        /*043e*/ 	.byte	0x08
	.zero		1


	//   ....[4]....
        /*0440*/ 	.word	0x00000380
        /*0444*/ 	.word	0x000000ff
        /*0448*/ 	.word	0x00030c28
        /*044c*/ 	.short	0x0100
        /*044e*/ 	.byte	0x08
	.zero		1


	//   ....[5]....
        /*0450*/ 	.word	0x000004b0
        /*0454*/ 	.word	0x000000ff
        /*0458*/ 	.word	0x00030c30
        /*045c*/ 	.short	0x0100
        /*045e*/ 	.byte	0x08
	.zero		1


	//   ....[6]....
        /*0460*/ 	.word	0x000004c0
        /*0464*/ 	.word	0x000000ff
        /*0468*/ 	.word	0x00030c40
        /*046c*/ 	.short	0x0100
        /*046e*/ 	.byte	0x08
	.zero		1


	//   ....[7]....
        /*0470*/ 	.word	0x000004d0
        /*0474*/ 	.word	0x000000ff
        /*0478*/ 	.word	0x00030c38
        /*047c*/ 	.short	0x0100
        /*047e*/ 	.byte	0x08
	.zero		1


	//   ....[8]....
        /*0480*/ 	.word	0x000004e0
        /*0484*/ 	.word	0x000000ff
        /*0488*/ 	.word	0x00030c48
        /*048c*/ 	.short	0x0100
        /*048e*/ 	.byte	0x08
	.zero		1


	//   ....[9]....
        /*0490*/ 	.word	0x000011c0
        /*0494*/ 	.word	0x00000002
        /*0498*/ 	.word	0x00030c00
        /*049c*/ 	.short	0x010a
        /*049e*/ 	.byte	0x3f
	.zero		1


	//   ....[10]....
        /*04a0*/ 	.word	0x00001340
        /*04a4*/ 	.word	0x00000002
        /*04a8*/ 	.word	0x00030c00
        /*04ac*/ 	.short	0x010a
        /*04ae*/ 	.byte	0x3f
	.zero		1


	//   ....[11]....
        /*04b0*/ 	.word	0x00001aa0
        /*04b4*/ 	.word	0x00000003
        /*04b8*/ 	.word	0x00030c10
        /*04bc*/ 	.short	0x010a
        /*04be*/ 	.byte	0x3f
	.zero		1


	//   ....[12]....
        /*04c0*/ 	.word	0x00001b10
        /*04c4*/ 	.word	0x00000003
        /*04c8*/ 	.word	0x00030c10
        /*04cc*/ 	.short	0x010a
        /*04ce*/ 	.byte	0x3f
	.zero		1


	//   ....[13]....
        /*04d0*/ 	.word	0x00001f30
        /*04d4*/ 	.word	0x00000003
        /*04d8*/ 	.word	0x00030c30
        /*04dc*/ 	.short	0x010a
        /*04de*/ 	.byte	0x3f
	.zero		1


	//   ....[14]....
        /*04e0*/ 	.word	0x00001fb0
        /*04e4*/ 	.word	0x00000003
        /*04e8*/ 	.word	0x00030c30
        /*04ec*/ 	.short	0x010a
        /*04ee*/ 	.byte	0x3f
	.zero		1


	//   ....[15]....
        /*04f0*/ 	.word	0x00005870
        /*04f4*/ 	.word	0x00000000
        /*04f8*/ 	.word	0x00000000
        /*04fc*/ 	.short	0x0101
        /*04fe*/ 	.byte	0x3f
	.zero		1


	//   ....[16]....
        /*0500*/ 	.word	0x00005cb0
        /*0504*/ 	.word	0x00000003
        /*0508*/ 	.word	0x00000000
        /*050c*/ 	.short	0x0101
        /*050e*/ 	.byte	0x3f
	.zero		1


	//   ....[17]....
        /*0510*/ 	.word	0x00007f60
        /*0514*/ 	.word	0x0000000c
        /*0518*/ 	.word	0x00030c20
        /*051c*/ 	.short	0x010a
        /*051e*/ 	.byte	0x3f
	.zero		1


	//   ....[18]....
        /*0520*/ 	.word	0x00008410
        /*0524*/ 	.word	0x0000000c
        /*0528*/ 	.word	0x00030c40
        /*052c*/ 	.short	0x010a
        /*052e*/ 	.byte	0x3f
	.zero		1


	//   ....[19]....
        /*0530*/ 	.word	0x00008650
        /*0534*/ 	.word	0x0000000c
        /*0538*/ 	.word	0x00030c28
        /*053c*/ 	.short	0x010a
        /*053e*/ 	.byte	0x3f
	.zero		1


	//   ....[20]....
        /*0540*/ 	.word	0x00008810
        /*0544*/ 	.word	0x0000000c
        /*0548*/ 	.word	0x00030c48
        /*054c*/ 	.short	0x010a
        /*054e*/ 	.byte	0x3f
	.zero		1


	//   ....[21]....
        /*0550*/ 	.word	0x00008a20
        /*0554*/ 	.word	0x0000000c
        /*0558*/ 	.word	0x00030c20
        /*055c*/ 	.short	0x010a
        /*055e*/ 	.byte	0x3f
	.zero		1


	//   ....[22]....
        /*0560*/ 	.word	0x00008c40
        /*0564*/ 	.word	0x0000000c
        /*0568*/ 	.word	0x00030c40
        /*056c*/ 	.short	0x010a
        /*056e*/ 	.byte	0x3f
	.zero		1


	//   ....[23]....
        /*0570*/ 	.word	0x00008e50
        /*0574*/ 	.word	0x0000000c
        /*0578*/ 	.word	0x00030c28
        /*057c*/ 	.short	0x010a
        /*057e*/ 	.byte	0x3f
	.zero		1


	//   ....[24]....
        /*0580*/ 	.word	0x00009060
        /*0584*/ 	.word	0x0000000d
        /*0588*/ 	.word	0x00030c40
        /*058c*/ 	.short	0x010a
        /*058e*/ 	.byte	0x3f
	.zero		1


	//   ....[25]....
        /*0590*/ 	.word	0x00009450
        /*0594*/ 	.word	0x00000007
        /*0598*/ 	.word	0x00000000
        /*059c*/ 	.short	0x010a
        /*059e*/ 	.byte	0x3f
	.zero		1


	//   ....[26]....
        /*05a0*/ 	.word	0x000094a0
        /*05a4*/ 	.word	0x0000000b
        /*05a8*/ 	.word	0x00000000
        /*05ac*/ 	.short	0x010a
        /*05ae*/ 	.byte	0x3f
	.zero		1


	//   ....[27]....
        /*05b0*/ 	.word	0x00009500
        /*05b4*/ 	.word	0x00000009
        /*05b8*/ 	.word	0x00000000
        /*05bc*/ 	.short	0x010a
        /*05be*/ 	.byte	0x3f
	.zero		1


	//   ....[28]....
        /*05c0*/ 	.word	0x00009530
        /*05c4*/ 	.word	0x00000003
        /*05c8*/ 	.word	0x00000000
        /*05cc*/ 	.short	0x010a
        /*05ce*/ 	.byte	0x3f
	.zero		1


	//   ....[29]....
        /*05d0*/ 	.word	0x00009600
        /*05d4*/ 	.word	0x00000002
        /*05d8*/ 	.word	0x00030c00
        /*05dc*/ 	.short	0x010a
        /*05de*/ 	.byte	0x3f
	.zero		1


	//   ....[30]....
        /*05e0*/ 	.word	0x00009650
        /*05e4*/ 	.word	0x00000003
        /*05e8*/ 	.word	0x00030c10
        /*05ec*/ 	.short	0x010a
        /*05ee*/ 	.byte	0x3f
	.zero		1


	//   ....[31]....
        /*05f0*/ 	.word	0x000096a0
        /*05f4*/ 	.word	0x00000003
        /*05f8*/ 	.word	0x00030c30
        /*05fc*/ 	.short	0x010a
        /*05fe*/ 	.byte	0x3f
	.zero		1


	//   ....[32]....
        /*0600*/ 	.word	0x000096f0
        /*0604*/ 	.word	0x0000000c
        /*0608*/ 	.word	0x00030c20
        /*060c*/ 	.short	0x010a
        /*060e*/ 	.byte	0x3f
	.zero		1


	//   ....[33]....
        /*0610*/ 	.word	0x00009740
        /*0614*/ 	.word	0x0000000c
        /*0618*/ 	.word	0x00030c40
        /*061c*/ 	.short	0x010a
        /*061e*/ 	.byte	0x3f
	.zero		1


	//   ....[34]....
        /*0620*/ 	.word	0x00009790
        /*0624*/ 	.word	0x0000000c
        /*0628*/ 	.word	0x00030c28
        /*062c*/ 	.short	0x010a
        /*062e*/ 	.byte	0x3f
	.zero		1


	//   ....[35]....
        /*0630*/ 	.word	0x000097e0
        /*0634*/ 	.word	0x0000000c
        /*0638*/ 	.word	0x00030c48
        /*063c*/ 	.short	0x010a
        /*063e*/ 	.byte	0x3f
	.zero		1


	//   ....[36]....
        /*0640*/ 	.word	0x00009840
        /*0644*/ 	.word	0x0000000c
        /*0648*/ 	.word	0x00030c20
        /*064c*/ 	.short	0x010a
        /*064e*/ 	.byte	0x3f
	.zero		1


	//   ....[37]....
        /*0650*/ 	.word	0x00009890
        /*0654*/ 	.word	0x0000000c
        /*0658*/ 	.word	0x00030c40
        /*065c*/ 	.short	0x010a
        /*065e*/ 	.byte	0x3f
	.zero		1


	//   ....[38]....
        /*0660*/ 	.word	0x000098e0
        /*0664*/ 	.word	0x0000000c
        /*0668*/ 	.word	0x00030c28
        /*066c*/ 	.short	0x010a
        /*066e*/ 	.byte	0x3f
	.zero		1


	//   ....[39]....
        /*0670*/ 	.word	0x00009930
        /*0674*/ 	.word	0x0000000d
        /*0678*/ 	.word	0x00030c40
        /*067c*/ 	.short	0x010a
        /*067e*/ 	.byte	0x3f
	.zero		1


	//   ....[40]....
        /*0680*/ 	.word	0x00009a10
        /*0684*/ 	.word	0x00000007
        /*0688*/ 	.word	0x00000000
        /*068c*/ 	.short	0x010a
        /*068e*/ 	.byte	0x3f
	.zero		1


	//   ....[41]....
        /*0690*/ 	.word	0x00009a60
        /*0694*/ 	.word	0x0000000b
        /*0698*/ 	.word	0x00000000
        /*069c*/ 	.short	0x010a
        /*069e*/ 	.byte	0x3f
	.zero		1


	//   ....[42]....
        /*06a0*/ 	.word	0x00009ab0
        /*06a4*/ 	.word	0x00000009
        /*06a8*/ 	.word	0x00000000
        /*06ac*/ 	.short	0x010a
        /*06ae*/ 	.byte	0x3f
	.zero		1


	//----- nvinfo : EIATTR_NUM_MBARRIERS
	.align		4
.L_390:
        /*06b0*/ 	.byte	0x03, 0x38
        /*06b2*/ 	.short	0x0009


	//----- nvinfo : EIATTR_EXIT_INSTR_OFFSETS
	.align		4
        /*06b4*/ 	.byte	0x04, 0x1c
        /*06b6*/ 	.short	(.L_392 - .L_391)


	//   ....[0]....
.L_391:
        /*06b8*/ 	.word	0x00009580


	//----- nvinfo : EIATTR_MAX_THREADS
	.align		4
.L_392:
        /*06bc*/ 	.byte	0x04, 0x05
        /*06be*/ 	.short	(.L_394 - .L_393)
.L_393:
        /*06c0*/ 	.word	0x00000180
        /*06c4*/ 	.word	0x00000001
        /*06c8*/ 	.word	0x00000001


	//----- nvinfo : EIATTR_CRS_STACK_SIZE
	.align		4
.L_394:
        /*06cc*/ 	.byte	0x04, 0x1e
        /*06ce*/ 	.short	(.L_396 - .L_395)
.L_395:
        /*06d0*/ 	.word	0x00000000


	//----- nvinfo : EIATTR_CBANK_PARAM_SIZE
	.align		4
.L_396:
        /*06d4*/ 	.byte	0x03, 0x19
        /*06d6*/ 	.short	0x06f0


	//----- nvinfo : EIATTR_PARAM_CBANK
	.align		4
        /*06d8*/ 	.byte	0x04, 0x0a
        /*06da*/ 	.short	(.L_398 - .L_397)
	.align		4
.L_397:
        /*06dc*/ 	.word	index@(.nv.constant0._ZN7cutlass13device_kernelIN5flash11enable_sm90INS1_16FlashAttnBwdSm90INS1_25CollectiveMainloopBwdSm90ILi2ELi2ELi2EN4cute5tupleIJNS5_1CILi1EEES8_S8_EEENS6_IJNS7_ILi128EEESA_NS7_ILi64EEEEEENS_10bfloat16_tEfNS_4arch4Sm90ELb0ELb0ELb1ELb1ELb0ELb1ELb0ELb0ELi2ELi1ELi2ELi2ELb0EEENS1_24CollectiveEpilogueBwdGQAISC_fSF_Li256ELb1ELb0EEENS1_19SingleTileSchedulerILb1ELb0ELb0ELi128EEEEEEEEEvNT_6ParamsE)
        /*06e0*/ 	.short	0x0210
        /*06e2*/ 	.short	0x06f0


	//----- nvinfo : EIATTR_SW_WAR
	.align		4
.L_398:
        /*06e4*/ 	.byte	0x04, 0x36
        /*06e6*/ 	.short	(.L_400 - .L_399)
.L_399:
        /*06e8*/ 	.word	0x00000008
.L_400:


//--------------------- .nv.info._ZN7cutlass13device_kernelIN5flash11enable_sm90INS1_16FlashAttnBwdSm90INS1_25CollectiveMainloopBwdSm90ILi2ELi2ELi2EN4cute5tupleIJNS5_1CILi1EEES8_S8_EEENS6_IJNS7_ILi128EEESA_NS7_ILi64EEEEEENS_10bfloat16_tEfNS_4arch4Sm90ELb0ELb0ELb1ELb1ELb1ELb1ELb0ELb0ELi2ELi1ELi2ELi2ELb0EEENS1_24CollectiveEpilogueBwdGQAISC_fSF_Li256ELb1ELb1EEENS1_19SingleTileSchedulerILb1ELb0ELb0ELi128EEEEEEEEEvNT_6ParamsE --------------------------
	.section	.nv.info._ZN7cutlass13device_kernelIN5flash11enable_sm90INS1_16FlashAttnBwdSm90INS1_25CollectiveMainloopBwdSm90ILi2ELi2ELi2EN4cute5tupleIJNS5_1CILi1EEES8_S8_EEENS6_IJNS7_ILi128EEESA_NS7_ILi64EEEEEENS_10bfloat16_tEfNS_4arch4Sm90ELb0ELb0ELb1ELb1ELb1ELb1ELb0ELb0ELi2ELi1ELi2ELi2ELb0EEENS1_24CollectiveEpilogueBwdGQAISC_fSF_Li256ELb1ELb1EEENS1_19SingleTileSchedulerILb1ELb0ELb0ELi128EEEEEEEEEvNT_6ParamsE,"",@"SHT_CUDA_INFO"
	.sectionflags	@""
	.align	4


	//----- nvinfo : EIATTR_CUDA_API_VERSION
	.align		4
        /*0000*/ 	.byte	0x04, 0x37
        /*0002*/ 	.short	(.L_402 - .L_401)
.L_401:
        /*0004*/ 	.word	0x00000082


	//----- nvinfo : EIATTR_KPARAM_INFO
	.align		4
.L_402:
        /*0008*/ 	.byte	0x04, 0x17
        /*000a*/ 	.short	(.L_404 - .L_403)
.L_403:
        /*000c*/ 	.word	0x00000000
        /*0010*/ 	.short	0x0000
        /*0012*/ 	.short	0x0070
        /*0014*/ 	.byte	0x00, 0xf0, 0x01, 0x1a


	//----- nvinfo : EIATTR_SPARSE_MMA_MASK
	.align		4
.L_404:
        /*0018*/ 	.byte	0x03, 0x50
        /*001a*/ 	.short	0x0000


	//----- nvinfo : EIATTR_MAXREG_COUNT
	.align		4
        /*001c*/ 	.byte	0x03, 0x1b
        /*001e*/ 	.short	0x00a8


	//----- nvinfo : EIATTR_NUM_BARRIERS
	.align		4
        /*0020*/ 	.byte	0x02, 0x4c
        /*0022*/ 	.byte	0x10
	.zero		1


	//----- nvinfo : EIATTR_EXTERNS
	.align		4
        /*0024*/ 	.byte	0x04, 0x0f
        /*0026*/ 	.short	(.L_406 - .L_405)


	//   ....[0]....
	.align		4
.L_405:
        /*0028*/ 	.word	index@(__assertfail)


	//----- nvinfo : EIATTR_ANNOTATIONS
	.align		4
.L_406:
        /*002c*/ 	.byte	0x04, 0x55
        /*002e*/ 	.short	(.L_408 - .L_407)


	//   ....[0]....
.L_407:
        /* <DEDUP_REMOVED lines=21> */


	//----- nvinfo : EIATTR_MERCURY_ISA_VERSION
	.align		4
.L_408:
        /*0168*/ 	.byte	0x03, 0x5f
        /*016a*/ 	.short	0x0101


	//----- nvinfo : EIATTR_INT_WARP_WIDE_INSTR_OFFSETS
	.align		4
        /*016c*/ 	.byte	0x04, 0x31
        /*016e*/ 	.short	(.L_410 - .L_409)


	//   ....[0]....
.L_409:
        /*0170*/ 	.word	0x00000180


	//   ....[1]....
        /*0174*/ 	.word	0x00000240


	//   ....[2]....
        /*0178*/ 	.word	0x00007910


	//   ....[3]....
        /*017c*/ 	.word	0x00007d80


	//   ....[4]....
        /*0180*/ 	.word	0x00008350


	//   ....[5]....
        /*0184*/ 	.word	0x000086d0


	//----- nvinfo : EIATTR_COOP_GROUP_MASK_REGIDS
	.align		4
.L_410:
        /*0188*/ 	.byte	0x04, 0x29
        /*018a*/ 	.short	(.L_412 - .L_411)


	//   ....[0]....
.L_411:
        /*018c*/ 	.word	0xffffffff


	//   ....[1]....
        /*0190*/ 	.word	0xffffffff


	//   ....[2]....
        /*0194*/ 	.word	0xffffffff


	//   ....[3]....
        /*0198*/ 	.word	0xffffffff


	//   ....[4]....
        /*019c*/ 	.word	0xffffffff


	//   ....[5]....
        /*01a0*/ 	.word	0xffffffff


	//   ....[6]....
        /*01a4*/ 	.word	0xffffffff


	//   ....[7]....
        /*01a8*/ 	.word	0xffffffff


	//   ....[8]....
        /*01ac*/ 	.word	0xffffffff


	//   ....[9]....
        /*01b0*/ 	.word	0xffffffff


	//   ....[10]....
        /*01b4*/ 	.word	0xffffffff


	//   ....[11]....
        /*01b8*/ 	.word	0xffffffff


	//   ....[12]....
        /*01bc*/ 	.word	0xffffffff


	//   ....[13]....
        /*01c0*/ 	.word	0xffffffff


	//   ....[14]....
        /*01c4*/ 	.word	0xffffffff


	//   ....[15]....
        /*01c8*/ 	.word	0xffffffff


	//   ....[16]....
        /*01cc*/ 	.word	0xffffffff


	//   ....[17]....
        /*01d0*/ 	.word	0xffffffff


	//   ....[18]....
        /*01d4*/ 	.word	0xffffffff


	//   ....[19]....
        /*01d8*/ 	.word	0xffffffff


	//   ....[20]....
        /*01dc*/ 	.word	0xffffffff


	//   ....[21]....
        /*01e0*/ 	.word	0xffffffff


	//   ....[22]....
        /*01e4*/ 	.word	0xffffffff


	//   ....[23]....
        /*01e8*/ 	.word	0xffffffff


	//   ....[24]....
        /*01ec*/ 	.word	0xffffffff


	//   ....[25]....
        /*01f0*/ 	.word	0xffffffff


	//   ....[26]....
        /*01f4*/ 	.word	0xffffffff


	//   ....[27]....
        /*01f8*/ 	.word	0xffffffff


	//   ....[28]....
        /*01fc*/ 	.word	0xffffffff


	//   ....[29]....
        /*0200*/ 	.word	0xffffffff


	//   ....[30]....
        /*0204*/ 	.word	0xffffffff


	//   ....[31]....
        /*0208*/ 	.word	0xffffffff


	//   ....[32]....
        /*020c*/ 	.word	0xffffffff


	//   ....[33]....
        /*0210*/ 	.word	0xffffffff


	//   ....[34]....
        /*0214*/ 	.word	0xffffffff


	//   ....[35]....
        /*0218*/ 	.word	0xffffffff


	//   ....[36]....
        /*021c*/ 	.word	0xffffffff


	//   ....[37]....
        /*0220*/ 	.word	0xffffffff


	//   ....[38]....
        /*0224*/ 	.word	0xffffffff


	//   ....[39]....
        /*0228*/ 	.word	0xffffffff


	//   ....[40]....
        /*022c*/ 	.word	0xffffffff


	//   ....[41]....
        /*0230*/ 	.word	0xffffffff


	//   ....[42]....
        /*0234*/ 	.word	0xffffffff


	//   ....[43]....
        /*0238*/ 	.word	0xffffffff


	//   ....[44]....
        /*023c*/ 	.word	0xffffffff


	//   ....[45]....
        /*0240*/ 	.word	0xffffffff


	//   ....[46]....
        /*0244*/ 	.word	0xffffffff


	//   ....[47]....
        /*0248*/ 	.word	0xffffffff


	//   ....[48]....
        /*024c*/ 	.word	0xffffffff


	//   ....[49]....
        /*0250*/ 	.word	0xffffffff


	//   ....[50]....
        /*0254*/ 	.word	0xffffffff


	//   ....[51]....
        /*0258*/ 	.word	0xffffffff


	//   ....[52]....
        /*025c*/ 	.word	0xffffffff


	//   ....[53]....
        /*0260*/ 	.word	0xffffffff


	//   ....[54]....
        /*0264*/ 	.word	0xffffffff


	//   ....[55]....
        /*0268*/ 	.word	0xffffffff


	//   ....[56]....
        /*026c*/ 	.word	0xffffffff


	//   ....[57]....
        /*0270*/ 	.word	0xffffffff


	//   ....[58]....
        /*0274*/ 	.word	0xffffffff


	//   ....[59]....
        /*0278*/ 	.word	0xffffffff


	//   ....[60]....
        /*027c*/ 	.word	0xffffffff


	//   ....[61]....
        /*0280*/ 	.word	0xffffffff


	//   ....[62]....
        /*0284*/ 	.word	0xffffffff


	//   ....[63]....
        /*0288*/ 	.word	0xffffffff


	//   ....[64]....
        /*028c*/ 	.word	0xffffffff


	//   ....[65]....
        /*0290*/ 	.word	0xffffffff


	//   ....[66]....
        /*0294*/ 	.word	0xffffffff


	//   ....[67]....
        /*0298*/ 	.word	0xffffffff


	//   ....[68]....
        /*029c*/ 	.word	0xffffffff


	//   ....[69]....
        /*02a0*/ 	.word	0xffffffff


	//   ....[70]....
        /*02a4*/ 	.word	0xffffffff


	//   ....[71]....
        /*02a8*/ 	.word	0xffffffff


	//   ....[72]....
        /*02ac*/ 	.word	0xffffffff


	//   ....[73]....
        /*02b0*/ 	.word	0xffffffff


	//   ....[74]....
        /*02b4*/ 	.word	0xffffffff


	//   ....[75]....
        /*02b8*/ 	.word	0xffffffff


	//   ....[76]....
        /*02bc*/ 	.word	0xffffffff


	//   ....[77]....
        /*02c0*/ 	.word	0xffffffff


	//   ....[78]....
        /*02c4*/ 	.word	0xffffffff


	//   ....[79]....
        /*02c8*/ 	.word	0xffffffff


	//   ....[80]....
        /*02cc*/ 	.word	0xffffffff


	//   ....[81]....
        /*02d0*/ 	.word	0x0500000f


	//   ....[82]....
        /*02d4*/ 	.word	0x0500000f


	//   ....[83]....
        /*02d8*/ 	.word	0x0500000f


	//   ....[84]....
        /*02dc*/ 	.word	0x0500000f


	//   ....[85]....
        /*02e0*/ 	.word	0x0500000f


	//   ....[86]....
        /*02e4*/ 	.word	0x0500000f


	//----- nvinfo : EIATTR_COOP_GROUP_INSTR_OFFSETS
	.align		4
.L_412:
        /*02e8*/ 	.byte	0x04, 0x28
        /*02ea*/ 	.short	(.L_414 - .L_413)


	//   ....[0]....
.L_413:
        /*02ec*/ 	.word	0x00000060


	//   ....[1]....
        /*02f0*/ 	.word	0x00000190


	//   ....[2]....
        /*02f4*/ 	.word	0x00000220


	//   ....[3]....
        /*02f8*/ 	.word	0x000003a0


	//   ....[4]....
        /*02fc*/ 	.word	0x00000610


	//   ....[5]....
        /*0300*/ 	.word	0x00001170


	//   ....[6]....
        /*0304*/ 	.word	0x00002120


	//   ....[7]....
        /*0308*/ 	.word	0x00002240


	//   ....[8]....
        /*030c*/ 	.word	0x00002360


	//   ....[9]....
        /*0310*/ 	.word	0x000024e0


	//   ....[10]....
        /*0314*/ 	.word	0x00002620


	//   ....[11]....
        /*0318*/ 	.word	0x00002670


	//   ....[12]....
        /*031c*/ 	.word	0x000026e0


	//   ....[13]....
        /*0320*/ 	.word	0x00002730


	//   ....[14]....
        /*0324*/ 	.word	0x00002750


	//   ....[15]....
        /*0328*/ 	.word	0x00002800


	//   ....[16]....
        /*032c*/ 	.word	0x00002930


	//   ....[17]....
        /*0330*/ 	.word	0x00002970


	//   ....[18]....
        /*0334*/ 	.word	0x00002f70


	//   ....[19]....
        /*0338*/ 	.word	0x00002f90


	//   ....[20]....
        /*033c*/ 	.word	0x00002fa0


	//   ....[21]....
        /*0340*/ 	.word	0x00002fc0


	//   ....[22]....
        /*0344*/ 	.word	0x00002fd0


	//   ....[23]....
        /*0348*/ 	.word	0x00002ff0


	//   ....[24]....
        /*034c*/ 	.word	0x00003030


	//   ....[25]....
        /*0350*/ 	.word	0x000030b0


	//   ....[26]....
        /*0354*/ 	.word	0x000032c0


	//   ....[27]....
        /*0358*/ 	.word	0x000033c0


	//   ....[28]....
        /*035c*/ 	.word	0x00003400


	//   ....[29]....
        /*0360*/ 	.word	0x00003480


	//   ....[30]....
        /*0364*/ 	.word	0x000034f0


	//   ....[31]....
        /*0368*/ 	.word	0x00003530


	//   ....[32]....
        /*036c*/ 	.word	0x00003570


	//   ....[33]....
        /*0370*/ 	.word	0x000035b0


	//   ....[34]....
        /*0374*/ 	.word	0x000035c0


	//   ....[35]....
        /*0378*/ 	.word	0x000036e0


	//   ....[36]....
        /*037c*/ 	.word	0x00003720


	//   ....[37]....
        /*0380*/ 	.word	0x00003770


	//   ....[38]....
        /*0384*/ 	.word	0x000037b0


	//   ....[39]....
        /*0388*/ 	.word	0x000037f0


	//   ....[40]....
        /*038c*/ 	.word	0x00003880


	//   ....[41]....
        /*0390*/ 	.word	0x000038c0


	//   ....[42]....
        /*0394*/ 	.word	0x00003920


	//   ....[43]....
        /*0398*/ 	.word	0x00003960


	//   ....[44]....
        /*039c*/ 	.word	0x000039e0


	//   ....[45]....
        /*03a0*/ 	.word	0x00003ad0


	//   ....[46]....
        /*03a4*/ 	.word	0x00003b10


	//   ....[47]....
        /*03a8*/ 	.word	0x00003c20


	//   ....[48]....
        /*03ac*/ 	.word	0x00003d40


	//   ....[49]....
        /*03b0*/ 	.word	0x00003e00


	//   ....[50]....
        /*03b4*/ 	.word	0x00003ec0


	//   ....[51]....
        /*03b8*/ 	.word	0x00003f20


	//   ....[52]....
        /*03bc*/ 	.word	0x00003f60


	//   ....[53]....
        /*03c0*/ 	.word	0x00003fa0


	//   ....[54]....
        /*03c4*/ 	.word	0x00003fd0


	//   ....[55]....
        /*03c8*/ 	.word	0x00004020


	//   ....[56]....
        /*03cc*/ 	.word	0x00004060


	//   ....[57]....
        /*03d0*/ 	.word	0x000040a0


	//   ....[58]....
        /*03d4*/ 	.word	0x000040e0


	//   ....[59]....
        /*03d8*/ 	.word	0x00004120


	//   ....[60]....
        /*03dc*/ 	.word	0x00004160


	//   ....[61]....
        /*03e0*/ 	.word	0x00004270


	//   ....[62]....
        /*03e4*/ 	.word	0x00004540


	//   ....[63]....
        /*03e8*/ 	.word	0x00004550


	//   ....[64]....
        /*03ec*/ 	.word	0x00004560


	//   ....[65]....
        /*03f0*/ 	.word	0x00004570


	//   ....[66]....
        /*03f4*/ 	.word	0x00004580


	//   ....[67]....
        /*03f8*/ 	.word	0x00004590


	//   ....[68]....
        /*03fc*/ 	.word	0x00004820


	//   ....[69]....
        /*0400*/ 	.word	0x00004830


	//   ....[70]....
        /*0404*/ 	.word	0x000065b0


	//   ....[71]....
        /*0408*/ 	.word	0x00006740


	//   ....[72]....
        /*040c*/ 	.word	0x00006990


	//   ....[73]....
        /*0410*/ 	.word	0x00006b20


	//   ....[74]....
        /*0414*/ 	.word	0x00006c30


	//   ....[75]....
        /*0418*/ 	.word	0x000075b0


	//   ....[76]....
        /*041c*/ 	.word	0x00007840


	//   ....[77]....
        /*0420*/ 	.word	0x00007a80


	//   ....[78]....
        /*0424*/ 	.word	0x00007cb0


	//   ....[79]....
        /*0428*/ 	.word	0x00007f60


	//   ....[80]....
        /*042c*/ 	.word	0x00008290


	//   ....[81]....
        /*0430*/ 	.word	0x0000a240


	//   ....[82]....
        /*0434*/ 	.word	0x0000a390


	//   ....[83]....
        /*0438*/ 	.word	0x0000a400


	//   ....[84]....
        /*043c*/ 	.word	0x0000a470


	//   ....[85]....
        /*0440*/ 	.word	0x0000a4e0


	//   ....[86]....
        /*0444*/ 	.word	0x0000a550


	//----- nvinfo : EIATTR_REG_RECONFIG
	.align		4
.L_414:
        /*0448*/ 	.byte	0x01, 0x54
	.zero		2


	//----- nvinfo : EIATTR_SYSCALL_OFFSETS
	.align		4
        /*044c*/ 	.byte	0x04, 0x46
        /*044e*/ 	.short	(.L_416 - .L_415)


	//   ....[0]....
.L_415:
        /*0450*/ 	.word	0x00000dd0


	//   ....[1]....
        /*0454*/ 	.word	0x00000ec0


	//   ....[2]....
        /*0458*/ 	.word	0x00001020


	//   ....[3]....
        /*045c*/ 	.word	0x00001110


	//----- nvinfo : EIATTR_MBARRIER_INSTR_OFFSETS
	.align		4
.L_416:
        /*0460*/ 	.byte	0x04, 0x39
        /*0462*/ 	.short	(.L_418 - .L_417)


	//   ....[0]....
.L_417:
        /*0464*/ 	.word	0x00000260
        /*0468*/ 	.word	0x000000ff
        /*046c*/ 	.word	0x00030c00
        /*0470*/ 	.short	0x0100
        /*0472*/ 	.byte	0x06
	.zero		1


	//   ....[1]....
        /*0474*/ 	.word	0x00000350
        /*0478*/ 	.word	0x000000ff
        /*047c*/ 	.word	0x00030c10
        /*0480*/ 	.short	0x0100
        /*0482*/ 	.byte	0x08
	.zero		1


	//   ....[2]....
        /*0484*/ 	.word	0x00000360
        /*0488*/ 	.word	0x000000ff
        /*048c*/ 	.word	0x00030c20
        /*0490*/ 	.short	0x0100
        /*0492*/ 	.byte	0x08
	.zero		1


	//   ....[3]....
        /*0494*/ 	.word	0x00000370
        /*0498*/ 	.word	0x000000ff
        /*049c*/ 	.word	0x00030c18
        /*04a0*/ 	.short	0x0100
        /*04a2*/ 	.byte	0x08
	.zero		1


	//   ....[4]....
        /*04a4*/ 	.word	0x00000380
        /*04a8*/ 	.word	0x000000ff
        /*04ac*/ 	.word	0x00030c28
        /*04b0*/ 	.short	0x0100
        /*04b2*/ 	.byte	0x08
	.zero		1


	//   ....[5]....
        /*04b4*/ 	.word	0x000004b0
        /*04b8*/ 	.word	0x000000ff
        /*04bc*/ 	.word	0x00030c30
        /*04c0*/ 	.short	0x0100
        /*04c2*/ 	.byte	0x08
	.zero		1


	//   ....[6]....
        /*04c4*/ 	.word	0x000004c0
        /*04c8*/ 	.word	0x000000ff
        /*04cc*/ 	.word	0x00030c40
        /*04d0*/ 	.short	0x0100
        /*04d2*/ 	.byte	0x08
	.zero		1


	//   ....[7]....
        /*04d4*/ 	.word	0x000004d0
        /*04d8*/ 	.word	0x000000ff
        /*04dc*/ 	.word	0x00030c38
        /*04e0*/ 	.short	0x0100
        /*04e2*/ 	.byte	0x08
	.zero		1


	//   ....[8]....
        /*04e4*/ 	.word	0x000004e0
        /*04e8*/ 	.word	0x000000ff
        /*04ec*/ 	.word	0x00030c48
        /*04f0*/ 	.short	0x0100
        /*04f2*/ 	.byte	0x08
	.zero		1


	//   ....[9]....
        /*04f4*/ 	.word	0x000011c0
        /*04f8*/ 	.word	0x00000002
        /*04fc*/ 	.word	0x00030c00
        /*0500*/ 	.short	0x010a
        /*0502*/ 	.byte	0x3f
	.zero		1


	//   ....[10]....
        /*0504*/ 	.word	0x00001340
        /*0508*/ 	.word	0x00000002
        /*050c*/ 	.word	0x00030c00
        /*0510*/ 	.short	0x010a
        /*0512*/ 	.byte	0x3f
	.zero		1


	//   ....[11]....
        /*0514*/ 	.word	0x00001aa0
        /*0518*/ 	.word	0x00000019
        /*051c*/ 	.word	0x00030c10
        /*0520*/ 	.short	0x010a
        /*0522*/ 	.byte	0x3f
	.zero		1


	//   ....[12]....
        /*0524*/ 	.word	0x00001b10
        /*0528*/ 	.word	0x00000019
        /*052c*/ 	.word	0x00030c10
        /*0530*/ 	.short	0x010a
        /*0532*/ 	.byte	0x3f
	.zero		1


	//   ....[13]....
        /*0534*/ 	.word	0x00001f30
        /*0538*/ 	.word	0x00000019
        /*053c*/ 	.word	0x00030c30
        /*0540*/ 	.short	0x010a
        /*0542*/ 	.byte	0x3f
	.zero		1


	//   ....[14]....
        /*0544*/ 	.word	0x00001fb0
        /*0548*/ 	.word	0x00000019
        /*054c*/ 	.word	0x00030c30
        /*0550*/ 	.short	0x010a
        /*0552*/ 	.byte	0x3f
	.zero		1


	//   ....[15]....
        /*0554*/ 	.word	0x00005840
        /*0558*/ 	.word	0x00000000
        /*055c*/ 	.word	0x00000000
        /*0560*/ 	.short	0x0101
        /*0562*/ 	.byte	0x3f
	.zero		1


	//   ....[16]....
        /*0564*/ 	.word	0x00005c80
        /*0568*/ 	.word	0x00000000
        /*056c*/ 	.word	0x00000000
        /*0570*/ 	.short	0x0101
        /*0572*/ 	.byte	0x3f
	.zero		1


	//   ....[17]....
        /*0574*/ 	.word	0x00008bd0
        /*0578*/ 	.word	0x0000000c
        /*057c*/ 	.word	0x00030c20
        /*0580*/ 	.short	0x010a
        /*0582*/ 	.byte	0x3f
	.zero		1


	//   ....[18]....
        /*0584*/ 	.word	0x00009080
        /*0588*/ 	.word	0x0000000c
        /*058c*/ 	.word	0x00030c40
        /*0590*/ 	.short	0x010a
        /*0592*/ 	.byte	0x3f
	.zero		1


	//   ....[19]....
        /*0594*/ 	.word	0x000092c0
        /*0598*/ 	.word	0x0000000c
        /*059c*/ 	.word	0x00030c28
        /*05a0*/ 	.short	0x010a
        /*05a2*/ 	.byte	0x3f
	.zero		1


	//   ....[20]....
        /*05a4*/ 	.word	0x00009480
        /*05a8*/ 	.word	0x0000000c
        /*05ac*/ 	.word	0x00030c48
        /*05b0*/ 	.short	0x010a
        /*05b2*/ 	.byte	0x3f
	.zero		1


	//   ....[21]....
        /*05b4*/ 	.word	0x00009690
        /*05b8*/ 	.word	0x0000000c
        /*05bc*/ 	.word	0x00030c20
        /*05c0*/ 	.short	0x010a
        /*05c2*/ 	.byte	0x3f
	.zero		1


	//   ....[22]....
        /*05c4*/ 	.word	0x000098b0
        /*05c8*/ 	.word	0x0000000c
        /*05cc*/ 	.word	0x00030c40
        /*05d0*/ 	.short	0x010a
        /*05d2*/ 	.byte	0x3f
	.zero		1


	//   ....[23]....
        /*05d4*/ 	.word	0x00009ac0
        /*05d8*/ 	.word	0x0000000c
        /*05dc*/ 	.word	0x00030c28
        /*05e0*/ 	.short	0x010a
        /*05e2*/ 	.byte	0x3f
	.zero		1


	//   ....[24]....
        /*05e4*/ 	.word	0x00009cd0
        /*05e8*/ 	.word	0x0000000d
        /*05ec*/ 	.word	0x00030c40
        /*05f0*/ 	.short	0x010a
        /*05f2*/ 	.byte	0x3f
	.zero		1


	//   ....[25]....
        /*05f4*/ 	.word	0x0000a0c0
        /*05f8*/ 	.word	0x00000007
        /*05fc*/ 	.word	0x00000000
        /*0600*/ 	.short	0x010a
        /*0602*/ 	.byte	0x3f
	.zero		1


	//   ....[26]....
        /*0604*/ 	.word	0x0000a110
        /*0608*/ 	.word	0x0000000b
        /*060c*/ 	.word	0x00000000
        /*0610*/ 	.short	0x010a
        /*0612*/ 	.byte	0x3f
	.zero		1


	//   ....[27]....
        /*0614*/ 	.word	0x0000a170
        /*0618*/ 	.word	0x00000009
        /*061c*/ 	.word	0x00000000
        /*0620*/ 	.short	0x010a
        /*0622*/ 	.byte	0x3f
	.zero		1


	//   ....[28]....
        /*0624*/ 	.word	0x0000a1a0
        /*0628*/ 	.word	0x00000003
        /*062c*/ 	.word	0x00000000
        /*0630*/ 	.short	0x010a
        /*0632*/ 	.byte	0x3f
	.zero		1


	//   ....[29]....
        /*0634*/ 	.word	0x0000a270
        /*0638*/ 	.word	0x00000002
        /*063c*/ 	.word	0x00030c00
        /*0640*/ 	.short	0x010a
        /*0642*/ 	.byte	0x3f
	.zero		1


	//   ....[30]....
        /*0644*/ 	.word	0x0000a2c0
        /*0648*/ 	.word	0x00000019
        /*064c*/ 	.word	0x00030c10
        /*0650*/ 	.short	0x010a
        /*0652*/ 	.byte	0x3f
	.zero		1


	//   ....[31]....
        /*0654*/ 	.word	0x0000a310
        /*0658*/ 	.word	0x00000019
        /*065c*/ 	.word	0x00030c30
        /*0660*/ 	.short	0x010a
        /*0662*/ 	.byte	0x3f
	.zero		1


	//   ....[32]....
        /*0664*/ 	.word	0x0000a590
        /*0668*/ 	.word	0x0000000c
        /*066c*/ 	.word	0x00030c20
        /*0670*/ 	.short	0x010a
        /*0672*/ 	.byte	0x3f
	.zero		1


	//   ....[33]....
        /*0674*/ 	.word	0x0000a5e0
        /*0678*/ 	.word	0x0000000c
        /*067c*/ 	.word	0x00030c40
        /*0680*/ 	.short	0x010a
        /*0682*/ 	.byte	0x3f
	.zero		1


	//   ....[34]....
        /*0684*/ 	.word	0x0000a630
        /*0688*/ 	.word	0x0000000c
        /*068c*/ 	.word	0x00030c28
        /*0690*/ 	.short	0x010a
        /*0692*/ 	.byte	0x3f
	.zero		1


	//   ....[35]....
        /*0694*/ 	.word	0x0000a680
        /*0698*/ 	.word	0x0000000c
        /*069c*/ 	.word	0x00030c48
        /*06a0*/ 	.short	0x010a
        /*06a2*/ 	.byte	0x3f
	.zero		1


	//   ....[36]....
        /*06a4*/ 	.word	0x0000a6e0
        /*06a8*/ 	.word	0x0000000c
        /*06ac*/ 	.word	0x00030c20
        /*06b0*/ 	.short	0x010a
        /*06b2*/ 	.byte	0x3f
	.zero		1


	//   ....[37]....
        /*06b4*/ 	.word	0x0000a730
        /*06b8*/ 	.word	0x0000000c
        /*06bc*/ 	.word	0x00030c40
        /*06c0*/ 	.short	0x010a
        /*06c2*/ 	.byte	0x3f
	.zero		1


	//   ....[38]....
        /*06c4*/ 	.word	0x0000a780
        /*06c8*/ 	.word	0x0000000c
        /*06cc*/ 	.word	0x00030c28
        /*06d0*/ 	.short	0x010a
        /*06d2*/ 	.byte	0x3f
	.zero		1


	//   ....[39]....
        /*06d4*/ 	.word	0x0000a7d0
        /*06d8*/ 	.word	0x0000000d
        /*06dc*/ 	.word	0x00030c40
        /*06e0*/ 	.short	0x010a
        /*06e2*/ 	.byte	0x3f
	.zero		1


	//   ....[40]....
        /*06e4*/ 	.word	0x0000a8b0
        /*06e8*/ 	.word	0x00000007
        /*06ec*/ 	.word	0x00000000
        /*06f0*/ 	.short	0x010a
        /*06f2*/ 	.byte	0x3f
	.zero		1


	//   ....[41]....
        /*06f4*/ 	.word	0x0000a900
        /*06f8*/ 	.word	0x0000000b
        /*06fc*/ 	.word	0x00000000
        /*0700*/ 	.short	0x010a
        /*0702*/ 	.byte	0x3f
	.zero		1


	//   ....[42]....
        /*0704*/ 	.word	0x0000a950
        /*0708*/ 	.word	0x00000009
        /*070c*/ 	.word	0x00000000
        /*0710*/ 	.short	0x010a
        /*0712*/ 	.byte	0x3f
	.zero		1


	//----- nvinfo : EIATTR_NUM_MBARRIERS
	.align		4
.L_418:
        /*0714*/ 	.byte	0x03, 0x38
        /*0716*/ 	.short	0x0009


	//----- nvinfo : EIATTR_EXIT_INSTR_OFFSETS
	.align		4
        /*0718*/ 	.byte	0x04, 0x1c
        /*071a*/ 	.short	(.L_420 - .L_419)


	//   ....[0]....
.L_419:
        /*071c*/ 	.word	0x0000a1f0


	//----- nvinfo : EIATTR_MAX_THREADS
	.align		4
.L_420:
        /*0720*/ 	.byte	0x04, 0x05
        /*0722*/ 	.short	(.L_422 - .L_421)
.L_421:
        /*0724*/ 	.word	0x00000180
        /*0728*/ 	.word	0x00000001
        /*072c*/ 	.word	0x00000001


	//----- nvinfo : EIATTR_CRS_STACK_SIZE
	.align		4
.L_422:
        /*0730*/ 	.byte	0x04, 0x1e
        /*0732*/ 	.short	(.L_424 - .L_423)
.L_423:
        /*0734*/ 	.word	0x00000000


	//----- nvinfo : EIATTR_CBANK_PARAM_SIZE
	.align		4
.L_424:
        /*0738*/ 	.byte	0x03, 0x19
        /*073a*/ 	.short	0x06f0


	//----- nvinfo : EIATTR_PARAM_CBANK
	.align		4
        /*073c*/ 	.byte	0x04, 0x0a
        /*073e*/ 	.short	(.L_426 - .L_425)
	.align		4
.L_425:
        /*0740*/ 	.word	index@(.nv.constant0._ZN7cutlass13device_kernelIN5flash11enable_sm90INS1_16FlashAttnBwdSm90INS1_25CollectiveMainloopBwdSm90ILi2ELi2ELi2EN4cute5tupleIJNS5_1CILi1EEES8_S8_EEENS6_IJNS7_ILi128EEESA_NS7_ILi64EEEEEENS_10bfloat16_tEfNS_4arch4Sm90ELb0ELb0ELb1ELb1ELb1ELb1ELb0ELb0ELi2ELi1ELi2ELi2ELb0EEENS1_24CollectiveEpilogueBwdGQAISC_fSF_Li256ELb1ELb1EEENS1_19SingleTileSchedulerILb1ELb0ELb0ELi128EEEEEEEEEvNT_6ParamsE)
        /*0744*/ 	.short	0x0210
        /*0746*/ 	.short	0x06f0


	//----- nvinfo : EIATTR_SW_WAR
	.align		4
.L_426:
        /*0748*/ 	.byte	0x04, 0x36
        /*074a*/ 	.short	(.L_428 - .L_427)
.L_427:
        /*074c*/ 	.word	0x00000008
.L_428:


//--------------------- .nv.info._ZN7cutlass13device_kernelIN5flash11enable_sm90INS1_16FlashAttnBwdSm90INS1_25CollectiveMainloopBwdSm90ILi2ELi2ELi2EN4cute5tupleIJNS5_1CILi1EEES8_S8_EEENS6_IJNS7_ILi128EEESA_NS7_ILi64EEEEEENS_10bfloat16_tEfNS_4arch4Sm90ELb0ELb1ELb1ELb0ELb0ELb1ELb0ELb0ELi2ELi1ELi2ELi2ELb0EEENS1_21CollectiveEpilogueBwdISC_SD_SF_Li256ELb0ELb0ELi1EEENS1_19SingleTileSchedulerILb0ELb0ELb0ELi128EEEEEEEEEvNT_6ParamsE --------------------------
	.section	.nv.info._ZN7cutlass13device_kernelIN5flash11enable_sm90INS1_16FlashAttnBwdSm90INS1_25CollectiveMainloopBwdSm90ILi2ELi2ELi2EN4cute5tupleIJNS5_1CILi1EEES8_S8_EEENS6_IJNS7_ILi128EEESA_NS7_ILi64EEEEEENS_10bfloat16_tEfNS_4arch4Sm90ELb0ELb1ELb1ELb0ELb0ELb1ELb0ELb0ELi2ELi1ELi2ELi2ELb0EEENS1_21CollectiveEpilogueBwdISC_SD_SF_Li256ELb0ELb0ELi1EEENS1_19SingleTileSchedulerILb0ELb0ELb0ELi128EEEEEEEEEvNT_6ParamsE,"",@"SHT_CUDA_INFO"
	.sectionflags	@""
	.align	4


	//----- nvinfo : EIATTR_CUDA_API_VERSION
	.align		4
        /*0000*/ 	.byte	0x04, 0x37
        /*0002*/ 	.short	(.L_430 - .L_429)
.L_429:
        /*0004*/ 	.word	0x00000082


	//----- nvinfo : EIATTR_KPARAM_INFO
	.align		4
.L_430:
        /*0008*/ 	.byte	0x04, 0x17
        /*000a*/ 	.short	(.L_432 - .L_431)
.L_431:
        /*000c*/ 	.word	0x00000000
        /*0010*/ 	.short	0x0000
        /*0012*/ 	.short	0x0070
        /*0014*/ 	.byte	0x00, 0xf0, 0x01, 0x24


	//----- nvinfo : EIATTR_SPARSE_MMA_MASK
	.align		4
.L_432:
        /*0018*/ 	.byte	0x03, 0x50
        /*001a*/ 	.short	0x0000


	//----- nvinfo : EIATTR_MAXREG_COUNT
	.align		4
        /*001c*/ 	.byte	0x03, 0x1b
        /*001e*/ 	.short	0x00a8


	//----- nvinfo : EIATTR_NUM_BARRIERS
	.align		4
        /*0020*/ 	.byte	0x02, 0x4c
        /*0022*/ 	.byte	0x10
	.zero		1


	//----- nvinfo : EIATTR_EXTERNS
	.align		4
        /*0024*/ 	.byte	0x04, 0x0f
        /*0026*/ 	.short	(.L_434 - .L_433)


	//   ....[0]....
	.align		4
.L_433:
        /*0028*/ 	.word	index@(__assertfail)


	//----- nvinfo : EIATTR_ANNOTATIONS
	.align		4
.L_434:
        /*002c*/ 	.byte	0x04, 0x55
        /*002e*/ 	.short	(.L_436 - .L_435)


	//   ....[0]....
.L_435:
        /* <DEDUP_REMOVED lines=158> */


	//----- nvinfo : EIATTR_MERCURY_ISA_VERSION
	.align		4
.L_436:
        /*0a00*/ 	.byte	0x03, 0x5f
        /*0a02*/ 	.short	0x0101


	//----- nvinfo : EIATTR_INT_WARP_WIDE_INSTR_OFFSETS
	.align		4
        /*0a04*/ 	.byte	0x04, 0x31
        /*0a06*/ 	.short	(.L_438 - .L_437)


	//   ....[0]....
.L_437:
        /*0a08*/ 	.word	0x000001f0


	//   ....[1]....
        /*0a0c*/ 	.word	0x00000220


	//----- nvinfo : EIATTR_COOP_GROUP_MASK_REGIDS
	.align		4
.L_438:
        /*0a10*/ 	.byte	0x04, 0x29
        /*0a12*/ 	.short	(.L_440 - .L_439)


	//   ....[0]....
.L_439:
        /*0a14*/ 	.word	0xffffffff


	//   ....[1]....
        /*0a18*/ 	.word	0xffffffff


	//   ....[2]....
        /*0a1c*/ 	.word	0xffffffff


	//   ....[3]....
        /*0a20*/ 	.word	0xffffffff


	//   ....[4]....
        /*0a24*/ 	.word	0xffffffff


	//   ....[5]....
        /*0a28*/ 	.word	0xffffffff


	//   ....[6]....
        /*0a2c*/ 	.word	0xffffffff


	//   ....[7]....
        /*0a30*/ 	.word	0xffffffff


	//   ....[8]....
        /*0a34*/ 	.word	0xffffffff


	//   ....[9]....
        /*0a38*/ 	.word	0xffffffff


	//   ....[10]....
        /*0a3c*/ 	.word	0xffffffff


	//   ....[11]....
        /*0a40*/ 	.word	0xffffffff


	//   ....[12]....
        /*0a44*/ 	.word	0xffffffff


	//   ....[13]....
        /*0a48*/ 	.word	0xffffffff


	//   ....[14]....
        /*0a4c*/ 	.word	0xffffffff


	//   ....[15]....
        /*0a50*/ 	.word	0xffffffff


	//   ....[16]....
        /*0a54*/ 	.word	0xffffffff


	//   ....[17]....
        /*0a58*/ 	.word	0xffffffff


	//   ....[18]....
        /*0a5c*/ 	.word	0xffffffff


	//   ....[19]....
        /*0a60*/ 	.word	0xffffffff


	//   ....[20]....
        /*0a64*/ 	.word	0xffffffff


	//   ....[21]....
        /*0a68*/ 	.word	0xffffffff


	//   ....[22]....
        /*0a6c*/ 	.word	0xffffffff


	//   ....[23]....
        /*0a70*/ 	.word	0xffffffff


	//   ....[24]....
        /*0a74*/ 	.word	0xffffffff


	//   ....[25]....
        /*0a78*/ 	.word	0xffffffff


	//   ....[26]....
        /*0a7c*/ 	.word	0xffffffff


	//   ....[27]....
        /*0a80*/ 	.word	0xffffffff


	//   ....[28]....
        /*0a84*/ 	.word	0xffffffff


	//   ....[29]....
        /*0a88*/ 	.word	0xffffffff


	//   ....[30]....
        /*0a8c*/ 	.word	0xffffffff


	//   ....[31]....
        /*0a90*/ 	.word	0xffffffff


	//   ....[32]....
        /*0a94*/ 	.word	0xffffffff


	//   ....[33]....
        /*0a98*/ 	.word	0xffffffff


	//   ....[34]....
        /*0a9c*/ 	.word	0xffffffff


	//   ....[35]....
        /*0aa0*/ 	.word	0xffffffff


	//   ....[36]....
        /*0aa4*/ 	.word	0xffffffff


	//   ....[37]....
        /*0aa8*/ 	.word	0xffffffff


	//   ....[38]....
        /*0aac*/ 	.word	0xffffffff


	//   ....[39]....
        /*0ab0*/ 	.word	0xffffffff


	//   ....[40]....
        /*0ab4*/ 	.word	0xffffffff


	//   ....[41]....
        /*0ab8*/ 	.word	0xffffffff


	//   ....[42]....
        /*0abc*/ 	.word	0xffffffff


	//   ....[43]....
        /*0ac0*/ 	.word	0xffffffff


	//   ....[44]....
        /*0ac4*/ 	.word	0xffffffff


	//   ....[45]....
        /*0ac8*/ 	.word	0xffffffff


	//   ....[46]....
        /*0acc*/ 	.word	0xffffffff


	//   ....[47]....
        /*0ad0*/ 	.word	0xffffffff


	//   ....[48]....
        /*0ad4*/ 	.word	0xffffffff


	//   ....[49]....
        /*0ad8*/ 	.word	0xffffffff


	//   ....[50]....
        /*0adc*/ 	.word	0xffffffff


	//   ....[51]....
        /*0ae0*/ 	.word	0xffffffff


	//   ....[52]....
        /*0ae4*/ 	.word	0xffffffff


	//   ....[53]....
        /*0ae8*/ 	.word	0xffffffff


	//   ....[54]....
        /*0aec*/ 	.word	0xffffffff


	//   ....[55]....
        /*0af0*/ 	.word	0xffffffff


	//   ....[56]....
        /*0af4*/ 	.word	0xffffffff


	//   ....[57]....
        /*0af8*/ 	.word	0xffffffff


	//   ....[58]....
        /*0afc*/ 	.word	0xffffffff


	//   ....[59]....
        /*0b00*/ 	.word	0xffffffff


	//   ....[60]....
        /*0b04*/ 	.word	0xffffffff


	//   ....[61]....
        /*0b08*/ 	.word	0xffffffff


	//   ....[62]....
        /*0b0c*/ 	.word	0xffffffff


	//   ....[63]....
        /*0b10*/ 	.word	0xffffffff


	//   ....[64]....
        /*0b14*/ 	.word	0xffffffff


	//   ....[65]....
        /*0b18*/ 	.word	0xffffffff


	//   ....[66]....
        /*0b1c*/ 	.word	0xffffffff


	//   ....[67]....
        /*0b20*/ 	.word	0xffffffff


	//   ....[68]....
        /*0b24*/ 	.word	0xffffffff


	//   ....[69]....
        /*0b28*/ 	.word	0xffffffff


	//   ....[70]....
        /*0b2c*/ 	.word	0xffffffff


	//   ....[71]....
        /*0b30*/ 	.word	0xffffffff


	//   ....[72]....
        /*0b34*/ 	.word	0xffffffff


	//   ....[73]....
        /*0b38*/ 	.word	0xffffffff


	//   ....[74]....
        /*0b3c*/ 	.word	0xffffffff


	//   ....[75]....
        /*0b40*/ 	.word	0xffffffff


	//   ....[76]....
        /*0b44*/ 	.word	0xffffffff


	//   ....[77]....
        /*0b48*/ 	.word	0xffffffff


	//   ....[78]....
        /*0b4c*/ 	.word	0xffffffff


	//   ....[79]....
        /*0b50*/ 	.word	0xffffffff


	//   ....[80]....
        /*0b54*/ 	.word	0xffffffff


	//   ....[81]....
        /*0b58*/ 	.word	0xffffffff


	//   ....[82]....
        /*0b5c*/ 	.word	0xffffffff


	//   ....[83]....
        /*0b60*/ 	.word	0xffffffff


	//   ....[84]....
        /*0b64*/ 	.word	0xffffffff


	//   ....[85]....
        /*0b68*/ 	.word	0xffffffff


	//   ....[86]....
        /*0b6c*/ 	.word	0xffffffff


	//   ....[87]....
        /*0b70*/ 	.word	0xffffffff


	//   ....[88]....
        /*0b74*/ 	.word	0xffffffff


	//   ....[89]....
        /*0b78*/ 	.word	0xffffffff


	//   ....[90]....
        /*0b7c*/ 	.word	0xffffffff


	//   ....[91]....
        /*0b80*/ 	.word	0xffffffff


	//   ....[92]....
        /*0b84*/ 	.word	0xffffffff


	//   ....[93]....
        /*0b88*/ 	.word	0xffffffff


	//   ....[94]....
        /*0b8c*/ 	.word	0xffffffff


	//   ....[95]....
        /*0b90*/ 	.word	0xffffffff


	//   ....[96]....
        /*0b94*/ 	.word	0xffffffff


	//   ....[97]....
        /*0b98*/ 	.word	0xffffffff


	//   ....[98]....
        /*0b9c*/ 	.word	0xffffffff


	//   ....[99]....
        /*0ba0*/ 	.word	0xffffffff


	//   ....[100]....
        /*0ba4*/ 	.word	0xffffffff


	//   ....[101]....
        /*0ba8*/ 	.word	0xffffffff


	//   ....[102]....
        /*0bac*/ 	.word	0xffffffff


	//   ....[103]....
        /*0bb0*/ 	.word	0xffffffff


	//   ....[104]....
        /*0bb4*/ 	.word	0xffffffff


	//   ....[105]....
        /*0bb8*/ 	.word	0xffffffff


	//   ....[106]....
        /*0bbc*/ 	.word	0xffffffff


	//   ....[107]....
        /*0bc0*/ 	.word	0xffffffff


	//   ....[108]....
        /*0bc4*/ 	.word	0xffffffff


	//   ....[109]....
        /*0bc8*/ 	.word	0xffffffff


	//   ....[110]....
        /*0bcc*/ 	.word	0xffffffff


	//   ....[111]....
        /*0bd0*/ 	.word	0xffffffff


	//   ....[112]....
        /*0bd4*/ 	.word	0xffffffff


	//   ....[113]....
        /*0bd8*/ 	.word	0xffffffff


	//   ....[114]....
        /*0bdc*/ 	.word	0xffffffff


	//   ....[115]....
        /*0be0*/ 	.word	0xffffffff


	//   ....[116]....
        /*0be4*/ 	.word	0xffffffff


	//   ....[117]....
        /*0be8*/ 	.word	0xffffffff


	//   ....[118]....
        /*0bec*/ 	.word	0xffffffff


	//   ....[119]....
        /*0bf0*/ 	.word	0xffffffff


	//   ....[120]....
        /*0bf4*/ 	.word	0xffffffff


	//   ....[121]....
        /*0bf8*/ 	.word	0xffffffff


	//   ....[122]....
        /*0bfc*/ 	.word	0xffffffff


	//   ....[123]....
        /*0c00*/ 	.word	0xffffffff


	//   ....[124]....
        /*0c04*/ 	.word	0xffffffff


	//   ....[125]....
        /*0c08*/ 	.word	0xffffffff


	//   ....[126]....
        /*0c0c*/ 	.word	0xffffffff


	//   ....[127]....
        /*0c10*/ 	.word	0xffffffff


	//   ....[128]....
        /*0c14*/ 	.word	0xffffffff


	//   ....[129]....
        /*0c18*/ 	.word	0xffffffff


	//   ....[130]....
        /*0c1c*/ 	.word	0xffffffff


	//   ....[131]....
        /*0c20*/ 	.word	0xffffffff


	//   ....[132]....
        /*0c24*/ 	.word	0xffffffff


	//   ....[133]....
        /*0c28*/ 	.word	0xffffffff


	//   ....[134]....
        /*0c2c*/ 	.word	0xffffffff


	//   ....[135]....
        /*0c30*/ 	.word	0xffffffff


	//   ....[136]....
        /*0c34*/ 	.word	0xffffffff


	//   ....[137]....
        /*0c38*/ 	.word	0xffffffff


	//   ....[138]....
        /*0c3c*/ 	.word	0xffffffff


	//   ....[139]....
        /*0c40*/ 	.word	0xffffffff


	//   ....[140]....
        /*0c44*/ 	.word	0xffffffff


	//   ....[141]....
        /*0c48*/ 	.word	0xffffffff


	//   ....[142]....
        /*0c4c*/ 	.word	0xffffffff


	//   ....[143]....
        /*0c50*/ 	.word	0xffffffff


	//   ....[144]....
        /*0c54*/ 	.word	0xffffffff


	//   ....[145]....
        /*0c58*/ 	.word	0xffffffff


	//   ....[146]....
        /*0c5c*/ 	.word	0xffffffff


	//   ....[147]....
        /*0c60*/ 	.word	0xffffffff


	//   ....[148]....
        /*0c64*/ 	.word	0xffffffff


	//   ....[149]....
        /*0c68*/ 	.word	0xffffffff


	//   ....[150]....
        /*0c6c*/ 	.word	0xffffffff


	//   ....[151]....
        /*0c70*/ 	.word	0xffffffff


	//   ....[152]....
        /*0c74*/ 	.word	0xffffffff


	//   ....[153]....
        /*0c78*/ 	.word	0xffffffff


	//   ....[154]....
        /*0c7c*/ 	.word	0xffffffff


	//   ....[155]....
        /*0c80*/ 	.word	0xffffffff


	//   ....[156]....
        /*0c84*/ 	.word	0xffffffff


	//   ....[157]....
        /*0c88*/ 	.word	0xffffffff


	//   ....[158]....
        /*0c8c*/ 	.word	0xffffffff


	//   ....[159]....
        /*0c90*/ 	.word	0xffffffff


	//   ....[160]....
        /*0c94*/ 	.word	0xffffffff


	//   ....[161]....
        /*0c98*/ 	.word	0xffffffff


	//   ....[162]....
        /*0c9c*/ 	.word	0xffffffff


	//   ....[163]....
        /*0ca0*/ 	.word	0xffffffff


	//   ....[164]....
        /*0ca4*/ 	.word	0xffffffff


	//   ....[165]....
        /*0ca8*/ 	.word	0xffffffff


	//   ....[166]....
        /*0cac*/ 	.word	0xffffffff


	//   ....[167]....
        /*0cb0*/ 	.word	0xffffffff


	//   ....[168]....
        /*0cb4*/ 	.word	0xffffffff


	//   ....[169]....
        /*0cb8*/ 	.word	0xffffffff


	//   ....[170]....
        /*0cbc*/ 	.word	0xffffffff


	//   ....[171]....
        /*0cc0*/ 	.word	0xffffffff


	//   ....[172]....
        /*0cc4*/ 	.word	0xffffffff


	//   ....[173]....
        /*0cc8*/ 	.word	0xffffffff


	//   ....[174]....
        /*0ccc*/ 	.word	0xffffffff


	//   ....[175]....
        /*0cd0*/ 	.word	0xffffffff


	//   ....[176]....
        /*0cd4*/ 	.word	0xffffffff


	//   ....[177]....
        /*0cd8*/ 	.word	0xffffffff


	//   ....[178]....
        /*0cdc*/ 	.word	0xffffffff


	//   ....[179]....
        /*0ce0*/ 	.word	0xffffffff


	//   ....[180]....
        /*0ce4*/ 	.word	0xffffffff


	//   ....[181]....
        /*0ce8*/ 	.word	0xffffffff


	//   ....[182]....
        /*0cec*/ 	.word	0xffffffff


	//   ....[183]....
        /*0cf0*/ 	.word	0xffffffff


	//   ....[184]....
        /*0cf4*/ 	.word	0xffffffff


	//   ....[185]....
        /*0cf8*/ 	.word	0xffffffff


	//   ....[186]....
        /*0cfc*/ 	.word	0xffffffff


	//   ....[187]....
        /*0d00*/ 	.word	0xffffffff


	//   ....[188]....
        /*0d04*/ 	.word	0xffffffff


	//   ....[189]....
        /*0d08*/ 	.word	0xffffffff


	//   ....[190]....
        /*0d0c*/ 	.word	0xffffffff


	//   ....[191]....
        /*0d10*/ 	.word	0xffffffff


	//   ....[192]....
        /*0d14*/ 	.word	0xffffffff


	//   ....[193]....
        /*0d18*/ 	.word	0xffffffff


	//   ....[194]....
        /*0d1c*/ 	.word	0xffffffff


	//   ....[195]....
        /*0d20*/ 	.word	0xffffffff


	//   ....[196]....
        /*0d24*/ 	.word	0xffffffff


	//   ....[197]....
        /*0d28*/ 	.word	0xffffffff


	//   ....[198]....
        /*0d2c*/ 	.word	0xffffffff


	//   ....[199]....
        /*0d30*/ 	.word	0xffffffff


	//   ....[200]....
        /*0d34*/ 	.word	0x0500000f


	//----- nvinfo : EIATTR_COOP_GROUP_INSTR_OFFSETS
	.align		4
.L_440:
        /*0d38*/ 	.byte	0x04, 0x28
        /*0d3a*/ 	.short	(.L_442 - .L_441)


	//   ....[0]....
.L_441:
        /*0d3c*/ 	.word	0x00000070


	//   ....[1]....
        /*0d40*/ 	.word	0x00000200


	//   ....[2]....
        /*0d44*/ 	.word	0x00000250


	//   ....[3]....
        /*0d48*/ 	.word	0x00000440


	//   ....[4]....
        /*0d4c*/ 	.word	0x00000660


	//   ....[5]....
        /*0d50*/ 	.word	0x00000fb0


	//   ....[6]....
        /*0d54*/ 	.word	0x000030d0


	//   ....[7]....
        /*0d58*/ 	.word	0x00003730


	//   ....[8]....
        /*0d5c*/ 	.word	0x00003960


	//   ....[9]....
        /*0d60*/ 	.word	0x00003990


	//   ....[10]....
        /*0d64*/ 	.word	0x000039c0


	//   ....[11]....
        /*0d68*/ 	.word	0x00003a00


	//   ....[12]....
        /*0d6c*/ 	.word	0x00003a40


	//   ....[13]....
        /*0d70*/ 	.word	0x00003b20


	//   ....[14]....
        /*0d74*/ 	.word	0x00003b60


	//   ....[15]....
        /*0d78*/ 	.word	0x00003b90


	//   ....[16]....
        /*0d7c*/ 	.word	0x00003bb0


	//   ....[17]....
        /*0d80*/ 	.word	0x00003bc0


	//   ....[18]....
        /*0d84*/ 	.word	0x00003bf0


	//   ....[19]....
        /*0d88*/ 	.word	0x00003c60


	//   ....[20]....
        /*0d8c*/ 	.word	0x00003ca0


	//   ....[21]....
        /*0d90*/ 	.word	0x00003ce0


	//   ....[22]....
        /*0d94*/ 	.word	0x00003d20


	//   ....[23]....
        /*0d98*/ 	.word	0x00003d60


	//   ....[24]....
        /*0d9c*/ 	.word	0x00003e50


	//   ....[25]....
        /*0da0*/ 	.word	0x00003eb0


	//   ....[26]....
        /*0da4*/ 	.word	0x00003ee0


	//   ....[27]....
        /*0da8*/ 	.word	0x00003f40


	//   ....[28]....
        /*0dac*/ 	.word	0x00003f80


	//   ....[29]....
        /*0db0*/ 	.word	0x00003fa0


	//   ....[30]....
        /*0db4*/ 	.word	0x00003fd0


	//   ....[31]....
        /*0db8*/ 	.word	0x00004000


	//   ....[32]....
        /*0dbc*/ 	.word	0x00004020


	//   ....[33]....
        /*0dc0*/ 	.word	0x00004130


	//   ....[34]....
        /*0dc4*/ 	.word	0x00004170


	//   ....[35]....
        /*0dc8*/ 	.word	0x000041b0


	//   ....[36]....
        /*0dcc*/ 	.word	0x000041e0


	//   ....[37]....
        /*0dd0*/ 	.word	0x00004200


	//   ....[38]....
        /*0dd4*/ 	.word	0x00004280


	//   ....[39]....
        /*0dd8*/ 	.word	0x000042c0


	//   ....[40]....
        /*0ddc*/ 	.word	0x000042f0


	//   ....[41]....
        /*0de0*/ 	.word	0x00004330


	//   ....[42]....
        /*0de4*/ 	.word	0x00004350


	//   ....[43]....
        /*0de8*/ 	.word	0x00004370


	//   ....[44]....
        /*0dec*/ 	.word	0x00004380


	//   ....[45]....
        /*0df0*/ 	.word	0x000043d0


	//   ....[46]....
        /*0df4*/ 	.word	0x00004430


	//   ....[47]....
        /*0df8*/ 	.word	0x00004470


	//   ....[48]....
        /*0dfc*/ 	.word	0x00004550


	//   ....[49]....
        /*0e00*/ 	.word	0x00004620


	//   ....[50]....
        /*0e04*/ 	.word	0x00004630


	//   ....[51]....
        /*0e08*/ 	.word	0x00004700


	//   ....[52]....
        /*0e0c*/ 	.word	0x00004730


	//   ....[53]....
        /*0e10*/ 	.word	0x00004770


	//   ....[54]....
        /*0e14*/ 	.word	0x00004860


	//   ....[55]....
        /*0e18*/ 	.word	0x00004a40


	//   ....[56]....
        /*0e1c*/ 	.word	0x00004a80


	//   ....[57]....
        /*0e20*/ 	.word	0x00004af0


	//   ....[58]....
        /*0e24*/ 	.word	0x00004b30


	//   ....[59]....
        /*0e28*/ 	.word	0x00004b70


	//   ....[60]....
        /*0e2c*/ 	.word	0x00004bf0


	//   ....[61]....
        /*0e30*/ 	.word	0x00004c30


	//   ....[62]....
        /*0e34*/ 	.word	0x00004d50


	//   ....[63]....
        /*0e38*/ 	.word	0x00004eb0


	//   ....[64]....
        /*0e3c*/ 	.word	0x00004ee0


	//   ....[65]....
        /*0e40*/ 	.word	0x00004f00


	//   ....[66]....
        /*0e44*/ 	.word	0x00004f40


	//   ....[67]....
        /*0e48*/ 	.word	0x00004f60


	//   ....[68]....
        /*0e4c*/ 	.word	0x00004f70


	//   ....[69]....
        /*0e50*/ 	.word	0x00004ff0


	//   ....[70]....
        /*0e54*/ 	.word	0x00007fd0


	//   ....[71]....
        /*0e58*/ 	.word	0x00008230


	//   ....[72]....
        /*0e5c*/ 	.word	0x00008250


	//   ....[73]....
        /*0e60*/ 	.word	0x00008290


	//   ....[74]....
        /*0e64*/ 	.word	0x000082c0


	//   ....[75]....
        /*0e68*/ 	.word	0x00008330


	//   ....[76]....
        /*0e6c*/ 	.word	0x000083e0


	//   ....[77]....
        /*0e70*/ 	.word	0x000084a0


	//   ....[78]....
        /*0e74*/ 	.word	0x00008540


	//   ....[79]....
        /*0e78*/ 	.word	0x00008560


	//   ....[80]....
        /*0e7c*/ 	.word	0x00008590


	//   ....[81]....
        /*0e80*/ 	.word	0x00008600


	//   ....[82]....
        /*0e84*/ 	.word	0x00008640


	//   ....[83]....
        /*0e88*/ 	.word	0x000086d0


	//   ....[84]....
        /*0e8c*/ 	.word	0x000087e0


	//   ....[85]....
        /*0e90*/ 	.word	0x00008890


	//   ....[86]....
        /*0e94*/ 	.word	0x000088d0


	//   ....[87]....
        /*0e98*/ 	.word	0x00008930


	//   ....[88]....
        /*0e9c*/ 	.word	0x00008940


	//   ....[89]....
        /*0ea0*/ 	.word	0x00008970


	//   ....[90]....
        /*0ea4*/ 	.word	0x00008980


	//   ....[91]....
        /*0ea8*/ 	.word	0x00008990


	//   ....[92]....
        /*0eac*/ 	.word	0x00008a20


	//   ....[93]....
        /*0eb0*/ 	.word	0x00008ac0


	//   ....[94]....
        /*0eb4*/ 	.word	0x00008af0


	//   ....[95]....
        /*0eb8*/ 	.word	0x00008b70


	//   ....[96]....
        /*0ebc*/ 	.word	0x00008bc0


	//   ....[97]....
        /*0ec0*/ 	.word	0x00008bf0


	//   ....[98]....
        /*0ec4*/ 	.word	0x00008ca0


	//   ....[99]....
        /*0ec8*/ 	.word	0x00008ce0


	//   ....[100]....
        /*0ecc*/ 	.word	0x00008d70


	//   ....[101]....
        /*0ed0*/ 	.word	0x00008d90


	//   ....[102]....
        /*0ed4*/ 	.word	0x00008db0


	//   ....[103]....
        /*0ed8*/ 	.word	0x00008dd0


	//   ....[104]....
        /*0edc*/ 	.word	0x00008f20


	//   ....[105]....
        /*0ee0*/ 	.word	0x00008fb0


	//   ....[106]....
        /*0ee4*/ 	.word	0x00009050


	//   ....[107]....
        /*0ee8*/ 	.word	0x00009260


	//   ....[108]....
        /*0eec*/ 	.word	0x000092c0


	//   ....[109]....
        /*0ef0*/ 	.word	0x000092f0


	//   ....[110]....
        /*0ef4*/ 	.word	0x00009550


	//   ....[111]....
        /*0ef8*/ 	.word	0x000095b0


	//   ....[112]....
        /*0efc*/ 	.word	0x000095e0


	//   ....[113]....
        /*0f00*/ 	.word	0x00009610


	//   ....[114]....
        /*0f04*/ 	.word	0x00009630


	//   ....[115]....
        /*0f08*/ 	.word	0x00009660


	//   ....[116]....
        /*0f0c*/ 	.word	0x00009670


	//   ....[117]....
        /*0f10*/ 	.word	0x00009880


	//   ....[118]....
        /*0f14*/ 	.word	0x000098d0


	//   ....[119]....
        /*0f18*/ 	.word	0x00009b10


	//   ....[120]....
        /*0f1c*/ 	.word	0x00009b20


	//   ....[121]....
        /*0f20*/ 	.word	0x00009b30


	//   ....[122]....
        /*0f24*/ 	.word	0x00009b40


	//   ....[123]....
        /*0f28*/ 	.word	0x00009b60


	//   ....[124]....
        /*0f2c*/ 	.word	0x00009b70


	//   ....[125]....
        /*0f30*/ 	.word	0x00009b80


	//   ....[126]....
        /*0f34*/ 	.word	0x00009ee0


	//   ....[127]....
        /*0f38*/ 	.word	0x00009ef0


	//   ....[128]....
        /*0f3c*/ 	.word	0x00009f00


	//   ....[129]....
        /*0f40*/ 	.word	0x00009f10


	//   ....[130]....
        /*0f44*/ 	.word	0x00009f20


	//   ....[131]....
        /*0f48*/ 	.word	0x00009f30


	//   ....[132]....
        /*0f4c*/ 	.word	0x00009f40


	//   ....[133]....
        /*0f50*/ 	.word	0x00009f50


	//   ....[134]....
        /*0f54*/ 	.word	0x0000df20


	//   ....[135]....
        /*0f58*/ 	.word	0x0000dfa0


	//   ....[136]....
        /*0f5c*/ 	.word	0x0000dfe0


	//   ....[137]....
        /*0f60*/ 	.word	0x0000e020


	//   ....[138]....
        /*0f64*/ 	.word	0x0000e070


	//   ....[139]....
        /*0f68*/ 	.word	0x0000e080


	//   ....[140]....
        /*0f6c*/ 	.word	0x0000e100


	//   ....[141]....
        /*0f70*/ 	.word	0x0000e130


	//   ....[142]....
        /*0f74*/ 	.word	0x0000e140


	//   ....[143]....
        /*0f78*/ 	.word	0x0000e150


	//   ....[144]....
        /*0f7c*/ 	.word	0x0000e1a0


	//   ....[145]....
        /*0f80*/ 	.word	0x0000e1b0


	//   ....[146]....
        /*0f84*/ 	.word	0x0000e280


	//   ....[147]....
        /*0f88*/ 	.word	0x0000e310


	//   ....[148]....
        /*0f8c*/ 	.word	0x0000e330


	//   ....[149]....
        /*0f90*/ 	.word	0x0000e340


	//   ....[150]....
        /*0f94*/ 	.word	0x0000e3b0


	//   ....[151]....
        /*0f98*/ 	.word	0x0000e450


	//   ....[152]....
        /*0f9c*/ 	.word	0x0000e4b0


	//   ....[153]....
        /*0fa0*/ 	.word	0x0000e4f0


	//   ....[154]....
        /*0fa4*/ 	.word	0x0000e540


	//   ....[155]....
        /*0fa8*/ 	.word	0x0000e550


	//   ....[156]....
        /*0fac*/ 	.word	0x0000e580


	//   ....[157]....
        /*0fb0*/ 	.word	0x0000e5c0


	//   ....[158]....
        /*0fb4*/ 	.word	0x0000e5e0


	//   ....[159]....
        /*0fb8*/ 	.word	0x0000e610


	//   ....[160]....
        /*0fbc*/ 	.word	0x0000e6b0


	//   ....[161]....
        /*0fc0*/ 	.word	0x0000e6f0


	//   ....[162]....
        /*0fc4*/ 	.word	0x0000e720


	//   ....[163]....
        /*0fc8*/ 	.word	0x0000e730


	//   ....[164]....
        /*0fcc*/ 	.word	0x0000e740


	//   ....[165]....
        /*0fd0*/ 	.word	0x0000e770


	//   ....[166]....
        /*0fd4*/ 	.word	0x0000e7c0


	//   ....[167]....
        /*0fd8*/ 	.word	0x0000e800


	//   ....[168]....
        /*0fdc*/ 	.word	0x0000e890


	//   ....[169]....
        /*0fe0*/ 	.word	0x0000e8a0


	//   ....[170]....
        /*0fe4*/ 	.word	0x0000e900


	//   ....[171]....
        /*0fe8*/ 	.word	0x0000e980


	//   ....[172]....
        /*0fec*/ 	.word	0x0000e9c0


	//   ....[173]....
        /*0ff0*/ 	.word	0x0000e9e0


	//   ....[174]....
        /*0ff4*/ 	.word	0x0000ea10


	//   ....[175]....
        /*0ff8*/ 	.word	0x0000eb60


	//   ....[176]....
        /*0ffc*/ 	.word	0x0000ebf0


	//   ....[177]....
        /*1000*/ 	.word	0x0000ec20


	//   ....[178]....
        /*1004*/ 	.word	0x0000ed00


	//   ....[179]....
        /*1008*/ 	.word	0x0000ed90


	//   ....[180]....
        /*100c*/ 	.word	0x0000ee30


	//   ....[181]....
        /*1010*/ 	.word	0x0000ee60


	//   ....[182]....
        /*1014*/ 	.word	0x0000eee0


	//   ....[183]....
        /*1018*/ 	.word	0x0000f050


	//   ....[184]....
        /*101c*/ 	.word	0x0000f090


	//   ....[185]....
        /*1020*/ 	.word	0x0000f0d0


	//   ....[186]....
        /*1024*/ 	.word	0x0000f0f0


	//   ....[187]....
        /*1028*/ 	.word	0x0000f120


	//   ....[188]....
        /*102c*/ 	.word	0x0000f140


	//   ....[189]....
        /*1030*/ 	.word	0x0000f160


	//   ....[190]....
        /*1034*/ 	.word	0x0000f720


	//   ....[191]....
        /*1038*/ 	.word	0x0000f730


	//   ....[192]....
        /*103c*/ 	.word	0x0000f750


	//   ....[193]....
        /*1040*/ 	.word	0x0000f760


	//   ....[194]....
        /*1044*/ 	.word	0x0000f770


	//   ....[195]....
        /*1048*/ 	.word	0x0000f780


	//   ....[196]....
        /*104c*/ 	.word	0x0000f790


	//   ....[197]....
        /*1050*/ 	.word	0x0000f7b0


	//   ....[198]....
        /*1054*/ 	.word	0x00011b70


	//   ....[199]....
        /*1058*/ 	.word	0x00012b80


	//   ....[200]....
        /*105c*/ 	.word	0x00015530


	//----- nvinfo : EIATTR_REG_RECONFIG
	.align		4
.L_442:
        /*1060*/ 	.byte	0x01, 0x54
	.zero		2


	//----- nvinfo : EIATTR_SYSCALL_OFFSETS
	.align		4
        /*1064*/ 	.byte	0x04, 0x46
        /*1066*/ 	.short	(.L_444 - .L_443)


	//   ....[0]....
.L_443:
        /*1068*/ 	.word	0x00000c10


	//   ....[1]....
        /*106c*/ 	.word	0x00000d00


	//   ....[2]....
        /*1070*/ 	.word	0x00000e60


	//   ....[3]....
        /*1074*/ 	.word	0x00000f50


	//   ....[4]....
        /*1078*/ 	.word	0x00011540


	//   ....[5]....
        /*107c*/ 	.word	0x00011670


	//   ....[6]....
        /*1080*/ 	.word	0x00011790


	//   ....[7]....
        /*1084*/ 	.word	0x000118b0


	//----- nvinfo : EIATTR_MBARRIER_INSTR_OFFSETS
	.align		4
.L_444:
        /*1088*/ 	.byte	0x04, 0x39
        /*108a*/ 	.short	(.L_446 - .L_445)


	//   ....[0]....
.L_445:
        /*108c*/ 	.word	0x000002f0
        /*1090*/ 	.word	0x000000ff
        /*1094*/ 	.word	0x00030c00
        /*1098*/ 	.short	0x0100
        /*109a*/ 	.byte	0x06
	.zero		1


	//   ....[1]....
        /*109c*/ 	.word	0x000003f0
        /*10a0*/ 	.word	0x000000ff
        /*10a4*/ 	.word	0x00030c10
        /*10a8*/ 	.short	0x0100
        /*10aa*/ 	.byte	0x08
	.zero		1


	//   ....[2]....
        /*10ac*/ 	.word	0x00000400
        /*10b0*/ 	.word	0x000000ff
        /*10b4*/ 	.word	0x00030c20
        /*10b8*/ 	.short	0x0100
        /*10ba*/ 	.byte	0x08
	.zero		1


	//   ....[3]....
        /*10bc*/ 	.word	0x00000410
        /*10c0*/ 	.word	0x000000ff
        /*10c4*/ 	.word	0x00030c18
        /*10c8*/ 	.short	0x0100
        /*10ca*/ 	.byte	0x08
	.zero		1


	//   ....[4]....
        /*10cc*/ 	.word	0x00000420
        /*10d0*/ 	.word	0x000000ff
        /*10d4*/ 	.word	0x00030c28
        /*10d8*/ 	.short	0x0100
        /*10da*/ 	.byte	0x08
	.zero		1


	//   ....[5]....
        /*10dc*/ 	.word	0x00000550
        /*10e0*/ 	.word	0x000000ff
        /*10e4*/ 	.word	0x00030c30
        /*10e8*/ 	.short	0x0100
        /*10ea*/ 	.byte	0x08
	.zero		1


	//   ....[6]....
        /*10ec*/ 	.word	0x00000560
        /*10f0*/ 	.word	0x000000ff
        /*10f4*/ 	.word	0x00030c40
        /*10f8*/ 	.short	0x0100
        /*10fa*/ 	.byte	0x08
	.zero		1


	//   ....[7]....
        /*10fc*/ 	.word	0x00000570
        /*1100*/ 	.word	0x000000ff
        /*1104*/ 	.word	0x00030c38
        /*1108*/ 	.short	0x0100
        /*110a*/ 	.byte	0x08
	.zero		1


	//   ....[8]....
        /*110c*/ 	.word	0x00000580
        /*1110*/ 	.word	0x000000ff
        /*1114*/ 	.word	0x00030c48
        /*1118*/ 	.short	0x0100
        /*111a*/ 	.byte	0x08
	.zero		1


	//   ....[9]....
        /*111c*/ 	.word	0x00000ff0
        /*1120*/ 	.word	0x00000010
        /*1124*/ 	.word	0x00030c00
        /*1128*/ 	.short	0x010a
        /*112a*/ 	.byte	0x3f
	.zero		1


	//   ....[10]....
        /*112c*/ 	.word	0x00001120
        /*1130*/ 	.word	0x00000010
        /*1134*/ 	.word	0x00030c00
        /*1138*/ 	.short	0x010a
        /*113a*/ 	.byte	0x3f
	.zero		1


	//   ....[11]....
        /*113c*/ 	.word	0x00001a20
        /*1140*/ 	.word	0x00000006
        /*1144*/ 	.word	0x00030c10
        /*1148*/ 	.short	0x010a
        /*114a*/ 	.byte	0x3f
	.zero		1


	//   ....[12]....
        /*114c*/ 	.word	0x00001a90
        /*1150*/ 	.word	0x00000006
        /*1154*/ 	.word	0x00030c10
        /*1158*/ 	.short	0x010a
        /*115a*/ 	.byte	0x3f
	.zero		1


	//   ....[13]....
        /*115c*/ 	.word	0x00001ec0
        /*1160*/ 	.word	0x00000006
        /*1164*/ 	.word	0x00030c30
        /*1168*/ 	.short	0x010a
        /*116a*/ 	.byte	0x3f
	.zero		1


	//   ....[14]....
        /*116c*/ 	.word	0x00001f00
        /*1170*/ 	.word	0x00000006
        /*1174*/ 	.word	0x00030c30
        /*1178*/ 	.short	0x010a
        /*117a*/ 	.byte	0x3f
	.zero		1


	//   ....[15]....
        /*117c*/ 	.word	0x000065c0
        /*1180*/ 	.word	0x00000005
        /*1184*/ 	.word	0x00000000
        /*1188*/ 	.short	0x0101
        /*118a*/ 	.byte	0x3f
	.zero		1


	//   ....[16]....
        /*118c*/ 	.word	0x00006a10
        /*1190*/ 	.word	0x00000006
        /*1194*/ 	.word	0x00000000
        /*1198*/ 	.short	0x0101
        /*119a*/ 	.byte	0x3f
	.zero		1


	//   ....[17]....
        /*119c*/ 	.word	0x00007350
        /*11a0*/ 	.word	0x00000006
        /*11a4*/ 	.word	0x00030c10
        /*11a8*/ 	.short	0x010a
        /*11aa*/ 	.byte	0x3f
	.zero		1


	//   ....[18]....
        /*11ac*/ 	.word	0x000073d0
        /*11b0*/ 	.word	0x00000006
        /*11b4*/ 	.word	0x00030c10
        /*11b8*/ 	.short	0x010a
        /*11ba*/ 	.byte	0x3f
	.zero		1


	//   ....[19]....
        /*11bc*/ 	.word	0x000077e0
        /*11c0*/ 	.word	0x00000006
        /*11c4*/ 	.word	0x00030c30
        /*11c8*/ 	.short	0x010a
        /*11ca*/ 	.byte	0x3f
	.zero		1


	//   ....[20]....
        /*11cc*/ 	.word	0x00007820
        /*11d0*/ 	.word	0x00000006
        /*11d4*/ 	.word	0x00030c30
        /*11d8*/ 	.short	0x010a
        /*11da*/ 	.byte	0x3f
	.zero		1


	//   ....[21]....
        /*11dc*/ 	.word	0x0000b440
        /*11e0*/ 	.word	0x00000005
        /*11e4*/ 	.word	0x00000000
        /*11e8*/ 	.short	0x0101
        /*11ea*/ 	.byte	0x3f
	.zero		1


	//   ....[22]....
        /*11ec*/ 	.word	0x0000b8b0
        /*11f0*/ 	.word	0x00000006
        /*11f4*/ 	.word	0x00000000
        /*11f8*/ 	.short	0x0101
        /*11fa*/ 	.byte	0x3f
	.zero		1


	//   ....[23]....
        /*11fc*/ 	.word	0x0000c160
        /*1200*/ 	.word	0x00000006
        /*1204*/ 	.word	0x00030c10
        /*1208*/ 	.short	0x010a
        /*120a*/ 	.byte	0x3f
	.zero		1


	//   ....[24]....
        /*120c*/ 	.word	0x0000c1e0
        /*1210*/ 	.word	0x00000006
        /*1214*/ 	.word	0x00030c10
        /*1218*/ 	.short	0x010a
        /*121a*/ 	.byte	0x3f
	.zero		1


	//   ....[25]....
        /*121c*/ 	.word	0x0000c5f0
        /*1220*/ 	.word	0x00000006
        /*1224*/ 	.word	0x00030c30
        /*1228*/ 	.short	0x010a
        /*122a*/ 	.byte	0x3f
	.zero		1


	//   ....[26]....
        /*122c*/ 	.word	0x0000c630
        /*1230*/ 	.word	0x00000006
        /*1234*/ 	.word	0x00030c30
        /*1238*/ 	.short	0x010a
        /*123a*/ 	.byte	0x3f
	.zero		1


	//   ....[27]....
        /*123c*/ 	.word	0x00010d10
        /*1240*/ 	.word	0x00000005
        /*1244*/ 	.word	0x00000000
        /*1248*/ 	.short	0x0101
        /*124a*/ 	.byte	0x3f
	.zero		1


	//   ....[28]....
        /*124c*/ 	.word	0x00011190
        /*1250*/ 	.word	0x00000006
        /*1254*/ 	.word	0x00000000
        /*1258*/ 	.short	0x0101
        /*125a*/ 	.byte	0x3f
	.zero		1


	//   ....[29]....
        /*125c*/ 	.word	0x00013c80
        /*1260*/ 	.word	0x00000010
        /*1264*/ 	.word	0x00030c20
        /*1268*/ 	.short	0x010a
        /*126a*/ 	.byte	0x3f
	.zero		1


	//   ....[30]....
        /*126c*/ 	.word	0x00014250
        /*1270*/ 	.word	0x00000010
        /*1274*/ 	.word	0x00030c40
        /*1278*/ 	.short	0x010a
        /*127a*/ 	.byte	0x3f
	.zero		1


	//   ....[31]....
        /*127c*/ 	.word	0x00014480
        /*1280*/ 	.word	0x00000010
        /*1284*/ 	.word	0x00030c28
        /*1288*/ 	.short	0x010a
        /*128a*/ 	.byte	0x3f
	.zero		1


	//   ....[32]....
        /*128c*/ 	.word	0x000146b0
        /*1290*/ 	.word	0x00000010
        /*1294*/ 	.word	0x00030c48
        /*1298*/ 	.short	0x010a
        /*129a*/ 	.byte	0x3f
	.zero		1


	//   ....[33]....
        /*129c*/ 	.word	0x00014890
        /*12a0*/ 	.word	0x00000010
        /*12a4*/ 	.word	0x00030c20
        /*12a8*/ 	.short	0x010a
        /*12aa*/ 	.byte	0x3f
	.zero		1


	//   ....[34]....
        /*12ac*/ 	.word	0x00014b40
        /*12b0*/ 	.word	0x00000010
        /*12b4*/ 	.word	0x00030c40
        /*12b8*/ 	.short	0x010a
        /*12ba*/ 	.byte	0x3f
	.zero		1


	//   ....[35]....
        /*12bc*/ 	.word	0x00014d40
        /*12c0*/ 	.word	0x00000010
        /*12c4*/ 	.word	0x00030c28
        /*12c8*/ 	.short	0x010a
        /*12ca*/ 	.byte	0x3f
	.zero		1


	//   ....[36]....
        /*12cc*/ 	.word	0x00014fc0
        /*12d0*/ 	.word	0x00000003
        /*12d4*/ 	.word	0x00030c40
        /*12d8*/ 	.short	0x010a
        /*12da*/ 	.byte	0x3f
	.zero		1


	//   ....[37]....
        /*12dc*/ 	.word	0x00015390
        /*12e0*/ 	.word	0x00000006
        /*12e4*/ 	.word	0x00000000
        /*12e8*/ 	.short	0x010a
        /*12ea*/ 	.byte	0x3f
	.zero		1


	//   ....[38]....
        /*12ec*/ 	.word	0x000153f0
        /*12f0*/ 	.word	0x00000003
        /*12f4*/ 	.word	0x00000000
        /*12f8*/ 	.short	0x010a
        /*12fa*/ 	.byte	0x3f
	.zero		1


	//   ....[39]....
        /*12fc*/ 	.word	0x00015450
        /*1300*/ 	.word	0x00000002
        /*1304*/ 	.word	0x00000000
        /*1308*/ 	.short	0x010a
        /*130a*/ 	.byte	0x3f
	.zero		1


	//   ....[40]....
        /*130c*/ 	.word	0x00015480
        /*1310*/ 	.word	0x00000003
        /*1314*/ 	.word	0x00000000
        /*1318*/ 	.short	0x010a
        /*131a*/ 	.byte	0x3f
	.zero		1


	//   ....[41]....
        /*131c*/ 	.word	0x00015560
        /*1320*/ 	.word	0x00000010
        /*1324*/ 	.word	0x00030c00
        /*1328*/ 	.short	0x010a
        /*132a*/ 	.byte	0x3f
	.zero		1


	//   ....[42]....
        /*132c*/ 	.word	0x000155b0
        /*1330*/ 	.word	0x00000006
        /*1334*/ 	.word	0x00030c10
        /*1338*/ 	.short	0x010a
        /*133a*/ 	.byte	0x3f
	.zero		1


	//   ....[43]....
        /*133c*/ 	.word	0x00015600
        /*1340*/ 	.word	0x00000006
        /*1344*/ 	.word	0x00030c30
        /*1348*/ 	.short	0x010a
        /*134a*/ 	.byte	0x3f
	.zero		1


	//   ....[44]....
        /*134c*/ 	.word	0x00015650
        /*1350*/ 	.word	0x00000006
        /*1354*/ 	.word	0x00030c10
        /*1358*/ 	.short	0x010a
        /*135a*/ 	.byte	0x3f
	.zero		1


	//   ....[45]....
        /*135c*/ 	.word	0x000156a0
        /*1360*/ 	.word	0x00000006
        /*1364*/ 	.word	0x00030c30
        /*1368*/ 	.short	0x010a
        /*136a*/ 	.byte	0x3f
	.zero		1


	//   ....[46]....
        /*136c*/ 	.word	0x000156f0
        /*1370*/ 	.word	0x00000006
        /*1374*/ 	.word	0x00030c10
        /*1378*/ 	.short	0x010a
        /*137a*/ 	.byte	0x3f
	.zero		1


	//   ....[47]....
        /*137c*/ 	.word	0x00015740
        /*1380*/ 	.word	0x00000006
        /*1384*/ 	.word	0x00030c30
        /*1388*/ 	.short	0x010a
        /*138a*/ 	.byte	0x3f
	.zero		1


	//   ....[48]....
        /*138c*/ 	.word	0x00015790
        /*1390*/ 	.word	0x00000010
        /*1394*/ 	.word	0x00030c20
        /*1398*/ 	.short	0x010a
        /*139a*/ 	.byte	0x3f
	.zero		1


	//   ....[49]....
        /*139c*/ 	.word	0x000157e0
        /*13a0*/ 	.word	0x00000010
        /*13a4*/ 	.word	0x00030c40
        /*13a8*/ 	.short	0x010a
        /*13aa*/ 	.byte	0x3f
	.zero		1


	//   ....[50]....
        /*13ac*/ 	.word	0x00015830
        /*13b0*/ 	.word	0x00000010
        /*13b4*/ 	.word	0x00030c28
        /*13b8*/ 	.short	0x010a
        /*13ba*/ 	.byte	0x3f
	.zero		1


	//   ....[51]....
        /*13bc*/ 	.word	0x00015880
        /*13c0*/ 	.word	0x00000010
        /*13c4*/ 	.word	0x00030c48
        /*13c8*/ 	.short	0x010a
        /*13ca*/ 	.byte	0x3f
	.zero		1


	//   ....[52]....
        /*13cc*/ 	.word	0x000158e0
        /*13d0*/ 	.word	0x00000010
        /*13d4*/ 	.word	0x00030c20
        /*13d8*/ 	.short	0x010a
        /*13da*/ 	.byte	0x3f
	.zero		1


	//   ....[53]....
        /*13dc*/ 	.word	0x00015930
        /*13e0*/ 	.word	0x00000010
        /*13e4*/ 	.word	0x00030c40
        /*13e8*/ 	.short	0x010a
        /*13ea*/ 	.byte	0x3f
	.zero		1


	//   ....[54]....
        /*13ec*/ 	.word	0x00015980
        /*13f0*/ 	.word	0x00000010
        /*13f4*/ 	.word	0x00030c28
        /*13f8*/ 	.short	0x010a
        /*13fa*/ 	.byte	0x3f
	.zero		1


	//   ....[55]....
        /*13fc*/ 	.word	0x000159d0
        /*1400*/ 	.word	0x00000003
        /*1404*/ 	.word	0x00030c40
        /*1408*/ 	.short	0x010a
        /*140a*/ 	.byte	0x3f
	.zero		1


	//   ....[56]....
        /*140c*/ 	.word	0x00015aa0
        /*1410*/ 	.word	0x00000006
        /*1414*/ 	.word	0x00000000
        /*1418*/ 	.short	0x010a
        /*141a*/ 	.byte	0x3f
	.zero		1


	//   ....[57]....
        /*141c*/ 	.word	0x00015af0
        /*1420*/ 	.word	0x00000003
        /*1424*/ 	.word	0x00000000
        /*1428*/ 	.short	0x010a
        /*142a*/ 	.byte	0x3f
	.zero		1


	//   ....[58]....
        /*142c*/ 	.word	0x00015b40
        /*1430*/ 	.word	0x00000002
        /*1434*/ 	.word	0x00000000
        /*1438*/ 	.short	0x010a
        /*143a*/ 	.byte	0x3f
	.zero		1


	//----- nvinfo : EIATTR_NUM_MBARRIERS
	.align		4
.L_446:
        /*143c*/ 	.byte	0x03, 0x38
        /*143e*/ 	.short	0x0009


	//----- nvinfo : EIATTR_EXIT_INSTR_OFFSETS
	.align		4
        /*1440*/ 	.byte	0x04, 0x1c
        /*1442*/ 	.short	(.L_448 - .L_447)


	//   ....[0]....
.L_447:
        /*1444*/ 	.word	0x000154d0


	//----- nvinfo : EIATTR_MAX_THREADS
	.align		4
.L_448:
        /*1448*/ 	.byte	0x04, 0x05
        /*144a*/ 	.short	(.L_450 - .L_449)
.L_449:
        /*144c*/ 	.word	0x00000180
        /*1450*/ 	.word	0x00000001
        /*1454*/ 	.word	0x00000001


	//----- nvinfo : EIATTR_CRS_STACK_SIZE
	.align		4
.L_450:
        /*1458*/ 	.byte	0x04, 0x1e
        /*145a*/ 	.short	(.L_452 - .L_451)
.L_451:
        /*145c*/ 	.word	0x00000000


	//----- nvinfo : EIATTR_CBANK_PARAM_SIZE
	.align		4
.L_452:
        /*1460*/ 	.byte	0x03, 0x19
        /*1462*/ 	.short	0x0970


	//----- nvinfo : EIATTR_PARAM_CBANK
	.align		4
        /*1464*/ 	.byte	0x04, 0x0a
        /*1466*/ 	.short	(.L_454 - .L_453)
	.align		4
.L_453:
        /*1468*/ 	.word	index@(.nv.constant0._ZN7cutlass13device_kernelIN5flash11enable_sm90INS1_16FlashAttnBwdSm90INS1_25CollectiveMainloopBwdSm90ILi2ELi2ELi2EN4cute5tupleIJNS5_1CILi1EEES8_S8_EEENS6_IJNS7_ILi128EEESA_NS7_ILi64EEEEEENS_10bfloat16_tEfNS_4arch4Sm90ELb0ELb1ELb1ELb0ELb0ELb1ELb0ELb0ELi2ELi1ELi2ELi2ELb0EEENS1_21CollectiveEpilogueBwdISC_SD_SF_Li256ELb0ELb0ELi1EEENS1_19SingleTileSchedulerILb0ELb0ELb0ELi128EEEEEEEEEvNT_6ParamsE)
        /*146c*/ 	.short	0x0210
        /*146e*/ 	.short	0x0970


	//----- nvinfo : EIATTR_SW_WAR
	.align		4
.L_454:
        /*1470*/ 	.byte	0x04, 0x36
        /*1472*/ 	.short	(.L_456 - .L_455)
.L_455:
        /*1474*/ 	.word	0x00000008
.L_456:


//--------------------- .nv.info._ZN7cutlass13device_kernelIN5flash11enable_sm90INS1_16FlashAttnBwdSm90INS1_25CollectiveMainloopBwdSm90ILi2ELi2ELi2EN4cute5tupleIJNS5_1CILi1EEES8_S8_EEENS6_IJNS7_ILi128EEESA_NS7_ILi64EEEEEENS_10bfloat16_tEfNS_4arch4Sm90ELb0ELb1ELb1ELb0ELb1ELb1ELb0ELb0ELi2ELi1ELi2ELi2ELb0EEENS1_21CollectiveEpilogueBwdISC_SD_SF_Li256ELb0ELb0ELi1EEENS1_19SingleTileSchedulerILb0ELb0ELb0ELi128EEEEEEEEEvNT_6ParamsE --------------------------
	.section	.nv.info._ZN7cutlass13device_kernelIN5flash11enable_sm90INS1_16FlashAttnBwdSm90INS1_25CollectiveMainloopBwdSm90ILi2ELi2ELi2EN4cute5tupleIJNS5_1CILi1EEES8_S8_EEENS6_IJNS7_ILi128EEESA_NS7_ILi64EEEEEENS_10bfloat16_tEfNS_4arch4Sm90ELb0ELb1ELb1ELb0ELb1ELb1ELb0ELb0ELi2ELi1ELi2ELi2ELb0EEENS1_21CollectiveEpilogueBwdISC_SD_SF_Li256ELb0ELb0ELi1EEENS1_19SingleTileSchedulerILb0ELb0ELb0ELi128EEEEEEEEEvNT_6ParamsE,"",@"SHT_CUDA_INFO"
	.sectionflags	@""
	.align	4


	//----- nvinfo : EIATTR_CUDA_API_VERSION
	.align		4
        /*0000*/ 	.byte	0x04, 0x37
        /*0002*/ 	.short	(.L_458 - .L_457)
.L_457:
        /*0004*/ 	.word	0x00000082


	//----- nvinfo : EIATTR_KPARAM_INFO
	.align		4
.L_458:
        /*0008*/ 	.byte	0x04, 0x17
        /*000a*/ 	.short	(.L_460 - .L_459)
.L_459:
        /*000c*/ 	.word	0x00000000
        /*0010*/ 	.short	0x0000
        /*0012*/ 	.short	0x0070
        /*0014*/ 	.byte	0x00, 0xf0, 0x01, 0x24


	//----- nvinfo : EIATTR_SPARSE_MMA_MASK
	.align		4
.L_460:
        /*0018*/ 	.byte	0x03, 0x50
        /*001a*/ 	.short	0x0000


	//----- nvinfo : EIATTR_MAXREG_COUNT
	.align		4
        /*001c*/ 	.byte	0x03, 0x1b
        /*001e*/ 	.short	0x00a8


	//----- nvinfo : EIATTR_NUM_BARRIERS
	.align		4
        /*0020*/ 	.byte	0x02, 0x4c
        /*0022*/ 	.byte	0x10
	.zero		1


	//----- nvinfo : EIATTR_EXTERNS
	.align		4
        /*0024*/ 	.byte	0x04, 0x0f
        /*0026*/ 	.short	(.L_462 - .L_461)


	//   ....[0]....
	.align		4
.L_461:
        /*0028*/ 	.word	index@(__assertfail)


	//----- nvinfo : EIATTR_ANNOTATIONS
	.align		4
.L_462:
        /*002c*/ 	.byte	0x04, 0x55
        /*002e*/ 	.short	(.L_464 - .L_463)


	//   ....[0]....
.L_463:
        /* <DEDUP_REMOVED lines=156> */


	//----- nvinfo : EIATTR_MERCURY_ISA_VERSION
	.align		4
.L_464:
        /*09e0*/ 	.byte	0x03, 0x5f
        /*09e2*/ 	.short	0x0101


	//----- nvinfo : EIATTR_INT_WARP_WIDE_INSTR_OFFSETS
	.align		4
        /*09e4*/ 	.byte	0x04, 0x31
        /*09e6*/ 	.short	(.L_466 - .L_465)


	//   ....[0]....
.L_465:
        /*09e8*/ 	.word	0x000001f0


	//   ....[1]....
        /*09ec*/ 	.word	0x00000220


	//   ....[2]....
        /*09f0*/ 	.word	0x00013370


	//   ....[3]....
        /*09f4*/ 	.word	0x00013960


	//   ....[4]....
        /*09f8*/ 	.word	0x00013e10


	//   ....[5]....
        /*09fc*/ 	.word	0x000140d0


	//   ....[6]....
        /*0a00*/ 	.word	0x00014330


	//   ....[7]....
        /*0a04*/ 	.word	0x000144c0


	//----- nvinfo : EIATTR_COOP_GROUP_MASK_REGIDS
	.align		4
.L_466:
        /*0a08*/ 	.byte	0x04, 0x29
        /*0a0a*/ 	.short	(.L_468 - .L_467)


	//   ....[0]....
.L_467:
        /*0a0c*/ 	.word	0xffffffff


	//   ....[1]....
        /*0a10*/ 	.word	0xffffffff


	//   ....[2]....
        /*0a14*/ 	.word	0xffffffff


	//   ....[3]....
        /*0a18*/ 	.word	0xffffffff


	//   ....[4]....
        /*0a1c*/ 	.word	0xffffffff


	//   ....[5]....
        /*0a20*/ 	.word	0xffffffff


	//   ....[6]....
        /*0a24*/ 	.word	0xffffffff


	//   ....[7]....
        /*0a28*/ 	.word	0xffffffff


	//   ....[8]....
        /*0a2c*/ 	.word	0xffffffff


	//   ....[9]....
        /*0a30*/ 	.word	0xffffffff


	//   ....[10]....
        /*0a34*/ 	.word	0xffffffff


	//   ....[11]....
        /*0a38*/ 	.word	0xffffffff


	//   ....[12]....
        /*0a3c*/ 	.word	0xffffffff


	//   ....[13]....
        /*0a40*/ 	.word	0xffffffff


	//   ....[14]....
        /*0a44*/ 	.word	0xffffffff


	//   ....[15]....
        /*0a48*/ 	.word	0xffffffff


	//   ....[16]....
        /*0a4c*/ 	.word	0xffffffff


	//   ....[17]....
        /*0a50*/ 	.word	0xffffffff


	//   ....[18]....
        /*0a54*/ 	.word	0xffffffff


	//   ....[19]....
        /*0a58*/ 	.word	0xffffffff


	//   ....[20]....
        /*0a5c*/ 	.word	0xffffffff


	//   ....[21]....
        /*0a60*/ 	.word	0xffffffff


	//   ....[22]....
        /*0a64*/ 	.word	0xffffffff


	//   ....[23]....
        /*0a68*/ 	.word	0xffffffff


	//   ....[24]....
        /*0a6c*/ 	.word	0xffffffff


	//   ....[25]....
        /*0a70*/ 	.word	0xffffffff


	//   ....[26]....
        /*0a74*/ 	.word	0xffffffff


	//   ....[27]....
        /*0a78*/ 	.word	0xffffffff


	//   ....[28]....
        /*0a7c*/ 	.word	0xffffffff


	//   ....[29]....
        /*0a80*/ 	.word	0xffffffff


	//   ....[30]....
        /*0a84*/ 	.word	0xffffffff


	//   ....[31]....
        /*0a88*/ 	.word	0xffffffff


	//   ....[32]....
        /*0a8c*/ 	.word	0xffffffff


	//   ....[33]....
        /*0a90*/ 	.word	0xffffffff


	//   ....[34]....
        /*0a94*/ 	.word	0xffffffff


	//   ....[35]....
        /*0a98*/ 	.word	0xffffffff


	//   ....[36]....
        /*0a9c*/ 	.word	0xffffffff


	//   ....[37]....
        /*0aa0*/ 	.word	0xffffffff


	//   ....[38]....
        /*0aa4*/ 	.word	0xffffffff


	//   ....[39]....
        /*0aa8*/ 	.word	0xffffffff


	//   ....[40]....
        /*0aac*/ 	.word	0xffffffff


	//   ....[41]....
        /*0ab0*/ 	.word	0xffffffff


	//   ....[42]....
        /*0ab4*/ 	.word	0xffffffff


	//   ....[43]....
        /*0ab8*/ 	.word	0xffffffff


	//   ....[44]....
        /*0abc*/ 	.word	0xffffffff


	//   ....[45]....
        /*0ac0*/ 	.word	0xffffffff


	//   ....[46]....
        /*0ac4*/ 	.word	0xffffffff


	//   ....[47]....
        /*0ac8*/ 	.word	0xffffffff


	//   ....[48]....
        /*0acc*/ 	.word	0xffffffff


	//   ....[49]....
        /*0ad0*/ 	.word	0xffffffff


	//   ....[50]....
        /*0ad4*/ 	.word	0xffffffff


	//   ....[51]....
        /*0ad8*/ 	.word	0xffffffff


	//   ....[52]....
        /*0adc*/ 	.word	0xffffffff


	//   ....[53]....
        /*0ae0*/ 	.word	0xffffffff


	//   ....[54]....
        /*0ae4*/ 	.word	0xffffffff


	//   ....[55]....
        /*0ae8*/ 	.word	0xffffffff


	//   ....[56]....
        /*0aec*/ 	.word	0xffffffff


	//   ....[57]....
        /*0af0*/ 	.word	0xffffffff


	//   ....[58]....
        /*0af4*/ 	.word	0xffffffff


	//   ....[59]....
        /*0af8*/ 	.word	0xffffffff


	//   ....[60]....
        /*0afc*/ 	.word	0xffffffff


	//   ....[61]....
        /*0b00*/ 	.word	0xffffffff


	//   ....[62]....
        /*0b04*/ 	.word	0xffffffff


	//   ....[63]....
        /*0b08*/ 	.word	0xffffffff


	//   ....[64]....
        /*0b0c*/ 	.word	0xffffffff


	//   ....[65]....
        /*0b10*/ 	.word	0xffffffff


	//   ....[66]....
        /*0b14*/ 	.word	0xffffffff


	//   ....[67]....
        /*0b18*/ 	.word	0xffffffff


	//   ....[68]....
        /*0b1c*/ 	.word	0xffffffff


	//   ....[69]....
        /*0b20*/ 	.word	0xffffffff


	//   ....[70]....
        /*0b24*/ 	.word	0xffffffff


	//   ....[71]....
        /*0b28*/ 	.word	0xffffffff


	//   ....[72]....
        /*0b2c*/ 	.word	0xffffffff


	//   ....[73]....
        /*0b30*/ 	.word	0xffffffff


	//   ....[74]....
        /*0b34*/ 	.word	0xffffffff


	//   ....[75]....
        /*0b38*/ 	.word	0xffffffff


	//   ....[76]....
        /*0b3c*/ 	.word	0xffffffff


	//   ....[77]....
        /*0b40*/ 	.word	0xffffffff


	//   ....[78]....
        /*0b44*/ 	.word	0xffffffff


	//   ....[79]....
        /*0b48*/ 	.word	0xffffffff


	//   ....[80]....
        /*0b4c*/ 	.word	0xffffffff


	//   ....[81]....
        /*0b50*/ 	.word	0xffffffff


	//   ....[82]....
        /*0b54*/ 	.word	0xffffffff


	//   ....[83]....
        /*0b58*/ 	.word	0xffffffff


	//   ....[84]....
        /*0b5c*/ 	.word	0xffffffff


	//   ....[85]....
        /*0b60*/ 	.word	0xffffffff


	//   ....[86]....
        /*0b64*/ 	.word	0xffffffff


	//   ....[87]....
        /*0b68*/ 	.word	0xffffffff


	//   ....[88]....
        /*0b6c*/ 	.word	0xffffffff


	//   ....[89]....
        /*0b70*/ 	.word	0xffffffff


	//   ....[90]....
        /*0b74*/ 	.word	0xffffffff


	//   ....[91]....
        /*0b78*/ 	.word	0xffffffff


	//   ....[92]....
        /*0b7c*/ 	.word	0xffffffff


	//   ....[93]....
        /*0b80*/ 	.word	0xffffffff


	//   ....[94]....
        /*0b84*/ 	.word	0xffffffff


	//   ....[95]....
        /*0b88*/ 	.word	0xffffffff


	//   ....[96]....
        /*0b8c*/ 	.word	0xffffffff


	//   ....[97]....
        /*0b90*/ 	.word	0xffffffff


	//   ....[98]....
        /*0b94*/ 	.word	0xffffffff


	//   ....[99]....
        /*0b98*/ 	.word	0xffffffff


	//   ....[100]....
        /*0b9c*/ 	.word	0xffffffff


	//   ....[101]....
        /*0ba0*/ 	.word	0xffffffff


	//   ....[102]....
        /*0ba4*/ 	.word	0xffffffff


	//   ....[103]....
        /*0ba8*/ 	.word	0xffffffff


	//   ....[104]....
        /*0bac*/ 	.word	0xffffffff


	//   ....[105]....
        /*0bb0*/ 	.word	0xffffffff


	//   ....[106]....
        /*0bb4*/ 	.word	0xffffffff


	//   ....[107]....
        /*0bb8*/ 	.word	0xffffffff


	//   ....[108]....
        /*0bbc*/ 	.word	0xffffffff


	//   ....[109]....
        /*0bc0*/ 	.word	0xffffffff


	//   ....[110]....
        /*0bc4*/ 	.word	0xffffffff


	//   ....[111]....
        /*0bc8*/ 	.word	0xffffffff


	//   ....[112]....
        /*0bcc*/ 	.word	0xffffffff


	//   ....[113]....
        /*0bd0*/ 	.word	0xffffffff


	//   ....[114]....
        /*0bd4*/ 	.word	0xffffffff


	//   ....[115]....
        /*0bd8*/ 	.word	0xffffffff


	//   ....[116]....
        /*0bdc*/ 	.word	0xffffffff


	//   ....[117]....
        /*0be0*/ 	.word	0xffffffff


	//   ....[118]....
        /*0be4*/ 	.word	0xffffffff


	//   ....[119]....
        /*0be8*/ 	.word	0xffffffff


	//   ....[120]....
        /*0bec*/ 	.word	0xffffffff


	//   ....[121]....
        /*0bf0*/ 	.word	0xffffffff


	//   ....[122]....
        /*0bf4*/ 	.word	0xffffffff


	//   ....[123]....
        /*0bf8*/ 	.word	0xffffffff


	//   ....[124]....
        /*0bfc*/ 	.word	0xffffffff


	//   ....[125]....
        /*0c00*/ 	.word	0xffffffff


	//   ....[126]....
        /*0c04*/ 	.word	0xffffffff


	//   ....[127]....
        /*0c08*/ 	.word	0xffffffff


	//   ....[128]....
        /*0c0c*/ 	.word	0xffffffff


	//   ....[129]....
        /*0c10*/ 	.word	0xffffffff


	//   ....[130]....
        /*0c14*/ 	.word	0xffffffff


	//   ....[131]....
        /*0c18*/ 	.word	0xffffffff


	//   ....[132]....
        /*0c1c*/ 	.word	0xffffffff


	//   ....[133]....
        /*0c20*/ 	.word	0xffffffff


	//   ....[134]....
        /*0c24*/ 	.word	0xffffffff


	//   ....[135]....
        /*0c28*/ 	.word	0xffffffff


	//   ....[136]....
        /*0c2c*/ 	.word	0xffffffff


	//   ....[137]....
        /*0c30*/ 	.word	0xffffffff


	//   ....[138]....
        /*0c34*/ 	.word	0xffffffff


	//   ....[139]....
        /*0c38*/ 	.word	0xffffffff


	//   ....[140]....
        /*0c3c*/ 	.word	0xffffffff


	//   ....[141]....
        /*0c40*/ 	.word	0xffffffff


	//   ....[142]....
        /*0c44*/ 	.word	0xffffffff


	//   ....[143]....
        /*0c48*/ 	.word	0xffffffff


	//   ....[144]....
        /*0c4c*/ 	.word	0xffffffff


	//   ....[145]....
        /*0c50*/ 	.word	0xffffffff


	//   ....[146]....
        /*0c54*/ 	.word	0xffffffff


	//   ....[147]....
        /*0c58*/ 	.word	0xffffffff


	//   ....[148]....
        /*0c5c*/ 	.word	0xffffffff


	//   ....[149]....
        /*0c60*/ 	.word	0xffffffff


	//   ....[150]....
        /*0c64*/ 	.word	0xffffffff


	//   ....[151]....
        /*0c68*/ 	.word	0xffffffff


	//   ....[152]....
        /*0c6c*/ 	.word	0xffffffff


	//   ....[153]....
        /*0c70*/ 	.word	0xffffffff


	//   ....[154]....
        /*0c74*/ 	.word	0xffffffff


	//   ....[155]....
        /*0c78*/ 	.word	0xffffffff


	//   ....[156]....
        /*0c7c*/ 	.word	0xffffffff


	//   ....[157]....
        /*0c80*/ 	.word	0xffffffff


	//   ....[158]....
        /*0c84*/ 	.word	0xffffffff


	//   ....[159]....
        /*0c88*/ 	.word	0xffffffff


	//   ....[160]....
        /*0c8c*/ 	.word	0xffffffff


	//   ....[161]....
        /*0c90*/ 	.word	0xffffffff


	//   ....[162]....
        /*0c94*/ 	.word	0xffffffff


	//   ....[163]....
        /*0c98*/ 	.word	0xffffffff


	//   ....[164]....
        /*0c9c*/ 	.word	0xffffffff


	//   ....[165]....
        /*0ca0*/ 	.word	0xffffffff


	//   ....[166]....
        /*0ca4*/ 	.word	0xffffffff


	//   ....[167]....
        /*0ca8*/ 	.word	0xffffffff


	//   ....[168]....
        /*0cac*/ 	.word	0xffffffff


	//   ....[169]....
        /*0cb0*/ 	.word	0xffffffff


	//   ....[170]....
        /*0cb4*/ 	.word	0xffffffff


	//   ....[171]....
        /*0cb8*/ 	.word	0xffffffff


	//   ....[172]....
        /*0cbc*/ 	.word	0xffffffff


	//   ....[173]....
        /*0cc0*/ 	.word	0xffffffff


	//   ....[174]....
        /*0cc4*/ 	.word	0xffffffff


	//   ....[175]....
        /*0cc8*/ 	.word	0xffffffff


	//   ....[176]....
        /*0ccc*/ 	.word	0xffffffff


	//   ....[177]....
        /*0cd0*/ 	.word	0xffffffff


	//   ....[178]....
        /*0cd4*/ 	.word	0xffffffff


	//   ....[179]....
        /*0cd8*/ 	.word	0xffffffff


	//   ....[180]....
        /*0cdc*/ 	.word	0xffffffff


	//   ....[181]....
        /*0ce0*/ 	.word	0xffffffff


	//   ....[182]....
        /*0ce4*/ 	.word	0xffffffff


	//   ....[183]....
        /*0ce8*/ 	.word	0xffffffff


	//   ....[184]....
        /*0cec*/ 	.word	0xffffffff


	//   ....[185]....
        /*0cf0*/ 	.word	0xffffffff


	//   ....[186]....
        /*0cf4*/ 	.word	0xffffffff


	//   ....[187]....
        /*0cf8*/ 	.word	0xffffffff


	//   ....[188]....
        /*0cfc*/ 	.word	0xffffffff


	//   ....[189]....
        /*0d00*/ 	.word	0xffffffff


	//   ....[190]....
        /*0d04*/ 	.word	0xffffffff


	//   ....[191]....
        /*0d08*/ 	.word	0xffffffff


	//   ....[192]....
        /*0d0c*/ 	.word	0xffffffff


	//   ....[193]....
        /*0d10*/ 	.word	0xffffffff


	//   ....[194]....
        /*0d14*/ 	.word	0xffffffff


	//   ....[195]....
        /*0d18*/ 	.word	0xffffffff


	//   ....[196]....
        /*0d1c*/ 	.word	0xffffffff


	//   ....[197]....
        /*0d20*/ 	.word	0xffffffff


	//   ....[198]....
        /*0d24*/ 	.word	0xffffffff


	//   ....[199]....
        /*0d28*/ 	.word	0xffffffff


	//   ....[200]....
        /*0d2c*/ 	.word	0xffffffff


	//   ....[201]....
        /*0d30*/ 	.word	0xffffffff


	//   ....[202]....
        /*0d34*/ 	.word	0xffffffff


	//   ....[203]....
        /*0d38*/ 	.word	0xffffffff


	//   ....[204]....
        /*0d3c*/ 	.word	0xffffffff


	//   ....[205]....
        /*0d40*/ 	.word	0xffffffff


	//   ....[206]....
        /*0d44*/ 	.word	0xffffffff


	//   ....[207]....
        /*0d48*/ 	.word	0xffffffff


	//   ....[208]....
        /*0d4c*/ 	.word	0xffffffff


	//   ....[209]....
        /*0d50*/ 	.word	0x0500000f


	//   ....[210]....
        /*0d54*/ 	.word	0x0500000f


	//   ....[211]....
        /*0d58*/ 	.word	0x0500000f


	//   ....[212]....
        /*0d5c*/ 	.word	0x0500000f


	//----- nvinfo : EIATTR_COOP_GROUP_INSTR_OFFSETS
	.align		4
.L_468:
        /*0d60*/ 	.byte	0x04, 0x28
        /*0d62*/ 	.short	(.L_470 - .L_469)


	//   ....[0]....
.L_469:
        /*0d64*/ 	.word	0x00000070


	//   ....[1]....
        /*0d68*/ 	.word	0x00000200


	//   ....[2]....
        /*0d6c*/ 	.word	0x00000250


	//   ....[3]....
        /*0d70*/ 	.word	0x00000440


	//   ....[4]....
        /*0d74*/ 	.word	0x00000670


	//   ....[5]....
        /*0d78*/ 	.word	0x00000fc0


	//   ....[6]....
        /*0d7c*/ 	.word	0x000030e0


	//   ....[7]....
        /*0d80*/ 	.word	0x00003740


	//   ....[8]....
        /*0d84*/ 	.word	0x00003970


	//   ....[9]....
        /*0d88*/ 	.word	0x000039a0


	//   ....[10]....
        /*0d8c*/ 	.word	0x000039d0


	//   ....[11]....
        /*0d90*/ 	.word	0x00003a10


	//   ....[12]....
        /*0d94*/ 	.word	0x00003a50


	//   ....[13]....
        /*0d98*/ 	.word	0x00003b30


	//   ....[14]....
        /*0d9c*/ 	.word	0x00003b70


	//   ....[15]....
        /*0da0*/ 	.word	0x00003ba0


	//   ....[16]....
        /*0da4*/ 	.word	0x00003bc0


	//   ....[17]....
        /*0da8*/ 	.word	0x00003bd0


	//   ....[18]....
        /*0dac*/ 	.word	0x00003c00


	//   ....[19]....
        /*0db0*/ 	.word	0x00003c70


	//   ....[20]....
        /*0db4*/ 	.word	0x00003cb0


	//   ....[21]....
        /*0db8*/ 	.word	0x00003cf0


	//   ....[22]....
        /*0dbc*/ 	.word	0x00003d30


	//   ....[23]....
        /*0dc0*/ 	.word	0x00003d70


	//   ....[24]....
        /*0dc4*/ 	.word	0x00003e60


	//   ....[25]....
        /*0dc8*/ 	.word	0x00003ec0


	//   ....[26]....
        /*0dcc*/ 	.word	0x00003ef0


	//   ....[27]....
        /*0dd0*/ 	.word	0x00003f50


	//   ....[28]....
        /*0dd4*/ 	.word	0x00003f90


	//   ....[29]....
        /*0dd8*/ 	.word	0x00003fb0


	//   ....[30]....
        /*0ddc*/ 	.word	0x00003fe0


	//   ....[31]....
        /*0de0*/ 	.word	0x00004010


	//   ....[32]....
        /*0de4*/ 	.word	0x00004030


	//   ....[33]....
        /*0de8*/ 	.word	0x00004140


	//   ....[34]....
        /*0dec*/ 	.word	0x00004180


	//   ....[35]....
        /*0df0*/ 	.word	0x000041c0


	//   ....[36]....
        /*0df4*/ 	.word	0x000041f0


	//   ....[37]....
        /*0df8*/ 	.word	0x00004210


	//   ....[38]....
        /*0dfc*/ 	.word	0x00004290


	//   ....[39]....
        /*0e00*/ 	.word	0x000042d0


	//   ....[40]....
        /*0e04*/ 	.word	0x00004300


	//   ....[41]....
        /*0e08*/ 	.word	0x00004340


	//   ....[42]....
        /*0e0c*/ 	.word	0x00004360


	//   ....[43]....
        /*0e10*/ 	.word	0x00004380


	//   ....[44]....
        /*0e14*/ 	.word	0x00004390


	//   ....[45]....
        /*0e18*/ 	.word	0x000043e0


	//   ....[46]....
        /*0e1c*/ 	.word	0x00004440


	//   ....[47]....
        /*0e20*/ 	.word	0x00004480


	//   ....[48]....
        /*0e24*/ 	.word	0x00004560


	//   ....[49]....
        /*0e28*/ 	.word	0x00004630


	//   ....[50]....
        /*0e2c*/ 	.word	0x00004640


	//   ....[51]....
        /*0e30*/ 	.word	0x00004710


	//   ....[52]....
        /*0e34*/ 	.word	0x00004740


	//   ....[53]....
        /*0e38*/ 	.word	0x00004780


	//   ....[54]....
        /*0e3c*/ 	.word	0x00004870


	//   ....[55]....
        /*0e40*/ 	.word	0x00004a50


	//   ....[56]....
        /*0e44*/ 	.word	0x00004a90


	//   ....[57]....
        /*0e48*/ 	.word	0x00004b00


	//   ....[58]....
        /*0e4c*/ 	.word	0x00004b40


	//   ....[59]....
        /*0e50*/ 	.word	0x00004b80


	//   ....[60]....
        /*0e54*/ 	.word	0x00004c00


	//   ....[61]....
        /*0e58*/ 	.word	0x00004c40


	//   ....[62]....
        /*0e5c*/ 	.word	0x00004d60


	//   ....[63]....
        /*0e60*/ 	.word	0x00004ec0


	//   ....[64]....
        /*0e64*/ 	.word	0x00004ef0


	//   ....[65]....
        /*0e68*/ 	.word	0x00004f10


	//   ....[66]....
        /*0e6c*/ 	.word	0x00004f50


	//   ....[67]....
        /*0e70*/ 	.word	0x00004f70


	//   ....[68]....
        /*0e74*/ 	.word	0x00004f80


	//   ....[69]....
        /*0e78*/ 	.word	0x00005000


	//   ....[70]....
        /*0e7c*/ 	.word	0x00008260


	//   ....[71]....
        /*0e80*/ 	.word	0x00008270


	//   ....[72]....
        /*0e84*/ 	.word	0x00008280


	//   ....[73]....
        /*0e88*/ 	.word	0x000082d0


	//   ....[74]....
        /*0e8c*/ 	.word	0x000082e0


	//   ....[75]....
        /*0e90*/ 	.word	0x00008360


	//   ....[76]....
        /*0e94*/ 	.word	0x000083f0


	//   ....[77]....
        /*0e98*/ 	.word	0x000084d0


	//   ....[78]....
        /*0e9c*/ 	.word	0x000084f0


	//   ....[79]....
        /*0ea0*/ 	.word	0x00008510


	//   ....[80]....
        /*0ea4*/ 	.word	0x000085a0


	//   ....[81]....
        /*0ea8*/ 	.word	0x00008610


	//   ....[82]....
        /*0eac*/ 	.word	0x00008670


	//   ....[83]....
        /*0eb0*/ 	.word	0x000086d0


	//   ....[84]....
        /*0eb4*/ 	.word	0x00008760


	//   ....[85]....
        /*0eb8*/ 	.word	0x00008780


	//   ....[86]....
        /*0ebc*/ 	.word	0x000087c0


	//   ....[87]....
        /*0ec0*/ 	.word	0x00008800


	//   ....[88]....
        /*0ec4*/ 	.word	0x00008810


	//   ....[89]....
        /*0ec8*/ 	.word	0x000088c0


	//   ....[90]....
        /*0ecc*/ 	.word	0x00008970


	//   ....[91]....
        /*0ed0*/ 	.word	0x000089a0


	//   ....[92]....
        /*0ed4*/ 	.word	0x000089d0


	//   ....[93]....
        /*0ed8*/ 	.word	0x00008a10


	//   ....[94]....
        /*0edc*/ 	.word	0x00008a40


	//   ....[95]....
        /*0ee0*/ 	.word	0x00008a80


	//   ....[96]....
        /*0ee4*/ 	.word	0x00008ab0


	//   ....[97]....
        /*0ee8*/ 	.word	0x00008b30


	//   ....[98]....
        /*0eec*/ 	.word	0x00008b90


	//   ....[99]....
        /*0ef0*/ 	.word	0x00008bf0


	//   ....[100]....
        /*0ef4*/ 	.word	0x00008c50


	//   ....[101]....
        /*0ef8*/ 	.word	0x00008d10


	//   ....[102]....
        /*0efc*/ 	.word	0x00008d50


	//   ....[103]....
        /*0f00*/ 	.word	0x00008f40


	//   ....[104]....
        /*0f04*/ 	.word	0x00008f50


	//   ....[105]....
        /*0f08*/ 	.word	0x00008f80


	//   ....[106]....
        /*0f0c*/ 	.word	0x000090f0


	//   ....[107]....
        /*0f10*/ 	.word	0x00009200


	//   ....[108]....
        /*0f14*/ 	.word	0x00009280


	//   ....[109]....
        /*0f18*/ 	.word	0x000092c0


	//   ....[110]....
        /*0f1c*/ 	.word	0x00009540


	//   ....[111]....
        /*0f20*/ 	.word	0x00009570


	//   ....[112]....
        /*0f24*/ 	.word	0x000095e0


	//   ....[113]....
        /*0f28*/ 	.word	0x00009610


	//   ....[114]....
        /*0f2c*/ 	.word	0x00009640


	//   ....[115]....
        /*0f30*/ 	.word	0x00009670


	//   ....[116]....
        /*0f34*/ 	.word	0x00009690


	//   ....[117]....
        /*0f38*/ 	.word	0x000098c0


	//   ....[118]....
        /*0f3c*/ 	.word	0x00009910


	//   ....[119]....
        /*0f40*/ 	.word	0x00009b40


	//   ....[120]....
        /*0f44*/ 	.word	0x00009b50


	//   ....[121]....
        /*0f48*/ 	.word	0x00009b60


	//   ....[122]....
        /*0f4c*/ 	.word	0x00009b70


	//   ....[123]....
        /*0f50*/ 	.word	0x00009b80


	//   ....[124]....
        /*0f54*/ 	.word	0x00009b90


	//   ....[125]....
        /*0f58*/ 	.word	0x00009ba0


	//   ....[126]....
        /*0f5c*/ 	.word	0x00009f10


	//   ....[127]....
        /*0f60*/ 	.word	0x00009f20


	//   ....[128]....
        /*0f64*/ 	.word	0x00009f30


	//   ....[129]....
        /*0f68*/ 	.word	0x00009f40


	//   ....[130]....
        /*0f6c*/ 	.word	0x00009f50


	//   ....[131]....
        /*0f70*/ 	.word	0x00009f60


	//   ....[132]....
        /*0f74*/ 	.word	0x00009f70


	//   ....[133]....
        /*0f78*/ 	.word	0x00009f80


	//   ....[134]....
        /*0f7c*/ 	.word	0x0000d5c0


	//   ....[135]....
        /*0f80*/ 	.word	0x0000df60


	//   ....[136]....
        /*0f84*/ 	.word	0x0000dfa0


	//   ....[137]....
        /*0f88*/ 	.word	0x0000dfe0


	//   ....[138]....
        /*0f8c*/ 	.word	0x0000e030


	//   ....[139]....
        /*0f90*/ 	.word	0x0000e040


	//   ....[140]....
        /*0f94*/ 	.word	0x0000e0c0


	//   ....[141]....
        /*0f98*/ 	.word	0x0000e0f0


	//   ....[142]....
        /*0f9c*/ 	.word	0x0000e100


	//   ....[143]....
        /*0fa0*/ 	.word	0x0000e110


	//   ....[144]....
        /*0fa4*/ 	.word	0x0000e160


	//   ....[145]....
        /*0fa8*/ 	.word	0x0000e170


	//   ....[146]....
        /*0fac*/ 	.word	0x0000e290


	//   ....[147]....
        /*0fb0*/ 	.word	0x0000e2d0


	//   ....[148]....
        /*0fb4*/ 	.word	0x0000e2f0


	//   ....[149]....
        /*0fb8*/ 	.word	0x0000e300


	//   ....[150]....
        /*0fbc*/ 	.word	0x0000e340


	//   ....[151]....
        /*0fc0*/ 	.word	0x0000e3d0


	//   ....[152]....
        /*0fc4*/ 	.word	0x0000e4d0


	//   ....[153]....
        /*0fc8*/ 	.word	0x0000e510


	//   ....[154]....
        /*0fcc*/ 	.word	0x0000e520


	//   ....[155]....
        /*0fd0*/ 	.word	0x0000e550


	//   ....[156]....
        /*0fd4*/ 	.word	0x0000e560


	//   ....[157]....
        /*0fd8*/ 	.word	0x0000e570


	//   ....[158]....
        /*0fdc*/ 	.word	0x0000e590


	//   ....[159]....
        /*0fe0*/ 	.word	0x0000e5c0


	//   ....[160]....
        /*0fe4*/ 	.word	0x0000e5e0


	//   ....[161]....
        /*0fe8*/ 	.word	0x0000e610


	//   ....[162]....
        /*0fec*/ 	.word	0x0000e640


	//   ....[163]....
        /*0ff0*/ 	.word	0x0000e6f0


	//   ....[164]....
        /*0ff4*/ 	.word	0x0000e720


	//   ....[165]....
        /*0ff8*/ 	.word	0x0000e740


	//   ....[166]....
        /*0ffc*/ 	.word	0x0000e780


	//   ....[167]....
        /*1000*/ 	.word	0x0000e7c0


	//   ....[168]....
        /*1004*/ 	.word	0x0000e7e0


	//   ....[169]....
        /*1008*/ 	.word	0x0000e830


	//   ....[170]....
        /*100c*/ 	.word	0x0000e840


	//   ....[171]....
        /*1010*/ 	.word	0x0000e870


	//   ....[172]....
        /*1014*/ 	.word	0x0000e940


	//   ....[173]....
        /*1018*/ 	.word	0x0000e960


	//   ....[174]....
        /*101c*/ 	.word	0x0000e990


	//   ....[175]....
        /*1020*/ 	.word	0x0000ec60


	//   ....[176]....
        /*1024*/ 	.word	0x0000ece0


	//   ....[177]....
        /*1028*/ 	.word	0x0000ed10


	//   ....[178]....
        /*102c*/ 	.word	0x0000ed20


	//   ....[179]....
        /*1030*/ 	.word	0x0000eda0


	//   ....[180]....
        /*1034*/ 	.word	0x0000ee00


	//   ....[181]....
        /*1038*/ 	.word	0x0000ef20


	//   ....[182]....
        /*103c*/ 	.word	0x0000f020


	//   ....[183]....
        /*1040*/ 	.word	0x0000f140


	//   ....[184]....
        /*1044*/ 	.word	0x0000f170


	//   ....[185]....
        /*1048*/ 	.word	0x0000f190


	//   ....[186]....
        /*104c*/ 	.word	0x0000f1b0


	//   ....[187]....
        /*1050*/ 	.word	0x0000f210


	//   ....[188]....
        /*1054*/ 	.word	0x0000f220


	//   ....[189]....
        /*1058*/ 	.word	0x0000f240


	//   ....[190]....
        /*105c*/ 	.word	0x0000f6c0


	//   ....[191]....
        /*1060*/ 	.word	0x0000f6f0


	//   ....[192]....
        /*1064*/ 	.word	0x0000f700


	//   ....[193]....
        /*1068*/ 	.word	0x0000f710


	//   ....[194]....
        /*106c*/ 	.word	0x0000f720


	//   ....[195]....
        /*1070*/ 	.word	0x0000f730


	//   ....[196]....
        /*1074*/ 	.word	0x0000f740


	//   ....[197]....
        /*1078*/ 	.word	0x0000f760


	//   ....[198]....
        /*107c*/ 	.word	0x00011b20


	//   ....[199]....
        /*1080*/ 	.word	0x00012a20


	//   ....[200]....
        /*1084*/ 	.word	0x00012f70


	//   ....[201]....
        /*1088*/ 	.word	0x000132a0


	//   ....[202]....
        /*108c*/ 	.word	0x000135e0


	//   ....[203]....
        /*1090*/ 	.word	0x00013890


	//   ....[204]....
        /*1094*/ 	.word	0x00013ad0


	//   ....[205]....
        /*1098*/ 	.word	0x00013d40


	//   ....[206]....
        /*109c*/ 	.word	0x00014010


	//   ....[207]....
        /*10a0*/ 	.word	0x00014230


	//   ....[208]....
        /*10a4*/ 	.word	0x000143c0


	//   ....[209]....
        /*10a8*/ 	.word	0x000162e0


	//   ....[210]....
        /*10ac*/ 	.word	0x00016570


	//   ....[211]....
        /*10b0*/ 	.word	0x000165e0


	//   ....[212]....
        /*10b4*/ 	.word	0x00016650


	//----- nvinfo : EIATTR_REG_RECONFIG
	.align		4
.L_470:
        /*10b8*/ 	.byte	0x01, 0x54
	.zero		2


	//----- nvinfo : EIATTR_SYSCALL_OFFSETS
	.align		4
        /*10bc*/ 	.byte	0x04, 0x46
        /*10be*/ 	.short	(.L_472 - .L_471)


	//   ....[0]....
.L_471:
        /*10c0*/ 	.word	0x00000c20


	//   ....[1]....
        /*10c4*/ 	.word	0x00000d10


	//   ....[2]....
        /*10c8*/ 	.word	0x00000e70


	//   ....[3]....
        /*10cc*/ 	.word	0x00000f60


	//   ....[4]....
        /*10d0*/ 	.word	0x000114f0


	//   ....[5]....
        /*10d4*/ 	.word	0x00011620


	//   ....[6]....
        /*10d8*/ 	.word	0x00011740


	//   ....[7]....
        /*10dc*/ 	.word	0x00011860


	//----- nvinfo : EIATTR_MBARRIER_INSTR_OFFSETS
	.align		4
.L_472:
        /*10e0*/ 	.byte	0x04, 0x39
        /*10e2*/ 	.short	(.L_474 - .L_473)


	//   ....[0]....
.L_473:
        /*10e4*/ 	.word	0x000002f0
        /*10e8*/ 	.word	0x000000ff
        /*10ec*/ 	.word	0x00030c00
        /*10f0*/ 	.short	0x0100
        /*10f2*/ 	.byte	0x06
	.zero		1


	//   ....[1]....
        /*10f4*/ 	.word	0x000003f0
        /*10f8*/ 	.word	0x000000ff
        /*10fc*/ 	.word	0x00030c10
        /*1100*/ 	.short	0x0100
        /*1102*/ 	.byte	0x08
	.zero		1


	//   ....[2]....
        /*1104*/ 	.word	0x00000400
        /*1108*/ 	.word	0x000000ff
        /*110c*/ 	.word	0x00030c20
        /*1110*/ 	.short	0x0100
        /*1112*/ 	.byte	0x08
	.zero		1


	//   ....[3]....
        /*1114*/ 	.word	0x00000410
        /*1118*/ 	.word	0x000000ff
        /*111c*/ 	.word	0x00030c18
        /*1120*/ 	.short	0x0100
        /*1122*/ 	.byte	0x08
	.zero		1


	//   ....[4]....
        /*1124*/ 	.word	0x00000420
        /*1128*/ 	.word	0x000000ff
        /*112c*/ 	.word	0x00030c28
        /*1130*/ 	.short	0x0100
        /*1132*/ 	.byte	0x08
	.zero		1


	//   ....[5]....
        /*1134*/ 	.word	0x00000550
        /*1138*/ 	.word	0x000000ff
        /*113c*/ 	.word	0x00030c30
        /*1140*/ 	.short	0x0100
        /*1142*/ 	.byte	0x08
	.zero		1


	//   ....[6]....
        /*1144*/ 	.word	0x00000560
        /*1148*/ 	.word	0x000000ff
        /*114c*/ 	.word	0x00030c40
        /*1150*/ 	.short	0x0100
        /*1152*/ 	.byte	0x08
	.zero		1


	//   ....[7]....
        /*1154*/ 	.word	0x00000570
        /*1158*/ 	.word	0x000000ff
        /*115c*/ 	.word	0x00030c38
        /*1160*/ 	.short	0x0100
        /*1162*/ 	.byte	0x08
	.zero		1


	//   ....[8]....
        /*1164*/ 	.word	0x00000580
        /*1168*/ 	.word	0x000000ff
        /*116c*/ 	.word	0x00030c48
        /*1170*/ 	.short	0x0100
        /*1172*/ 	.byte	0x08
	.zero		1


	//   ....[9]....
        /*1174*/ 	.word	0x00001000
        /*1178*/ 	.word	0x00000010
        /*117c*/ 	.word	0x00030c00
        /*1180*/ 	.short	0x010a
        /*1182*/ 	.byte	0x3f
	.zero		1


	//   ....[10]....
        /*1184*/ 	.word	0x00001130
        /*1188*/ 	.word	0x00000010
        /*118c*/ 	.word	0x00030c00
        /*1190*/ 	.short	0x010a
        /*1192*/ 	.byte	0x3f
	.zero		1


	//   ....[11]....
        /*1194*/ 	.word	0x00001a30
        /*1198*/ 	.word	0x00000006
        /*119c*/ 	.word	0x00030c10
        /*11a0*/ 	.short	0x010a
        /*11a2*/ 	.byte	0x3f
	.zero		1


	//   ....[12]....
        /*11a4*/ 	.word	0x00001aa0
        /*11a8*/ 	.word	0x00000006
        /*11ac*/ 	.word	0x00030c10
        /*11b0*/ 	.short	0x010a
        /*11b2*/ 	.byte	0x3f
	.zero		1


	//   ....[13]....
        /*11b4*/ 	.word	0x00001ed0
        /*11b8*/ 	.word	0x00000006
        /*11bc*/ 	.word	0x00030c30
        /*11c0*/ 	.short	0x010a
        /*11c2*/ 	.byte	0x3f
	.zero		1


	//   ....[14]....
        /*11c4*/ 	.word	0x00001f10
        /*11c8*/ 	.word	0x00000006
        /*11cc*/ 	.word	0x00030c30
        /*11d0*/ 	.short	0x010a
        /*11d2*/ 	.byte	0x3f
	.zero		1


	//   ....[15]....
        /*11d4*/ 	.word	0x000065d0
        /*11d8*/ 	.word	0x00000005
        /*11dc*/ 	.word	0x00000000
        /*11e0*/ 	.short	0x0101
        /*11e2*/ 	.byte	0x3f
	.zero		1


	//   ....[16]....
        /*11e4*/ 	.word	0x00006a20
        /*11e8*/ 	.word	0x00000006
        /*11ec*/ 	.word	0x00000000
        /*11f0*/ 	.short	0x0101
        /*11f2*/ 	.byte	0x3f
	.zero		1


	//   ....[17]....
        /*11f4*/ 	.word	0x00007360
        /*11f8*/ 	.word	0x00000006
        /*11fc*/ 	.word	0x00030c10
        /*1200*/ 	.short	0x010a
        /*1202*/ 	.byte	0x3f
	.zero		1


	//   ....[18]....
        /*1204*/ 	.word	0x000073e0
        /*1208*/ 	.word	0x00000006
        /*120c*/ 	.word	0x00030c10
        /*1210*/ 	.short	0x010a
        /*1212*/ 	.byte	0x3f
	.zero		1


	//   ....[19]....
        /*1214*/ 	.word	0x000077f0
        /*1218*/ 	.word	0x00000006
        /*121c*/ 	.word	0x00030c30
        /*1220*/ 	.short	0x010a
        /*1222*/ 	.byte	0x3f
	.zero		1


	//   ....[20]....
        /*1224*/ 	.word	0x00007830
        /*1228*/ 	.word	0x00000006
        /*122c*/ 	.word	0x00030c30
        /*1230*/ 	.short	0x010a
        /*1232*/ 	.byte	0x3f
	.zero		1


	//   ....[21]....
        /*1234*/ 	.word	0x0000b480
        /*1238*/ 	.word	0x00000005
        /*123c*/ 	.word	0x00000000
        /*1240*/ 	.short	0x0101
        /*1242*/ 	.byte	0x3f
	.zero		1


	//   ....[22]....
        /*1244*/ 	.word	0x0000b8d0
        /*1248*/ 	.word	0x00000006
        /*124c*/ 	.word	0x00000000
        /*1250*/ 	.short	0x0101
        /*1252*/ 	.byte	0x3f
	.zero		1


	//   ....[23]....
        /*1254*/ 	.word	0x0000c0e0
        /*1258*/ 	.word	0x00000006
        /*125c*/ 	.word	0x00030c10
        /*1260*/ 	.short	0x010a
        /*1262*/ 	.byte	0x3f
	.zero		1


	//   ....[24]....
        /*1264*/ 	.word	0x0000c160
        /*1268*/ 	.word	0x00000006
        /*126c*/ 	.word	0x00030c10
        /*1270*/ 	.short	0x010a
        /*1272*/ 	.byte	0x3f
	.zero		1


	//   ....[25]....
        /*1274*/ 	.word	0x0000c590
        /*1278*/ 	.word	0x00000006
        /*127c*/ 	.word	0x00030c30
        /*1280*/ 	.short	0x010a
        /*1282*/ 	.byte	0x3f
	.zero		1


	//   ....[26]....
        /*1284*/ 	.word	0x0000c5d0
        /*1288*/ 	.word	0x00000006
        /*128c*/ 	.word	0x00030c30
        /*1290*/ 	.short	0x010a
        /*1292*/ 	.byte	0x3f
	.zero		1


	//   ....[27]....
        /*1294*/ 	.word	0x00010cc0
        /*1298*/ 	.word	0x00000005
        /*129c*/ 	.word	0x00000000
        /*12a0*/ 	.short	0x0101
        /*12a2*/ 	.byte	0x3f
	.zero		1


	//   ....[28]....
        /*12a4*/ 	.word	0x00011140
        /*12a8*/ 	.word	0x00000006
        /*12ac*/ 	.word	0x00000000
        /*12b0*/ 	.short	0x0101
        /*12b2*/ 	.byte	0x3f
	.zero		1


	//   ....[29]....
        /*12b4*/ 	.word	0x00014a30
        /*12b8*/ 	.word	0x00000010
        /*12bc*/ 	.word	0x00030c20
        /*12c0*/ 	.short	0x010a
        /*12c2*/ 	.byte	0x3f
	.zero		1


	//   ....[30]....
        /*12c4*/ 	.word	0x00015000
        /*12c8*/ 	.word	0x00000010
        /*12cc*/ 	.word	0x00030c40
        /*12d0*/ 	.short	0x010a
        /*12d2*/ 	.byte	0x3f
	.zero		1


	//   ....[31]....
        /*12d4*/ 	.word	0x00015230
        /*12d8*/ 	.word	0x00000010
        /*12dc*/ 	.word	0x00030c28
        /*12e0*/ 	.short	0x010a
        /*12e2*/ 	.byte	0x3f
	.zero		1


	//   ....[32]....
        /*12e4*/ 	.word	0x00015460
        /*12e8*/ 	.word	0x00000010
        /*12ec*/ 	.word	0x00030c48
        /*12f0*/ 	.short	0x010a
        /*12f2*/ 	.byte	0x3f
	.zero		1


	//   ....[33]....
        /*12f4*/ 	.word	0x00015640
        /*12f8*/ 	.word	0x00000010
        /*12fc*/ 	.word	0x00030c20
        /*1300*/ 	.short	0x010a
        /*1302*/ 	.byte	0x3f
	.zero		1


	//   ....[34]....
        /*1304*/ 	.word	0x000158f0
        /*1308*/ 	.word	0x00000010
        /*130c*/ 	.word	0x00030c40
        /*1310*/ 	.short	0x010a
        /*1312*/ 	.byte	0x3f
	.zero		1


	//   ....[35]....
        /*1314*/ 	.word	0x00015af0
        /*1318*/ 	.word	0x00000010
        /*131c*/ 	.word	0x00030c28
        /*1320*/ 	.short	0x010a
        /*1322*/ 	.byte	0x3f
	.zero		1


	//   ....[36]....
        /*1324*/ 	.word	0x00015d70
        /*1328*/ 	.word	0x00000003
        /*132c*/ 	.word	0x00030c40
        /*1330*/ 	.short	0x010a
        /*1332*/ 	.byte	0x3f
	.zero		1


	//   ....[37]....
        /*1334*/ 	.word	0x00016140
        /*1338*/ 	.word	0x00000006
        /*133c*/ 	.word	0x00000000
        /*1340*/ 	.short	0x010a
        /*1342*/ 	.byte	0x3f
	.zero		1


	//   ....[38]....
        /*1344*/ 	.word	0x000161a0
        /*1348*/ 	.word	0x00000003
        /*134c*/ 	.word	0x00000000
        /*1350*/ 	.short	0x010a
        /*1352*/ 	.byte	0x3f
	.zero		1


	//   ....[39]....
        /*1354*/ 	.word	0x00016200
        /*1358*/ 	.word	0x00000002
        /*135c*/ 	.word	0x00000000
        /*1360*/ 	.short	0x010a
        /*1362*/ 	.byte	0x3f
	.zero		1


	//   ....[40]....
        /*1364*/ 	.word	0x00016230
        /*1368*/ 	.word	0x00000003
        /*136c*/ 	.word	0x00000000
        /*1370*/ 	.short	0x010a
        /*1372*/ 	.byte	0x3f
	.zero		1


	//   ....[41]....
        /*1374*/ 	.word	0x00016310
        /*1378*/ 	.word	0x00000010
        /*137c*/ 	.word	0x00030c00
        /*1380*/ 	.short	0x010a
        /*1382*/ 	.byte	0x3f
	.zero		1


	//   ....[42]....
        /*1384*/ 	.word	0x00016360
        /*1388*/ 	.word	0x00000006
        /*138c*/ 	.word	0x00030c10
        /*1390*/ 	.short	0x010a
        /*1392*/ 	.byte	0x3f
	.zero		1


	//   ....[43]....
        /*1394*/ 	.word	0x000163b0
        /*1398*/ 	.word	0x00000006
        /*139c*/ 	.word	0x00030c30
        /*13a0*/ 	.short	0x010a
        /*13a2*/ 	.byte	0x3f
	.zero		1


	//   ....[44]....
        /*13a4*/ 	.word	0x00016400
        /*13a8*/ 	.word	0x00000006
        /*13ac*/ 	.word	0x00030c10
        /*13b0*/ 	.short	0x010a
        /*13b2*/ 	.byte	0x3f
	.zero		1


	//   ....[45]....
        /*13b4*/ 	.word	0x00016450
        /*13b8*/ 	.word	0x00000006
        /*13bc*/ 	.word	0x00030c30
        /*13c0*/ 	.short	0x010a
        /*13c2*/ 	.byte	0x3f
	.zero		1


	//   ....[46]....
        /*13c4*/ 	.word	0x000164a0
        /*13c8*/ 	.word	0x00000006
        /*13cc*/ 	.word	0x00030c10
        /*13d0*/ 	.short	0x010a
        /*13d2*/ 	.byte	0x3f
	.zero		1


	//   ....[47]....
        /*13d4*/ 	.word	0x000164f0
        /*13d8*/ 	.word	0x00000006
        /*13dc*/ 	.word	0x00030c30
        /*13e0*/ 	.short	0x010a
        /*13e2*/ 	.byte	0x3f
	.zero		1


	//   ....[48]....
        /*13e4*/ 	.word	0x00016690
        /*13e8*/ 	.word	0x00000010
        /*13ec*/ 	.word	0x00030c20
        /*13f0*/ 	.short	0x010a
        /*13f2*/ 	.byte	0x3f
	.zero		1


	//   ....[49]....
        /*13f4*/ 	.word	0x000166e0
        /*13f8*/ 	.word	0x00000010
        /*13fc*/ 	.word	0x00030c40
        /*1400*/ 	.short	0x010a
        /*1402*/ 	.byte	0x3f
	.zero		1


	//   ....[50]....
        /*1404*/ 	.word	0x00016730
        /*1408*/ 	.word	0x00000010
        /*140c*/ 	.word	0x00030c28
        /*1410*/ 	.short	0x010a
        /*1412*/ 	.byte	0x3f
	.zero		1


	//   ....[51]....
        /*1414*/ 	.word	0x00016780
        /*1418*/ 	.word	0x00000010
        /*141c*/ 	.word	0x00030c48
        /*1420*/ 	.short	0x010a
        /*1422*/ 	.byte	0x3f
	.zero		1


	//   ....[52]....
        /*1424*/ 	.word	0x000167e0
        /*1428*/ 	.word	0x00000010
        /*142c*/ 	.word	0x00030c20
        /*1430*/ 	.short	0x010a
        /*1432*/ 	.byte	0x3f
	.zero		1


	//   ....[53]....
        /*1434*/ 	.word	0x00016830
        /*1438*/ 	.word	0x00000010
        /*143c*/ 	.word	0x00030c40
        /*1440*/ 	.short	0x010a
        /*1442*/ 	.byte	0x3f
	.zero		1


	//   ....[54]....
        /*1444*/ 	.word	0x00016880
        /*1448*/ 	.word	0x00000010
        /*144c*/ 	.word	0x00030c28
        /*1450*/ 	.short	0x010a
        /*1452*/ 	.byte	0x3f
	.zero		1


	//   ....[55]....
        /*1454*/ 	.word	0x000168d0
        /*1458*/ 	.word	0x00000003
        /*145c*/ 	.word	0x00030c40
        /*1460*/ 	.short	0x010a
        /*1462*/ 	.byte	0x3f
	.zero		1


	//   ....[56]....
        /*1464*/ 	.word	0x000169a0
        /*1468*/ 	.word	0x00000006
        /*146c*/ 	.word	0x00000000
        /*1470*/ 	.short	0x010a
        /*1472*/ 	.byte	0x3f
	.zero		1


	//   ....[57]....
        /*1474*/ 	.word	0x000169f0
        /*1478*/ 	.word	0x00000003
        /*147c*/ 	.word	0x00000000
        /*1480*/ 	.short	0x010a
        /*1482*/ 	.byte	0x3f
	.zero		1


	//   ....[58]....
        /*1484*/ 	.word	0x00016a40
        /*1488*/ 	.word	0x00000002
        /*148c*/ 	.word	0x00000000
        /*1490*/ 	.short	0x010a
        /*1492*/ 	.byte	0x3f
	.zero		1


	//----- nvinfo : EIATTR_NUM_MBARRIERS
	.align		4
.L_474:
        /*1494*/ 	.byte	0x03, 0x38
        /*1496*/ 	.short	0x0009


	//----- nvinfo : EIATTR_EXIT_INSTR_OFFSETS
	.align		4
        /*1498*/ 	.byte	0x04, 0x1c
        /*149a*/ 	.short	(.L_476 - .L_475)


	//   ....[0]....
.L_475:
        /*149c*/ 	.word	0x00016280


	//----- nvinfo : EIATTR_MAX_THREADS
	.align		4
.L_476:
        /*14a0*/ 	.byte	0x04, 0x05
        /*14a2*/ 	.short	(.L_478 - .L_477)
.L_477:
        /*14a4*/ 	.word	0x00000180
        /*14a8*/ 	.word	0x00000001
        /*14ac*/ 	.word	0x00000001


	//----- nvinfo : EIATTR_CRS_STACK_SIZE
	.align		4
.L_478:
        /*14b0*/ 	.byte	0x04, 0x1e
        /*14b2*/ 	.short	(.L_480 - .L_479)
.L_479:
        /*14b4*/ 	.word	0x00000000


	//----- nvinfo : EIATTR_CBANK_PARAM_SIZE
	.align		4
.L_480:
        /*14b8*/ 	.byte	0x03, 0x19
        /*14ba*/ 	.short	0x0970


	//----- nvinfo : EIATTR_PARAM_CBANK
	.align		4
        /*14bc*/ 	.byte	0x04, 0x0a
        /*14be*/ 	.short	(.L_482 - .L_481)
	.align		4
.L_481:
        /*14c0*/ 	.word	index@(.nv.constant0._ZN7cutlass13device_kernelIN5flash11enable_sm90INS1_16FlashAttnBwdSm90INS1_25CollectiveMainloopBwdSm90ILi2ELi2ELi2EN4cute5tupleIJNS5_1CILi1EEES8_S8_EEENS6_IJNS7_ILi128EEESA_NS7_ILi64EEEEEENS_10bfloat16_tEfNS_4arch4Sm90ELb0ELb1ELb1ELb0ELb1ELb1ELb0ELb0ELi2ELi1ELi2ELi2ELb0EEENS1_21CollectiveEpilogueBwdISC_SD_SF_Li256ELb0ELb0ELi1EEENS1_19SingleTileSchedulerILb0ELb0ELb0ELi128EEEEEEEEEvNT_6ParamsE)
        /*14c4*/ 	.short	0x0210
        /*14c6*/ 	.short	0x0970


	//----- nvinfo : EIATTR_SW_WAR
	.align		4
.L_482:
        /*14c8*/ 	.byte	0x04, 0x36
        /*14ca*/ 	.short	(.L_484 - .L_483)
.L_483:
        /*14cc*/ 	.word	0x00000008
.L_484:


//--------------------- .nv.info._ZN7cutlass13device_kernelIN5flash11enable_sm90INS1_16FlashAttnBwdSm90INS1_25CollectiveMainloopBwdSm90ILi2ELi2ELi2EN4cute5tupleIJNS5_1CILi1EEES8_S8_EEENS6_IJNS7_ILi128EEESA_NS7_ILi64EEEEEENS_10bfloat16_tEfNS_4arch4Sm90ELb0ELb1ELb1ELb0ELb0ELb1ELb0ELb0ELi2ELi1ELi2ELi2ELb0EEENS1_24CollectiveEpilogueBwdGQAISC_fSF_Li256ELb0ELb0EEENS1_19SingleTileSchedulerILb0ELb0ELb0ELi128EEEEEEEEEvNT_6ParamsE --------------------------
	.section	.nv.info._ZN7cutlass13device_kernelIN5flash11enable_sm90INS1_16FlashAttnBwdSm90INS1_25CollectiveMainloopBwdSm90ILi2ELi2ELi2EN4cute5tupleIJNS5_1CILi1EEES8_S8_EEENS6_IJNS7_ILi128EEESA_NS7_ILi64EEEEEENS_10bfloat16_tEfNS_4arch4Sm90ELb0ELb1ELb1ELb0ELb0ELb1ELb0ELb0ELi2ELi1ELi2ELi2ELb0EEENS1_24CollectiveEpilogueBwdGQAISC_fSF_Li256ELb0ELb0EEENS1_19SingleTileSchedulerILb0ELb0ELb0ELi128EEEEEEEEEvNT_6ParamsE,"",@"SHT_CUDA_INFO"
	.sectionflags	@""
	.align	4


	//----- nvinfo : EIATTR_CUDA_API_VERSION
	.align		4
        /*0000*/ 	.byte	0x04, 0x37
        /*0002*/ 	.short	(.L_486 - .L_485)
.L_485:
        /*0004*/ 	.word	0x00000082


	//----- nvinfo : EIATTR_KPARAM_INFO
	.align		4
.L_486:
        /*0008*/ 	.byte	0x04, 0x17
        /*000a*/ 	.short	(.L_488 - .L_487)
.L_487:
        /*000c*/ 	.word	0x00000000
        /*0010*/ 	.short	0x0000
        /*0012*/ 	.short	0x0070
        /*0014*/ 	.byte	0x00, 0xf0, 0x01, 0x1a


	//----- nvinfo : EIATTR_SPARSE_MMA_MASK
	.align		4
.L_488:
        /*0018*/ 	.byte	0x03, 0x50
        /*001a*/ 	.short	0x0000


	//----- nvinfo : EIATTR_MAXREG_COUNT
	.align		4
        /*001c*/ 	.byte	0x03, 0x1b
        /*001e*/ 	.short	0x00a8


	//----- nvinfo : EIATTR_NUM_BARRIERS
	.align		4
        /*0020*/ 	.byte	0x02, 0x4c
        /*0022*/ 	.byte	0x10
	.zero		1


	//----- nvinfo : EIATTR_EXTERNS
	.align		4
        /*0024*/ 	.byte	0x04, 0x0f
        /*0026*/ 	.short	(.L_490 - .L_489)


	//   ....[0]....
	.align		4
.L_489:
        /*0028*/ 	.word	index@(__assertfail)


	//----- nvinfo : EIATTR_ANNOTATIONS
	.align		4
.L_490:
        /*002c*/ 	.byte	0x04, 0x55
        /*002e*/ 	.short	(.L_492 - .L_491)


	//   ....[0]....
.L_491:
        /* <DEDUP_REMOVED lines=158> */


	//----- nvinfo : EIATTR_MERCURY_ISA_VERSION
	.align		4
.L_492:
        /*0a00*/ 	.byte	0x03, 0x5f
        /*0a02*/ 	.short	0x0101


	//----- nvinfo : EIATTR_INT_WARP_WIDE_INSTR_OFFSETS
	.align		4
        /*0a04*/ 	.byte	0x04, 0x31
        /*0a06*/ 	.short	(.L_494 - .L_493)


	//   ....[0]....
.L_493:
        /*0a08*/ 	.word	0x00000190


	//   ....[1]....
        /*0a0c*/ 	.word	0x000001c0


	//----- nvinfo : EIATTR_COOP_GROUP_MASK_REGIDS
	.align		4
.L_494:
        /*0a10*/ 	.byte	0x04, 0x29
        /*0a12*/ 	.short	(.L_496 - .L_495)


	//   ....[0]....
.L_495:
        /*0a14*/ 	.word	0xffffffff


	//   ....[1]....
        /*0a18*/ 	.word	0xffffffff


	//   ....[2]....
        /*0a1c*/ 	.word	0xffffffff


	//   ....[3]....
        /*0a20*/ 	.word	0xffffffff


	//   ....[4]....
        /*0a24*/ 	.word	0xffffffff


	//   ....[5]....
        /*0a28*/ 	.word	0xffffffff


	//   ....[6]....
        /*0a2c*/ 	.word	0xffffffff


	//   ....[7]....
        /*0a30*/ 	.word	0xffffffff


	//   ....[8]....
        /*0a34*/ 	.word	0xffffffff


	//   ....[9]....
        /*0a38*/ 	.word	0xffffffff


	//   ....[10]....
        /*0a3c*/ 	.word	0xffffffff


	//   ....[11]....
        /*0a40*/ 	.word	0xffffffff


	//   ....[12]....
        /*0a44*/ 	.word	0xffffffff


	//   ....[13]....
        /*0a48*/ 	.word	0xffffffff


	//   ....[14]....
        /*0a4c*/ 	.word	0xffffffff


	//   ....[15]....
        /*0a50*/ 	.word	0xffffffff


	//   ....[16]....
        /*0a54*/ 	.word	0xffffffff


	//   ....[17]....
        /*0a58*/ 	.word	0xffffffff


	//   ....[18]....
        /*0a5c*/ 	.word	0xffffffff


	//   ....[19]....
        /*0a60*/ 	.word	0xffffffff


	//   ....[20]....
        /*0a64*/ 	.word	0xffffffff


	//   ....[21]....
        /*0a68*/ 	.word	0xffffffff


	//   ....[22]....
        /*0a6c*/ 	.word	0xffffffff


	//   ....[23]....
        /*0a70*/ 	.word	0xffffffff


	//   ....[24]....
        /*0a74*/ 	.word	0xffffffff


	//   ....[25]....
        /*0a78*/ 	.word	0xffffffff


	//   ....[26]....
        /*0a7c*/ 	.word	0xffffffff


	//   ....[27]....
        /*0a80*/ 	.word	0xffffffff


	//   ....[28]....
        /*0a84*/ 	.word	0xffffffff


	//   ....[29]....
        /*0a88*/ 	.word	0xffffffff


	//   ....[30]....
        /*0a8c*/ 	.word	0xffffffff


	//   ....[31]....
        /*0a90*/ 	.word	0xffffffff


	//   ....[32]....
        /*0a94*/ 	.word	0xffffffff


	//   ....[33]....
        /*0a98*/ 	.word	0xffffffff


	//   ....[34]....
        /*0a9c*/ 	.word	0xffffffff


	//   ....[35]....
        /*0aa0*/ 	.word	0xffffffff


	//   ....[36]....
        /*0aa4*/ 	.word	0xffffffff


	//   ....[37]....
        /*0aa8*/ 	.word	0xffffffff


	//   ....[38]....
        /*0aac*/ 	.word	0xffffffff


	//   ....[39]....
        /*0ab0*/ 	.word	0xffffffff


	//   ....[40]....
        /*0ab4*/ 	.word	0xffffffff


	//   ....[41]....
        /*0ab8*/ 	.word	0xffffffff


	//   ....[42]....
        /*0abc*/ 	.word	0xffffffff


	//   ....[43]....
        /*0ac0*/ 	.word	0xffffffff


	//   ....[44]....
        /*0ac4*/ 	.word	0xffffffff


	//   ....[45]....
        /*0ac8*/ 	.word	0xffffffff


	//   ....[46]....
        /*0acc*/ 	.word	0xffffffff


	//   ....[47]....
        /*0ad0*/ 	.word	0xffffffff


	//   ....[48]....
        /*0ad4*/ 	.word	0xffffffff


	//   ....[49]....
        /*0ad8*/ 	.word	0xffffffff


	//   ....[50]....
        /*0adc*/ 	.word	0xffffffff


	//   ....[51]....
        /*0ae0*/ 	.word	0xffffffff


	//   ....[52]....
        /*0ae4*/ 	.word	0xffffffff


	//   ....[53]....
        /*0ae8*/ 	.word	0xffffffff


	//   ....[54]....
        /*0aec*/ 	.word	0xffffffff


	//   ....[55]....
        /*0af0*/ 	.word	0xffffffff


	//   ....[56]....
        /*0af4*/ 	.word	0xffffffff


	//   ....[57]....
        /*0af8*/ 	.word	0xffffffff


	//   ....[58]....
        /*0afc*/ 	.word	0xffffffff


	//   ....[59]....
        /*0b00*/ 	.word	0xffffffff


	//   ....[60]....
        /*0b04*/ 	.word	0xffffffff


	//   ....[61]....
        /*0b08*/ 	.word	0xffffffff


	//   ....[62]....
        /*0b0c*/ 	.word	0xffffffff


	//   ....[63]....
        /*0b10*/ 	.word	0xffffffff


	//   ....[64]....
        /*0b14*/ 	.word	0xffffffff


	//   ....[65]....
        /*0b18*/ 	.word	0xffffffff


	//   ....[66]....
        /*0b1c*/ 	.word	0xffffffff


	//   ....[67]....
        /*0b20*/ 	.word	0xffffffff


	//   ....[68]....
        /*0b24*/ 	.word	0xffffffff


	//   ....[69]....
        /*0b28*/ 	.word	0xffffffff


	//   ....[70]....
        /*0b2c*/ 	.word	0xffffffff


	//   ....[71]....
        /*0b30*/ 	.word	0xffffffff


	//   ....[72]....
        /*0b34*/ 	.word	0xffffffff


	//   ....[73]....
        /*0b38*/ 	.word	0xffffffff


	//   ....[74]....
        /*0b3c*/ 	.word	0xffffffff


	//   ....[75]....
        /*0b40*/ 	.word	0xffffffff


	//   ....[76]....
        /*0b44*/ 	.word	0xffffffff


	//   ....[77]....
        /*0b48*/ 	.word	0xffffffff


	//   ....[78]....
        /*0b4c*/ 	.word	0xffffffff


	//   ....[79]....
        /*0b50*/ 	.word	0xffffffff


	//   ....[80]....
        /*0b54*/ 	.word	0xffffffff


	//   ....[81]....
        /*0b58*/ 	.word	0xffffffff


	//   ....[82]....
        /*0b5c*/ 	.word	0xffffffff


	//   ....[83]....
        /*0b60*/ 	.word	0xffffffff


	//   ....[84]....
        /*0b64*/ 	.word	0xffffffff


	//   ....[85]....
        /*0b68*/ 	.word	0xffffffff


	//   ....[86]....
        /*0b6c*/ 	.word	0xffffffff


	//   ....[87]....
        /*0b70*/ 	.word	0xffffffff


	//   ....[88]....
        /*0b74*/ 	.word	0xffffffff


	//   ....[89]....
        /*0b78*/ 	.word	0xffffffff


	//   ....[90]....
        /*0b7c*/ 	.word	0xffffffff


	//   ....[91]....
        /*0b80*/ 	.word	0xffffffff


	//   ....[92]....
        /*0b84*/ 	.word	0xffffffff


	//   ....[93]....
        /*0b88*/ 	.word	0xffffffff


	//   ....[94]....
        /*0b8c*/ 	.word	0xffffffff


	//   ....[95]....
        /*0b90*/ 	.word	0xffffffff


	//   ....[96]....
        /*0b94*/ 	.word	0xffffffff


	//   ....[97]....
        /*0b98*/ 	.word	0xffffffff


	//   ....[98]....
        /*0b9c*/ 	.word	0xffffffff


	//   ....[99]....
        /*0ba0*/ 	.word	0xffffffff


	//   ....[100]....
        /*0ba4*/ 	.word	0xffffffff


	//   ....[101]....
        /*0ba8*/ 	.word	0xffffffff


	//   ....[102]....
        /*0bac*/ 	.word	0xffffffff


	//   ....[103]....
        /*0bb0*/ 	.word	0xffffffff


	//   ....[104]....
        /*0bb4*/ 	.word	0xffffffff


	//   ....[105]....
        /*0bb8*/ 	.word	0xffffffff


	//   ....[106]....
        /*0bbc*/ 	.word	0xffffffff


	//   ....[107]....
        /*0bc0*/ 	.word	0xffffffff


	//   ....[108]....
        /*0bc4*/ 	.word	0xffffffff


	//   ....[109]....
        /*0bc8*/ 	.word	0xffffffff


	//   ....[110]....
        /*0bcc*/ 	.word	0xffffffff


	//   ....[111]....
        /*0bd0*/ 	.word	0xffffffff


	//   ....[112]....
        /*0bd4*/ 	.word	0xffffffff


	//   ....[113]....
        /*0bd8*/ 	.word	0xffffffff


	//   ....[114]....
        /*0bdc*/ 	.word	0xffffffff


	//   ....[115]....
        /*0be0*/ 	.word	0xffffffff


	//   ....[116]....
        /*0be4*/ 	.word	0xffffffff


	//   ....[117]....
        /*0be8*/ 	.word	0xffffffff


	//   ....[118]....
        /*0bec*/ 	.word	0xffffffff


	//   ....[119]....
        /*0bf0*/ 	.word	0xffffffff


	//   ....[120]....
        /*0bf4*/ 	.word	0xffffffff


	//   ....[121]....
        /*0bf8*/ 	.word	0xffffffff


	//   ....[122]....
        /*0bfc*/ 	.word	0xffffffff


	//   ....[123]....
        /*0c00*/ 	.word	0xffffffff


	//   ....[124]....
        /*0c04*/ 	.word	0xffffffff


	//   ....[125]....
        /*0c08*/ 	.word	0xffffffff


	//   ....[126]....
        /*0c0c*/ 	.word	0xffffffff


	//   ....[127]....
        /*0c10*/ 	.word	0xffffffff


	//   ....[128]....
        /*0c14*/ 	.word	0xffffffff


	//   ....[129]....
        /*0c18*/ 	.word	0xffffffff


	//   ....[130]....
        /*0c1c*/ 	.word	0xffffffff


	//   ....[131]....
        /*0c20*/ 	.word	0xffffffff


	//   ....[132]....
        /*0c24*/ 	.word	0xffffffff


	//   ....[133]....
        /*0c28*/ 	.word	0xffffffff


	//   ....[134]....
        /*0c2c*/ 	.word	0xffffffff


	//   ....[135]....
        /*0c30*/ 	.word	0xffffffff


	//   ....[136]....
        /*0c34*/ 	.word	0xffffffff


	//   ....[137]....
        /*0c38*/ 	.word	0xffffffff


	//   ....[138]....
        /*0c3c*/ 	.word	0xffffffff


	//   ....[139]....
        /*0c40*/ 	.word	0xffffffff


	//   ....[140]....
        /*0c44*/ 	.word	0xffffffff


	//   ....[141]....
        /*0c48*/ 	.word	0xffffffff


	//   ....[142]....
        /*0c4c*/ 	.word	0xffffffff


	//   ....[143]....
        /*0c50*/ 	.word	0xffffffff


	//   ....[144]....
        /*0c54*/ 	.word	0xffffffff


	//   ....[145]....
        /*0c58*/ 	.word	0xffffffff


	//   ....[146]....
        /*0c5c*/ 	.word	0xffffffff


	//   ....[147]....
        /*0c60*/ 	.word	0xffffffff


	//   ....[148]....
        /*0c64*/ 	.word	0xffffffff


	//   ....[149]....
        /*0c68*/ 	.word	0xffffffff


	//   ....[150]....
        /*0c6c*/ 	.word	0xffffffff


	//   ....[151]....
        /*0c70*/ 	.word	0xffffffff


	//   ....[152]....
        /*0c74*/ 	.word	0xffffffff


	//   ....[153]....
        /*0c78*/ 	.word	0xffffffff


	//   ....[154]....
        /*0c7c*/ 	.word	0xffffffff


	//   ....[155]....
        /*0c80*/ 	.word	0xffffffff


	//   ....[156]....
        /*0c84*/ 	.word	0xffffffff


	//   ....[157]....
        /*0c88*/ 	.word	0xffffffff


	//   ....[158]....
        /*0c8c*/ 	.word	0xffffffff


	//   ....[159]....
        /*0c90*/ 	.word	0xffffffff


	//   ....[160]....
        /*0c94*/ 	.word	0xffffffff


	//   ....[161]....
        /*0c98*/ 	.word	0xffffffff


	//   ....[162]....
        /*0c9c*/ 	.word	0xffffffff


	//   ....[163]....
        /*0ca0*/ 	.word	0xffffffff


	//   ....[164]....
        /*0ca4*/ 	.word	0xffffffff


	//   ....[165]....
        /*0ca8*/ 	.word	0xffffffff


	//   ....[166]....
        /*0cac*/ 	.word	0xffffffff


	//   ....[167]....
        /*0cb0*/ 	.word	0xffffffff


	//   ....[168]....
        /*0cb4*/ 	.word	0xffffffff


	//   ....[169]....
        /*0cb8*/ 	.word	0xffffffff


	//   ....[170]....
        /*0cbc*/ 	.word	0xffffffff


	//   ....[171]....
        /*0cc0*/ 	.word	0xffffffff


	//   ....[172]....
        /*0cc4*/ 	.word	0xffffffff


	//   ....[173]....
        /*0cc8*/ 	.word	0xffffffff


	//   ....[174]....
        /*0ccc*/ 	.word	0xffffffff


	//   ....[175]....
        /*0cd0*/ 	.word	0xffffffff


	//   ....[176]....
        /*0cd4*/ 	.word	0xffffffff


	//   ....[177]....
        /*0cd8*/ 	.word	0xffffffff


	//   ....[178]....
        /*0cdc*/ 	.word	0xffffffff


	//   ....[179]....
        /*0ce0*/ 	.word	0xffffffff


	//   ....[180]....
        /*0ce4*/ 	.word	0xffffffff


	//   ....[181]....
        /*0ce8*/ 	.word	0xffffffff


	//   ....[182]....
        /*0cec*/ 	.word	0xffffffff


	//   ....[183]....
        /*0cf0*/ 	.word	0xffffffff


	//   ....[184]....
        /*0cf4*/ 	.word	0xffffffff


	//   ....[185]....
        /*0cf8*/ 	.word	0xffffffff


	//   ....[186]....
        /*0cfc*/ 	.word	0xffffffff


	//   ....[187]....
        /*0d00*/ 	.word	0xffffffff


	//   ....[188]....
        /*0d04*/ 	.word	0xffffffff


	//   ....[189]....
        /*0d08*/ 	.word	0xffffffff


	//   ....[190]....
        /*0d0c*/ 	.word	0xffffffff


	//   ....[191]....
        /*0d10*/ 	.word	0xffffffff


	//   ....[192]....
        /*0d14*/ 	.word	0xffffffff


	//   ....[193]....
        /*0d18*/ 	.word	0xffffffff


	//   ....[194]....
        /*0d1c*/ 	.word	0xffffffff


	//   ....[195]....
        /*0d20*/ 	.word	0xffffffff


	//   ....[196]....
        /*0d24*/ 	.word	0xffffffff


	//   ....[197]....
        /*0d28*/ 	.word	0xffffffff


	//   ....[198]....
        /*0d2c*/ 	.word	0xffffffff


	//   ....[199]....
        /*0d30*/ 	.word	0x0500000f


	//----- nvinfo : EIATTR_COOP_GROUP_INSTR_OFFSETS
	.align		4
.L_496:
        /*0d34*/ 	.byte	0x04, 0x28
        /*0d36*/ 	.short	(.L_498 - .L_497)


	//   ....[0]....
.L_497:
        /*0d38*/ 	.word	0x00000070


	//   ....[1]....
        /*0d3c*/ 	.word	0x000001a0


	//   ....[2]....
        /*0d40*/ 	.word	0x000001f0


	//   ....[3]....
        /*0d44*/ 	.word	0x000003e0


	//   ....[4]....
        /*0d48*/ 	.word	0x00000600


	//   ....[5]....
        /*0d4c*/ 	.word	0x00000f50


	//   ....[6]....
        /*0d50*/ 	.word	0x00003230


	//   ....[7]....
        /*0d54*/ 	.word	0x00003770


	//   ....[8]....
        /*0d58*/ 	.word	0x00003ad0


	//   ....[9]....
        /*0d5c*/ 	.word	0x00003b00


	//   ....[10]....
        /*0d60*/ 	.word	0x00003b50


	//   ....[11]....
        /*0d64*/ 	.word	0x00003b90


	//   ....[12]....
        /*0d68*/ 	.word	0x00003bb0


	//   ....[13]....
        /*0d6c*/ 	.word	0x00003c60


	//   ....[14]....
        /*0d70*/ 	.word	0x00003cb0


	//   ....[15]....
        /*0d74*/ 	.word	0x00003cf0


	//   ....[16]....
        /*0d78*/ 	.word	0x00003d20


	//   ....[17]....
        /*0d7c*/ 	.word	0x00003d40


	//   ....[18]....
        /*0d80*/ 	.word	0x00003d50


	//   ....[19]....
        /*0d84*/ 	.word	0x00003dc0


	//   ....[20]....
        /*0d88*/ 	.word	0x00003e00


	//   ....[21]....
        /*0d8c*/ 	.word	0x00003e30


	//   ....[22]....
        /*0d90*/ 	.word	0x00003e70


	//   ....[23]....
        /*0d94*/ 	.word	0x00003ed0


	//   ....[24]....
        /*0d98*/ 	.word	0x00003fc0


	//   ....[25]....
        /*0d9c*/ 	.word	0x00004030


	//   ....[26]....
        /*0da0*/ 	.word	0x00004060


	//   ....[27]....
        /*0da4*/ 	.word	0x000040c0


	//   ....[28]....
        /*0da8*/ 	.word	0x00004100


	//   ....[29]....
        /*0dac*/ 	.word	0x00004120


	//   ....[30]....
        /*0db0*/ 	.word	0x00004150


	//   ....[31]....
        /*0db4*/ 	.word	0x00004180


	//   ....[32]....
        /*0db8*/ 	.word	0x000041a0


	//   ....[33]....
        /*0dbc*/ 	.word	0x000042c0


	//   ....[34]....
        /*0dc0*/ 	.word	0x00004300


	//   ....[35]....
        /*0dc4*/ 	.word	0x00004330


	//   ....[36]....
        /*0dc8*/ 	.word	0x00004360


	//   ....[37]....
        /*0dcc*/ 	.word	0x00004380


	//   ....[38]....
        /*0dd0*/ 	.word	0x00004430


	//   ....[39]....
        /*0dd4*/ 	.word	0x00004460


	//   ....[40]....
        /*0dd8*/ 	.word	0x000044a0


	//   ....[41]....
        /*0ddc*/ 	.word	0x000044c0


	//   ....[42]....
        /*0de0*/ 	.word	0x000044e0


	//   ....[43]....
        /*0de4*/ 	.word	0x000044f0


	//   ....[44]....
        /*0de8*/ 	.word	0x00004540


	//   ....[45]....
        /*0dec*/ 	.word	0x00004570


	//   ....[46]....
        /*0df0*/ 	.word	0x000045b0


	//   ....[47]....
        /*0df4*/ 	.word	0x000045e0


	//   ....[48]....
        /*0df8*/ 	.word	0x000046f0


	//   ....[49]....
        /*0dfc*/ 	.word	0x00004790


	//   ....[50]....
        /*0e00*/ 	.word	0x000047a0


	//   ....[51]....
        /*0e04*/ 	.word	0x00004870


	//   ....[52]....
        /*0e08*/ 	.word	0x000048a0


	//   ....[53]....
        /*0e0c*/ 	.word	0x000048e0


	//   ....[54]....
        /*0e10*/ 	.word	0x000049a0


	//   ....[55]....
        /*0e14*/ 	.word	0x00004b40


	//   ....[56]....
        /*0e18*/ 	.word	0x00004b80


	//   ....[57]....
        /*0e1c*/ 	.word	0x00004c30


	//   ....[58]....
        /*0e20*/ 	.word	0x00004c70


	//   ....[59]....
        /*0e24*/ 	.word	0x00004cb0


	//   ....[60]....
        /*0e28*/ 	.word	0x00004d30


	//   ....[61]....
        /*0e2c*/ 	.word	0x00004d70


	//   ....[62]....
        /*0e30*/ 	.word	0x00004ea0


	//   ....[63]....
        /*0e34*/ 	.word	0x00005010


	//   ....[64]....
        /*0e38*/ 	.word	0x00005040


	//   ....[65]....
        /*0e3c*/ 	.word	0x00005060


	//   ....[66]....
        /*0e40*/ 	.word	0x00005080


	//   ....[67]....
        /*0e44*/ 	.word	0x000050c0


	//   ....[68]....
        /*0e48*/ 	.word	0x000050e0


	//   ....[69]....
        /*0e4c*/ 	.word	0x00005160


	//   ....[70]....
        /*0e50*/ 	.word	0x00008140


	//   ....[71]....
        /*0e54*/ 	.word	0x000083a0


	//   ....[72]....
        /*0e58*/ 	.word	0x000083c0


	//   ....[73]....
        /*0e5c*/ 	.word	0x00008400


	//   ....[74]....
        /*0e60*/ 	.word	0x00008430


	//   ....[75]....
        /*0e64*/ 	.word	0x000084a0


	//   ....[76]....
        /*0e68*/ 	.word	0x00008550


	//   ....[77]....
        /*0e6c*/ 	.word	0x00008610


	//   ....[78]....
        /*0e70*/ 	.word	0x000086b0


	//   ....[79]....
        /*0e74*/ 	.word	0x000086d0


	//   ....[80]....
        /*0e78*/ 	.word	0x00008700


	//   ....[81]....
        /*0e7c*/ 	.word	0x00008770


	//   ....[82]....
        /*0e80*/ 	.word	0x000087b0


	//   ....[83]....
        /*0e84*/ 	.word	0x00008840


	//   ....[84]....
        /*0e88*/ 	.word	0x00008950


	//   ....[85]....
        /*0e8c*/ 	.word	0x00008a00


	//   ....[86]....
        /*0e90*/ 	.word	0x00008a40


	//   ....[87]....
        /*0e94*/ 	.word	0x00008aa0


	//   ....[88]....
        /*0e98*/ 	.word	0x00008ab0


	//   ....[89]....
        /*0e9c*/ 	.word	0x00008ae0


	//   ....[90]....
        /*0ea0*/ 	.word	0x00008af0


	//   ....[91]....
        /*0ea4*/ 	.word	0x00008b00


	//   ....[92]....
        /*0ea8*/ 	.word	0x00008b90


	//   ....[93]....
        /*0eac*/ 	.word	0x00008c30


	//   ....[94]....
        /*0eb0*/ 	.word	0x00008c60


	//   ....[95]....
        /*0eb4*/ 	.word	0x00008ce0


	//   ....[96]....
        /*0eb8*/ 	.word	0x00008d30


	//   ....[97]....
        /*0ebc*/ 	.word	0x00008d60


	//   ....[98]....
        /*0ec0*/ 	.word	0x00008e10


	//   ....[99]....
        /*0ec4*/ 	.word	0x00008e50


	//   ....[100]....
        /*0ec8*/ 	.word	0x00008e80


	//   ....[101]....
        /*0ecc*/ 	.word	0x00008ed0


	//   ....[102]....
        /*0ed0*/ 	.word	0x00008f00


	//   ....[103]....
        /*0ed4*/ 	.word	0x00008f30


	//   ....[104]....
        /*0ed8*/ 	.word	0x00008f80


	//   ....[105]....
        /*0edc*/ 	.word	0x00009020


	//   ....[106]....
        /*0ee0*/ 	.word	0x000091c0


	//   ....[107]....
        /*0ee4*/ 	.word	0x00009390


	//   ....[108]....
        /*0ee8*/ 	.word	0x000093f0


	//   ....[109]....
        /*0eec*/ 	.word	0x00009440


	//   ....[110]....
        /*0ef0*/ 	.word	0x00009710


	//   ....[111]....
        /*0ef4*/ 	.word	0x00009740


	//   ....[112]....
        /*0ef8*/ 	.word	0x00009780


	//   ....[113]....
        /*0efc*/ 	.word	0x00009790


	//   ....[114]....
        /*0f00*/ 	.word	0x000097a0


	//   ....[115]....
        /*0f04*/ 	.word	0x000097b0


	//   ....[116]....
        /*0f08*/ 	.word	0x00009830


	//   ....[117]....
        /*0f0c*/ 	.word	0x00009970


	//   ....[118]....
        /*0f10*/ 	.word	0x000099c0


	//   ....[119]....
        /*0f14*/ 	.word	0x00009c80


	//   ....[120]....
        /*0f18*/ 	.word	0x00009c90


	//   ....[121]....
        /*0f1c*/ 	.word	0x00009ca0


	//   ....[122]....
        /*0f20*/ 	.word	0x00009cb0


	//   ....[123]....
        /*0f24*/ 	.word	0x00009cd0


	//   ....[124]....
        /*0f28*/ 	.word	0x00009ce0


	//   ....[125]....
        /*0f2c*/ 	.word	0x00009cf0


	//   ....[126]....
        /*0f30*/ 	.word	0x0000a050


	//   ....[127]....
        /*0f34*/ 	.word	0x0000a060


	//   ....[128]....
        /*0f38*/ 	.word	0x0000a070


	//   ....[129]....
        /*0f3c*/ 	.word	0x0000a080


	//   ....[130]....
        /*0f40*/ 	.word	0x0000a090


	//   ....[131]....
        /*0f44*/ 	.word	0x0000a0a0


	//   ....[132]....
        /*0f48*/ 	.word	0x0000a0b0


	//   ....[133]....
        /*0f4c*/ 	.word	0x0000a0c0


	//   ....[134]....
        /*0f50*/ 	.word	0x0000e070


	//   ....[135]....
        /*0f54*/ 	.word	0x0000e0f0


	//   ....[136]....
        /*0f58*/ 	.word	0x0000e130


	//   ....[137]....
        /*0f5c*/ 	.word	0x0000e180


	//   ....[138]....
        /*0f60*/ 	.word	0x0000e1d0


	//   ....[139]....
        /*0f64*/ 	.word	0x0000e1e0


	//   ....[140]....
        /*0f68*/ 	.word	0x0000e260


	//   ....[141]....
        /*0f6c*/ 	.word	0x0000e290


	//   ....[142]....
        /*0f70*/ 	.word	0x0000e2a0


	//   ....[143]....
        /*0f74*/ 	.word	0x0000e2b0


	//   ....[144]....
        /*0f78*/ 	.word	0x0000e300


	//   ....[145]....
        /*0f7c*/ 	.word	0x0000e310


	//   ....[146]....
        /*0f80*/ 	.word	0x0000e3e0


	//   ....[147]....
        /*0f84*/ 	.word	0x0000e470


	//   ....[148]....
        /*0f88*/ 	.word	0x0000e490


	//   ....[149]....
        /*0f8c*/ 	.word	0x0000e4a0


	//   ....[150]....
        /*0f90*/ 	.word	0x0000e520


	//   ....[151]....
        /*0f94*/ 	.word	0x0000e5a0


	//   ....[152]....
        /*0f98*/ 	.word	0x0000e5f0


	//   ....[153]....
        /*0f9c*/ 	.word	0x0000e650


	//   ....[154]....
        /*0fa0*/ 	.word	0x0000e670


	//   ....[155]....
        /*0fa4*/ 	.word	0x0000e6a0


	//   ....[156]....
        /*0fa8*/ 	.word	0x0000e6d0


	//   ....[157]....
        /*0fac*/ 	.word	0x0000e700


	//   ....[158]....
        /*0fb0*/ 	.word	0x0000e720


	//   ....[159]....
        /*0fb4*/ 	.word	0x0000e790


	//   ....[160]....
        /*0fb8*/ 	.word	0x0000e800


	//   ....[161]....
        /*0fbc*/ 	.word	0x0000e850


	//   ....[162]....
        /*0fc0*/ 	.word	0x0000e860


	//   ....[163]....
        /*0fc4*/ 	.word	0x0000e890


	//   ....[164]....
        /*0fc8*/ 	.word	0x0000e8e0


	//   ....[165]....
        /*0fcc*/ 	.word	0x0000e900


	//   ....[166]....
        /*0fd0*/ 	.word	0x0000e950


	//   ....[167]....
        /*0fd4*/ 	.word	0x0000e9b0


	//   ....[168]....
        /*0fd8*/ 	.word	0x0000e9e0


	//   ....[169]....
        /*0fdc*/ 	.word	0x0000ea10


	//   ....[170]....
        /*0fe0*/ 	.word	0x0000ea80


	//   ....[171]....
        /*0fe4*/ 	.word	0x0000eac0


	//   ....[172]....
        /*0fe8*/ 	.word	0x0000eae0


	//   ....[173]....
        /*0fec*/ 	.word	0x0000eb10


	//   ....[174]....
        /*0ff0*/ 	.word	0x0000ec70


	//   ....[175]....
        /*0ff4*/ 	.word	0x0000ecd0


	//   ....[176]....
        /*0ff8*/ 	.word	0x0000edf0


	//   ....[177]....
        /*0ffc*/ 	.word	0x0000ee20


	//   ....[178]....
        /*1000*/ 	.word	0x0000ee40


	//   ....[179]....
        /*1004*/ 	.word	0x0000eea0


	//   ....[180]....
        /*1008*/ 	.word	0x0000ef50


	//   ....[181]....
        /*100c*/ 	.word	0x0000ef80


	//   ....[182]....
        /*1010*/ 	.word	0x0000efa0


	//   ....[183]....
        /*1014*/ 	.word	0x0000f110


	//   ....[184]....
        /*1018*/ 	.word	0x0000f170


	//   ....[185]....
        /*101c*/ 	.word	0x0000f250


	//   ....[186]....
        /*1020*/ 	.word	0x0000f270


	//   ....[187]....
        /*1024*/ 	.word	0x0000f290


	//   ....[188]....
        /*1028*/ 	.word	0x0000f2a0


	//   ....[189]....
        /*102c*/ 	.word	0x0000f2c0


	//   ....[190]....
        /*1030*/ 	.word	0x0000f890


	//   ....[191]....
        /*1034*/ 	.word	0x0000f8b0


	//   ....[192]....
        /*1038*/ 	.word	0x0000f8d0


	//   ....[193]....
        /*103c*/ 	.word	0x0000f8e0


	//   ....[194]....
        /*1040*/ 	.word	0x0000f8f0


	//   ....[195]....
        /*1044*/ 	.word	0x0000f900


	//   ....[196]....
        /*1048*/ 	.word	0x0000f910


	//   ....[197]....
        /*104c*/ 	.word	0x0000f930


	//   ....[198]....
        /*1050*/ 	.word	0x00011d80


	//   ....[199]....
        /*1054*/ 	.word	0x00014730


	//----- nvinfo : EIATTR_REG_RECONFIG
	.align		4
.L_498:
        /*1058*/ 	.byte	0x01, 0x54
	.zero		2


	//----- nvinfo : EIATTR_SYSCALL_OFFSETS
	.align		4
        /*105c*/ 	.byte	0x04, 0x46
        /*105e*/ 	.short	(.L_500 - .L_499)


	//   ....[0]....
.L_499:
        /*1060*/ 	.word	0x00000bb0


	//   ....[1]....
        /*1064*/ 	.word	0x00000ca0


	//   ....[2]....
        /*1068*/ 	.word	0x00000e00


	//   ....[3]....
        /*106c*/ 	.word	0x00000ef0


	//----- nvinfo : EIATTR_MBARRIER_INSTR_OFFSETS
	.align		4
.L_500:
        /*1070*/ 	.byte	0x04, 0x39
        /*1072*/ 	.short	(.L_502 - .L_501)


	//   ....[0]....
.L_501:
        /*1074*/ 	.word	0x00000290
        /*1078*/ 	.word	0x000000ff
        /*107c*/ 	.word	0x00030c00
        /*1080*/ 	.short	0x0100
        /*1082*/ 	.byte	0x06
	.zero		1


	//   ....[1]....
        /*1084*/ 	.word	0x00000390
        /*1088*/ 	.word	0x000000ff
        /*108c*/ 	.word	0x00030c10
        /*1090*/ 	.short	0x0100
        /*1092*/ 	.byte	0x08
	.zero		1


	//   ....[2]....
        /*1094*/ 	.word	0x000003a0
        /*1098*/ 	.word	0x000000ff
        /*109c*/ 	.word	0x00030c20
        /*10a0*/ 	.short	0x0100
        /*10a2*/ 	.byte	0x08
	.zero		1


	//   ....[3]....
        /*10a4*/ 	.word	0x000003b0
        /*10a8*/ 	.word	0x000000ff
        /*10ac*/ 	.word	0x00030c18
        /*10b0*/ 	.short	0x0100
        /*10b2*/ 	.byte	0x08
	.zero		1


	//   ....[4]....
        /*10b4*/ 	.word	0x000003c0
        /*10b8*/ 	.word	0x000000ff
        /*10bc*/ 	.word	0x00030c28
        /*10c0*/ 	.short	0x0100
        /*10c2*/ 	.byte	0x08
	.zero		1


	//   ....[5]....
        /*10c4*/ 	.word	0x000004f0
        /*10c8*/ 	.word	0x000000ff
        /*10cc*/ 	.word	0x00030c30
        /*10d0*/ 	.short	0x0100
        /*10d2*/ 	.byte	0x08
	.zero		1


	//   ....[6]....
        /*10d4*/ 	.word	0x00000500
        /*10d8*/ 	.word	0x000000ff
        /*10dc*/ 	.word	0x00030c40
        /*10e0*/ 	.short	0x0100
        /*10e2*/ 	.byte	0x08
	.zero		1


	//   ....[7]....
        /*10e4*/ 	.word	0x00000510
        /*10e8*/ 	.word	0x000000ff
        /*10ec*/ 	.word	0x00030c38
        /*10f0*/ 	.short	0x0100
        /*10f2*/ 	.byte	0x08
	.zero		1


	//   ....[8]....
        /*10f4*/ 	.word	0x00000520
        /*10f8*/ 	.word	0x000000ff
        /*10fc*/ 	.word	0x00030c48
        /*1100*/ 	.short	0x0100
        /*1102*/ 	.byte	0x08
	.zero		1


	//   ....[9]....
        /*1104*/ 	.word	0x00000f90
        /*1108*/ 	.word	0x00000010
        /*110c*/ 	.word	0x00030c00
        /*1110*/ 	.short	0x010a
        /*1112*/ 	.byte	0x3f
	.zero		1


	//   ....[10]....
        /*1114*/ 	.word	0x000010c0
        /*1118*/ 	.word	0x00000010
        /*111c*/ 	.word	0x00030c00
        /*1120*/ 	.short	0x010a
        /*1122*/ 	.byte	0x3f
	.zero		1


	//   ....[11]....
        /*1124*/ 	.word	0x00001ba0
        /*1128*/ 	.word	0x00000006
        /*112c*/ 	.word	0x00030c10
        /*1130*/ 	.short	0x010a
        /*1132*/ 	.byte	0x3f
	.zero		1


	//   ....[12]....
        /*1134*/ 	.word	0x00001c10
        /*1138*/ 	.word	0x00000006
        /*113c*/ 	.word	0x00030c10
        /*1140*/ 	.short	0x010a
        /*1142*/ 	.byte	0x3f
	.zero		1


	//   ....[13]....
        /*1144*/ 	.word	0x00002040
        /*1148*/ 	.word	0x00000006
        /*114c*/ 	.word	0x00030c30
        /*1150*/ 	.short	0x010a
        /*1152*/ 	.byte	0x3f
	.zero		1


	//   ....[14]....
        /*1154*/ 	.word	0x00002080
        /*1158*/ 	.word	0x00000006
        /*115c*/ 	.word	0x00030c30
        /*1160*/ 	.short	0x010a
        /*1162*/ 	.byte	0x3f
	.zero		1


	//   ....[15]....
        /*1164*/ 	.word	0x00006740
        /*1168*/ 	.word	0x00000005
        /*116c*/ 	.word	0x00000000
        /*1170*/ 	.short	0x0101
        /*1172*/ 	.byte	0x3f
	.zero		1


	//   ....[16]....
        /*1174*/ 	.word	0x00006b90
        /*1178*/ 	.word	0x00000006
        /*117c*/ 	.word	0x00000000
        /*1180*/ 	.short	0x0101
        /*1182*/ 	.byte	0x3f
	.zero		1


	//   ....[17]....
        /*1184*/ 	.word	0x000074c0
        /*1188*/ 	.word	0x00000006
        /*118c*/ 	.word	0x00030c10
        /*1190*/ 	.short	0x010a
        /*1192*/ 	.byte	0x3f
	.zero		1


	//   ....[18]....
        /*1194*/ 	.word	0x00007540
        /*1198*/ 	.word	0x00000006
        /*119c*/ 	.word	0x00030c10
        /*11a0*/ 	.short	0x010a
        /*11a2*/ 	.byte	0x3f
	.zero		1


	//   ....[19]....
        /*11a4*/ 	.word	0x00007950
        /*11a8*/ 	.word	0x00000006
        /*11ac*/ 	.word	0x00030c30
        /*11b0*/ 	.short	0x010a
        /*11b2*/ 	.byte	0x3f
	.zero		1


	//   ....[20]....
        /*11b4*/ 	.word	0x00007990
        /*11b8*/ 	.word	0x00000006
        /*11bc*/ 	.word	0x00030c30
        /*11c0*/ 	.short	0x010a
        /*11c2*/ 	.byte	0x3f
	.zero		1


	//   ....[21]....
        /*11c4*/ 	.word	0x0000b5b0
        /*11c8*/ 	.word	0x00000005
        /*11cc*/ 	.word	0x00000000
        /*11d0*/ 	.short	0x0101
        /*11d2*/ 	.byte	0x3f
	.zero		1


	//   ....[22]....
        /*11d4*/ 	.word	0x0000ba20
        /*11d8*/ 	.word	0x00000006
        /*11dc*/ 	.word	0x00000000
        /*11e0*/ 	.short	0x0101
        /*11e2*/ 	.byte	0x3f
	.zero		1


	//   ....[23]....
        /*11e4*/ 	.word	0x0000c2c0
        /*11e8*/ 	.word	0x00000006
        /*11ec*/ 	.word	0x00030c10
        /*11f0*/ 	.short	0x010a
        /*11f2*/ 	.byte	0x3f
	.zero		1


	//   ....[24]....
        /*11f4*/ 	.word	0x0000c340
        /*11f8*/ 	.word	0x00000006
        /*11fc*/ 	.word	0x00030c10
        /*1200*/ 	.short	0x010a
        /*1202*/ 	.byte	0x3f
	.zero		1


	//   ....[25]....
        /*1204*/ 	.word	0x0000c750
        /*1208*/ 	.word	0x00000006
        /*120c*/ 	.word	0x00030c30
        /*1210*/ 	.short	0x010a
        /*1212*/ 	.byte	0x3f
	.zero		1


	//   ....[26]....
        /*1214*/ 	.word	0x0000c790
        /*1218*/ 	.word	0x00000006
        /*121c*/ 	.word	0x00030c30
        /*1220*/ 	.short	0x010a
        /*1222*/ 	.byte	0x3f
	.zero		1


	//   ....[27]....
        /*1224*/ 	.word	0x00010e70
        /*1228*/ 	.word	0x00000005
        /*122c*/ 	.word	0x00000000
        /*1230*/ 	.short	0x0101
        /*1232*/ 	.byte	0x3f
	.zero		1


	//   ....[28]....
        /*1234*/ 	.word	0x000112f0
        /*1238*/ 	.word	0x00000006
        /*123c*/ 	.word	0x00000000
        /*1240*/ 	.short	0x0101
        /*1242*/ 	.byte	0x3f
	.zero		1


	//   ....[29]....
        /*1244*/ 	.word	0x00012e80
        /*1248*/ 	.word	0x00000010
        /*124c*/ 	.word	0x00030c20
        /*1250*/ 	.short	0x010a
        /*1252*/ 	.byte	0x3f
	.zero		1


	//   ....[30]....
        /*1254*/ 	.word	0x00013450
        /*1258*/ 	.word	0x00000010
        /*125c*/ 	.word	0x00030c40
        /*1260*/ 	.short	0x010a
        /*1262*/ 	.byte	0x3f
	.zero		1


	//   ....[31]....
        /*1264*/ 	.word	0x00013680
        /*1268*/ 	.word	0x00000010
        /*126c*/ 	.word	0x00030c28
        /*1270*/ 	.short	0x010a
        /*1272*/ 	.byte	0x3f
	.zero		1


	//   ....[32]....
        /*1274*/ 	.word	0x000138b0
        /*1278*/ 	.word	0x00000010
        /*127c*/ 	.word	0x00030c48
        /*1280*/ 	.short	0x010a
        /*1282*/ 	.byte	0x3f
	.zero		1


	//   ....[33]....
        /*1284*/ 	.word	0x00013a90
        /*1288*/ 	.word	0x00000010
        /*128c*/ 	.word	0x00030c20
        /*1290*/ 	.short	0x010a
        /*1292*/ 	.byte	0x3f
	.zero		1


	//   ....[34]....
        /*1294*/ 	.word	0x00013d40
        /*1298*/ 	.word	0x00000010
        /*129c*/ 	.word	0x00030c40
        /*12a0*/ 	.short	0x010a
        /*12a2*/ 	.byte	0x3f
	.zero		1


	//   ....[35]....
        /*12a4*/ 	.word	0x00013f40
        /*12a8*/ 	.word	0x00000010
        /*12ac*/ 	.word	0x00030c28
        /*12b0*/ 	.short	0x010a
        /*12b2*/ 	.byte	0x3f
	.zero		1


	//   ....[36]....
        /*12b4*/ 	.word	0x000141c0
        /*12b8*/ 	.word	0x00000003
        /*12bc*/ 	.word	0x00030c40
        /*12c0*/ 	.short	0x010a
        /*12c2*/ 	.byte	0x3f
	.zero		1


	//   ....[37]....
        /*12c4*/ 	.word	0x00014590
        /*12c8*/ 	.word	0x00000006
        /*12cc*/ 	.word	0x00000000
        /*12d0*/ 	.short	0x010a
        /*12d2*/ 	.byte	0x3f
	.zero		1


	//   ....[38]....
        /*12d4*/ 	.word	0x000145f0
        /*12d8*/ 	.word	0x00000003
        /*12dc*/ 	.word	0x00000000
        /*12e0*/ 	.short	0x010a
        /*12e2*/ 	.byte	0x3f
	.zero		1


	//   ....[39]....
        /*12e4*/ 	.word	0x00014650
        /*12e8*/ 	.word	0x00000002
        /*12ec*/ 	.word	0x00000000
        /*12f0*/ 	.short	0x010a
        /*12f2*/ 	.byte	0x3f
	.zero		1


	//   ....[40]....
        /*12f4*/ 	.word	0x00014680
        /*12f8*/ 	.word	0x00000003
        /*12fc*/ 	.word	0x00000000
        /*1300*/ 	.short	0x010a
        /*1302*/ 	.byte	0x3f
	.zero		1


	//   ....[41]....
        /*1304*/ 	.word	0x00014760
        /*1308*/ 	.word	0x00000010
        /*130c*/ 	.word	0x00030c00
        /*1310*/ 	.short	0x010a
        /*1312*/ 	.byte	0x3f
	.zero		1


	//   ....[42]....
        /*1314*/ 	.word	0x000147b0
        /*1318*/ 	.word	0x00000006
        /*131c*/ 	.word	0x00030c10
        /*1320*/ 	.short	0x010a
        /*1322*/ 	.byte	0x3f
	.zero		1


	//   ....[43]....
        /*1324*/ 	.word	0x00014800
        /*1328*/ 	.word	0x00000006
        /*132c*/ 	.word	0x00030c30
        /*1330*/ 	.short	0x010a
        /*1332*/ 	.byte	0x3f
	.zero		1


	//   ....[44]....
        /*1334*/ 	.word	0x00014850
        /*1338*/ 	.word	0x00000006
        /*133c*/ 	.word	0x00030c10
        /*1340*/ 	.short	0x010a
        /*1342*/ 	.byte	0x3f
	.zero		1


	//   ....[45]....
        /*1344*/ 	.word	0x000148a0
        /*1348*/ 	.word	0x00000006
        /*134c*/ 	.word	0x00030c30
        /*1350*/ 	.short	0x010a
        /*1352*/ 	.byte	0x3f
	.zero		1


	//   ....[46]....
        /*1354*/ 	.word	0x000148f0
        /*1358*/ 	.word	0x00000006
        /*135c*/ 	.word	0x00030c10
        /*1360*/ 	.short	0x010a
        /*1362*/ 	.byte	0x3f
	.zero		1


	//   ....[47]....
        /*1364*/ 	.word	0x00014940
        /*1368*/ 	.word	0x00000006
        /*136c*/ 	.word	0x00030c30
        /*1370*/ 	.short	0x010a
        /*1372*/ 	.byte	0x3f
	.zero		1


	//   ....[48]....
        /*1374*/ 	.word	0x00014990
        /*1378*/ 	.word	0x00000010
        /*137c*/ 	.word	0x00030c20
        /*1380*/ 	.short	0x010a
        /*1382*/ 	.byte	0x3f
	.zero		1


	//   ....[49]....
        /*1384*/ 	.word	0x000149e0
        /*1388*/ 	.word	0x00000010
        /*138c*/ 	.word	0x00030c40
        /*1390*/ 	.short	0x010a
        /*1392*/ 	.byte	0x3f
	.zero		1


	//   ....[50]....
        /*1394*/ 	.word	0x00014a30
        /*1398*/ 	.word	0x00000010
        /*139c*/ 	.word	0x00030c28
        /*13a0*/ 	.short	0x010a
        /*13a2*/ 	.byte	0x3f
	.zero		1


	//   ....[51]....
        /*13a4*/ 	.word	0x00014a80
        /*13a8*/ 	.word	0x00000010
        /*13ac*/ 	.word	0x00030c48
        /*13b0*/ 	.short	0x010a
        /*13b2*/ 	.byte	0x3f
	.zero		1


	//   ....[52]....
        /*13b4*/ 	.word	0x00014ae0
        /*13b8*/ 	.word	0x00000010
        /*13bc*/ 	.word	0x00030c20
        /*13c0*/ 	.short	0x010a
        /*13c2*/ 	.byte	0x3f
	.zero		1


	//   ....[53]....
        /*13c4*/ 	.word	0x00014b30
        /*13c8*/ 	.word	0x00000010
        /*13cc*/ 	.word	0x00030c40
        /*13d0*/ 	.short	0x010a
        /*13d2*/ 	.byte	0x3f
	.zero		1


	//   ....[54]....
        /*13d4*/ 	.word	0x00014b80
        /*13d8*/ 	.word	0x00000010
        /*13dc*/ 	.word	0x00030c28
        /*13e0*/ 	.short	0x010a
        /*13e2*/ 	.byte	0x3f
	.zero		1


	//   ....[55]....
        /*13e4*/ 	.word	0x00014bd0
        /*13e8*/ 	.word	0x00000003
        /*13ec*/ 	.word	0x00030c40
        /*13f0*/ 	.short	0x010a
        /*13f2*/ 	.byte	0x3f
	.zero		1


	//   ....[56]....
        /*13f4*/ 	.word	0x00014ca0
        /*13f8*/ 	.word	0x00000006
        /*13fc*/ 	.word	0x00000000
        /*1400*/ 	.short	0x010a
        /*1402*/ 	.byte	0x3f
	.zero		1


	//   ....[57]....
        /*1404*/ 	.word	0x00014cf0
        /*1408*/ 	.word	0x00000003
        /*140c*/ 	.word	0x00000000
        /*1410*/ 	.short	0x010a
        /*1412*/ 	.byte	0x3f
	.zero		1


	//   ....[58]....
        /*1414*/ 	.word	0x00014d40
        /*1418*/ 	.word	0x00000002
        /*141c*/ 	.word	0x00000000
        /*1420*/ 	.short	0x010a
        /*1422*/ 	.byte	0x3f
	.zero		1


	//----- nvinfo : EIATTR_NUM_MBARRIERS
	.align		4
.L_502:
        /*1424*/ 	.byte	0x03, 0x38
        /*1426*/ 	.short	0x0009


	//----- nvinfo : EIATTR_EXIT_INSTR_OFFSETS
	.align		4
        /*1428*/ 	.byte	0x04, 0x1c
        /*142a*/ 	.short	(.L_504 - .L_503)


	//   ....[0]....
.L_503:
        /*142c*/ 	.word	0x000146d0


	//----- nvinfo : EIATTR_MAX_THREADS
	.align		4
.L_504:
        /*1430*/ 	.byte	0x04, 0x05
        /*1432*/ 	.short	(.L_506 - .L_505)
.L_505:
        /*1434*/ 	.word	0x00000180
        /*1438*/ 	.word	0x00000001
        /*143c*/ 	.word	0x00000001


	//----- nvinfo : EIATTR_CRS_STACK_SIZE
	.align		4
.L_506:
        /*1440*/ 	.byte	0x04, 0x1e
        /*1442*/ 	.short	(.L_508 - .L_507)
.L_507:
        /*1444*/ 	.word	0x00000000


	//----- nvinfo : EIATTR_CBANK_PARAM_SIZE
	.align		4
.L_508:
        /*1448*/ 	.byte	0x03, 0x19
        /*144a*/ 	.short	0x06f0


	//----- nvinfo : EIATTR_PARAM_CBANK
	.align		4
        /*144c*/ 	.byte	0x04, 0x0a
        /*144e*/ 	.short	(.L_510 - .L_509)
	.align		4
.L_509:
        /*1450*/ 	.word	index@(.nv.constant0._ZN7cutlass13device_kernelIN5flash11enable_sm90INS1_16FlashAttnBwdSm90INS1_25CollectiveMainloopBwdSm90ILi2ELi2ELi2EN4cute5tupleIJNS5_1CILi1EEES8_S8_EEENS6_IJNS7_ILi128EEESA_NS7_ILi64EEEEEENS_10bfloat16_tEfNS_4arch4Sm90ELb0ELb1ELb1ELb0ELb0ELb1ELb0ELb0ELi2ELi1ELi2ELi2ELb0EEENS1_24CollectiveEpilogueBwdGQAISC_fSF_Li256ELb0ELb0EEENS1_19SingleTileSchedulerILb0ELb0ELb0ELi128EEEEEEEEEvNT_6ParamsE)
        /*1454*/ 	.short	0x0210
        /*1456*/ 	.short	0x06f0


	//----- nvinfo : EIATTR_SW_WAR
	.align		4
.L_510:
        /*1458*/ 	.byte	0x04, 0x36
        /*145a*/ 	.short	(.L_512 - .L_511)
.L_511:
        /*145c*/ 	.word	0x00000008
.L_512:


//--------------------- .nv.info._ZN7cutlass13device_kernelIN5flash11enable_sm90INS1_16FlashAttnBwdSm90INS1_25CollectiveMainloopBwdSm90ILi2ELi2ELi2EN4cute5tupleIJNS5_1CILi1EEES8_S8_EEENS6_IJNS7_ILi128EEESA_NS7_ILi64EEEEEENS_10bfloat16_tEfNS_4arch4Sm90ELb0ELb1ELb1ELb0ELb1ELb1ELb0ELb0ELi2ELi1ELi2ELi2ELb0EEENS1_24CollectiveEpilogueBwdGQAISC_fSF_Li256ELb0ELb1EEENS1_19SingleTileSchedulerILb0ELb0ELb0ELi128EEEEEEEEEvNT_6ParamsE --------------------------
	.section	.nv.info._ZN7cutlass13device_kernelIN5flash11enable_sm90INS1_16FlashAttnBwdSm90INS1_25CollectiveMainloopBwdSm90ILi2ELi2ELi2EN4cute5tupleIJNS5_1CILi1EEES8_S8_EEENS6_IJNS7_ILi128EEESA_NS7_ILi64EEEEEENS_10bfloat16_tEfNS_4arch4Sm90ELb0ELb1ELb1ELb0ELb1ELb1ELb0ELb0ELi2ELi1ELi2ELi2ELb0EEENS1_24CollectiveEpilogueBwdGQAISC_fSF_Li256ELb0ELb1EEENS1_19SingleTileSchedulerILb0ELb0ELb0ELi128EEEEEEEEEvNT_6ParamsE,"",@"SHT_CUDA_INFO"
	.sectionflags	@""
	.align	4


	//----- nvinfo : EIATTR_CUDA_API_VERSION
	.align		4
        /*0000*/ 	.byte	0x04, 0x37
        /*0002*/ 	.short	(.L_514 - .L_513)
.L_513:
        /*0004*/ 	.word	0x00000082


	//----- nvinfo : EIATTR_KPARAM_INFO
	.align		4
.L_514:
        /*0008*/ 	.byte	0x04, 0x17
        /*000a*/ 	.short	(.L_516 - .L_515)
.L_515:
        /*000c*/ 	.word	0x00000000
        /*0010*/ 	.short	0x0000
        /*0012*/ 	.short	0x0070
        /*0014*/ 	.byte	0x00, 0xf0, 0x01, 0x1a


	//----- nvinfo : EIATTR_SPARSE_MMA_MASK
	.align		4
.L_516:
        /*0018*/ 	.byte	0x03, 0x50
        /*001a*/ 	.short	0x0000


	//----- nvinfo : EIATTR_MAXREG_COUNT
	.align		4
        /*001c*/ 	.byte	0x03, 0x1b
        /*001e*/ 	.short	0x00a8


	//----- nvinfo : EIATTR_NUM_BARRIERS
	.align		4
        /*0020*/ 	.byte	0x02, 0x4c
        /*0022*/ 	.byte	0x10
	.zero		1


	//----- nvinfo : EIATTR_EXTERNS
	.align		4
        /*0024*/ 	.byte	0x04, 0x0f
        /*0026*/ 	.short	(.L_518 - .L_517)


	//   ....[0]....
	.align		4
.L_517:
        /*0028*/ 	.word	index@(__assertfail)


	//----- nvinfo : EIATTR_ANNOTATIONS
	.align		4
.L_518:
        /*002c*/ 	.byte	0x04, 0x55
        /*002e*/ 	.short	(.L_520 - .L_519)


	//   ....[0]....
.L_519:
        /* <DEDUP_REMOVED lines=156> */


	//----- nvinfo : EIATTR_MERCURY_ISA_VERSION
	.align		4
.L_520:
        /*09e0*/ 	.byte	0x03, 0x5f
        /*09e2*/ 	.short	0x0101


	//----- nvinfo : EIATTR_INT_WARP_WIDE_INSTR_OFFSETS
	.align		4
        /*09e4*/ 	.byte	0x04, 0x31
        /*09e6*/ 	.short	(.L_522 - .L_521)


	//   ....[0]....
.L_521:
        /*09e8*/ 	.word	0x00000190


	//   ....[1]....
        /*09ec*/ 	.word	0x000001c0


	//   ....[2]....
        /*09f0*/ 	.word	0x00012ac0


	//   ....[3]....
        /*09f4*/ 	.word	0x000130b0


	//   ....[4]....
        /*09f8*/ 	.word	0x00013560


	//   ....[5]....
        /*09fc*/ 	.word	0x00013820


	//   ....[6]....
        /*0a00*/ 	.word	0x00013a80


	//   ....[7]....
        /*0a04*/ 	.word	0x00013c10


	//----- nvinfo : EIATTR_COOP_GROUP_MASK_REGIDS
	.align		4
.L_522:
        /*0a08*/ 	.byte	0x04, 0x29
        /*0a0a*/ 	.short	(.L_524 - .L_523)


	//   ....[0]....
.L_523:
        /*0a0c*/ 	.word	0xffffffff


	//   ....[1]....
        /*0a10*/ 	.word	0xffffffff


	//   ....[2]....
        /*0a14*/ 	.word	0xffffffff


	//   ....[3]....
        /*0a18*/ 	.word	0xffffffff


	//   ....[4]....
        /*0a1c*/ 	.word	0xffffffff


	//   ....[5]....
        /*0a20*/ 	.word	0xffffffff


	//   ....[6]....
        /*0a24*/ 	.word	0xffffffff


	//   ....[7]....
        /*0a28*/ 	.word	0xffffffff


	//   ....[8]....
        /*0a2c*/ 	.word	0xffffffff


	//   ....[9]....
        /*0a30*/ 	.word	0xffffffff


	//   ....[10]....
        /*0a34*/ 	.word	0xffffffff


	//   ....[11]....
        /*0a38*/ 	.word	0xffffffff


	//   ....[12]....
        /*0a3c*/ 	.word	0xffffffff


	//   ....[13]....
        /*0a40*/ 	.word	0xffffffff


	//   ....[14]....
        /*0a44*/ 	.word	0xffffffff


	//   ....[15]....
        /*0a48*/ 	.word	0xffffffff


	//   ....[16]....
        /*0a4c*/ 	.word	0xffffffff


	//   ....[17]....
        /*0a50*/ 	.word	0xffffffff


	//   ....[18]....
        /*0a54*/ 	.word	0xffffffff


	//   ....[19]....
        /*0a58*/ 	.word	0xffffffff


	//   ....[20]....
        /*0a5c*/ 	.word	0xffffffff


	//   ....[21]....
        /*0a60*/ 	.word	0xffffffff


	//   ....[22]....
        /*0a64*/ 	.word	0xffffffff


	//   ....[23]....
        /*0a68*/ 	.word	0xffffffff


	//   ....[24]....
        /*0a6c*/ 	.word	0xffffffff


	//   ....[25]....
        /*0a70*/ 	.word	0xffffffff


	//   ....[26]....
        /*0a74*/ 	.word	0xffffffff


	//   ....[27]....
        /*0a78*/ 	.word	0xffffffff


	//   ....[28]....
        /*0a7c*/ 	.word	0xffffffff


	//   ....[29]....
        /*0a80*/ 	.word	0xffffffff


	//   ....[30]....
        /*0a84*/ 	.word	0xffffffff


	//   ....[31]....
        /*0a88*/ 	.word	0xffffffff


	//   ....[32]....
        /*0a8c*/ 	.word	0xffffffff


	//   ....[33]....
        /*0a90*/ 	.word	0xffffffff


	//   ....[34]....
        /*0a94*/ 	.word	0xffffffff


	//   ....[35]....
        /*0a98*/ 	.word	0xffffffff


	//   ....[36]....
        /*0a9c*/ 	.word	0xffffffff


	//   ....[37]....
        /*0aa0*/ 	.word	0xffffffff


	//   ....[38]....
        /*0aa4*/ 	.word	0xffffffff


	//   ....[39]....
        /*0aa8*/ 	.word	0xffffffff


	//   ....[40]....
        /*0aac*/ 	.word	0xffffffff


	//   ....[41]....
        /*0ab0*/ 	.word	0xffffffff


	//   ....[42]....
        /*0ab4*/ 	.word	0xffffffff


	//   ....[43]....
        /*0ab8*/ 	.word	0xffffffff


	//   ....[44]....
        /*0abc*/ 	.word	0xffffffff


	//   ....[45]....
        /*0ac0*/ 	.word	0xffffffff


	//   ....[46]....
        /*0ac4*/ 	.word	0xffffffff


	//   ....[47]....
        /*0ac8*/ 	.word	0xffffffff


	//   ....[48]....
        /*0acc*/ 	.word	0xffffffff


	//   ....[49]....
        /*0ad0*/ 	.word	0xffffffff


	//   ....[50]....
        /*0ad4*/ 	.word	0xffffffff


	//   ....[51]....
        /*0ad8*/ 	.word	0xffffffff


	//   ....[52]....
        /*0adc*/ 	.word	0xffffffff


	//   ....[53]....
        /*0ae0*/ 	.word	0xffffffff


	//   ....[54]....
        /*0ae4*/ 	.word	0xffffffff


	//   ....[55]....
        /*0ae8*/ 	.word	0xffffffff


	//   ....[56]....
        /*0aec*/ 	.word	0xffffffff


	//   ....[57]....
        /*0af0*/ 	.word	0xffffffff


	//   ....[58]....
        /*0af4*/ 	.word	0xffffffff


	//   ....[59]....
        /*0af8*/ 	.word	0xffffffff


	//   ....[60]....
        /*0afc*/ 	.word	0xffffffff


	//   ....[61]....
        /*0b00*/ 	.word	0xffffffff


	//   ....[62]....
        /*0b04*/ 	.word	0xffffffff


	//   ....[63]....
        /*0b08*/ 	.word	0xffffffff


	//   ....[64]....
        /*0b0c*/ 	.word	0xffffffff


	//   ....[65]....
        /*0b10*/ 	.word	0xffffffff


	//   ....[66]....
        /*0b14*/ 	.word	0xffffffff


	//   ....[67]....
        /*0b18*/ 	.word	0xffffffff


	//   ....[68]....
        /*0b1c*/ 	.word	0xffffffff


	//   ....[69]....
        /*0b20*/ 	.word	0xffffffff


	//   ....[70]....
        /*0b24*/ 	.word	0xffffffff


	//   ....[71]....
        /*0b28*/ 	.word	0xffffffff


	//   ....[72]....
        /*0b2c*/ 	.word	0xffffffff


	//   ....[73]....
        /*0b30*/ 	.word	0xffffffff


	//   ....[74]....
        /*0b34*/ 	.word	0xffffffff


	//   ....[75]....
        /*0b38*/ 	.word	0xffffffff


	//   ....[76]....
        /*0b3c*/ 	.word	0xffffffff


	//   ....[77]....
        /*0b40*/ 	.word	0xffffffff


	//   ....[78]....
        /*0b44*/ 	.word	0xffffffff


	//   ....[79]....
        /*0b48*/ 	.word	0xffffffff


	//   ....[80]....
        /*0b4c*/ 	.word	0xffffffff


	//   ....[81]....
        /*0b50*/ 	.word	0xffffffff


	//   ....[82]....
        /*0b54*/ 	.word	0xffffffff


	//   ....[83]....
        /*0b58*/ 	.word	0xffffffff


	//   ....[84]....
        /*0b5c*/ 	.word	0xffffffff


	//   ....[85]....
        /*0b60*/ 	.word	0xffffffff


	//   ....[86]....
        /*0b64*/ 	.word	0xffffffff


	//   ....[87]....
        /*0b68*/ 	.word	0xffffffff


	//   ....[88]....
        /*0b6c*/ 	.word	0xffffffff


	//   ....[89]....
        /*0b70*/ 	.word	0xffffffff


	//   ....[90]....
        /*0b74*/ 	.word	0xffffffff


	//   ....[91]....
        /*0b78*/ 	.word	0xffffffff


	//   ....[92]....
        /*0b7c*/ 	.word	0xffffffff


	//   ....[93]....
        /*0b80*/ 	.word	0xffffffff


	//   ....[94]....
        /*0b84*/ 	.word	0xffffffff


	//   ....[95]....
        /*0b88*/ 	.word	0xffffffff


	//   ....[96]....
        /*0b8c*/ 	.word	0xffffffff


	//   ....[97]....
        /*0b90*/ 	.word	0xffffffff


	//   ....[98]....
        /*0b94*/ 	.word	0xffffffff


	//   ....[99]....
        /*0b98*/ 	.word	0xffffffff


	//   ....[100]....
        /*0b9c*/ 	.word	0xffffffff


	//   ....[101]....
        /*0ba0*/ 	.word	0xffffffff


	//   ....[102]....
        /*0ba4*/ 	.word	0xffffffff


	//   ....[103]....
        /*0ba8*/ 	.word	0xffffffff


	//   ....[104]....
        /*0bac*/ 	.word	0xffffffff


	//   ....[105]....
        /*0bb0*/ 	.word	0xffffffff


	//   ....[106]....
        /*0bb4*/ 	.word	0xffffffff


	//   ....[107]....
        /*0bb8*/ 	.word	0xffffffff


	//   ....[108]....
        /*0bbc*/ 	.word	0xffffffff


	//   ....[109]....
        /*0bc0*/ 	.word	0xffffffff


	//   ....[110]....
        /*0bc4*/ 	.word	0xffffffff


	//   ....[111]....
        /*0bc8*/ 	.word	0xffffffff


	//   ....[112]....
        /*0bcc*/ 	.word	0xffffffff


	//   ....[113]....
        /*0bd0*/ 	.word	0xffffffff


	//   ....[114]....
        /*0bd4*/ 	.word	0xffffffff


	//   ....[115]....
        /*0bd8*/ 	.word	0xffffffff


	//   ....[116]....
        /*0bdc*/ 	.word	0xffffffff


	//   ....[117]....
        /*0be0*/ 	.word	0xffffffff


	//   ....[118]....
        /*0be4*/ 	.word	0xffffffff


	//   ....[119]....
        /*0be8*/ 	.word	0xffffffff


	//   ....[120]....
        /*0bec*/ 	.word	0xffffffff


	//   ....[121]....
        /*0bf0*/ 	.word	0xffffffff


	//   ....[122]....
        /*0bf4*/ 	.word	0xffffffff


	//   ....[123]....
        /*0bf8*/ 	.word	0xffffffff


	//   ....[124]....
        /*0bfc*/ 	.word	0xffffffff


	//   ....[125]....
        /*0c00*/ 	.word	0xffffffff


	//   ....[126]....
        /*0c04*/ 	.word	0xffffffff


	//   ....[127]....
        /*0c08*/ 	.word	0xffffffff


	//   ....[128]....
        /*0c0c*/ 	.word	0xffffffff


	//   ....[129]....
        /*0c10*/ 	.word	0xffffffff


	//   ....[130]....
        /*0c14*/ 	.word	0xffffffff


	//   ....[131]....
        /*0c18*/ 	.word	0xffffffff


	//   ....[132]....
        /*0c1c*/ 	.word	0xffffffff


	//   ....[133]....
        /*0c20*/ 	.word	0xffffffff


	//   ....[134]....
        /*0c24*/ 	.word	0xffffffff


	//   ....[135]....
        /*0c28*/ 	.word	0xffffffff


	//   ....[136]....
        /*0c2c*/ 	.word	0xffffffff


	//   ....[137]....
        /*0c30*/ 	.word	0xffffffff


	//   ....[138]....
        /*0c34*/ 	.word	0xffffffff


	//   ....[139]....
        /*0c38*/ 	.word	0xffffffff


	//   ....[140]....
        /*0c3c*/ 	.word	0xffffffff


	//   ....[141]....
        /*0c40*/ 	.word	0xffffffff


	//   ....[142]....
        /*0c44*/ 	.word	0xffffffff


	//   ....[143]....
        /*0c48*/ 	.word	0xffffffff


	//   ....[144]....
        /*0c4c*/ 	.word	0xffffffff


	//   ....[145]....
        /*0c50*/ 	.word	0xffffffff


	//   ....[146]....
        /*0c54*/ 	.word	0xffffffff


	//   ....[147]....
        /*0c58*/ 	.word	0xffffffff


	//   ....[148]....
        /*0c5c*/ 	.word	0xffffffff


	//   ....[149]....
        /*0c60*/ 	.word	0xffffffff


	//   ....[150]....
        /*0c64*/ 	.word	0xffffffff


	//   ....[151]....
        /*0c68*/ 	.word	0xffffffff


	//   ....[152]....
        /*0c6c*/ 	.word	0xffffffff


	//   ....[153]....
        /*0c70*/ 	.word	0xffffffff


	//   ....[154]....
        /*0c74*/ 	.word	0xffffffff


	//   ....[155]....
        /*0c78*/ 	.word	0xffffffff


	//   ....[156]....
        /*0c7c*/ 	.word	0xffffffff


	//   ....[157]....
        /*0c80*/ 	.word	0xffffffff


	//   ....[158]....
        /*0c84*/ 	.word	0xffffffff


	//   ....[159]....
        /*0c88*/ 	.word	0xffffffff


	//   ....[160]....
        /*0c8c*/ 	.word	0xffffffff


	//   ....[161]....
        /*0c90*/ 	.word	0xffffffff


	//   ....[162]....
        /*0c94*/ 	.word	0xffffffff


	//   ....[163]....
        /*0c98*/ 	.word	0xffffffff


	//   ....[164]....
        /*0c9c*/ 	.word	0xffffffff


	//   ....[165]....
        /*0ca0*/ 	.word	0xffffffff


	//   ....[166]....
        /*0ca4*/ 	.word	0xffffffff


	//   ....[167]....
        /*0ca8*/ 	.word	0xffffffff


	//   ....[168]....
        /*0cac*/ 	.word	0xffffffff


	//   ....[169]....
        /*0cb0*/ 	.word	0xffffffff


	//   ....[170]....
        /*0cb4*/ 	.word	0xffffffff


	//   ....[171]....
        /*0cb8*/ 	.word	0xffffffff


	//   ....[172]....
        /*0cbc*/ 	.word	0xffffffff


	//   ....[173]....
        /*0cc0*/ 	.word	0xffffffff


	//   ....[174]....
        /*0cc4*/ 	.word	0xffffffff


	//   ....[175]....
        /*0cc8*/ 	.word	0xffffffff


	//   ....[176]....
        /*0ccc*/ 	.word	0xffffffff


	//   ....[177]....
        /*0cd0*/ 	.word	0xffffffff


	//   ....[178]....
        /*0cd4*/ 	.word	0xffffffff


	//   ....[179]....
        /*0cd8*/ 	.word	0xffffffff


	//   ....[180]....
        /*0cdc*/ 	.word	0xffffffff


	//   ....[181]....
        /*0ce0*/ 	.word	0xffffffff


	//   ....[182]....
        /*0ce4*/ 	.word	0xffffffff


	//   ....[183]....
        /*0ce8*/ 	.word	0xffffffff


	//   ....[184]....
        /*0cec*/ 	.word	0xffffffff


	//   ....[185]....
        /*0cf0*/ 	.word	0xffffffff


	//   ....[186]....
        /*0cf4*/ 	.word	0xffffffff


	//   ....[187]....
        /*0cf8*/ 	.word	0xffffffff


	//   ....[188]....
        /*0cfc*/ 	.word	0xffffffff


	//   ....[189]....
        /*0d00*/ 	.word	0xffffffff


	//   ....[190]....
        /*0d04*/ 	.word	0xffffffff


	//   ....[191]....
        /*0d08*/ 	.word	0xffffffff


	//   ....[192]....
        /*0d0c*/ 	.word	0xffffffff


	//   ....[193]....
        /*0d10*/ 	.word	0xffffffff


	//   ....[194]....
        /*0d14*/ 	.word	0xffffffff


	//   ....[195]....
        /*0d18*/ 	.word	0xffffffff


	//   ....[196]....
        /*0d1c*/ 	.word	0xffffffff


	//   ....[197]....
        /*0d20*/ 	.word	0xffffffff


	//   ....[198]....
        /*0d24*/ 	.word	0xffffffff


	//   ....[199]....
        /*0d28*/ 	.word	0xffffffff


	//   ....[200]....
        /*0d2c*/ 	.word	0xffffffff


	//   ....[201]....
        /*0d30*/ 	.word	0xffffffff


	//   ....[202]....
        /*0d34*/ 	.word	0xffffffff


	//   ....[203]....
        /*0d38*/ 	.word	0xffffffff


	//   ....[204]....
        /*0d3c*/ 	.word	0xffffffff


	//   ....[205]....
        /*0d40*/ 	.word	0xffffffff


	//   ....[206]....
        /*0d44*/ 	.word	0xffffffff


	//   ....[207]....
        /*0d48*/ 	.word	0xffffffff


	//   ....[208]....
        /*0d4c*/ 	.word	0xffffffff


	//   ....[209]....
        /*0d50*/ 	.word	0xffffffff


	//   ....[210]....
        /*0d54*/ 	.word	0xffffffff


	//   ....[211]....
        /*0d58*/ 	.word	0xffffffff


	//   ....[212]....
        /*0d5c*/ 	.word	0x0500000f


	//   ....[213]....
        /*0d60*/ 	.word	0x0500000f


	//   ....[214]....
        /*0d64*/ 	.word	0x0500000f


	//   ....[215]....
        /*0d68*/ 	.word	0x0500000f


	//   ....[216]....
        /*0d6c*/ 	.word	0x0500000f


	//   ....[217]....
        /*0d70*/ 	.word	0x0500000f


	//----- nvinfo : EIATTR_COOP_GROUP_INSTR_OFFSETS
	.align		4
.L_524:
        /*0d74*/ 	.byte	0x04, 0x28
        /*0d76*/ 	.short	(.L_526 - .L_525)


	//   ....[0]....
.L_525:
        /*0d78*/ 	.word	0x00000070


	//   ....[1]....
        /*0d7c*/ 	.word	0x000001a0


	//   ....[2]....
        /*0d80*/ 	.word	0x000001f0


	//   ....[3]....
        /*0d84*/ 	.word	0x000003e0


	//   ....[4]....
        /*0d88*/ 	.word	0x00000610


	//   ....[5]....
        /*0d8c*/ 	.word	0x00000f60


	//   ....[6]....
        /*0d90*/ 	.word	0x00003240


	//   ....[7]....
        /*0d94*/ 	.word	0x00003780


	//   ....[8]....
        /*0d98*/ 	.word	0x00003ae0


	//   ....[9]....
        /*0d9c*/ 	.word	0x00003b10


	//   ....[10]....
        /*0da0*/ 	.word	0x00003b60


	//   ....[11]....
        /*0da4*/ 	.word	0x00003ba0


	//   ....[12]....
        /*0da8*/ 	.word	0x00003bc0


	//   ....[13]....
        /*0dac*/ 	.word	0x00003c70


	//   ....[14]....
        /*0db0*/ 	.word	0x00003cc0


	//   ....[15]....
        /*0db4*/ 	.word	0x00003d00


	//   ....[16]....
        /*0db8*/ 	.word	0x00003d30


	//   ....[17]....
        /*0dbc*/ 	.word	0x00003d50


	//   ....[18]....
        /*0dc0*/ 	.word	0x00003d60


	//   ....[19]....
        /*0dc4*/ 	.word	0x00003dd0


	//   ....[20]....
        /*0dc8*/ 	.word	0x00003e10


	//   ....[21]....
        /*0dcc*/ 	.word	0x00003e40


	//   ....[22]....
        /*0dd0*/ 	.word	0x00003e80


	//   ....[23]....
        /*0dd4*/ 	.word	0x00003ee0


	//   ....[24]....
        /*0dd8*/ 	.word	0x00003fd0


	//   ....[25]....
        /*0ddc*/ 	.word	0x00004040


	//   ....[26]....
        /*0de0*/ 	.word	0x00004070


	//   ....[27]....
        /*0de4*/ 	.word	0x000040d0


	//   ....[28]....
        /*0de8*/ 	.word	0x00004110


	//   ....[29]....
        /*0dec*/ 	.word	0x00004130


	//   ....[30]....
        /*0df0*/ 	.word	0x00004160


	//   ....[31]....
        /*0df4*/ 	.word	0x00004190


	//   ....[32]....
        /*0df8*/ 	.word	0x000041b0


	//   ....[33]....
        /*0dfc*/ 	.word	0x000042d0


	//   ....[34]....
        /*0e00*/ 	.word	0x00004310


	//   ....[35]....
        /*0e04*/ 	.word	0x00004340


	//   ....[36]....
        /*0e08*/ 	.word	0x00004370


	//   ....[37]....
        /*0e0c*/ 	.word	0x00004390


	//   ....[38]....
        /*0e10*/ 	.word	0x00004440


	//   ....[39]....
        /*0e14*/ 	.word	0x00004470


	//   ....[40]....
        /*0e18*/ 	.word	0x000044b0


	//   ....[41]....
        /*0e1c*/ 	.word	0x000044d0


	//   ....[42]....
        /*0e20*/ 	.word	0x000044f0


	//   ....[43]....
        /*0e24*/ 	.word	0x00004500


	//   ....[44]....
        /*0e28*/ 	.word	0x00004550


	//   ....[45]....
        /*0e2c*/ 	.word	0x00004580


	//   ....[46]....
        /*0e30*/ 	.word	0x000045c0


	//   ....[47]....
        /*0e34*/ 	.word	0x000045f0


	//   ....[48]....
        /*0e38*/ 	.word	0x00004700


	//   ....[49]....
        /*0e3c*/ 	.word	0x000047a0


	//   ....[50]....
        /*0e40*/ 	.word	0x000047b0


	//   ....[51]....
        /*0e44*/ 	.word	0x00004880


	//   ....[52]....
        /*0e48*/ 	.word	0x000048b0


	//   ....[53]....
        /*0e4c*/ 	.word	0x000048f0


	//   ....[54]....
        /*0e50*/ 	.word	0x000049b0


	//   ....[55]....
        /*0e54*/ 	.word	0x00004b50


	//   ....[56]....
        /*0e58*/ 	.word	0x00004b90


	//   ....[57]....
        /*0e5c*/ 	.word	0x00004c40


	//   ....[58]....
        /*0e60*/ 	.word	0x00004c80


	//   ....[59]....
        /*0e64*/ 	.word	0x00004cc0


	//   ....[60]....
        /*0e68*/ 	.word	0x00004d40


	//   ....[61]....
        /*0e6c*/ 	.word	0x00004d80


	//   ....[62]....
        /*0e70*/ 	.word	0x00004eb0


	//   ....[63]....
        /*0e74*/ 	.word	0x00005020


	//   ....[64]....
        /*0e78*/ 	.word	0x00005050


	//   ....[65]....
        /*0e7c*/ 	.word	0x00005070


	//   ....[66]....
        /*0e80*/ 	.word	0x00005090


	//   ....[67]....
        /*0e84*/ 	.word	0x000050d0


	//   ....[68]....
        /*0e88*/ 	.word	0x000050f0


	//   ....[69]....
        /*0e8c*/ 	.word	0x00005170


	//   ....[70]....
        /*0e90*/ 	.word	0x000083d0


	//   ....[71]....
        /*0e94*/ 	.word	0x000083e0


	//   ....[72]....
        /*0e98*/ 	.word	0x000083f0


	//   ....[73]....
        /*0e9c*/ 	.word	0x00008440


	//   ....[74]....
        /*0ea0*/ 	.word	0x00008450


	//   ....[75]....
        /*0ea4*/ 	.word	0x000084d0


	//   ....[76]....
        /*0ea8*/ 	.word	0x00008560


	//   ....[77]....
        /*0eac*/ 	.word	0x00008640


	//   ....[78]....
        /*0eb0*/ 	.word	0x00008660


	//   ....[79]....
        /*0eb4*/ 	.word	0x00008680


	//   ....[80]....
        /*0eb8*/ 	.word	0x000086e0


	//   ....[81]....
        /*0ebc*/ 	.word	0x00008770


	//   ....[82]....
        /*0ec0*/ 	.word	0x000087d0


	//   ....[83]....
        /*0ec4*/ 	.word	0x00008860


	//   ....[84]....
        /*0ec8*/ 	.word	0x000088f0


	//   ....[85]....
        /*0ecc*/ 	.word	0x00008900


	//   ....[86]....
        /*0ed0*/ 	.word	0x00008930


	//   ....[87]....
        /*0ed4*/ 	.word	0x00008970


	//   ....[88]....
        /*0ed8*/ 	.word	0x00008980


	//   ....[89]....
        /*0edc*/ 	.word	0x00008a80


	//   ....[90]....
        /*0ee0*/ 	.word	0x00008af0


	//   ....[91]....
        /*0ee4*/ 	.word	0x00008b20


	//   ....[92]....
        /*0ee8*/ 	.word	0x00008b50


	//   ....[93]....
        /*0eec*/ 	.word	0x00008b70


	//   ....[94]....
        /*0ef0*/ 	.word	0x00008ba0


	//   ....[95]....
        /*0ef4*/ 	.word	0x00008be0


	//   ....[96]....
        /*0ef8*/ 	.word	0x00008c10


	//   ....[97]....
        /*0efc*/ 	.word	0x00008cd0


	//   ....[98]....
        /*0f00*/ 	.word	0x00008d10


	//   ....[99]....
        /*0f04*/ 	.word	0x00008d70


	//   ....[100]....
        /*0f08*/ 	.word	0x00008dc0


	//   ....[101]....
        /*0f0c*/ 	.word	0x00008e80


	//   ....[102]....
        /*0f10*/ 	.word	0x00008ec0


	//   ....[103]....
        /*0f14*/ 	.word	0x00009080


	//   ....[104]....
        /*0f18*/ 	.word	0x00009090


	//   ....[105]....
        /*0f1c*/ 	.word	0x000090c0


	//   ....[106]....
        /*0f20*/ 	.word	0x00009260


	//   ....[107]....
        /*0f24*/ 	.word	0x00009360


	//   ....[108]....
        /*0f28*/ 	.word	0x000093c0


	//   ....[109]....
        /*0f2c*/ 	.word	0x00009400


	//   ....[110]....
        /*0f30*/ 	.word	0x00009640


	//   ....[111]....
        /*0f34*/ 	.word	0x000096e0


	//   ....[112]....
        /*0f38*/ 	.word	0x00009750


	//   ....[113]....
        /*0f3c*/ 	.word	0x00009760


	//   ....[114]....
        /*0f40*/ 	.word	0x00009770


	//   ....[115]....
        /*0f44*/ 	.word	0x00009810


	//   ....[116]....
        /*0f48*/ 	.word	0x00009880


	//   ....[117]....
        /*0f4c*/ 	.word	0x00009960


	//   ....[118]....
        /*0f50*/ 	.word	0x000099e0


	//   ....[119]....
        /*0f54*/ 	.word	0x00009cb0


	//   ....[120]....
        /*0f58*/ 	.word	0x00009cc0


	//   ....[121]....
        /*0f5c*/ 	.word	0x00009cd0


	//   ....[122]....
        /*0f60*/ 	.word	0x00009ce0


	//   ....[123]....
        /*0f64*/ 	.word	0x00009cf0


	//   ....[124]....
        /*0f68*/ 	.word	0x00009d00


	//   ....[125]....
        /*0f6c*/ 	.word	0x00009d10


	//   ....[126]....
        /*0f70*/ 	.word	0x0000a080


	//   ....[127]....
        /*0f74*/ 	.word	0x0000a090


	//   ....[128]....
        /*0f78*/ 	.word	0x0000a0a0


	//   ....[129]....
        /*0f7c*/ 	.word	0x0000a0b0


	//   ....[130]....
        /*0f80*/ 	.word	0x0000a0c0


	//   ....[131]....
        /*0f84*/ 	.word	0x0000a0d0


	//   ....[132]....
        /*0f88*/ 	.word	0x0000a0e0


	//   ....[133]....
        /*0f8c*/ 	.word	0x0000a0f0


	//   ....[134]....
        /*0f90*/ 	.word	0x0000d730


	//   ....[135]....
        /*0f94*/ 	.word	0x0000e0b0


	//   ....[136]....
        /*0f98*/ 	.word	0x0000e0f0


	//   ....[137]....
        /*0f9c*/ 	.word	0x0000e140


	//   ....[138]....
        /*0fa0*/ 	.word	0x0000e200


	//   ....[139]....
        /*0fa4*/ 	.word	0x0000e210


	//   ....[140]....
        /*0fa8*/ 	.word	0x0000e2a0


	//   ....[141]....
        /*0fac*/ 	.word	0x0000e320


	//   ....[142]....
        /*0fb0*/ 	.word	0x0000e330


	//   ....[143]....
        /*0fb4*/ 	.word	0x0000e340


	//   ....[144]....
        /*0fb8*/ 	.word	0x0000e390


	//   ....[145]....
        /*0fbc*/ 	.word	0x0000e3a0


	//   ....[146]....
        /*0fc0*/ 	.word	0x0000e4c0


	//   ....[147]....
        /*0fc4*/ 	.word	0x0000e500


	//   ....[148]....
        /*0fc8*/ 	.word	0x0000e530


	//   ....[149]....
        /*0fcc*/ 	.word	0x0000e540


	//   ....[150]....
        /*0fd0*/ 	.word	0x0000e580


	//   ....[151]....
        /*0fd4*/ 	.word	0x0000e620


	//   ....[152]....
        /*0fd8*/ 	.word	0x0000e680


	//   ....[153]....
        /*0fdc*/ 	.word	0x0000e6b0


	//   ....[154]....
        /*0fe0*/ 	.word	0x0000e6d0


	//   ....[155]....
        /*0fe4*/ 	.word	0x0000e780


	//   ....[156]....
        /*0fe8*/ 	.word	0x0000e790


	//   ....[157]....
        /*0fec*/ 	.word	0x0000e7a0


	//   ....[158]....
        /*0ff0*/ 	.word	0x0000e7f0


	//   ....[159]....
        /*0ff4*/ 	.word	0x0000e830


	//   ....[160]....
        /*0ff8*/ 	.word	0x0000e840


	//   ....[161]....
        /*0ffc*/ 	.word	0x0000e850


	//   ....[162]....
        /*1000*/ 	.word	0x0000e8a0


	//   ....[163]....
        /*1004*/ 	.word	0x0000e930


	//   ....[164]....
        /*1008*/ 	.word	0x0000e970


	//   ....[165]....
        /*100c*/ 	.word	0x0000e9a0


	//   ....[166]....
        /*1010*/ 	.word	0x0000e9b0


	//   ....[167]....
        /*1014*/ 	.word	0x0000ea10


	//   ....[168]....
        /*1018*/ 	.word	0x0000ea20


	//   ....[169]....
        /*101c*/ 	.word	0x0000ea50


	//   ....[170]....
        /*1020*/ 	.word	0x0000ea60


	//   ....[171]....
        /*1024*/ 	.word	0x0000eaa0


	//   ....[172]....
        /*1028*/ 	.word	0x0000eb20


	//   ....[173]....
        /*102c*/ 	.word	0x0000eb50


	//   ....[174]....
        /*1030*/ 	.word	0x0000eb70


	//   ....[175]....
        /*1034*/ 	.word	0x0000ee10


	//   ....[176]....
        /*1038*/ 	.word	0x0000ee70


	//   ....[177]....
        /*103c*/ 	.word	0x0000eeb0


	//   ....[178]....
        /*1040*/ 	.word	0x0000ef00


	//   ....[179]....
        /*1044*/ 	.word	0x0000ef70


	//   ....[180]....
        /*1048*/ 	.word	0x0000efb0


	//   ....[181]....
        /*104c*/ 	.word	0x0000efc0


	//   ....[182]....
        /*1050*/ 	.word	0x0000f290


	//   ....[183]....
        /*1054*/ 	.word	0x0000f2c0


	//   ....[184]....
        /*1058*/ 	.word	0x0000f300


	//   ....[185]....
        /*105c*/ 	.word	0x0000f320


	//   ....[186]....
        /*1060*/ 	.word	0x0000f330


	//   ....[187]....
        /*1064*/ 	.word	0x0000f340


	//   ....[188]....
        /*1068*/ 	.word	0x0000f350


	//   ....[189]....
        /*106c*/ 	.word	0x0000f360


	//   ....[190]....
        /*1070*/ 	.word	0x0000f6f0


	//   ....[191]....
        /*1074*/ 	.word	0x0000f720


	//   ....[192]....
        /*1078*/ 	.word	0x0000f770


	//   ....[193]....
        /*107c*/ 	.word	0x0000f850


	//   ....[194]....
        /*1080*/ 	.word	0x0000f8a0


	//   ....[195]....
        /*1084*/ 	.word	0x0000f8f0


	//   ....[196]....
        /*1088*/ 	.word	0x0000f920


	//   ....[197]....
        /*108c*/ 	.word	0x0000fc50


	//   ....[198]....
        /*1090*/ 	.word	0x00011ac0


	//   ....[199]....
        /*1094*/ 	.word	0x00011c60


	//   ....[200]....
        /*1098*/ 	.word	0x00011eb0


	//   ....[201]....
        /*109c*/ 	.word	0x00012050


	//   ....[202]....
        /*10a0*/ 	.word	0x00012170


	//   ....[203]....
        /*10a4*/ 	.word	0x000126c0


	//   ....[204]....
        /*10a8*/ 	.word	0x000129f0


	//   ....[205]....
        /*10ac*/ 	.word	0x00012d30


	//   ....[206]....
        /*10b0*/ 	.word	0x00012fe0


	//   ....[207]....
        /*10b4*/ 	.word	0x00013220


	//   ....[208]....
        /*10b8*/ 	.word	0x00013490


	//   ....[209]....
        /*10bc*/ 	.word	0x00013760


	//   ....[210]....
        /*10c0*/ 	.word	0x00013980


	//   ....[211]....
        /*10c4*/ 	.word	0x00013b10


	//   ....[212]....
        /*10c8*/ 	.word	0x00015a30


	//   ....[213]....
        /*10cc*/ 	.word	0x00015cc0


	//   ....[214]....
        /*10d0*/ 	.word	0x00015d30


	//   ....[215]....
        /*10d4*/ 	.word	0x00015da0


	//   ....[216]....
        /*10d8*/ 	.word	0x00015e10


	//   ....[217]....
        /*10dc*/ 	.word	0x00015e80


	//----- nvinfo : EIATTR_REG_RECONFIG
	.align		4
.L_526:
        /*10e0*/ 	.byte	0x01, 0x54
	.zero		2


	//----- nvinfo : EIATTR_SYSCALL_OFFSETS
	.align		4
        /*10e4*/ 	.byte	0x04, 0x46
        /*10e6*/ 	.short	(.L_528 - .L_527)


	//   ....[0]....
.L_527:
        /*10e8*/ 	.word	0x00000bc0


	//   ....[1]....
        /*10ec*/ 	.word	0x00000cb0


	//   ....[2]....
        /*10f0*/ 	.word	0x00000e10


	//   ....[3]....
        /*10f4*/ 	.word	0x00000f00


	//----- nvinfo : EIATTR_MBARRIER_INSTR_OFFSETS
	.align		4
.L_528:
        /*10f8*/ 	.byte	0x04, 0x39
        /*10fa*/ 	.short	(.L_530 - .L_529)


	//   ....[0]....
.L_529:
        /*10fc*/ 	.word	0x00000290
        /*1100*/ 	.word	0x000000ff
        /*1104*/ 	.word	0x00030c00
        /*1108*/ 	.short	0x0100
        /*110a*/ 	.byte	0x06
	.zero		1


	//   ....[1]....
        /*110c*/ 	.word	0x00000390
        /*1110*/ 	.word	0x000000ff
        /*1114*/ 	.word	0x00030c10
        /*1118*/ 	.short	0x0100
        /*111a*/ 	.byte	0x08
	.zero		1


	//   ....[2]....
        /*111c*/ 	.word	0x000003a0
        /*1120*/ 	.word	0x000000ff
        /*1124*/ 	.word	0x00030c20
        /*1128*/ 	.short	0x0100
        /*112a*/ 	.byte	0x08
	.zero		1


	//   ....[3]....
        /*112c*/ 	.word	0x000003b0
        /*1130*/ 	.word	0x000000ff
        /*1134*/ 	.word	0x00030c18
        /*1138*/ 	.short	0x0100
        /*113a*/ 	.byte	0x08
	.zero		1


	//   ....[4]....
        /*113c*/ 	.word	0x000003c0
        /*1140*/ 	.word	0x000000ff
        /*1144*/ 	.word	0x00030c28
        /*1148*/ 	.short	0x0100
        /*114a*/ 	.byte	0x08
	.zero		1


	//   ....[5]....
        /*114c*/ 	.word	0x000004f0
        /*1150*/ 	.word	0x000000ff
        /*1154*/ 	.word	0x00030c30
        /*1158*/ 	.short	0x0100
        /*115a*/ 	.byte	0x08
	.zero		1


	//   ....[6]....
        /*115c*/ 	.word	0x00000500
        /*1160*/ 	.word	0x000000ff
        /*1164*/ 	.word	0x00030c40
        /*1168*/ 	.short	0x0100
        /*116a*/ 	.byte	0x08
	.zero		1


	//   ....[7]....
        /*116c*/ 	.word	0x00000510
        /*1170*/ 	.word	0x000000ff
        /*1174*/ 	.word	0x00030c38
        /*1178*/ 	.short	0x0100
        /*117a*/ 	.byte	0x08
	.zero		1


	//   ....[8]....
        /*117c*/ 	.word	0x00000520
        /*1180*/ 	.word	0x000000ff
        /*1184*/ 	.word	0x00030c48
        /*1188*/ 	.short	0x0100
        /*118a*/ 	.byte	0x08
	.zero		1


	//   ....[9]....
        /*118c*/ 	.word	0x00000fa0
        /*1190*/ 	.word	0x00000010
        /*1194*/ 	.word	0x00030c00
        /*1198*/ 	.short	0x010a
        /*119a*/ 	.byte	0x3f
	.zero		1


	//   ....[10]....
        /*119c*/ 	.word	0x000010d0
        /*11a0*/ 	.word	0x00000010
        /*11a4*/ 	.word	0x00030c00
        /*11a8*/ 	.short	0x010a
        /*11aa*/ 	.byte	0x3f
	.zero		1


	//   ....[11]....
        /*11ac*/ 	.word	0x00001bb0
        /*11b0*/ 	.word	0x00000006
        /*11b4*/ 	.word	0x00030c10
        /*11b8*/ 	.short	0x010a
        /*11ba*/ 	.byte	0x3f
	.zero		1


	//   ....[12]....
        /*11bc*/ 	.word	0x00001c20
        /*11c0*/ 	.word	0x00000006
        /*11c4*/ 	.word	0x00030c10
        /*11c8*/ 	.short	0x010a
        /*11ca*/ 	.byte	0x3f
	.zero		1


	//   ....[13]....
        /*11cc*/ 	.word	0x00002050
        /*11d0*/ 	.word	0x00000006
        /*11d4*/ 	.word	0x00030c30
        /*11d8*/ 	.short	0x010a
        /*11da*/ 	.byte	0x3f
	.zero		1


	//   ....[14]....
        /*11dc*/ 	.word	0x00002090
        /*11e0*/ 	.word	0x00000006
        /*11e4*/ 	.word	0x00030c30
        /*11e8*/ 	.short	0x010a
        /*11ea*/ 	.byte	0x3f
	.zero		1


	//   ....[15]....
        /*11ec*/ 	.word	0x00006750
        /*11f0*/ 	.word	0x00000005
        /*11f4*/ 	.word	0x00000000
        /*11f8*/ 	.short	0x0101
        /*11fa*/ 	.byte	0x3f
	.zero		1


	//   ....[16]....
        /*11fc*/ 	.word	0x00006ba0
        /*1200*/ 	.word	0x00000006
        /*1204*/ 	.word	0x00000000
        /*1208*/ 	.short	0x0101
        /*120a*/ 	.byte	0x3f
	.zero		1


	//   ....[17]....
        /*120c*/ 	.word	0x000074d0
        /*1210*/ 	.word	0x00000006
        /*1214*/ 	.word	0x00030c10
        /*1218*/ 	.short	0x010a
        /*121a*/ 	.byte	0x3f
	.zero		1


	//   ....[18]....
        /*121c*/ 	.word	0x00007550
        /*1220*/ 	.word	0x00000006
        /*1224*/ 	.word	0x00030c10
        /*1228*/ 	.short	0x010a
        /*122a*/ 	.byte	0x3f
	.zero		1


	//   ....[19]....
        /*122c*/ 	.word	0x00007960
        /*1230*/ 	.word	0x00000006
        /*1234*/ 	.word	0x00030c30
        /*1238*/ 	.short	0x010a
        /*123a*/ 	.byte	0x3f
	.zero		1


	//   ....[20]....
        /*123c*/ 	.word	0x000079a0
        /*1240*/ 	.word	0x00000006
        /*1244*/ 	.word	0x00030c30
        /*1248*/ 	.short	0x010a
        /*124a*/ 	.byte	0x3f
	.zero		1


	//   ....[21]....
        /*124c*/ 	.word	0x0000b5f0
        /*1250*/ 	.word	0x00000005
        /*1254*/ 	.word	0x00000000
        /*1258*/ 	.short	0x0101
        /*125a*/ 	.byte	0x3f
	.zero		1


	//   ....[22]....
        /*125c*/ 	.word	0x0000ba40
        /*1260*/ 	.word	0x00000006
        /*1264*/ 	.word	0x00000000
        /*1268*/ 	.short	0x0101
        /*126a*/ 	.byte	0x3f
	.zero		1


	//   ....[23]....
        /*126c*/ 	.word	0x0000c240
        /*1270*/ 	.word	0x00000006
        /*1274*/ 	.word	0x00030c10
        /*1278*/ 	.short	0x010a
        /*127a*/ 	.byte	0x3f
	.zero		1


	//   ....[24]....
        /*127c*/ 	.word	0x0000c2c0
        /*1280*/ 	.word	0x00000006
        /*1284*/ 	.word	0x00030c10
        /*1288*/ 	.short	0x010a
        /*128a*/ 	.byte	0x3f
	.zero		1


	//   ....[25]....
        /*128c*/ 	.word	0x0000c6f0
        /*1290*/ 	.word	0x00000006
        /*1294*/ 	.word	0x00030c30
        /*1298*/ 	.short	0x010a
        /*129a*/ 	.byte	0x3f
	.zero		1


	//   ....[26]....
        /*129c*/ 	.word	0x0000c730
        /*12a0*/ 	.word	0x00000006
        /*12a4*/ 	.word	0x00030c30
        /*12a8*/ 	.short	0x010a
        /*12aa*/ 	.byte	0x3f
	.zero		1


	//   ....[27]....
        /*12ac*/ 	.word	0x00010e20
        /*12b0*/ 	.word	0x00000005
        /*12b4*/ 	.word	0x00000000
        /*12b8*/ 	.short	0x0101
        /*12ba*/ 	.byte	0x3f
	.zero		1


	//   ....[28]....
        /*12bc*/ 	.word	0x000112a0
        /*12c0*/ 	.word	0x00000006
        /*12c4*/ 	.word	0x00000000
        /*12c8*/ 	.short	0x0101
        /*12ca*/ 	.byte	0x3f
	.zero		1


	//   ....[29]....
        /*12cc*/ 	.word	0x00014180
        /*12d0*/ 	.word	0x00000010
        /*12d4*/ 	.word	0x00030c20
        /*12d8*/ 	.short	0x010a
        /*12da*/ 	.byte	0x3f
	.zero		1


	//   ....[30]....
        /*12dc*/ 	.word	0x00014750
        /*12e0*/ 	.word	0x00000010
        /*12e4*/ 	.word	0x00030c40
        /*12e8*/ 	.short	0x010a
        /*12ea*/ 	.byte	0x3f
	.zero		1


	//   ....[31]....
        /*12ec*/ 	.word	0x00014980
        /*12f0*/ 	.word	0x00000010
        /*12f4*/ 	.word	0x00030c28
        /*12f8*/ 	.short	0x010a
        /*12fa*/ 	.byte	0x3f
	.zero		1


	//   ....[32]....
        /*12fc*/ 	.word	0x00014bb0
        /*1300*/ 	.word	0x00000010
        /*1304*/ 	.word	0x00030c48
        /*1308*/ 	.short	0x010a
        /*130a*/ 	.byte	0x3f
	.zero		1


	//   ....[33]....
        /*130c*/ 	.word	0x00014d90
        /*1310*/ 	.word	0x00000010
        /*1314*/ 	.word	0x00030c20
        /*1318*/ 	.short	0x010a
        /*131a*/ 	.byte	0x3f
	.zero		1


	//   ....[34]....
        /*131c*/ 	.word	0x00015040
        /*1320*/ 	.word	0x00000010
        /*1324*/ 	.word	0x00030c40
        /*1328*/ 	.short	0x010a
        /*132a*/ 	.byte	0x3f
	.zero		1


	//   ....[35]....
        /*132c*/ 	.word	0x00015240
        /*1330*/ 	.word	0x00000010
        /*1334*/ 	.word	0x00030c28
        /*1338*/ 	.short	0x010a
        /*133a*/ 	.byte	0x3f
	.zero		1


	//   ....[36]....
        /*133c*/ 	.word	0x000154c0
        /*1340*/ 	.word	0x00000003
        /*1344*/ 	.word	0x00030c40
        /*1348*/ 	.short	0x010a
        /*134a*/ 	.byte	0x3f
	.zero		1


	//   ....[37]....
        /*134c*/ 	.word	0x00015890
        /*1350*/ 	.word	0x00000006
        /*1354*/ 	.word	0x00000000
        /*1358*/ 	.short	0x010a
        /*135a*/ 	.byte	0x3f
	.zero		1


	//   ....[38]....
        /*135c*/ 	.word	0x000158f0
        /*1360*/ 	.word	0x00000003
        /*1364*/ 	.word	0x00000000
        /*1368*/ 	.short	0x010a
        /*136a*/ 	.byte	0x3f
	.zero		1


	//   ....[39]....
        /*136c*/ 	.word	0x00015950
        /*1370*/ 	.word	0x00000002
        /*1374*/ 	.word	0x00000000
        /*1378*/ 	.short	0x010a
        /*137a*/ 	.byte	0x3f
	.zero		1


	//   ....[40]....
        /*137c*/ 	.word	0x00015980
        /*1380*/ 	.word	0x00000003
        /*1384*/ 	.word	0x00000000
        /*1388*/ 	.short	0x010a
        /*138a*/ 	.byte	0x3f
	.zero		1


	//   ....[41]....
        /*138c*/ 	.word	0x00015a60
        /*1390*/ 	.word	0x00000010
        /*1394*/ 	.word	0x00030c00
        /*1398*/ 	.short	0x010a
        /*139a*/ 	.byte	0x3f
	.zero		1


	//   ....[42]....
        /*139c*/ 	.word	0x00015ab0
        /*13a0*/ 	.word	0x00000006
        /*13a4*/ 	.word	0x00030c10
        /*13a8*/ 	.short	0x010a
        /*13aa*/ 	.byte	0x3f
	.zero		1


	//   ....[43]....
        /*13ac*/ 	.word	0x00015b00
        /*13b0*/ 	.word	0x00000006
        /*13b4*/ 	.word	0x00030c30
        /*13b8*/ 	.short	0x010a
        /*13ba*/ 	.byte	0x3f
	.zero		1


	//   ....[44]....
        /*13bc*/ 	.word	0x00015b50
        /*13c0*/ 	.word	0x00000006
        /*13c4*/ 	.word	0x00030c10
        /*13c8*/ 	.short	0x010a
        /*13ca*/ 	.byte	0x3f
	.zero		1


	//   ....[45]....
        /*13cc*/ 	.word	0x00015ba0
        /*13d0*/ 	.word	0x00000006
        /*13d4*/ 	.word	0x00030c30
        /*13d8*/ 	.short	0x010a
        /*13da*/ 	.byte	0x3f
	.zero		1


	//   ....[46]....
        /*13dc*/ 	.word	0x00015bf0
        /*13e0*/ 	.word	0x00000006
        /*13e4*/ 	.word	0x00030c10
        /*13e8*/ 	.short	0x010a
        /*13ea*/ 	.byte	0x3f
	.zero		1


	//   ....[47]....
        /*13ec*/ 	.word	0x00015c40
        /*13f0*/ 	.word	0x00000006
        /*13f4*/ 	.word	0x00030c30
        /*13f8*/ 	.short	0x010a
        /*13fa*/ 	.byte	0x3f
	.zero		1


	//   ....[48]....
        /*13fc*/ 	.word	0x00015ec0
        /*1400*/ 	.word	0x00000010
        /*1404*/ 	.word	0x00030c20
        /*1408*/ 	.short	0x010a
        /*140a*/ 	.byte	0x3f
	.zero		1


	//   ....[49]....
        /*140c*/ 	.word	0x00015f10
        /*1410*/ 	.word	0x00000010
        /*1414*/ 	.word	0x00030c40
        /*1418*/ 	.short	0x010a
        /*141a*/ 	.byte	0x3f
	.zero		1


	//   ....[50]....
        /*141c*/ 	.word	0x00015f60
        /*1420*/ 	.word	0x00000010
        /*1424*/ 	.word	0x00030c28
        /*1428*/ 	.short	0x010a
        /*142a*/ 	.byte	0x3f
	.zero		1


	//   ....[51]....
        /*142c*/ 	.word	0x00015fb0
        /*1430*/ 	.word	0x00000010
        /*1434*/ 	.word	0x00030c48
        /*1438*/ 	.short	0x010a
        /*143a*/ 	.byte	0x3f
	.zero		1


	//   ....[52]....
        /*143c*/ 	.word	0x00016010
        /*1440*/ 	.word	0x00000010
        /*1444*/ 	.word	0x00030c20
        /*1448*/ 	.short	0x010a
        /*144a*/ 	.byte	0x3f
	.zero		1


	//   ....[53]....
        /*144c*/ 	.word	0x00016060
        /*1450*/ 	.word	0x00000010
        /*1454*/ 	.word	0x00030c40
        /*1458*/ 	.short	0x010a
        /*145a*/ 	.byte	0x3f
	.zero		1


	//   ....[54]....
        /*145c*/ 	.word	0x000160b0
        /*1460*/ 	.word	0x00000010
        /*1464*/ 	.word	0x00030c28
        /*1468*/ 	.short	0x010a
        /*146a*/ 	.byte	0x3f
	.zero		1


	//   ....[55]....
        /*146c*/ 	.word	0x00016100
        /*1470*/ 	.word	0x00000003
        /*1474*/ 	.word	0x00030c40
        /*1478*/ 	.short	0x010a
        /*147a*/ 	.byte	0x3f
	.zero		1


	//   ....[56]....
        /*147c*/ 	.word	0x000161d0
        /*1480*/ 	.word	0x00000006
        /*1484*/ 	.word	0x00000000
        /*1488*/ 	.short	0x010a
        /*148a*/ 	.byte	0x3f
	.zero		1


	//   ....[57]....
        /*148c*/ 	.word	0x00016220
        /*1490*/ 	.word	0x00000003
        /*1494*/ 	.word	0x00000000
        /*1498*/ 	.short	0x010a
        /*149a*/ 	.byte	0x3f
	.zero		1


	//   ....[58]....
        /*149c*/ 	.word	0x00016270
        /*14a0*/ 	.word	0x00000002
        /*14a4*/ 	.word	0x00000000
        /*14a8*/ 	.short	0x010a
        /*14aa*/ 	.byte	0x3f
	.zero		1


	//----- nvinfo : EIATTR_NUM_MBARRIERS
	.align		4
.L_530:
        /*14ac*/ 	.byte	0x03, 0x38
        /*14ae*/ 	.short	0x0009


	//----- nvinfo : EIATTR_EXIT_INSTR_OFFSETS
	.align		4
        /*14b0*/ 	.byte	0x04, 0x1c
        /*14b2*/ 	.short	(.L_532 - .L_531)


	//   ....[0]....
.L_531:
        /*14b4*/ 	.word	0x000159d0


	//----- nvinfo : EIATTR_MAX_THREADS
	.align		4
.L_532:
        /*14b8*/ 	.byte	0x04, 0x05
        /*14ba*/ 	.short	(.L_534 - .L_533)
.L_533:
        /*14bc*/ 	.word	0x00000180
        /*14c0*/ 	.word	0x00000001
        /*14c4*/ 	.word	0x00000001


	//----- nvinfo : EIATTR_CRS_STACK_SIZE
	.align		4
.L_534:
        /*14c8*/ 	.byte	0x04, 0x1e
        /*14ca*/ 	.short	(.L_536 - .L_535)
.L_535:
        /*14cc*/ 	.word	0x00000000


	//----- nvinfo : EIATTR_CBANK_PARAM_SIZE
	.align		4
.L_536:
        /*14d0*/ 	.byte	0x03, 0x19
        /*14d2*/ 	.short	0x06f0


	//----- nvinfo : EIATTR_PARAM_CBANK
	.align		4
        /*14d4*/ 	.byte	0x04, 0x0a
        /*14d6*/ 	.short	(.L_538 - .L_537)
	.align		4
.L_537:
        /*14d8*/ 	.word	index@(.nv.constant0._ZN7cutlass13device_kernelIN5flash11enable_sm90INS1_16FlashAttnBwdSm90INS1_25CollectiveMainloopBwdSm90ILi2ELi2ELi2EN4cute5tupleIJNS5_1CILi1EEES8_S8_EEENS6_IJNS7_ILi128EEESA_NS7_ILi64EEEEEENS_10bfloat16_tEfNS_4arch4Sm90ELb0ELb1ELb1ELb0ELb1ELb1ELb0ELb0ELi2ELi1ELi2ELi2ELb0EEENS1_24CollectiveEpilogueBwdGQAISC_fSF_Li256ELb0ELb1EEENS1_19SingleTileSchedulerILb0ELb0ELb0ELi128EEEEEEEEEvNT_6ParamsE)
        /*14dc*/ 	.short	0x0210
        /*14de*/ 	.short	0x06f0


	//----- nvinfo : EIATTR_SW_WAR
	.align		4
.L_538:
        /*14e0*/ 	.byte	0x04, 0x36
        /*14e2*/ 	.short	(.L_540 - .L_539)
.L_539:
        /*14e4*/ 	.word	0x00000008
.L_540:


//--------------------- .nv.info._ZN7cutlass13device_kernelIN5flash22FlashAttnBwdPreprocessIN4cute5tupleIJNS3_1CILi128EEENS5_ILi64EEEEEENS_10bfloat16_tEfNS_4arch4Sm90ELb1ELb0EEEEEvNT_6ParamsE --------------------------
	.section	.nv.info._ZN7cutlass13device_kernelIN5flash22FlashAttnBwdPreprocessIN4cute5tupleIJNS3_1CILi128EEENS5_ILi64EEEEEENS_10bfloat16_tEfNS_4arch4Sm90ELb1ELb0EEEEEvNT_6ParamsE,"",@"SHT_CUDA_INFO"
	.sectionflags	@""
	.align	4


	//----- nvinfo : EIATTR_CUDA_API_VERSION
	.align		4
        /*0000*/ 	.byte	0x04, 0x37
        /*0002*/ 	.short	(.L_542 - .L_541)
.L_541:
        /*0004*/ 	.word	0x00000082


	//----- nvinfo : EIATTR_KPARAM_INFO
	.align		4
.L_542:
        /*0008*/ 	.byte	0x04, 0x17
        /*000a*/ 	.short	(.L_544 - .L_543)
.L_543:
        /*000c*/ 	.word	0x00000000
        /*0010*/ 	.short	0x0000
        /*0012*/ 	.short	0x0000
        /*0014*/ 	.byte	0x00, 0xf0, 0xc1, 0x03


	//----- nvinfo : EIATTR_SPARSE_MMA_MASK
	.align		4
.L_544:
        /*0018*/ 	.byte	0x03, 0x50
        /*001a*/ 	.short	0x0000


	//----- nvinfo : EIATTR_MAXREG_COUNT
	.align		4
        /*001c*/ 	.byte	0x03, 0x1b
        /*001e*/ 	.short	0x0080


	//----- nvinfo : EIATTR_MERCURY_ISA_VERSION
	.align		4
        /*0020*/ 	.byte	0x03, 0x5f
        /*0022*/ 	.short	0x0101


	//----- nvinfo : EIATTR_COOP_GROUP_MASK_REGIDS
	.align		4
        /*0024*/ 	.byte	0x04, 0x29
        /*0026*/ 	.short	(.L_546 - .L_545)


	//   ....[0]....
.L_545:
        /*0028*/ 	.word	0xffffffff


	//   ....[1]....
        /*002c*/ 	.word	0xffffffff


	//   ....[2]....
        /*0030*/ 	.word	0xffffffff


	//   ....[3]....
        /*0034*/ 	.word	0xffffffff


	//   ....[4]....
        /*0038*/ 	.word	0xffffffff


	//   ....[5]....
        /*003c*/ 	.word	0xffffffff


	//   ....[6]....
        /*0040*/ 	.word	0xffffffff


	//   ....[7]....
        /*0044*/ 	.word	0xffffffff


	//   ....[8]....
        /*0048*/ 	.word	0xffffffff


	//   ....[9]....
        /*004c*/ 	.word	0xffffffff


	//   ....[10]....
        /*0050*/ 	.word	0xffffffff


	//   ....[11]....
        /*0054*/ 	.word	0xffffffff


	//----- nvinfo : EIATTR_COOP_GROUP_INSTR_OFFSETS
	.align		4
.L_546:
        /*0058*/ 	.byte	0x04, 0x28
        /*005a*/ 	.short	(.L_548 - .L_547)


	//   ....[0]....
.L_547:
        /*005c*/ 	.word	0x00001110


	//   ....[1]....
        /*0060*/ 	.word	0x00001120


	//   ....[2]....
        /*0064*/ 	.word	0x00001130


	//   ....[3]....
        /*0068*/ 	.word	0x00001140


	//   ....[4]....
        /*006c*/ 	.word	0x00001190


	//   ....[5]....
        /*0070*/ 	.word	0x000011a0


	//   ....[6]....
        /*0074*/ 	.word	0x000011b0


	//   ....[7]....
        /*0078*/ 	.word	0x000011c0


	//   ....[8]....
        /*007c*/ 	.word	0x00001230


	//   ....[9]....
        /*0080*/ 	.word	0x00001250


	//   ....[10]....
        /*0084*/ 	.word	0x00001260


	//   ....[11]....
        /*0088*/ 	.word	0x00001280


	//----- nvinfo : EIATTR_EXIT_INSTR_OFFSETS
	.align		4
.L_548:
        /*008c*/ 	.byte	0x04, 0x1c
        /*008e*/ 	.short	(.L_550 - .L_549)


	//   ....[0]....
.L_549:
        /*0090*/ 	.word	0x00001840


	//   ....[1]....
        /*0094*/ 	.word	0x000018c0


	//----- nvinfo : EIATTR_MAX_THREADS
	.align		4
.L_550:
        /*0098*/ 	.byte	0x04, 0x05
        /*009a*/ 	.short	(.L_552 - .L_551)
.L_551:
        /*009c*/ 	.word	0x00000100
        /*00a0*/ 	.word	0x00000001
        /*00a4*/ 	.word	0x00000001


	//----- nvinfo : EIATTR_CRS_STACK_SIZE
	.align		4
.L_552:
        /*00a8*/ 	.byte	0x04, 0x1e
        /*00aa*/ 	.short	(.L_554 - .L_553)
.L_553:
        /*00ac*/ 	.word	0x00000000


	//----- nvinfo : EIATTR_CBANK_PARAM_SIZE
	.align		4
.L_554:
        /*00b0*/ 	.byte	0x03, 0x19
        /*00b2*/ 	.short	0x00f0


	//----- nvinfo : EIATTR_PARAM_CBANK
	.align		4
        /*00b4*/ 	.byte	0x04, 0x0a
        /*00b6*/ 	.short	(.L_556 - .L_555)
	.align		4
.L_555:
        /*00b8*/ 	.word	index@(.nv.constant0._ZN7cutlass13device_kernelIN5flash22FlashAttnBwdPreprocessIN4cute5tupleIJNS3_1CILi128EEENS5_ILi64EEEEEENS_10bfloat16_tEfNS_4arch4Sm90ELb1ELb0EEEEEvNT_6ParamsE)
        /*00bc*/ 	.short	0x0210
        /*00be*/ 	.short	0x00f0


	//----- nvinfo : EIATTR_SW_WAR
	.align		4
.L_556:
        /*00c0*/ 	.byte	0x04, 0x36
        /*00c2*/ 	.short	(.L_558 - .L_557)
.L_557:
        /*00c4*/ 	.word	0x00000008
.L_558:


//--------------------- .nv.info._ZN7cutlass13device_kernelIN5flash11enable_sm90INS1_16FlashAttnBwdSm90INS1_25CollectiveMainloopBwdSm90ILi2ELi2ELi2EN4cute5tupleIJNS5_1CILi1EEES8_S8_EEENS6_IJNS7_ILi128EEESA_NS7_ILi64EEEEEENS_10bfloat16_tEfNS_4arch4Sm90ELb0ELb1ELb1ELb1ELb0ELb1ELb0ELb0ELi2ELi1ELi2ELi2ELb0EEENS1_21CollectiveEpilogueBwdISC_SD_SF_Li256ELb1ELb0ELi1EEENS1_19SingleTileSchedulerILb1ELb0ELb0ELi128EEEEEEEEEvNT_6ParamsE --------------------------
	.section	.nv.info._ZN7cutlass13device_kernelIN5flash11enable_sm90INS1_16FlashAttnBwdSm90INS1_25CollectiveMainloopBwdSm90ILi2ELi2ELi2EN4cute5tupleIJNS5_1CILi1EEES8_S8_EEENS6_IJNS7_ILi128EEESA_NS7_ILi64EEEEEENS_10bfloat16_tEfNS_4arch4Sm90ELb0ELb1ELb1ELb1ELb0ELb1ELb0ELb0ELi2ELi1ELi2ELi2ELb0EEENS1_21CollectiveEpilogueBwdISC_SD_SF_Li256ELb1ELb0ELi1EEENS1_19SingleTileSchedulerILb1ELb0ELb0ELi128EEEEEEEEEvNT_6ParamsE,"",@"SHT_CUDA_INFO"
	.sectionflags	@""
	.align	4


	//----- nvinfo : EIATTR_CUDA_API_VERSION
	.align		4
        /*0000*/ 	.byte	0x04, 0x37
        /*0002*/ 	.short	(.L_560 - .L_559)
.L_559:
        /*0004*/ 	.word	0x00000082


	//----- nvinfo : EIATTR_KPARAM_INFO
	.align		4
.L_560:
        /*0008*/ 	.byte	0x04, 0x17
        /*000a*/ 	.short	(.L_562 - .L_561)
.L_561:
        /*000c*/ 	.word	0x00000000
        /*0010*/ 	.short	0x0000
        /*0012*/ 	.short	0x0070
        /*0014*/ 	.byte	0x00, 0xf0, 0x01, 0x1a


	//----- nvinfo : EIATTR_SPARSE_MMA_MASK
	.align		4
.L_562:
        /*0018*/ 	.byte	0x03, 0x50
        /*001a*/ 	.short	0x0000


	//----- nvinfo : EIATTR_MAXREG_COUNT
	.align		4
        /*001c*/ 	.byte	0x03, 0x1b
        /*001e*/ 	.short	0x00a8


	//----- nvinfo : EIATTR_NUM_BARRIERS
	.align		4
        /*0020*/ 	.byte	0x02, 0x4c
        /*0022*/ 	.byte	0x10
	.zero		1


	//----- nvinfo : EIATTR_EXTERNS
	.align		4
        /*0024*/ 	.byte	0x04, 0x0f
        /*0026*/ 	.short	(.L_564 - .L_563)


	//   ....[0]....
	.align		4
.L_563:
        /*0028*/ 	.word	index@(__assertfail)


	//----- nvinfo : EIATTR_ANNOTATIONS
	.align		4
.L_564:
        /*002c*/ 	.byte	0x04, 0x55
        /*002e*/ 	.short	(.L_566 - .L_565)


	//   ....[0]....
.L_565:
        /* <DEDUP_REMOVED lines=158> */


	//----- nvinfo : EIATTR_MERCURY_ISA_VERSION
	.align		4
.L_566:
        /*09f8*/ 	.byte	0x03, 0x5f
        /*09fa*/ 	.short	0x0101


	//----- nvinfo : EIATTR_INT_WARP_WIDE_INSTR_OFFSETS
	.align		4
        /*09fc*/ 	.byte	0x04, 0x31
        /*09fe*/ 	.short	(.L_568 - .L_567)


	//   ....[0]....
.L_567:
        /*0a00*/ 	.word	0x00000190


	//   ....[1]....
        /*0a04*/ 	.word	0x000001c0


	//----- nvinfo : EIATTR_COOP_GROUP_MASK_REGIDS
	.align		4
.L_568:
        /*0a08*/ 	.byte	0x04, 0x29
        /*0a0a*/ 	.short	(.L_570 - .L_569)


	//   ....[0]....
.L_569:
        /*0a0c*/ 	.word	0xffffffff


	//   ....[1]....
        /*0a10*/ 	.word	0xffffffff


	//   ....[2]....
        /*0a14*/ 	.word	0xffffffff


	//   ....[3]....
        /*0a18*/ 	.word	0xffffffff


	//   ....[4]....
        /*0a1c*/ 	.word	0xffffffff


	//   ....[5]....
        /*0a20*/ 	.word	0xffffffff


	//   ....[6]....
        /*0a24*/ 	.word	0xffffffff


	//   ....[7]....
        /*0a28*/ 	.word	0xffffffff


	//   ....[8]....
        /*0a2c*/ 	.word	0xffffffff


	//   ....[9]....
        /*0a30*/ 	.word	0xffffffff


	//   ....[10]....
        /*0a34*/ 	.word	0xffffffff


	//   ....[11]....
        /*0a38*/ 	.word	0xffffffff


	//   ....[12]....
        /*0a3c*/ 	.word	0xffffffff


	//   ....[13]....
        /*0a40*/ 	.word	0xffffffff


	//   ....[14]....
        /*0a44*/ 	.word	0xffffffff


	//   ....[15]....
        /*0a48*/ 	.word	0xffffffff


	//   ....[16]....
        /*0a4c*/ 	.word	0xffffffff


	//   ....[17]....
        /*0a50*/ 	.word	0xffffffff


	//   ....[18]....
        /*0a54*/ 	.word	0xffffffff


	//   ....[19]....
        /*0a58*/ 	.word	0xffffffff


	//   ....[20]....
        /*0a5c*/ 	.word	0xffffffff


	//   ....[21]....
        /*0a60*/ 	.word	0xffffffff


	//   ....[22]....
        /*0a64*/ 	.word	0xffffffff


	//   ....[23]....
        /*0a68*/ 	.word	0xffffffff


	//   ....[24]....
        /*0a6c*/ 	.word	0xffffffff


	//   ....[25]....
        /*0a70*/ 	.word	0xffffffff


	//   ....[26]....
        /*0a74*/ 	.word	0xffffffff


	//   ....[27]....
        /*0a78*/ 	.word	0xffffffff


	//   ....[28]....
        /*0a7c*/ 	.word	0xffffffff


	//   ....[29]....
        /*0a80*/ 	.word	0xffffffff


	//   ....[30]....
        /*0a84*/ 	.word	0xffffffff


	//   ....[31]....
        /*0a88*/ 	.word	0xffffffff


	//   ....[32]....
        /*0a8c*/ 	.word	0xffffffff


	//   ....[33]....
        /*0a90*/ 	.word	0xffffffff


	//   ....[34]....
        /*0a94*/ 	.word	0xffffffff


	//   ....[35]....
        /*0a98*/ 	.word	0xffffffff


	//   ....[36]....
        /*0a9c*/ 	.word	0xffffffff


	//   ....[37]....
        /*0aa0*/ 	.word	0xffffffff


	//   ....[38]....
        /*0aa4*/ 	.word	0xffffffff


	//   ....[39]....
        /*0aa8*/ 	.word	0xffffffff


	//   ....[40]....
        /*0aac*/ 	.word	0xffffffff


	//   ....[41]....
        /*0ab0*/ 	.word	0xffffffff


	//   ....[42]....
        /*0ab4*/ 	.word	0xffffffff


	//   ....[43]....
        /*0ab8*/ 	.word	0xffffffff


	//   ....[44]....
        /*0abc*/ 	.word	0xffffffff


	//   ....[45]....
        /*0ac0*/ 	.word	0xffffffff


	//   ....[46]....
        /*0ac4*/ 	.word	0xffffffff


	//   ....[47]....
        /*0ac8*/ 	.word	0xffffffff


	//   ....[48]....
        /*0acc*/ 	.word	0xffffffff


	//   ....[49]....
        /*0ad0*/ 	.word	0xffffffff


	//   ....[50]....
        /*0ad4*/ 	.word	0xffffffff


	//   ....[51]....
        /*0ad8*/ 	.word	0xffffffff


	//   ....[52]....
        /*0adc*/ 	.word	0xffffffff


	//   ....[53]....
        /*0ae0*/ 	.word	0xffffffff


	//   ....[54]....
        /*0ae4*/ 	.word	0xffffffff


	//   ....[55]....
        /*0ae8*/ 	.word	0xffffffff


	//   ....[56]....
        /*0aec*/ 	.word	0xffffffff


	//   ....[57]....
        /*0af0*/ 	.word	0xffffffff


	//   ....[58]....
        /*0af4*/ 	.word	0xffffffff


	//   ....[59]....
        /*0af8*/ 	.word	0xffffffff


	//   ....[60]....
        /*0afc*/ 	.word	0xffffffff


	//   ....[61]....
        /*0b00*/ 	.word	0xffffffff


	//   ....[62]....
        /*0b04*/ 	.word	0xffffffff


	//   ....[63]....
        /*0b08*/ 	.word	0xffffffff


	//   ....[64]....
        /*0b0c*/ 	.word	0xffffffff


	//   ....[65]....
        /*0b10*/ 	.word	0xffffffff


	//   ....[66]....
        /*0b14*/ 	.word	0xffffffff


	//   ....[67]....
        /*0b18*/ 	.word	0xffffffff


	//   ....[68]....
        /*0b1c*/ 	.word	0xffffffff


	//   ....[69]....
        /*0b20*/ 	.word	0xffffffff


	//   ....[70]....
        /*0b24*/ 	.word	0xffffffff


	//   ....[71]....
        /*0b28*/ 	.word	0xffffffff


	//   ....[72]....
        /*0b2c*/ 	.word	0xffffffff


	//   ....[73]....
        /*0b30*/ 	.word	0xffffffff


	//   ....[74]....
        /*0b34*/ 	.word	0xffffffff


	//   ....[75]....
        /*0b38*/ 	.word	0xffffffff


	//   ....[76]....
        /*0b3c*/ 	.word	0xffffffff


	//   ....[77]....
        /*0b40*/ 	.word	0xffffffff


	//   ....[78]....
        /*0b44*/ 	.word	0xffffffff


	//   ....[79]....
        /*0b48*/ 	.word	0xffffffff


	//   ....[80]....
        /*0b4c*/ 	.word	0xffffffff


	//   ....[81]....
        /*0b50*/ 	.word	0xffffffff


	//   ....[82]....
        /*0b54*/ 	.word	0xffffffff


	//   ....[83]....
        /*0b58*/ 	.word	0xffffffff


	//   ....[84]....
        /*0b5c*/ 	.word	0xffffffff


	//   ....[85]....
        /*0b60*/ 	.word	0xffffffff


	//   ....[86]....
        /*0b64*/ 	.word	0xffffffff


	//   ....[87]....
        /*0b68*/ 	.word	0xffffffff


	//   ....[88]....
        /*0b6c*/ 	.word	0xffffffff


	//   ....[89]....
        /*0b70*/ 	.word	0xffffffff


	//   ....[90]....
        /*0b74*/ 	.word	0xffffffff


	//   ....[91]....
        /*0b78*/ 	.word	0xffffffff


	//   ....[92]....
        /*0b7c*/ 	.word	0xffffffff


	//   ....[93]....
        /*0b80*/ 	.word	0xffffffff


	//   ....[94]....
        /*0b84*/ 	.word	0xffffffff


	//   ....[95]....
        /*0b88*/ 	.word	0xffffffff


	//   ....[96]....
        /*0b8c*/ 	.word	0xffffffff


	//   ....[97]....
        /*0b90*/ 	.word	0xffffffff


	//   ....[98]....
        /*0b94*/ 	.word	0xffffffff


	//   ....[99]....
        /*0b98*/ 	.word	0xffffffff


	//   ....[100]....
        /*0b9c*/ 	.word	0xffffffff


	//   ....[101]....
        /*0ba0*/ 	.word	0xffffffff


	//   ....[102]....
        /*0ba4*/ 	.word	0xffffffff


	//   ....[103]....
        /*0ba8*/ 	.word	0xffffffff


	//   ....[104]....
        /*0bac*/ 	.word	0xffffffff


	//   ....[105]....
        /*0bb0*/ 	.word	0xffffffff


	//   ....[106]....
        /*0bb4*/ 	.word	0xffffffff


	//   ....[107]....
        /*0bb8*/ 	.word	0xffffffff


	//   ....[108]....
        /*0bbc*/ 	.word	0xffffffff


	//   ....[109]....
        /*0bc0*/ 	.word	0xffffffff


	//   ....[110]....
        /*0bc4*/ 	.word	0xffffffff


	//   ....[111]....
        /*0bc8*/ 	.word	0xffffffff


	//   ....[112]....
        /*0bcc*/ 	.word	0xffffffff


	//   ....[113]....
        /*0bd0*/ 	.word	0xffffffff


	//   ....[114]....
        /*0bd4*/ 	.word	0xffffffff


	//   ....[115]....
        /*0bd8*/ 	.word	0xffffffff


	//   ....[116]....
        /*0bdc*/ 	.word	0xffffffff


	//   ....[117]....
        /*0be0*/ 	.word	0xffffffff


	//   ....[118]....
        /*0be4*/ 	.word	0xffffffff


	//   ....[119]....
        /*0be8*/ 	.word	0xffffffff


	//   ....[120]....
        /*0bec*/ 	.word	0xffffffff


	//   ....[121]....
        /*0bf0*/ 	.word	0xffffffff


	//   ....[122]....
        /*0bf4*/ 	.word	0xffffffff


	//   ....[123]....
        /*0bf8*/ 	.word	0xffffffff


	//   ....[124]....
        /*0bfc*/ 	.word	0xffffffff


	//   ....[125]....
        /*0c00*/ 	.word	0xffffffff


	//   ....[126]....
        /*0c04*/ 	.word	0xffffffff


	//   ....[127]....
        /*0c08*/ 	.word	0xffffffff


	//   ....[128]....
        /*0c0c*/ 	.word	0xffffffff


	//   ....[129]....
        /*0c10*/ 	.word	0xffffffff


	//   ....[130]....
        /*0c14*/ 	.word	0xffffffff


	//   ....[131]....
        /*0c18*/ 	.word	0xffffffff


	//   ....[132]....
        /*0c1c*/ 	.word	0xffffffff


	//   ....[133]....
        /*0c20*/ 	.word	0xffffffff


	//   ....[134]....
        /*0c24*/ 	.word	0xffffffff


	//   ....[135]....
        /*0c28*/ 	.word	0xffffffff


	//   ....[136]....
        /*0c2c*/ 	.word	0xffffffff


	//   ....[137]....
        /*0c30*/ 	.word	0xffffffff


	//   ....[138]....
        /*0c34*/ 	.word	0xffffffff


	//   ....[139]....
        /*0c38*/ 	.word	0xffffffff


	//   ....[140]....
        /*0c3c*/ 	.word	0xffffffff


	//   ....[141]....
        /*0c40*/ 	.word	0xffffffff


	//   ....[142]....
        /*0c44*/ 	.word	0xffffffff


	//   ....[143]....
        /*0c48*/ 	.word	0xffffffff


	//   ....[144]....
        /*0c4c*/ 	.word	0xffffffff


	//   ....[145]....
        /*0c50*/ 	.word	0xffffffff


	//   ....[146]....
        /*0c54*/ 	.word	0xffffffff


	//   ....[147]....
        /*0c58*/ 	.word	0xffffffff


	//   ....[148]....
        /*0c5c*/ 	.word	0xffffffff


	//   ....[149]....
        /*0c60*/ 	.word	0xffffffff


	//   ....[150]....
        /*0c64*/ 	.word	0xffffffff


	//   ....[151]....
        /*0c68*/ 	.word	0xffffffff


	//   ....[152]....
        /*0c6c*/ 	.word	0xffffffff


	//   ....[153]....
        /*0c70*/ 	.word	0xffffffff


	//   ....[154]....
        /*0c74*/ 	.word	0xffffffff


	//   ....[155]....
        /*0c78*/ 	.word	0xffffffff


	//   ....[156]....
        /*0c7c*/ 	.word	0xffffffff


	//   ....[157]....
        /*0c80*/ 	.word	0xffffffff


	//   ....[158]....
        /*0c84*/ 	.word	0xffffffff


	//   ....[159]....
        /*0c88*/ 	.word	0xffffffff


	//   ....[160]....
        /*0c8c*/ 	.word	0xffffffff


	//   ....[161]....
        /*0c90*/ 	.word	0xffffffff


	//   ....[162]....
        /*0c94*/ 	.word	0xffffffff


	//   ....[163]....
        /*0c98*/ 	.word	0xffffffff


	//   ....[164]....
        /*0c9c*/ 	.word	0xffffffff


	//   ....[165]....
        /*0ca0*/ 	.word	0xffffffff


	//   ....[166]....
        /*0ca4*/ 	.word	0xffffffff


	//   ....[167]....
        /*0ca8*/ 	.word	0xffffffff


	//   ....[168]....
        /*0cac*/ 	.word	0xffffffff


	//   ....[169]....
        /*0cb0*/ 	.word	0xffffffff


	//   ....[170]....
        /*0cb4*/ 	.word	0xffffffff


	//   ....[171]....
        /*0cb8*/ 	.word	0xffffffff


	//   ....[172]....
        /*0cbc*/ 	.word	0xffffffff


	//   ....[173]....
        /*0cc0*/ 	.word	0xffffffff


	//   ....[174]....
        /*0cc4*/ 	.word	0xffffffff


	//   ....[175]....
        /*0cc8*/ 	.word	0xffffffff


	//   ....[176]....
        /*0ccc*/ 	.word	0xffffffff


	//   ....[177]....
        /*0cd0*/ 	.word	0xffffffff


	//   ....[178]....
        /*0cd4*/ 	.word	0xffffffff


	//   ....[179]....
        /*0cd8*/ 	.word	0xffffffff


	//   ....[180]....
        /*0cdc*/ 	.word	0xffffffff


	//   ....[181]....
        /*0ce0*/ 	.word	0xffffffff


	//   ....[182]....
        /*0ce4*/ 	.word	0xffffffff


	//   ....[183]....
        /*0ce8*/ 	.word	0xffffffff


	//   ....[184]....
        /*0cec*/ 	.word	0xffffffff


	//   ....[185]....
        /*0cf0*/ 	.word	0xffffffff


	//   ....[186]....
        /*0cf4*/ 	.word	0xffffffff


	//   ....[187]....
        /*0cf8*/ 	.word	0xffffffff


	//   ....[188]....
        /*0cfc*/ 	.word	0xffffffff


	//   ....[189]....
        /*0d00*/ 	.word	0xffffffff


	//   ....[190]....
        /*0d04*/ 	.word	0xffffffff


	//   ....[191]....
        /*0d08*/ 	.word	0xffffffff


	//   ....[192]....
        /*0d0c*/ 	.word	0xffffffff


	//   ....[193]....
        /*0d10*/ 	.word	0xffffffff


	//   ....[194]....
        /*0d14*/ 	.word	0xffffffff


	//   ....[195]....
        /*0d18*/ 	.word	0xffffffff


	//   ....[196]....
        /*0d1c*/ 	.word	0xffffffff


	//   ....[197]....
        /*0d20*/ 	.word	0xffffffff


	//   ....[198]....
        /*0d24*/ 	.word	0xffffffff


	//   ....[199]....
        /*0d28*/ 	.word	0x0500000f


	//----- nvinfo : EIATTR_COOP_GROUP_INSTR_OFFSETS
	.align		4
.L_570:
        /*0d2c*/ 	.byte	0x04, 0x28
        /*0d2e*/ 	.short	(.L_572 - .L_571)


	//   ....[0]....
.L_571:
        /*0d30*/ 	.word	0x00000070


	//   ....[1]....
        /*0d34*/ 	.word	0x000001a0


	//   ....[2]....
        /*0d38*/ 	.word	0x000001f0


	//   ....[3]....
        /*0d3c*/ 	.word	0x000003e0


	//   ....[4]....
        /*0d40*/ 	.word	0x00000620


	//   ....[5]....
        /*0d44*/ 	.word	0x00001410


	//   ....[6]....
        /*0d48*/ 	.word	0x000034f0


	//   ....[7]....
        /*0d4c*/ 	.word	0x00003a40


	//   ....[8]....
        /*0d50*/ 	.word	0x00003b90


	//   ....[9]....
        /*0d54*/ 	.word	0x00003db0


	//   ....[10]....
        /*0d58*/ 	.word	0x00003de0


	//   ....[11]....
        /*0d5c*/ 	.word	0x00003e10


	//   ....[12]....
        /*0d60*/ 	.word	0x00003e50


	//   ....[13]....
        /*0d64*/ 	.word	0x00003f30


	//   ....[14]....
        /*0d68*/ 	.word	0x00003f70


	//   ....[15]....
        /*0d6c*/ 	.word	0x00003fa0


	//   ....[16]....
        /*0d70*/ 	.word	0x00003fb0


	//   ....[17]....
        /*0d74*/ 	.word	0x00003fd0


	//   ....[18]....
        /*0d78*/ 	.word	0x00003fe0


	//   ....[19]....
        /*0d7c*/ 	.word	0x00004050


	//   ....[20]....
        /*0d80*/ 	.word	0x00004090


	//   ....[21]....
        /*0d84*/ 	.word	0x000040d0


	//   ....[22]....
        /*0d88*/ 	.word	0x00004110


	//   ....[23]....
        /*0d8c*/ 	.word	0x00004160


	//   ....[24]....
        /*0d90*/ 	.word	0x00004260


	//   ....[25]....
        /*0d94*/ 	.word	0x000042c0


	//   ....[26]....
        /*0d98*/ 	.word	0x000042f0


	//   ....[27]....
        /*0d9c*/ 	.word	0x00004350


	//   ....[28]....
        /*0da0*/ 	.word	0x00004390


	//   ....[29]....
        /*0da4*/ 	.word	0x000043b0


	//   ....[30]....
        /*0da8*/ 	.word	0x000043e0


	//   ....[31]....
        /*0dac*/ 	.word	0x00004410


	//   ....[32]....
        /*0db0*/ 	.word	0x00004430


	//   ....[33]....
        /*0db4*/ 	.word	0x00004540


	//   ....[34]....
        /*0db8*/ 	.word	0x00004580


	//   ....[35]....
        /*0dbc*/ 	.word	0x000045c0


	//   ....[36]....
        /*0dc0*/ 	.word	0x000045f0


	//   ....[37]....
        /*0dc4*/ 	.word	0x00004610


	//   ....[38]....
        /*0dc8*/ 	.word	0x00004690


	//   ....[39]....
        /*0dcc*/ 	.word	0x000046d0


	//   ....[40]....
        /*0dd0*/ 	.word	0x00004700


	//   ....[41]....
        /*0dd4*/ 	.word	0x00004740


	//   ....[42]....
        /*0dd8*/ 	.word	0x00004760


	//   ....[43]....
        /*0ddc*/ 	.word	0x00004780


	//   ....[44]....
        /*0de0*/ 	.word	0x00004790


	//   ....[45]....
        /*0de4*/ 	.word	0x000047e0


	//   ....[46]....
        /*0de8*/ 	.word	0x00004840


	//   ....[47]....
        /*0dec*/ 	.word	0x00004880


	//   ....[48]....
        /*0df0*/ 	.word	0x00004960


	//   ....[49]....
        /*0df4*/ 	.word	0x00004a30


	//   ....[50]....
        /*0df8*/ 	.word	0x00004a40


	//   ....[51]....
        /*0dfc*/ 	.word	0x00004b10


	//   ....[52]....
        /*0e00*/ 	.word	0x00004b40


	//   ....[53]....
        /*0e04*/ 	.word	0x00004b80


	//   ....[54]....
        /*0e08*/ 	.word	0x00004c70


	//   ....[55]....
        /*0e0c*/ 	.word	0x00004e50


	//   ....[56]....
        /*0e10*/ 	.word	0x00004e90


	//   ....[57]....
        /*0e14*/ 	.word	0x00004f00


	//   ....[58]....
        /*0e18*/ 	.word	0x00004f40


	//   ....[59]....
        /*0e1c*/ 	.word	0x00004f80


	//   ....[60]....
        /*0e20*/ 	.word	0x00005000


	//   ....[61]....
        /*0e24*/ 	.word	0x00005040


	//   ....[62]....
        /*0e28*/ 	.word	0x00005160


	//   ....[63]....
        /*0e2c*/ 	.word	0x000052c0


	//   ....[64]....
        /*0e30*/ 	.word	0x000052f0


	//   ....[65]....
        /*0e34*/ 	.word	0x00005310


	//   ....[66]....
        /*0e38*/ 	.word	0x00005350


	//   ....[67]....
        /*0e3c*/ 	.word	0x00005370


	//   ....[68]....
        /*0e40*/ 	.word	0x00005380


	//   ....[69]....
        /*0e44*/ 	.word	0x00005400


	//   ....[70]....
        /*0e48*/ 	.word	0x000083d0


	//   ....[71]....
        /*0e4c*/ 	.word	0x00008630


	//   ....[72]....
        /*0e50*/ 	.word	0x00008650


	//   ....[73]....
        /*0e54*/ 	.word	0x00008690


	//   ....[74]....
        /*0e58*/ 	.word	0x000086c0


	//   ....[75]....
        /*0e5c*/ 	.word	0x00008730


	//   ....[76]....
        /*0e60*/ 	.word	0x000087e0


	//   ....[77]....
        /*0e64*/ 	.word	0x000088a0


	//   ....[78]....
        /*0e68*/ 	.word	0x00008940


	//   ....[79]....
        /*0e6c*/ 	.word	0x00008960


	//   ....[80]....
        /*0e70*/ 	.word	0x00008990


	//   ....[81]....
        /*0e74*/ 	.word	0x00008a00


	//   ....[82]....
        /*0e78*/ 	.word	0x00008a40


	//   ....[83]....
        /*0e7c*/ 	.word	0x00008ad0


	//   ....[84]....
        /*0e80*/ 	.word	0x00008be0


	//   ....[85]....
        /*0e84*/ 	.word	0x00008c90


	//   ....[86]....
        /*0e88*/ 	.word	0x00008cd0


	//   ....[87]....
        /*0e8c*/ 	.word	0x00008d30


	//   ....[88]....
        /*0e90*/ 	.word	0x00008d40


	//   ....[89]....
        /*0e94*/ 	.word	0x00008d70


	//   ....[90]....
        /*0e98*/ 	.word	0x00008d80


	//   ....[91]....
        /*0e9c*/ 	.word	0x00008d90


	//   ....[92]....
        /*0ea0*/ 	.word	0x00008e20


	//   ....[93]....
        /*0ea4*/ 	.word	0x00008ec0


	//   ....[94]....
        /*0ea8*/ 	.word	0x00008ef0


	//   ....[95]....
        /*0eac*/ 	.word	0x00008f70


	//   ....[96]....
        /*0eb0*/ 	.word	0x00008fc0


	//   ....[97]....
        /*0eb4*/ 	.word	0x00008ff0


	//   ....[98]....
        /*0eb8*/ 	.word	0x000090a0


	//   ....[99]....
        /*0ebc*/ 	.word	0x000090e0


	//   ....[100]....
        /*0ec0*/ 	.word	0x00009170


	//   ....[101]....
        /*0ec4*/ 	.word	0x00009190


	//   ....[102]....
        /*0ec8*/ 	.word	0x000091b0


	//   ....[103]....
        /*0ecc*/ 	.word	0x000091d0


	//   ....[104]....
        /*0ed0*/ 	.word	0x00009320


	//   ....[105]....
        /*0ed4*/ 	.word	0x000093b0


	//   ....[106]....
        /*0ed8*/ 	.word	0x00009450


	//   ....[107]....
        /*0edc*/ 	.word	0x00009660


	//   ....[108]....
        /*0ee0*/ 	.word	0x000096c0


	//   ....[109]....
        /*0ee4*/ 	.word	0x000096f0


	//   ....[110]....
        /*0ee8*/ 	.word	0x00009950


	//   ....[111]....
        /*0eec*/ 	.word	0x000099b0


	//   ....[112]....
        /*0ef0*/ 	.word	0x000099e0


	//   ....[113]....
        /*0ef4*/ 	.word	0x00009a10


	//   ....[114]....
        /*0ef8*/ 	.word	0x00009a30


	//   ....[115]....
        /*0efc*/ 	.word	0x00009a60


	//   ....[116]....
        /*0f00*/ 	.word	0x00009a70


	//   ....[117]....
        /*0f04*/ 	.word	0x00009c80


	//   ....[118]....
        /*0f08*/ 	.word	0x00009cd0


	//   ....[119]....
        /*0f0c*/ 	.word	0x00009f10


	//   ....[120]....
        /*0f10*/ 	.word	0x00009f20


	//   ....[121]....
        /*0f14*/ 	.word	0x00009f30


	//   ....[122]....
        /*0f18*/ 	.word	0x00009f40


	//   ....[123]....
        /*0f1c*/ 	.word	0x00009f60


	//   ....[124]....
        /*0f20*/ 	.word	0x00009f70


	//   ....[125]....
        /*0f24*/ 	.word	0x00009f80


	//   ....[126]....
        /*0f28*/ 	.word	0x0000a2e0


	//   ....[127]....
        /*0f2c*/ 	.word	0x0000a2f0


	//   ....[128]....
        /*0f30*/ 	.word	0x0000a300


	//   ....[129]....
        /*0f34*/ 	.word	0x0000a310


	//   ....[130]....
        /*0f38*/ 	.word	0x0000a320


	//   ....[131]....
        /*0f3c*/ 	.word	0x0000a330


	//   ....[132]....
        /*0f40*/ 	.word	0x0000a340


	//   ....[133]....
        /*0f44*/ 	.word	0x0000a350


	//   ....[134]....
        /*0f48*/ 	.word	0x0000dc10


	//   ....[135]....
        /*0f4c*/ 	.word	0x0000e380


	//   ....[136]....
        /*0f50*/ 	.word	0x0000e3c0


	//   ....[137]....
        /*0f54*/ 	.word	0x0000e400


	//   ....[138]....
        /*0f58*/ 	.word	0x0000e450


	//   ....[139]....
        /*0f5c*/ 	.word	0x0000e460


	//   ....[140]....
        /*0f60*/ 	.word	0x0000e4e0


	//   ....[141]....
        /*0f64*/ 	.word	0x0000e510


	//   ....[142]....
        /*0f68*/ 	.word	0x0000e520


	//   ....[143]....
        /*0f6c*/ 	.word	0x0000e530


	//   ....[144]....
        /*0f70*/ 	.word	0x0000e580


	//   ....[145]....
        /*0f74*/ 	.word	0x0000e590


	//   ....[146]....
        /*0f78*/ 	.word	0x0000e5d0


	//   ....[147]....
        /*0f7c*/ 	.word	0x0000e680


	//   ....[148]....
        /*0f80*/ 	.word	0x0000e710


	//   ....[149]....
        /*0f84*/ 	.word	0x0000e720


	//   ....[150]....
        /*0f88*/ 	.word	0x0000e790


	//   ....[151]....
        /*0f8c*/ 	.word	0x0000e830


	//   ....[152]....
        /*0f90*/ 	.word	0x0000e890


	//   ....[153]....
        /*0f94*/ 	.word	0x0000e8d0


	//   ....[154]....
        /*0f98*/ 	.word	0x0000e920


	//   ....[155]....
        /*0f9c*/ 	.word	0x0000e930


	//   ....[156]....
        /*0fa0*/ 	.word	0x0000e960


	//   ....[157]....
        /*0fa4*/ 	.word	0x0000e9a0


	//   ....[158]....
        /*0fa8*/ 	.word	0x0000e9c0


	//   ....[159]....
        /*0fac*/ 	.word	0x0000e9f0


	//   ....[160]....
        /*0fb0*/ 	.word	0x0000ea90


	//   ....[161]....
        /*0fb4*/ 	.word	0x0000ead0


	//   ....[162]....
        /*0fb8*/ 	.word	0x0000eb00


	//   ....[163]....
        /*0fbc*/ 	.word	0x0000eb10


	//   ....[164]....
        /*0fc0*/ 	.word	0x0000eb20


	//   ....[165]....
        /*0fc4*/ 	.word	0x0000eb50


	//   ....[166]....
        /*0fc8*/ 	.word	0x0000eba0


	//   ....[167]....
        /*0fcc*/ 	.word	0x0000ebe0


	//   ....[168]....
        /*0fd0*/ 	.word	0x0000ec70


	//   ....[169]....
        /*0fd4*/ 	.word	0x0000ec80


	//   ....[170]....
        /*0fd8*/ 	.word	0x0000ece0


	//   ....[171]....
        /*0fdc*/ 	.word	0x0000ed60


	//   ....[172]....
        /*0fe0*/ 	.word	0x0000eda0


	//   ....[173]....
        /*0fe4*/ 	.word	0x0000edc0


	//   ....[174]....
        /*0fe8*/ 	.word	0x0000edf0


	//   ....[175]....
        /*0fec*/ 	.word	0x0000ef40


	//   ....[176]....
        /*0ff0*/ 	.word	0x0000efb0


	//   ....[177]....
        /*0ff4*/ 	.word	0x0000efd0


	//   ....[178]....
        /*0ff8*/ 	.word	0x0000f000


	//   ....[179]....
        /*0ffc*/ 	.word	0x0000f100


	//   ....[180]....
        /*1000*/ 	.word	0x0000f190


	//   ....[181]....
        /*1004*/ 	.word	0x0000f220


	//   ....[182]....
        /*1008*/ 	.word	0x0000f250


	//   ....[183]....
        /*100c*/ 	.word	0x0000f430


	//   ....[184]....
        /*1010*/ 	.word	0x0000f470


	//   ....[185]....
        /*1014*/ 	.word	0x0000f4b0


	//   ....[186]....
        /*1018*/ 	.word	0x0000f4d0


	//   ....[187]....
        /*101c*/ 	.word	0x0000f500


	//   ....[188]....
        /*1020*/ 	.word	0x0000f520


	//   ....[189]....
        /*1024*/ 	.word	0x0000f540


	//   ....[190]....
        /*1028*/ 	.word	0x0000fb00


	//   ....[191]....
        /*102c*/ 	.word	0x0000fb10


	//   ....[192]....
        /*1030*/ 	.word	0x0000fb30


	//   ....[193]....
        /*1034*/ 	.word	0x0000fb40


	//   ....[194]....
        /*1038*/ 	.word	0x0000fb50


	//   ....[195]....
        /*103c*/ 	.word	0x0000fb60


	//   ....[196]....
        /*1040*/ 	.word	0x0000fb70


	//   ....[197]....
        /*1044*/ 	.word	0x0000fb90


	//   ....[198]....
        /*1048*/ 	.word	0x00013760


	//   ....[199]....
        /*104c*/ 	.word	0x00016eb0


	//----- nvinfo : EIATTR_REG_RECONFIG
	.align		4
.L_572:
        /*1050*/ 	.byte	0x01, 0x54
	.zero		2


	//----- nvinfo : EIATTR_SYSCALL_OFFSETS
	.align		4
        /*1054*/ 	.byte	0x04, 0x46
        /*1056*/ 	.short	(.L_574 - .L_573)


	//   ....[0]....
.L_573:
        /*1058*/ 	.word	0x00001070


	//   ....[1]....
        /*105c*/ 	.word	0x00001160


	//   ....[2]....
        /*1060*/ 	.word	0x000012c0


	//   ....[3]....
        /*1064*/ 	.word	0x000013b0


	//----- nvinfo : EIATTR_MBARRIER_INSTR_OFFSETS
	.align		4
.L_574:
        /*1068*/ 	.byte	0x04, 0x39
        /*106a*/ 	.short	(.L_576 - .L_575)


	//   ....[0]....
.L_575:
        /*106c*/ 	.word	0x00000290
        /*1070*/ 	.word	0x000000ff
        /*1074*/ 	.word	0x00030c00
        /*1078*/ 	.short	0x0100
        /*107a*/ 	.byte	0x06
	.zero		1


	//   ....[1]....
        /*107c*/ 	.word	0x00000390
        /*1080*/ 	.word	0x000000ff
        /*1084*/ 	.word	0x00030c10
        /*1088*/ 	.short	0x0100
        /*108a*/ 	.byte	0x08
	.zero		1


	//   ....[2]....
        /*108c*/ 	.word	0x000003a0
        /*1090*/ 	.word	0x000000ff
        /*1094*/ 	.word	0x00030c20
        /*1098*/ 	.short	0x0100
        /*109a*/ 	.byte	0x08
	.zero		1


	//   ....[3]....
        /*109c*/ 	.word	0x000003b0
        /*10a0*/ 	.word	0x000000ff
        /*10a4*/ 	.word	0x00030c18
        /*10a8*/ 	.short	0x0100
        /*10aa*/ 	.byte	0x08
	.zero		1


	//   ....[4]....
        /*10ac*/ 	.word	0x000003c0
        /*10b0*/ 	.word	0x000000ff
        /*10b4*/ 	.word	0x00030c28
        /*10b8*/ 	.short	0x0100
        /*10ba*/ 	.byte	0x08
	.zero		1


	//   ....[5]....
        /*10bc*/ 	.word	0x000004f0
        /*10c0*/ 	.word	0x000000ff
        /*10c4*/ 	.word	0x00030c30
        /*10c8*/ 	.short	0x0100
        /*10ca*/ 	.byte	0x08
	.zero		1


	//   ....[6]....
        /*10cc*/ 	.word	0x00000500
        /*10d0*/ 	.word	0x000000ff
        /*10d4*/ 	.word	0x00030c40
        /*10d8*/ 	.short	0x0100
        /*10da*/ 	.byte	0x08
	.zero		1


	//   ....[7]....
        /*10dc*/ 	.word	0x00000510
        /*10e0*/ 	.word	0x000000ff
        /*10e4*/ 	.word	0x00030c38
        /*10e8*/ 	.short	0x0100
        /*10ea*/ 	.byte	0x08
	.zero		1


	//   ....[8]....
        /*10ec*/ 	.word	0x00000520
        /*10f0*/ 	.word	0x000000ff
        /*10f4*/ 	.word	0x00030c48
        /*10f8*/ 	.short	0x0100
        /*10fa*/ 	.byte	0x08
	.zero		1


	//   ....[9]....
        /*10fc*/ 	.word	0x00001450
        /*1100*/ 	.word	0x00000010
        /*1104*/ 	.word	0x00030c00
        /*1108*/ 	.short	0x010a
        /*110a*/ 	.byte	0x3f
	.zero		1


	//   ....[10]....
        /*110c*/ 	.word	0x00001580
        /*1110*/ 	.word	0x00000010
        /*1114*/ 	.word	0x00030c00
        /*1118*/ 	.short	0x010a
        /*111a*/ 	.byte	0x3f
	.zero		1


	//   ....[11]....
        /*111c*/ 	.word	0x00001e40
        /*1120*/ 	.word	0x00000006
        /*1124*/ 	.word	0x00030c10
        /*1128*/ 	.short	0x010a
        /*112a*/ 	.byte	0x3f
	.zero		1


	//   ....[12]....
        /*112c*/ 	.word	0x00001eb0
        /*1130*/ 	.word	0x00000006
        /*1134*/ 	.word	0x00030c10
        /*1138*/ 	.short	0x010a
        /*113a*/ 	.byte	0x3f
	.zero		1


	//   ....[13]....
        /*113c*/ 	.word	0x000022e0
        /*1140*/ 	.word	0x00000006
        /*1144*/ 	.word	0x00030c30
        /*1148*/ 	.short	0x010a
        /*114a*/ 	.byte	0x3f
	.zero		1


	//   ....[14]....
        /*114c*/ 	.word	0x00002320
        /*1150*/ 	.word	0x00000006
        /*1154*/ 	.word	0x00030c30
        /*1158*/ 	.short	0x010a
        /*115a*/ 	.byte	0x3f
	.zero		1


	//   ....[15]....
        /*115c*/ 	.word	0x000069d0
        /*1160*/ 	.word	0x00000005
        /*1164*/ 	.word	0x00000000
        /*1168*/ 	.short	0x0101
        /*116a*/ 	.byte	0x3f
	.zero		1


	//   ....[16]....
        /*116c*/ 	.word	0x00006e20
        /*1170*/ 	.word	0x00000006
        /*1174*/ 	.word	0x00000000
        /*1178*/ 	.short	0x0101
        /*117a*/ 	.byte	0x3f
	.zero		1


	//   ....[17]....
        /*117c*/ 	.word	0x00007750
        /*1180*/ 	.word	0x00000006
        /*1184*/ 	.word	0x00030c10
        /*1188*/ 	.short	0x010a
        /*118a*/ 	.byte	0x3f
	.zero		1


	//   ....[18]....
        /*118c*/ 	.word	0x000077d0
        /*1190*/ 	.word	0x00000006
        /*1194*/ 	.word	0x00030c10
        /*1198*/ 	.short	0x010a
        /*119a*/ 	.byte	0x3f
	.zero		1


	//   ....[19]....
        /*119c*/ 	.word	0x00007be0
        /*11a0*/ 	.word	0x00000006
        /*11a4*/ 	.word	0x00030c30
        /*11a8*/ 	.short	0x010a
        /*11aa*/ 	.byte	0x3f
	.zero		1


	//   ....[20]....
        /*11ac*/ 	.word	0x00007c20
        /*11b0*/ 	.word	0x00000006
        /*11b4*/ 	.word	0x00030c30
        /*11b8*/ 	.short	0x010a
        /*11ba*/ 	.byte	0x3f
	.zero		1


	//   ....[21]....
        /*11bc*/ 	.word	0x0000b840
        /*11c0*/ 	.word	0x00000005
        /*11c4*/ 	.word	0x00000000
        /*11c8*/ 	.short	0x0101
        /*11ca*/ 	.byte	0x3f
	.zero		1


	//   ....[22]....
        /*11cc*/ 	.word	0x0000bcb0
        /*11d0*/ 	.word	0x00000006
        /*11d4*/ 	.word	0x00000000
        /*11d8*/ 	.short	0x0101
        /*11da*/ 	.byte	0x3f
	.zero		1


	//   ....[23]....
        /*11dc*/ 	.word	0x0000c550
        /*11e0*/ 	.word	0x00000006
        /*11e4*/ 	.word	0x00030c10
        /*11e8*/ 	.short	0x010a
        /*11ea*/ 	.byte	0x3f
	.zero		1


	//   ....[24]....
        /*11ec*/ 	.word	0x0000c5d0
        /*11f0*/ 	.word	0x00000006
        /*11f4*/ 	.word	0x00030c10
        /*11f8*/ 	.short	0x010a
        /*11fa*/ 	.byte	0x3f
	.zero		1


	//   ....[25]....
        /*11fc*/ 	.word	0x0000c9e0
        /*1200*/ 	.word	0x00000006
        /*1204*/ 	.word	0x00030c30
        /*1208*/ 	.short	0x010a
        /*120a*/ 	.byte	0x3f
	.zero		1


	//   ....[26]....
        /*120c*/ 	.word	0x0000ca20
        /*1210*/ 	.word	0x00000006
        /*1214*/ 	.word	0x00030c30
        /*1218*/ 	.short	0x010a
        /*121a*/ 	.byte	0x3f
	.zero		1


	//   ....[27]....
        /*121c*/ 	.word	0x000110f0
        /*1220*/ 	.word	0x00000005
        /*1224*/ 	.word	0x00000000
        /*1228*/ 	.short	0x0101
        /*122a*/ 	.byte	0x3f
	.zero		1


	//   ....[28]....
        /*122c*/ 	.word	0x00011570
        /*1230*/ 	.word	0x00000006
        /*1234*/ 	.word	0x00000000
        /*1238*/ 	.short	0x0101
        /*123a*/ 	.byte	0x3f
	.zero		1


	//   ....[29]....
        /*123c*/ 	.word	0x000154e0
        /*1240*/ 	.word	0x0000000f
        /*1244*/ 	.word	0x00030c20
        /*1248*/ 	.short	0x010a
        /*124a*/ 	.byte	0x3f
	.zero		1


	//   ....[30]....
        /*124c*/ 	.word	0x00015ad0
        /*1250*/ 	.word	0x0000000f
        /*1254*/ 	.word	0x00030c40
        /*1258*/ 	.short	0x010a
        /*125a*/ 	.byte	0x3f
	.zero		1


	//   ....[31]....
        /*125c*/ 	.word	0x00015d30
        /*1260*/ 	.word	0x0000000f
        /*1264*/ 	.word	0x00030c28
        /*1268*/ 	.short	0x010a
        /*126a*/ 	.byte	0x3f
	.zero		1


	//   ....[32]....
        /*126c*/ 	.word	0x00015f90
        /*1270*/ 	.word	0x0000000f
        /*1274*/ 	.word	0x00030c48
        /*1278*/ 	.short	0x010a
        /*127a*/ 	.byte	0x3f
	.zero		1


	//   ....[33]....
        /*127c*/ 	.word	0x00016190
        /*1280*/ 	.word	0x0000000f
        /*1284*/ 	.word	0x00030c20
        /*1288*/ 	.short	0x010a
        /*128a*/ 	.byte	0x3f
	.zero		1


	//   ....[34]....
        /*128c*/ 	.word	0x00016460
        /*1290*/ 	.word	0x0000000f
        /*1294*/ 	.word	0x00030c40
        /*1298*/ 	.short	0x010a
        /*129a*/ 	.byte	0x3f
	.zero		1


	//   ....[35]....
        /*129c*/ 	.word	0x00016690
        /*12a0*/ 	.word	0x0000000f
        /*12a4*/ 	.word	0x00030c28
        /*12a8*/ 	.short	0x010a
        /*12aa*/ 	.byte	0x3f
	.zero		1


	//   ....[36]....
        /*12ac*/ 	.word	0x00016930
        /*12b0*/ 	.word	0x00000003
        /*12b4*/ 	.word	0x00030c40
        /*12b8*/ 	.short	0x010a
        /*12ba*/ 	.byte	0x3f
	.zero		1


	//   ....[37]....
        /*12bc*/ 	.word	0x00016d10
        /*12c0*/ 	.word	0x00000007
        /*12c4*/ 	.word	0x00000000
        /*12c8*/ 	.short	0x010a
        /*12ca*/ 	.byte	0x3f
	.zero		1


	//   ....[38]....
        /*12cc*/ 	.word	0x00016d70
        /*12d0*/ 	.word	0x00000003
        /*12d4*/ 	.word	0x00000000
        /*12d8*/ 	.short	0x010a
        /*12da*/ 	.byte	0x3f
	.zero		1


	//   ....[39]....
        /*12dc*/ 	.word	0x00016dd0
        /*12e0*/ 	.word	0x00000005
        /*12e4*/ 	.word	0x00000000
        /*12e8*/ 	.short	0x010a
        /*12ea*/ 	.byte	0x3f
	.zero		1


	//   ....[40]....
        /*12ec*/ 	.word	0x00016e00
        /*12f0*/ 	.word	0x00000003
        /*12f4*/ 	.word	0x00000000
        /*12f8*/ 	.short	0x010a
        /*12fa*/ 	.byte	0x3f
	.zero		1


	//   ....[41]....
        /*12fc*/ 	.word	0x00016ee0
        /*1300*/ 	.word	0x00000010
        /*1304*/ 	.word	0x00030c00
        /*1308*/ 	.short	0x010a
        /*130a*/ 	.byte	0x3f
	.zero		1


	//   ....[42]....
        /*130c*/ 	.word	0x00016f30
        /*1310*/ 	.word	0x00000006
        /*1314*/ 	.word	0x00030c10
        /*1318*/ 	.short	0x010a
        /*131a*/ 	.byte	0x3f
	.zero		1


	//   ....[43]....
        /*131c*/ 	.word	0x00016f80
        /*1320*/ 	.word	0x00000006
        /*1324*/ 	.word	0x00030c30
        /*1328*/ 	.short	0x010a
        /*132a*/ 	.byte	0x3f
	.zero		1


	//   ....[44]....
        /*132c*/ 	.word	0x00016fd0
        /*1330*/ 	.word	0x00000006
        /*1334*/ 	.word	0x00030c10
        /*1338*/ 	.short	0x010a
        /*133a*/ 	.byte	0x3f
	.zero		1


	//   ....[45]....
        /*133c*/ 	.word	0x00017020
        /*1340*/ 	.word	0x00000006
        /*1344*/ 	.word	0x00030c30
        /*1348*/ 	.short	0x010a
        /*134a*/ 	.byte	0x3f
	.zero		1


	//   ....[46]....
        /*134c*/ 	.word	0x00017070
        /*1350*/ 	.word	0x00000006
        /*1354*/ 	.word	0x00030c10
        /*1358*/ 	.short	0x010a
        /*135a*/ 	.byte	0x3f
	.zero		1


	//   ....[47]....
        /*135c*/ 	.word	0x000170c0
        /*1360*/ 	.word	0x00000006
        /*1364*/ 	.word	0x00030c30
        /*1368*/ 	.short	0x010a
        /*136a*/ 	.byte	0x3f
	.zero		1


	//   ....[48]....
        /*136c*/ 	.word	0x00017110
        /*1370*/ 	.word	0x0000000f
        /*1374*/ 	.word	0x00030c20
        /*1378*/ 	.short	0x010a
        /*137a*/ 	.byte	0x3f
	.zero		1


	//   ....[49]....
        /*137c*/ 	.word	0x00017160
        /*1380*/ 	.word	0x0000000f
        /*1384*/ 	.word	0x00030c40
        /*1388*/ 	.short	0x010a
        /*138a*/ 	.byte	0x3f
	.zero		1


	//   ....[50]....
        /*138c*/ 	.word	0x000171b0
        /*1390*/ 	.word	0x0000000f
        /*1394*/ 	.word	0x00030c28
        /*1398*/ 	.short	0x010a
        /*139a*/ 	.byte	0x3f
	.zero		1


	//   ....[51]....
        /*139c*/ 	.word	0x00017200
        /*13a0*/ 	.word	0x0000000f
        /*13a4*/ 	.word	0x00030c48
        /*13a8*/ 	.short	0x010a
        /*13aa*/ 	.byte	0x3f
	.zero		1


	//   ....[52]....
        /*13ac*/ 	.word	0x00017260
        /*13b0*/ 	.word	0x0000000f
        /*13b4*/ 	.word	0x00030c20
        /*13b8*/ 	.short	0x010a
        /*13ba*/ 	.byte	0x3f
	.zero		1


	//   ....[53]....
        /*13bc*/ 	.word	0x000172b0
        /*13c0*/ 	.word	0x0000000f
        /*13c4*/ 	.word	0x00030c40
        /*13c8*/ 	.short	0x010a
        /*13ca*/ 	.byte	0x3f
	.zero		1


	//   ....[54]....
        /*13cc*/ 	.word	0x00017300
        /*13d0*/ 	.word	0x0000000f
        /*13d4*/ 	.word	0x00030c28
        /*13d8*/ 	.short	0x010a
        /*13da*/ 	.byte	0x3f
	.zero		1


	//   ....[55]....
        /*13dc*/ 	.word	0x00017350
        /*13e0*/ 	.word	0x00000003
        /*13e4*/ 	.word	0x00030c40
        /*13e8*/ 	.short	0x010a
        /*13ea*/ 	.byte	0x3f
	.zero		1


	//   ....[56]....
        /*13ec*/ 	.word	0x00017420
        /*13f0*/ 	.word	0x00000007
        /*13f4*/ 	.word	0x00000000
        /*13f8*/ 	.short	0x010a
        /*13fa*/ 	.byte	0x3f
	.zero		1


	//   ....[57]....
        /*13fc*/ 	.word	0x00017470
        /*1400*/ 	.word	0x00000003
        /*1404*/ 	.word	0x00000000
        /*1408*/ 	.short	0x010a
        /*140a*/ 	.byte	0x3f
	.zero		1


	//   ....[58]....
        /*140c*/ 	.word	0x000174c0
        /*1410*/ 	.word	0x00000005
        /*1414*/ 	.word	0x00000000
        /*1418*/ 	.short	0x010a
        /*141a*/ 	.byte	0x3f
	.zero		1


	//----- nvinfo : EIATTR_NUM_MBARRIERS
	.align		4
.L_576:
        /*141c*/ 	.byte	0x03, 0x38
        /*141e*/ 	.short	0x0009


	//----- nvinfo : EIATTR_EXIT_INSTR_OFFSETS
	.align		4
        /*1420*/ 	.byte	0x04, 0x1c
        /*1422*/ 	.short	(.L_578 - .L_577)


	//   ....[0]....
.L_577:
        /*1424*/ 	.word	0x00016e50


	//----- nvinfo : EIATTR_MAX_THREADS
	.align		4
.L_578:
        /*1428*/ 	.byte	0x04, 0x05
        /*142a*/ 	.short	(.L_580 - .L_579)
.L_579:
        /*142c*/ 	.word	0x00000180
        /*1430*/ 	.word	0x00000001
        /*1434*/ 	.word	0x00000001


	//----- nvinfo : EIATTR_CRS_STACK_SIZE
	.align		4
.L_580:
        /*1438*/ 	.byte	0x04, 0x1e
        /*143a*/ 	.short	(.L_582 - .L_581)
.L_581:
        /*143c*/ 	.word	0x00000000


	//----- nvinfo : EIATTR_CBANK_PARAM_SIZE
	.align		4
.L_582:
        /*1440*/ 	.byte	0x03, 0x19
        /*1442*/ 	.short	0x06f0


	//----- nvinfo : EIATTR_PARAM_CBANK
	.align		4
        /*1444*/ 	.byte	0x04, 0x0a
        /*1446*/ 	.short	(.L_584 - .L_583)
	.align		4
.L_583:
        /*1448*/ 	.word	index@(.nv.constant0._ZN7cutlass13device_kernelIN5flash11enable_sm90INS1_16FlashAttnBwdSm90INS1_25CollectiveMainloopBwdSm90ILi2ELi2ELi2EN4cute5tupleIJNS5_1CILi1EEES8_S8_EEENS6_IJNS7_ILi128EEESA_NS7_ILi64EEEEEENS_10bfloat16_tEfNS_4arch4Sm90ELb0ELb1ELb1ELb1ELb0ELb1ELb0ELb0ELi2ELi1ELi2ELi2ELb0EEENS1_21CollectiveEpilogueBwdISC_SD_SF_Li256ELb1ELb0ELi1EEENS1_19SingleTileSchedulerILb1ELb0ELb0ELi128EEEEEEEEEvNT_6ParamsE)
        /*144c*/ 	.short	0x0210
        /*144e*/ 	.short	0x06f0


	//----- nvinfo : EIATTR_SW_WAR
	.align		4
.L_584:
        /*1450*/ 	.byte	0x04, 0x36
        /*1452*/ 	.short	(.L_586 - .L_585)
.L_585:
        /*1454*/ 	.word	0x00000008
.L_586:


//--------------------- .nv.info._ZN7cutlass13device_kernelIN5flash11enable_sm90INS1_16FlashAttnBwdSm90INS1_25CollectiveMainloopBwdSm90ILi2ELi2ELi2EN4cute5tupleIJNS5_1CILi1EEES8_S8_EEENS6_IJNS7_ILi128EEESA_NS7_ILi64EEEEEENS_10bfloat16_tEfNS_4arch4Sm90ELb0ELb1ELb1ELb1ELb1ELb1ELb0ELb0ELi2ELi1ELi2ELi2ELb0EEENS1_21CollectiveEpilogueBwdISC_SD_SF_Li256ELb1ELb0ELi1EEENS1_19SingleTileSchedulerILb1ELb0ELb0ELi128EEEEEEEEEvNT_6ParamsE --------------------------
	.section	.nv.info._ZN7cutlass13device_kernelIN5flash11enable_sm90INS1_16FlashAttnBwdSm90INS1_25CollectiveMainloopBwdSm90ILi2ELi2ELi2EN4cute5tupleIJNS5_1CILi1EEES8_S8_EEENS6_IJNS7_ILi128EEESA_NS7_ILi64EEEEEENS_10bfloat16_tEfNS_4arch4Sm90ELb0ELb1ELb1ELb1ELb1ELb1ELb0ELb0ELi2ELi1ELi2ELi2ELb0EEENS1_21CollectiveEpilogueBwdISC_SD_SF_Li256ELb1ELb0ELi1EEENS1_19SingleTileSchedulerILb1ELb0ELb0ELi128EEEEEEEEEvNT_6ParamsE,"",@"SHT_CUDA_INFO"
	.sectionflags	@""
	.align	4


	//----- nvinfo : EIATTR_CUDA_API_VERSION
	.align		4
        /*0000*/ 	.byte	0x04, 0x37
        /*0002*/ 	.short	(.L_588 - .L_587)
.L_587:
        /*0004*/ 	.word	0x00000082


	//----- nvinfo : EIATTR_KPARAM_INFO
	.align		4
.L_588:
        /*0008*/ 	.byte	0x04, 0x17
        /*000a*/ 	.short	(.L_590 - .L_589)
.L_589:
        /*000c*/ 	.word	0x00000000
        /*0010*/ 	.short	0x0000
        /*0012*/ 	.short	0x0070
        /*0014*/ 	.byte	0x00, 0xf0, 0x01, 0x1a


	//----- nvinfo : EIATTR_SPARSE_MMA_MASK
	.align		4
.L_590:
        /*0018*/ 	.byte	0x03, 0x50
        /*001a*/ 	.short	0x0000


	//----- nvinfo : EIATTR_MAXREG_COUNT
	.align		4
        /*001c*/ 	.byte	0x03, 0x1b
        /*001e*/ 	.short	0x00a8


	//----- nvinfo : EIATTR_NUM_BARRIERS
	.align		4
        /*0020*/ 	.byte	0x02, 0x4c
        /*0022*/ 	.byte	0x10
	.zero		1


	//----- nvinfo : EIATTR_EXTERNS
	.align		4
        /*0024*/ 	.byte	0x04, 0x0f
        /*0026*/ 	.short	(.L_592 - .L_591)


	//   ....[0]....
	.align		4
.L_591:
        /*0028*/ 	.word	index@(__assertfail)


	//----- nvinfo : EIATTR_ANNOTATIONS
	.align		4
.L_592:
        /*002c*/ 	.byte	0x04, 0x55
        /*002e*/ 	.short	(.L_594 - .L_593)


	//   ....[0]....
.L_593:
        /* <DEDUP_REMOVED lines=155> */


	//----- nvinfo : EIATTR_MERCURY_ISA_VERSION
	.align		4
.L_594:
        /*09d0*/ 	.byte	0x03, 0x5f
        /*09d2*/ 	.short	0x0101


	//----- nvinfo : EIATTR_INT_WARP_WIDE_INSTR_OFFSETS
	.align		4
        /*09d4*/ 	.byte	0x04, 0x31
        /*09d6*/ 	.short	(.L_596 - .L_595)


	//   ....[0]....
.L_595:
        /*09d8*/ 	.word	0x00000190


	//   ....[1]....
        /*09dc*/ 	.word	0x000001c0


	//   ....[2]....
        /*09e0*/ 	.word	0x000145a0


	//   ....[3]....
        /*09e4*/ 	.word	0x00014bf0


	//   ....[4]....
        /*09e8*/ 	.word	0x000150a0


	//   ....[5]....
        /*09ec*/ 	.word	0x00015360


	//   ....[6]....
        /*09f0*/ 	.word	0x000155c0


	//   ....[7]....
        /*09f4*/ 	.word	0x00015750


	//----- nvinfo : EIATTR_COOP_GROUP_MASK_REGIDS
	.align		4
.L_596:
        /*09f8*/ 	.byte	0x04, 0x29
        /*09fa*/ 	.short	(.L_598 - .L_597)


	//   ....[0]....
.L_597:
        /*09fc*/ 	.word	0xffffffff


	//   ....[1]....
        /*0a00*/ 	.word	0xffffffff


	//   ....[2]....
        /*0a04*/ 	.word	0xffffffff


	//   ....[3]....
        /*0a08*/ 	.word	0xffffffff


	//   ....[4]....
        /*0a0c*/ 	.word	0xffffffff


	//   ....[5]....
        /*0a10*/ 	.word	0xffffffff


	//   ....[6]....
        /*0a14*/ 	.word	0xffffffff


	//   ....[7]....
        /*0a18*/ 	.word	0xffffffff


	//   ....[8]....
        /*0a1c*/ 	.word	0xffffffff


	//   ....[9]....
        /*0a20*/ 	.word	0xffffffff


	//   ....[10]....
        /*0a24*/ 	.word	0xffffffff


	//   ....[11]....
        /*0a28*/ 	.word	0xffffffff


	//   ....[12]....
        /*0a2c*/ 	.word	0xffffffff


	//   ....[13]....
        /*0a30*/ 	.word	0xffffffff


	//   ....[14]....
        /*0a34*/ 	.word	0xffffffff


	//   ....[15]....
        /*0a38*/ 	.word	0xffffffff


	//   ....[16]....
        /*0a3c*/ 	.word	0xffffffff


	//   ....[17]....
        /*0a40*/ 	.word	0xffffffff


	//   ....[18]....
        /*0a44*/ 	.word	0xffffffff


	//   ....[19]....
        /*0a48*/ 	.word	0xffffffff


	//   ....[20]....
        /*0a4c*/ 	.word	0xffffffff


	//   ....[21]....
        /*0a50*/ 	.word	0xffffffff


	//   ....[22]....
        /*0a54*/ 	.word	0xffffffff


	//   ....[23]....
        /*0a58*/ 	.word	0xffffffff


	//   ....[24]....
        /*0a5c*/ 	.word	0xffffffff


	//   ....[25]....
        /*0a60*/ 	.word	0xffffffff


	//   ....[26]....
        /*0a64*/ 	.word	0xffffffff


	//   ....[27]....
        /*0a68*/ 	.word	0xffffffff


	//   ....[28]....
        /*0a6c*/ 	.word	0xffffffff


	//   ....[29]....
        /*0a70*/ 	.word	0xffffffff


	//   ....[30]....
        /*0a74*/ 	.word	0xffffffff


	//   ....[31]....
        /*0a78*/ 	.word	0xffffffff


	//   ....[32]....
        /*0a7c*/ 	.word	0xffffffff


	//   ....[33]....
        /*0a80*/ 	.word	0xffffffff


	//   ....[34]....
        /*0a84*/ 	.word	0xffffffff


	//   ....[35]....
        /*0a88*/ 	.word	0xffffffff


	//   ....[36]....
        /*0a8c*/ 	.word	0xffffffff


	//   ....[37]....
        /*0a90*/ 	.word	0xffffffff


	//   ....[38]....
        /*0a94*/ 	.word	0xffffffff


	//   ....[39]....
        /*0a98*/ 	.word	0xffffffff


	//   ....[40]....
        /*0a9c*/ 	.word	0xffffffff


	//   ....[41]....
        /*0aa0*/ 	.word	0xffffffff


	//   ....[42]....
        /*0aa4*/ 	.word	0xffffffff


	//   ....[43]....
        /*0aa8*/ 	.word	0xffffffff


	//   ....[44]....
        /*0aac*/ 	.word	0xffffffff


	//   ....[45]....
        /*0ab0*/ 	.word	0xffffffff


	//   ....[46]....
        /*0ab4*/ 	.word	0xffffffff


	//   ....[47]....
        /*0ab8*/ 	.word	0xffffffff


	//   ....[48]....
        /*0abc*/ 	.word	0xffffffff


	//   ....[49]....
        /*0ac0*/ 	.word	0xffffffff


	//   ....[50]....
        /*0ac4*/ 	.word	0xffffffff


	//   ....[51]....
        /*0ac8*/ 	.word	0xffffffff


	//   ....[52]....
        /*0acc*/ 	.word	0xffffffff


	//   ....[53]....
        /*0ad0*/ 	.word	0xffffffff


	//   ....[54]....
        /*0ad4*/ 	.word	0xffffffff


	//   ....[55]....
        /*0ad8*/ 	.word	0xffffffff


	//   ....[56]....
        /*0adc*/ 	.word	0xffffffff


	//   ....[57]....
        /*0ae0*/ 	.word	0xffffffff


	//   ....[58]....
        /*0ae4*/ 	.word	0xffffffff


	//   ....[59]....
        /*0ae8*/ 	.word	0xffffffff


	//   ....[60]....
        /*0aec*/ 	.word	0xffffffff


	//   ....[61]....
        /*0af0*/ 	.word	0xffffffff


	//   ....[62]....
        /*0af4*/ 	.word	0xffffffff


	//   ....[63]....
        /*0af8*/ 	.word	0xffffffff


	//   ....[64]....
        /*0afc*/ 	.word	0xffffffff


	//   ....[65]....
        /*0b00*/ 	.word	0xffffffff


	//   ....[66]....
        /*0b04*/ 	.word	0xffffffff


	//   ....[67]....
        /*0b08*/ 	.word	0xffffffff


	//   ....[68]....
        /*0b0c*/ 	.word	0xffffffff


	//   ....[69]....
        /*0b10*/ 	.word	0xffffffff


	//   ....[70]....
        /*0b14*/ 	.word	0xffffffff


	//   ....[71]....
        /*0b18*/ 	.word	0xffffffff


	//   ....[72]....
        /*0b1c*/ 	.word	0xffffffff


	//   ....[73]....
        /*0b20*/ 	.word	0xffffffff


	//   ....[74]....
        /*0b24*/ 	.word	0xffffffff


	//   ....[75]....
        /*0b28*/ 	.word	0xffffffff


	//   ....[76]....
        /*0b2c*/ 	.word	0xffffffff


	//   ....[77]....
        /*0b30*/ 	.word	0xffffffff


	//   ....[78]....
        /*0b34*/ 	.word	0xffffffff


	//   ....[79]....
        /*0b38*/ 	.word	0xffffffff


	//   ....[80]....
        /*0b3c*/ 	.word	0xffffffff


	//   ....[81]....
        /*0b40*/ 	.word	0xffffffff


	//   ....[82]....
        /*0b44*/ 	.word	0xffffffff


	//   ....[83]....
        /*0b48*/ 	.word	0xffffffff


	//   ....[84]....
        /*0b4c*/ 	.word	0xffffffff


	//   ....[85]....
        /*0b50*/ 	.word	0xffffffff


	//   ....[86]....
        /*0b54*/ 	.word	0xffffffff


	//   ....[87]....
        /*0b58*/ 	.word	0xffffffff


	//   ....[88]....
        /*0b5c*/ 	.word	0xffffffff


	//   ....[89]....
        /*0b60*/ 	.word	0xffffffff


	//   ....[90]....
        /*0b64*/ 	.word	0xffffffff


	//   ....[91]....
        /*0b68*/ 	.word	0xffffffff


	//   ....[92]....
        /*0b6c*/ 	.word	0xffffffff


	//   ....[93]....
        /*0b70*/ 	.word	0xffffffff


	//   ....[94]....
        /*0b74*/ 	.word	0xffffffff


	//   ....[95]....
        /*0b78*/ 	.word	0xffffffff


	//   ....[96]....
        /*0b7c*/ 	.word	0xffffffff


	//   ....[97]....
        /*0b80*/ 	.word	0xffffffff


	//   ....[98]....
        /*0b84*/ 	.word	0xffffffff


	//   ....[99]....
        /*0b88*/ 	.word	0xffffffff


	//   ....[100]....
        /*0b8c*/ 	.word	0xffffffff


	//   ....[101]....
        /*0b90*/ 	.word	0xffffffff


	//   ....[102]....
        /*0b94*/ 	.word	0xffffffff


	//   ....[103]....
        /*0b98*/ 	.word	0xffffffff


	//   ....[104]....
        /*0b9c*/ 	.word	0xffffffff


	//   ....[105]....
        /*0ba0*/ 	.word	0xffffffff


	//   ....[106]....
        /*0ba4*/ 	.word	0xffffffff


	//   ....[107]....
        /*0ba8*/ 	.word	0xffffffff


	//   ....[108]....
        /*0bac*/ 	.word	0xffffffff


	//   ....[109]....
        /*0bb0*/ 	.word	0xffffffff


	//   ....[110]....
        /*0bb4*/ 	.word	0xffffffff


	//   ....[111]....
        /*0bb8*/ 	.word	0xffffffff


	//   ....[112]....
        /*0bbc*/ 	.word	0xffffffff


	//   ....[113]....
        /*0bc0*/ 	.word	0xffffffff


	//   ....[114]....
        /*0bc4*/ 	.word	0xffffffff


	//   ....[115]....
        /*0bc8*/ 	.word	0xffffffff


	//   ....[116]....
        /*0bcc*/ 	.word	0xffffffff


	//   ....[117]....
        /*0bd0*/ 	.word	0xffffffff


	//   ....[118]....
        /*0bd4*/ 	.word	0xffffffff


	//   ....[119]....
        /*0bd8*/ 	.word	0xffffffff


	//   ....[120]....
        /*0bdc*/ 	.word	0xffffffff


	//   ....[121]....
        /*0be0*/ 	.word	0xffffffff


	//   ....[122]....
        /*0be4*/ 	.word	0xffffffff


	//   ....[123]....
        /*0be8*/ 	.word	0xffffffff


	//   ....[124]....
        /*0bec*/ 	.word	0xffffffff


	//   ....[125]....
        /*0bf0*/ 	.word	0xffffffff


	//   ....[126]....
        /*0bf4*/ 	.word	0xffffffff


	//   ....[127]....
        /*0bf8*/ 	.word	0xffffffff


	//   ....[128]....
        /*0bfc*/ 	.word	0xffffffff


	//   ....[129]....
        /*0c00*/ 	.word	0xffffffff


	//   ....[130]....
        /*0c04*/ 	.word	0xffffffff


	//   ....[131]....
        /*0c08*/ 	.word	0xffffffff


	//   ....[132]....
        /*0c0c*/ 	.word	0xffffffff


	//   ....[133]....
        /*0c10*/ 	.word	0xffffffff


	//   ....[134]....
        /*0c14*/ 	.word	0xffffffff


	//   ....[135]....
        /*0c18*/ 	.word	0xffffffff


	//   ....[136]....
        /*0c1c*/ 	.word	0xffffffff


	//   ....[137]....
        /*0c20*/ 	.word	0xffffffff


	//   ....[138]....
        /*0c24*/ 	.word	0xffffffff


	//   ....[139]....
        /*0c28*/ 	.word	0xffffffff


	//   ....[140]....
        /*0c2c*/ 	.word	0xffffffff


	//   ....[141]....
        /*0c30*/ 	.word	0xffffffff


	//   ....[142]....
        /*0c34*/ 	.word	0xffffffff


	//   ....[143]....
        /*0c38*/ 	.word	0xffffffff


	//   ....[144]....
        /*0c3c*/ 	.word	0xffffffff


	//   ....[145]....
        /*0c40*/ 	.word	0xffffffff


	//   ....[146]....
        /*0c44*/ 	.word	0xffffffff


	//   ....[147]....
        /*0c48*/ 	.word	0xffffffff


	//   ....[148]....
        /*0c4c*/ 	.word	0xffffffff


	//   ....[149]....
        /*0c50*/ 	.word	0xffffffff


	//   ....[150]....
        /*0c54*/ 	.word	0xffffffff


	//   ....[151]....
        /*0c58*/ 	.word	0xffffffff


	//   ....[152]....
        /*0c5c*/ 	.word	0xffffffff


	//   ....[153]....
        /*0c60*/ 	.word	0xffffffff


	//   ....[154]....
        /*0c64*/ 	.word	0xffffffff


	//   ....[155]....
        /*0c68*/ 	.word	0xffffffff


	//   ....[156]....
        /*0c6c*/ 	.word	0xffffffff


	//   ....[157]....
        /*0c70*/ 	.word	0xffffffff


	//   ....[158]....
        /*0c74*/ 	.word	0xffffffff


	//   ....[159]....
        /*0c78*/ 	.word	0xffffffff


	//   ....[160]....
        /*0c7c*/ 	.word	0xffffffff


	//   ....[161]....
        /*0c80*/ 	.word	0xffffffff


	//   ....[162]....
        /*0c84*/ 	.word	0xffffffff


	//   ....[163]....
        /*0c88*/ 	.word	0xffffffff


	//   ....[164]....
        /*0c8c*/ 	.word	0xffffffff


	//   ....[165]....
        /*0c90*/ 	.word	0xffffffff


	//   ....[166]....
        /*0c94*/ 	.word	0xffffffff


	//   ....[167]....
        /*0c98*/ 	.word	0xffffffff


	//   ....[168]....
        /*0c9c*/ 	.word	0xffffffff


	//   ....[169]....
        /*0ca0*/ 	.word	0xffffffff


	//   ....[170]....
        /*0ca4*/ 	.word	0xffffffff


	//   ....[171]....
        /*0ca8*/ 	.word	0xffffffff


	//   ....[172]....
        /*0cac*/ 	.word	0xffffffff


	//   ....[173]....
        /*0cb0*/ 	.word	0xffffffff


	//   ....[174]....
        /*0cb4*/ 	.word	0xffffffff


	//   ....[175]....
        /*0cb8*/ 	.word	0xffffffff


	//   ....[176]....
        /*0cbc*/ 	.word	0xffffffff


	//   ....[177]....
        /*0cc0*/ 	.word	0xffffffff


	//   ....[178]....
        /*0cc4*/ 	.word	0xffffffff


	//   ....[179]....
        /*0cc8*/ 	.word	0xffffffff


	//   ....[180]....
        /*0ccc*/ 	.word	0xffffffff


	//   ....[181]....
        /*0cd0*/ 	.word	0xffffffff


	//   ....[182]....
        /*0cd4*/ 	.word	0xffffffff


	//   ....[183]....
        /*0cd8*/ 	.word	0xffffffff


	//   ....[184]....
        /*0cdc*/ 	.word	0xffffffff


	//   ....[185]....
        /*0ce0*/ 	.word	0xffffffff


	//   ....[186]....
        /*0ce4*/ 	.word	0xffffffff


	//   ....[187]....
        /*0ce8*/ 	.word	0xffffffff


	//   ....[188]....
        /*0cec*/ 	.word	0xffffffff


	//   ....[189]....
        /*0cf0*/ 	.word	0xffffffff


	//   ....[190]....
        /*0cf4*/ 	.word	0xffffffff


	//   ....[191]....
        /*0cf8*/ 	.word	0xffffffff


	//   ....[192]....
        /*0cfc*/ 	.word	0xffffffff


	//   ....[193]....
        /*0d00*/ 	.word	0xffffffff


	//   ....[194]....
        /*0d04*/ 	.word	0xffffffff


	//   ....[195]....
        /*0d08*/ 	.word	0xffffffff


	//   ....[196]....
        /*0d0c*/ 	.word	0xffffffff


	//   ....[197]....
        /*0d10*/ 	.word	0xffffffff


	//   ....[198]....
        /*0d14*/ 	.word	0xffffffff


	//   ....[199]....
        /*0d18*/ 	.word	0xffffffff


	//   ....[200]....
        /*0d1c*/ 	.word	0xffffffff


	//   ....[201]....
        /*0d20*/ 	.word	0xffffffff


	//   ....[202]....
        /*0d24*/ 	.word	0xffffffff


	//   ....[203]....
        /*0d28*/ 	.word	0xffffffff


	//   ....[204]....
        /*0d2c*/ 	.word	0xffffffff


	//   ....[205]....
        /*0d30*/ 	.word	0xffffffff


	//   ....[206]....
        /*0d34*/ 	.word	0xffffffff


	//   ....[207]....
        /*0d38*/ 	.word	0xffffffff


	//   ....[208]....
        /*0d3c*/ 	.word	0x0500000f


	//   ....[209]....
        /*0d40*/ 	.word	0x0500000f


	//   ....[210]....
        /*0d44*/ 	.word	0x0500000f


	//   ....[211]....
        /*0d48*/ 	.word	0x0500000f


	//----- nvinfo : EIATTR_COOP_GROUP_INSTR_OFFSETS
	.align		4
.L_598:
        /*0d4c*/ 	.byte	0x04, 0x28
        /*0d4e*/ 	.short	(.L_600 - .L_599)


	//   ....[0]....
.L_599:
        /*0d50*/ 	.word	0x00000070


	//   ....[1]....
        /*0d54*/ 	.word	0x000001a0


	//   ....[2]....
        /*0d58*/ 	.word	0x000001f0


	//   ....[3]....
        /*0d5c*/ 	.word	0x000003e0


	//   ....[4]....
        /*0d60*/ 	.word	0x00000620


	//   ....[5]....
        /*0d64*/ 	.word	0x00001410


	//   ....[6]....
        /*0d68*/ 	.word	0x000034f0


	//   ....[7]....
        /*0d6c*/ 	.word	0x00003a40


	//   ....[8]....
        /*0d70*/ 	.word	0x00003b90


	//   ....[9]....
        /*0d74*/ 	.word	0x00003db0


	//   ....[10]....
        /*0d78*/ 	.word	0x00003de0


	//   ....[11]....
        /*0d7c*/ 	.word	0x00003e10


	//   ....[12]....
        /*0d80*/ 	.word	0x00003e50


	//   ....[13]....
        /*0d84*/ 	.word	0x00003f30


	//   ....[14]....
        /*0d88*/ 	.word	0x00003f70


	//   ....[15]....
        /*0d8c*/ 	.word	0x00003fa0


	//   ....[16]....
        /*0d90*/ 	.word	0x00003fb0


	//   ....[17]....
        /*0d94*/ 	.word	0x00003fd0


	//   ....[18]....
        /*0d98*/ 	.word	0x00003fe0


	//   ....[19]....
        /*0d9c*/ 	.word	0x00004050


	//   ....[20]....
        /*0da0*/ 	.word	0x00004090


	//   ....[21]....
        /*0da4*/ 	.word	0x000040d0


	//   ....[22]....
        /*0da8*/ 	.word	0x00004110


	//   ....[23]....
        /*0dac*/ 	.word	0x00004160


	//   ....[24]....
        /*0db0*/ 	.word	0x00004260


	//   ....[25]....
        /*0db4*/ 	.word	0x000042c0


	//   ....[26]....
        /*0db8*/ 	.word	0x000042f0


	//   ....[27]....
        /*0dbc*/ 	.word	0x00004350


	//   ....[28]....
        /*0dc0*/ 	.word	0x00004390


	//   ....[29]....
        /*0dc4*/ 	.word	0x000043b0


	//   ....[30]....
        /*0dc8*/ 	.word	0x000043e0


	//   ....[31]....
        /*0dcc*/ 	.word	0x00004410


	//   ....[32]....
        /*0dd0*/ 	.word	0x00004430


	//   ....[33]....
        /*0dd4*/ 	.word	0x00004540


	//   ....[34]....
        /*0dd8*/ 	.word	0x00004580


	//   ....[35]....
        /*0ddc*/ 	.word	0x000045c0


	//   ....[36]....
        /*0de0*/ 	.word	0x000045f0


	//   ....[37]....
        /*0de4*/ 	.word	0x00004610


	//   ....[38]....
        /*0de8*/ 	.word	0x00004690


	//   ....[39]....
        /*0dec*/ 	.word	0x000046d0


	//   ....[40]....
        /*0df0*/ 	.word	0x00004700


	//   ....[41]....
        /*0df4*/ 	.word	0x00004740


	//   ....[42]....
        /*0df8*/ 	.word	0x00004760


	//   ....[43]....
        /*0dfc*/ 	.word	0x00004780


	//   ....[44]....
        /*0e00*/ 	.word	0x00004790


	//   ....[45]....
        /*0e04*/ 	.word	0x000047e0


	//   ....[46]....
        /*0e08*/ 	.word	0x00004840


	//   ....[47]....
        /*0e0c*/ 	.word	0x00004880


	//   ....[48]....
        /*0e10*/ 	.word	0x00004960


	//   ....[49]....
        /*0e14*/ 	.word	0x00004a30


	//   ....[50]....
        /*0e18*/ 	.word	0x00004a40


	//   ....[51]....
        /*0e1c*/ 	.word	0x00004b10


	//   ....[52]....
        /*0e20*/ 	.word	0x00004b40


	//   ....[53]....
        /*0e24*/ 	.word	0x00004b80


	//   ....[54]....
        /*0e28*/ 	.word	0x00004c70


	//   ....[55]....
        /*0e2c*/ 	.word	0x00004e50


	//   ....[56]....
        /*0e30*/ 	.word	0x00004e90


	//   ....[57]....
        /*0e34*/ 	.word	0x00004f00


	//   ....[58]....
        /*0e38*/ 	.word	0x00004f40


	//   ....[59]....
        /*0e3c*/ 	.word	0x00004f80


	//   ....[60]....
        /*0e40*/ 	.word	0x00005000


	//   ....[61]....
        /*0e44*/ 	.word	0x00005040


	//   ....[62]....
        /*0e48*/ 	.word	0x00005160


	//   ....[63]....
        /*0e4c*/ 	.word	0x000052c0


	//   ....[64]....
        /*0e50*/ 	.word	0x000052f0


	//   ....[65]....
        /*0e54*/ 	.word	0x00005310


	//   ....[66]....
        /*0e58*/ 	.word	0x00005350


	//   ....[67]....
        /*0e5c*/ 	.word	0x00005370


	//   ....[68]....
        /*0e60*/ 	.word	0x00005380


	//   ....[69]....
        /*0e64*/ 	.word	0x00005400


	//   ....[70]....
        /*0e68*/ 	.word	0x00008620


	//   ....[71]....
        /*0e6c*/ 	.word	0x00008630


	//   ....[72]....
        /*0e70*/ 	.word	0x00008640


	//   ....[73]....
        /*0e74*/ 	.word	0x00008690


	//   ....[74]....
        /*0e78*/ 	.word	0x000086a0


	//   ....[75]....
        /*0e7c*/ 	.word	0x00008730


	//   ....[76]....
        /*0e80*/ 	.word	0x00008780


	//   ....[77]....
        /*0e84*/ 	.word	0x00008830


	//   ....[78]....
        /*0e88*/ 	.word	0x00008870


	//   ....[79]....
        /*0e8c*/ 	.word	0x00008890


	//   ....[80]....
        /*0e90*/ 	.word	0x00008910


	//   ....[81]....
        /*0e94*/ 	.word	0x00008930


	//   ....[82]....
        /*0e98*/ 	.word	0x00008960


	//   ....[83]....
        /*0e9c*/ 	.word	0x00008980


	//   ....[84]....
        /*0ea0*/ 	.word	0x00008a10


	//   ....[85]....
        /*0ea4*/ 	.word	0x00008b10


	//   ....[86]....
        /*0ea8*/ 	.word	0x00008b50


	//   ....[87]....
        /*0eac*/ 	.word	0x00008b90


	//   ....[88]....
        /*0eb0*/ 	.word	0x00008bf0


	//   ....[89]....
        /*0eb4*/ 	.word	0x00008c70


	//   ....[90]....
        /*0eb8*/ 	.word	0x00008d20


	//   ....[91]....
        /*0ebc*/ 	.word	0x00008df0


	//   ....[92]....
        /*0ec0*/ 	.word	0x00008e60


	//   ....[93]....
        /*0ec4*/ 	.word	0x00008ea0


	//   ....[94]....
        /*0ec8*/ 	.word	0x00008ed0


	//   ....[95]....
        /*0ecc*/ 	.word	0x00008f00


	//   ....[96]....
        /*0ed0*/ 	.word	0x00008f20


	//   ....[97]....
        /*0ed4*/ 	.word	0x00008fe0


	//   ....[98]....
        /*0ed8*/ 	.word	0x00009010


	//   ....[99]....
        /*0edc*/ 	.word	0x00009040


	//   ....[100]....
        /*0ee0*/ 	.word	0x00009160


	//   ....[101]....
        /*0ee4*/ 	.word	0x000091a0


	//   ....[102]....
        /*0ee8*/ 	.word	0x000091c0


	//   ....[103]....
        /*0eec*/ 	.word	0x000092f0


	//   ....[104]....
        /*0ef0*/ 	.word	0x00009330


	//   ....[105]....
        /*0ef4*/ 	.word	0x00009380


	//   ....[106]....
        /*0ef8*/ 	.word	0x00009480


	//   ....[107]....
        /*0efc*/ 	.word	0x00009560


	//   ....[108]....
        /*0f00*/ 	.word	0x00009600


	//   ....[109]....
        /*0f04*/ 	.word	0x00009630


	//   ....[110]....
        /*0f08*/ 	.word	0x000098c0


	//   ....[111]....
        /*0f0c*/ 	.word	0x00009950


	//   ....[112]....
        /*0f10*/ 	.word	0x00009980


	//   ....[113]....
        /*0f14*/ 	.word	0x000099c0


	//   ....[114]....
        /*0f18*/ 	.word	0x000099d0


	//   ....[115]....
        /*0f1c*/ 	.word	0x00009a10


	//   ....[116]....
        /*0f20*/ 	.word	0x00009c80


	//   ....[117]....
        /*0f24*/ 	.word	0x00009cf0


	//   ....[118]....
        /*0f28*/ 	.word	0x00009d50


	//   ....[119]....
        /*0f2c*/ 	.word	0x00009ef0


	//   ....[120]....
        /*0f30*/ 	.word	0x00009f00


	//   ....[121]....
        /*0f34*/ 	.word	0x00009f10


	//   ....[122]....
        /*0f38*/ 	.word	0x00009f20


	//   ....[123]....
        /*0f3c*/ 	.word	0x00009f30


	//   ....[124]....
        /*0f40*/ 	.word	0x00009f40


	//   ....[125]....
        /*0f44*/ 	.word	0x00009f50


	//   ....[126]....
        /*0f48*/ 	.word	0x0000a2d0


	//   ....[127]....
        /*0f4c*/ 	.word	0x0000a2f0


	//   ....[128]....
        /*0f50*/ 	.word	0x0000a310


	//   ....[129]....
        /*0f54*/ 	.word	0x0000a320


	//   ....[130]....
        /*0f58*/ 	.word	0x0000a330


	//   ....[131]....
        /*0f5c*/ 	.word	0x0000a340


	//   ....[132]....
        /*0f60*/ 	.word	0x0000a350


	//   ....[133]....
        /*0f64*/ 	.word	0x0000a360


	//   ....[134]....
        /*0f68*/ 	.word	0x0000d960


	//   ....[135]....
        /*0f6c*/ 	.word	0x0000e300


	//   ....[136]....
        /*0f70*/ 	.word	0x0000e340


	//   ....[137]....
        /*0f74*/ 	.word	0x0000e380


	//   ....[138]....
        /*0f78*/ 	.word	0x0000e3d0


	//   ....[139]....
        /*0f7c*/ 	.word	0x0000e3e0


	//   ....[140]....
        /*0f80*/ 	.word	0x0000e460


	//   ....[141]....
        /*0f84*/ 	.word	0x0000e490


	//   ....[142]....
        /*0f88*/ 	.word	0x0000e4a0


	//   ....[143]....
        /*0f8c*/ 	.word	0x0000e4b0


	//   ....[144]....
        /*0f90*/ 	.word	0x0000e500


	//   ....[145]....
        /*0f94*/ 	.word	0x0000e510


	//   ....[146]....
        /*0f98*/ 	.word	0x0000e550


	//   ....[147]....
        /*0f9c*/ 	.word	0x0000e640


	//   ....[148]....
        /*0fa0*/ 	.word	0x0000e690


	//   ....[149]....
        /*0fa4*/ 	.word	0x0000e6a0


	//   ....[150]....
        /*0fa8*/ 	.word	0x0000e6d0


	//   ....[151]....
        /*0fac*/ 	.word	0x0000e770


	//   ....[152]....
        /*0fb0*/ 	.word	0x0000e8a0


	//   ....[153]....
        /*0fb4*/ 	.word	0x0000e8b0


	//   ....[154]....
        /*0fb8*/ 	.word	0x0000e8e0


	//   ....[155]....
        /*0fbc*/ 	.word	0x0000e8f0


	//   ....[156]....
        /*0fc0*/ 	.word	0x0000e900


	//   ....[157]....
        /*0fc4*/ 	.word	0x0000e910


	//   ....[158]....
        /*0fc8*/ 	.word	0x0000e930


	//   ....[159]....
        /*0fcc*/ 	.word	0x0000e960


	//   ....[160]....
        /*0fd0*/ 	.word	0x0000e980


	//   ....[161]....
        /*0fd4*/ 	.word	0x0000e9b0


	//   ....[162]....
        /*0fd8*/ 	.word	0x0000e9e0


	//   ....[163]....
        /*0fdc*/ 	.word	0x0000ea90


	//   ....[164]....
        /*0fe0*/ 	.word	0x0000eac0


	//   ....[165]....
        /*0fe4*/ 	.word	0x0000eae0


	//   ....[166]....
        /*0fe8*/ 	.word	0x0000eb20


	//   ....[167]....
        /*0fec*/ 	.word	0x0000eb60


	//   ....[168]....
        /*0ff0*/ 	.word	0x0000eb80


	//   ....[169]....
        /*0ff4*/ 	.word	0x0000ebd0


	//   ....[170]....
        /*0ff8*/ 	.word	0x0000ebe0


	//   ....[171]....
        /*0ffc*/ 	.word	0x0000ec10


	//   ....[172]....
        /*1000*/ 	.word	0x0000ece0


	//   ....[173]....
        /*1004*/ 	.word	0x0000ecf0


	//   ....[174]....
        /*1008*/ 	.word	0x0000ed30


	//   ....[175]....
        /*100c*/ 	.word	0x0000ef80


	//   ....[176]....
        /*1010*/ 	.word	0x0000f020


	//   ....[177]....
        /*1014*/ 	.word	0x0000f050


	//   ....[178]....
        /*1018*/ 	.word	0x0000f060


	//   ....[179]....
        /*101c*/ 	.word	0x0000f130


	//   ....[180]....
        /*1020*/ 	.word	0x0000f190


	//   ....[181]....
        /*1024*/ 	.word	0x0000f2b0


	//   ....[182]....
        /*1028*/ 	.word	0x0000f3b0


	//   ....[183]....
        /*102c*/ 	.word	0x0000f4d0


	//   ....[184]....
        /*1030*/ 	.word	0x0000f500


	//   ....[185]....
        /*1034*/ 	.word	0x0000f520


	//   ....[186]....
        /*1038*/ 	.word	0x0000f540


	//   ....[187]....
        /*103c*/ 	.word	0x0000f5a0


	//   ....[188]....
        /*1040*/ 	.word	0x0000f5b0


	//   ....[189]....
        /*1044*/ 	.word	0x0000f5d0


	//   ....[190]....
        /*1048*/ 	.word	0x0000fa50


	//   ....[191]....
        /*104c*/ 	.word	0x0000fa80


	//   ....[192]....
        /*1050*/ 	.word	0x0000fa90


	//   ....[193]....
        /*1054*/ 	.word	0x0000faa0


	//   ....[194]....
        /*1058*/ 	.word	0x0000fab0


	//   ....[195]....
        /*105c*/ 	.word	0x0000fac0


	//   ....[196]....
        /*1060*/ 	.word	0x0000fad0


	//   ....[197]....
        /*1064*/ 	.word	0x0000faf0


	//   ....[198]....
        /*1068*/ 	.word	0x000136c0


	//   ....[199]....
        /*106c*/ 	.word	0x000141a0


	//   ....[200]....
        /*1070*/ 	.word	0x000144d0


	//   ....[201]....
        /*1074*/ 	.word	0x00014850


	//   ....[202]....
        /*1078*/ 	.word	0x00014b20


	//   ....[203]....
        /*107c*/ 	.word	0x00014d60


	//   ....[204]....
        /*1080*/ 	.word	0x00014fd0


	//   ....[205]....
        /*1084*/ 	.word	0x000152a0


	//   ....[206]....
        /*1088*/ 	.word	0x000154c0


	//   ....[207]....
        /*108c*/ 	.word	0x00015650


	//   ....[208]....
        /*1090*/ 	.word	0x00017d20


	//   ....[209]....
        /*1094*/ 	.word	0x00017fb0


	//   ....[210]....
        /*1098*/ 	.word	0x00018020


	//   ....[211]....
        /*109c*/ 	.word	0x00018090


	//----- nvinfo : EIATTR_REG_RECONFIG
	.align		4
.L_600:
        /*10a0*/ 	.byte	0x01, 0x54
	.zero		2


	//----- nvinfo : EIATTR_SYSCALL_OFFSETS
	.align		4
        /*10a4*/ 	.byte	0x04, 0x46
        /*10a6*/ 	.short	(.L_602 - .L_601)


	//   ....[0]....
.L_601:
        /*10a8*/ 	.word	0x00001070


	//   ....[1]....
        /*10ac*/ 	.word	0x00001160


	//   ....[2]....
        /*10b0*/ 	.word	0x000012c0


	//   ....[3]....
        /*10b4*/ 	.word	0x000013b0


	//----- nvinfo : EIATTR_MBARRIER_INSTR_OFFSETS
	.align		4
.L_602:
        /*10b8*/ 	.byte	0x04, 0x39
        /*10ba*/ 	.short	(.L_604 - .L_603)


	//   ....[0]....
.L_603:
        /*10bc*/ 	.word	0x00000290
        /*10c0*/ 	.word	0x000000ff
        /*10c4*/ 	.word	0x00030c00
        /*10c8*/ 	.short	0x0100
        /*10ca*/ 	.byte	0x06
	.zero		1


	//   ....[1]....
        /*10cc*/ 	.word	0x00000390
        /*10d0*/ 	.word	0x000000ff
        /*10d4*/ 	.word	0x00030c10
        /*10d8*/ 	.short	0x0100
        /*10da*/ 	.byte	0x08
	.zero		1


	//   ....[2]....
        /*10dc*/ 	.word	0x000003a0
        /*10e0*/ 	.word	0x000000ff
        /*10e4*/ 	.word	0x00030c20
        /*10e8*/ 	.short	0x0100
        /*10ea*/ 	.byte	0x08
	.zero		1


	//   ....[3]....
        /*10ec*/ 	.word	0x000003b0
        /*10f0*/ 	.word	0x000000ff
        /*10f4*/ 	.word	0x00030c18
        /*10f8*/ 	.short	0x0100
        /*10fa*/ 	.byte	0x08
	.zero		1


	//   ....[4]....
        /*10fc*/ 	.word	0x000003c0
        /*1100*/ 	.word	0x000000ff
        /*1104*/ 	.word	0x00030c28
        /*1108*/ 	.short	0x0100
        /*110a*/ 	.byte	0x08
	.zero		1


	//   ....[5]....
        /*110c*/ 	.word	0x000004f0
        /*1110*/ 	.word	0x000000ff
        /*1114*/ 	.word	0x00030c30
        /*1118*/ 	.short	0x0100
        /*111a*/ 	.byte	0x08
	.zero		1


	//   ....[6]....
        /*111c*/ 	.word	0x00000500
        /*1120*/ 	.word	0x000000ff
        /*1124*/ 	.word	0x00030c40
        /*1128*/ 	.short	0x0100
        /*112a*/ 	.byte	0x08
	.zero		1


	//   ....[7]....
        /*112c*/ 	.word	0x00000510
        /*1130*/ 	.word	0x000000ff
        /*1134*/ 	.word	0x00030c38
        /*1138*/ 	.short	0x0100
        /*113a*/ 	.byte	0x08
	.zero		1


	//   ....[8]....
        /*113c*/ 	.word	0x00000520
        /*1140*/ 	.word	0x000000ff
        /*1144*/ 	.word	0x00030c48
        /*1148*/ 	.short	0x0100
        /*114a*/ 	.byte	0x08
	.zero		1


	//   ....[9]....
        /*114c*/ 	.word	0x00001450
        /*1150*/ 	.word	0x00000010
        /*1154*/ 	.word	0x00030c00
        /*1158*/ 	.short	0x010a
        /*115a*/ 	.byte	0x3f
	.zero		1


	//   ....[10]....
        /*115c*/ 	.word	0x00001580
        /*1160*/ 	.word	0x00000010
        /*1164*/ 	.word	0x00030c00
        /*1168*/ 	.short	0x010a
        /*116a*/ 	.byte	0x3f
	.zero		1


	//   ....[11]....
        /*116c*/ 	.word	0x00001e40
        /*1170*/ 	.word	0x00000006
        /*1174*/ 	.word	0x00030c10
        /*1178*/ 	.short	0x010a
        /*117a*/ 	.byte	0x3f
	.zero		1


	//   ....[12]....
        /*117c*/ 	.word	0x00001eb0
        /*1180*/ 	.word	0x00000006
        /*1184*/ 	.word	0x00030c10
        /*1188*/ 	.short	0x010a
        /*118a*/ 	.byte	0x3f
	.zero		1


	//   ....[13]....
        /*118c*/ 	.word	0x000022e0
        /*1190*/ 	.word	0x00000006
        /*1194*/ 	.word	0x00030c30
        /*1198*/ 	.short	0x010a
        /*119a*/ 	.byte	0x3f
	.zero		1


	//   ....[14]....
        /*119c*/ 	.word	0x00002320
        /*11a0*/ 	.word	0x00000006
        /*11a4*/ 	.word	0x00030c30
        /*11a8*/ 	.short	0x010a
        /*11aa*/ 	.byte	0x3f
	.zero		1


	//   ....[15]....
        /*11ac*/ 	.word	0x000069d0
        /*11b0*/ 	.word	0x00000005
        /*11b4*/ 	.word	0x00000000
        /*11b8*/ 	.short	0x0101
        /*11ba*/ 	.byte	0x3f
	.zero		1


	//   ....[16]....
        /*11bc*/ 	.word	0x00006e20
        /*11c0*/ 	.word	0x00000006
        /*11c4*/ 	.word	0x00000000
        /*11c8*/ 	.short	0x0101
        /*11ca*/ 	.byte	0x3f
	.zero		1


	//   ....[17]....
        /*11cc*/ 	.word	0x00007710
        /*11d0*/ 	.word	0x00000006
        /*11d4*/ 	.word	0x00030c10
        /*11d8*/ 	.short	0x010a
        /*11da*/ 	.byte	0x3f
	.zero		1


	//   ....[18]....
        /*11dc*/ 	.word	0x00007790
        /*11e0*/ 	.word	0x00000006
        /*11e4*/ 	.word	0x00030c10
        /*11e8*/ 	.short	0x010a
        /*11ea*/ 	.byte	0x3f
	.zero		1


	//   ....[19]....
        /*11ec*/ 	.word	0x00007ba0
        /*11f0*/ 	.word	0x00000006
        /*11f4*/ 	.word	0x00030c30
        /*11f8*/ 	.short	0x010a
        /*11fa*/ 	.byte	0x3f
	.zero		1


	//   ....[20]....
        /*11fc*/ 	.word	0x00007be0
        /*1200*/ 	.word	0x00000006
        /*1204*/ 	.word	0x00030c30
        /*1208*/ 	.short	0x010a
        /*120a*/ 	.byte	0x3f
	.zero		1


	//   ....[21]....
        /*120c*/ 	.word	0x0000b840
        /*1210*/ 	.word	0x00000005
        /*1214*/ 	.word	0x00000000
        /*1218*/ 	.short	0x0101
        /*121a*/ 	.byte	0x3f
	.zero		1


	//   ....[22]....
        /*121c*/ 	.word	0x0000bc90
        /*1220*/ 	.word	0x00000006
        /*1224*/ 	.word	0x00000000
        /*1228*/ 	.short	0x0101
        /*122a*/ 	.byte	0x3f
	.zero		1


	//   ....[23]....
        /*122c*/ 	.word	0x0000c490
        /*1230*/ 	.word	0x00000006
        /*1234*/ 	.word	0x00030c10
        /*1238*/ 	.short	0x010a
        /*123a*/ 	.byte	0x3f
	.zero		1


	//   ....[24]....
        /*123c*/ 	.word	0x0000c510
        /*1240*/ 	.word	0x00000006
        /*1244*/ 	.word	0x00030c10
        /*1248*/ 	.short	0x010a
        /*124a*/ 	.byte	0x3f
	.zero		1


	//   ....[25]....
        /*124c*/ 	.word	0x0000c940
        /*1250*/ 	.word	0x00000006
        /*1254*/ 	.word	0x00030c30
        /*1258*/ 	.short	0x010a
        /*125a*/ 	.byte	0x3f
	.zero		1


	//   ....[26]....
        /*125c*/ 	.word	0x0000c980
        /*1260*/ 	.word	0x00000006
        /*1264*/ 	.word	0x00030c30
        /*1268*/ 	.short	0x010a
        /*126a*/ 	.byte	0x3f
	.zero		1


	//   ....[27]....
        /*126c*/ 	.word	0x00011050
        /*1270*/ 	.word	0x00000005
        /*1274*/ 	.word	0x00000000
        /*1278*/ 	.short	0x0101
        /*127a*/ 	.byte	0x3f
	.zero		1


	//   ....[28]....
        /*127c*/ 	.word	0x000114d0
        /*1280*/ 	.word	0x00000006
        /*1284*/ 	.word	0x00000000
        /*1288*/ 	.short	0x0101
        /*128a*/ 	.byte	0x3f
	.zero		1


	//   ....[29]....
        /*128c*/ 	.word	0x00016350
        /*1290*/ 	.word	0x0000000f
        /*1294*/ 	.word	0x00030c20
        /*1298*/ 	.short	0x010a
        /*129a*/ 	.byte	0x3f
	.zero		1


	//   ....[30]....
        /*129c*/ 	.word	0x00016940
        /*12a0*/ 	.word	0x0000000f
        /*12a4*/ 	.word	0x00030c40
        /*12a8*/ 	.short	0x010a
        /*12aa*/ 	.byte	0x3f
	.zero		1


	//   ....[31]....
        /*12ac*/ 	.word	0x00016ba0
        /*12b0*/ 	.word	0x0000000f
        /*12b4*/ 	.word	0x00030c28
        /*12b8*/ 	.short	0x010a
        /*12ba*/ 	.byte	0x3f
	.zero		1


	//   ....[32]....
        /*12bc*/ 	.word	0x00016e00
        /*12c0*/ 	.word	0x0000000f
        /*12c4*/ 	.word	0x00030c48
        /*12c8*/ 	.short	0x010a
        /*12ca*/ 	.byte	0x3f
	.zero		1


	//   ....[33]....
        /*12cc*/ 	.word	0x00017000
        /*12d0*/ 	.word	0x0000000f
        /*12d4*/ 	.word	0x00030c20
        /*12d8*/ 	.short	0x010a
        /*12da*/ 	.byte	0x3f
	.zero		1


	//   ....[34]....
        /*12dc*/ 	.word	0x000172d0
        /*12e0*/ 	.word	0x0000000f
        /*12e4*/ 	.word	0x00030c40
        /*12e8*/ 	.short	0x010a
        /*12ea*/ 	.byte	0x3f
	.zero		1


	//   ....[35]....
        /*12ec*/ 	.word	0x00017500
        /*12f0*/ 	.word	0x0000000f
        /*12f4*/ 	.word	0x00030c28
        /*12f8*/ 	.short	0x010a
        /*12fa*/ 	.byte	0x3f
	.zero		1


	//   ....[36]....
        /*12fc*/ 	.word	0x000177a0
        /*1300*/ 	.word	0x00000003
        /*1304*/ 	.word	0x00030c40
        /*1308*/ 	.short	0x010a
        /*130a*/ 	.byte	0x3f
	.zero		1


	//   ....[37]....
        /*130c*/ 	.word	0x00017b90
        /*1310*/ 	.word	0x00000007
        /*1314*/ 	.word	0x00000000
        /*1318*/ 	.short	0x010a
        /*131a*/ 	.byte	0x3f
	.zero		1


	//   ....[38]....
        /*131c*/ 	.word	0x00017be0
        /*1320*/ 	.word	0x00000003
        /*1324*/ 	.word	0x00000000
        /*1328*/ 	.short	0x010a
        /*132a*/ 	.byte	0x3f
	.zero		1


	//   ....[39]....
        /*132c*/ 	.word	0x00017c40
        /*1330*/ 	.word	0x00000005
        /*1334*/ 	.word	0x00000000
        /*1338*/ 	.short	0x010a
        /*133a*/ 	.byte	0x3f
	.zero		1


	//   ....[40]....
        /*133c*/ 	.word	0x00017c70
        /*1340*/ 	.word	0x00000003
        /*1344*/ 	.word	0x00000000
        /*1348*/ 	.short	0x010a
        /*134a*/ 	.byte	0x3f
	.zero		1


	//   ....[41]....
        /*134c*/ 	.word	0x00017d50
        /*1350*/ 	.word	0x00000010
        /*1354*/ 	.word	0x00030c00
        /*1358*/ 	.short	0x010a
        /*135a*/ 	.byte	0x3f
	.zero		1


	//   ....[42]....
        /*135c*/ 	.word	0x00017da0
        /*1360*/ 	.word	0x00000006
        /*1364*/ 	.word	0x00030c10
        /*1368*/ 	.short	0x010a
        /*136a*/ 	.byte	0x3f
	.zero		1


	//   ....[43]....
        /*136c*/ 	.word	0x00017df0
        /*1370*/ 	.word	0x00000006
        /*1374*/ 	.word	0x00030c30
        /*1378*/ 	.short	0x010a
        /*137a*/ 	.byte	0x3f
	.zero		1


	//   ....[44]....
        /*137c*/ 	.word	0x00017e40
        /*1380*/ 	.word	0x00000006
        /*1384*/ 	.word	0x00030c10
        /*1388*/ 	.short	0x010a
        /*138a*/ 	.byte	0x3f
	.zero		1


	//   ....[45]....
        /*138c*/ 	.word	0x00017e90
        /*1390*/ 	.word	0x00000006
        /*1394*/ 	.word	0x00030c30
        /*1398*/ 	.short	0x010a
        /*139a*/ 	.byte	0x3f
	.zero		1


	//   ....[46]....
        /*139c*/ 	.word	0x00017ee0
        /*13a0*/ 	.word	0x00000006
        /*13a4*/ 	.word	0x00030c10
        /*13a8*/ 	.short	0x010a
        /*13aa*/ 	.byte	0x3f
	.zero		1


	//   ....[47]....
        /*13ac*/ 	.word	0x00017f30
        /*13b0*/ 	.word	0x00000006
        /*13b4*/ 	.word	0x00030c30
        /*13b8*/ 	.short	0x010a
        /*13ba*/ 	.byte	0x3f
	.zero		1


	//   ....[48]....
        /*13bc*/ 	.word	0x000180d0
        /*13c0*/ 	.word	0x0000000f
        /*13c4*/ 	.word	0x00030c20
        /*13c8*/ 	.short	0x010a
        /*13ca*/ 	.byte	0x3f
	.zero		1


	//   ....[49]....
        /*13cc*/ 	.word	0x00018120
        /*13d0*/ 	.word	0x0000000f
        /*13d4*/ 	.word	0x00030c40
        /*13d8*/ 	.short	0x010a
        /*13da*/ 	.byte	0x3f
	.zero		1


	//   ....[50]....
        /*13dc*/ 	.word	0x00018170
        /*13e0*/ 	.word	0x0000000f
        /*13e4*/ 	.word	0x00030c28
        /*13e8*/ 	.short	0x010a
        /*13ea*/ 	.byte	0x3f
	.zero		1


	//   ....[51]....
        /*13ec*/ 	.word	0x000181c0
        /*13f0*/ 	.word	0x0000000f
        /*13f4*/ 	.word	0x00030c48
        /*13f8*/ 	.short	0x010a
        /*13fa*/ 	.byte	0x3f
	.zero		1


	//   ....[52]....
        /*13fc*/ 	.word	0x00018220
        /*1400*/ 	.word	0x0000000f
        /*1404*/ 	.word	0x00030c20
        /*1408*/ 	.short	0x010a
        /*140a*/ 	.byte	0x3f
	.zero		1


	//   ....[53]....
        /*140c*/ 	.word	0x00018270
        /*1410*/ 	.word	0x0000000f
        /*1414*/ 	.word	0x00030c40
        /*1418*/ 	.short	0x010a
        /*141a*/ 	.byte	0x3f
	.zero		1


	//   ....[54]....
        /*141c*/ 	.word	0x000182c0
        /*1420*/ 	.word	0x0000000f
        /*1424*/ 	.word	0x00030c28
        /*1428*/ 	.short	0x010a
        /*142a*/ 	.byte	0x3f
	.zero		1


	//   ....[55]....
        /*142c*/ 	.word	0x00018310
        /*1430*/ 	.word	0x00000003
        /*1434*/ 	.word	0x00030c40
        /*1438*/ 	.short	0x010a
        /*143a*/ 	.byte	0x3f
	.zero		1


	//   ....[56]....
        /*143c*/ 	.word	0x000183e0
        /*1440*/ 	.word	0x00000007
        /*1444*/ 	.word	0x00000000
        /*1448*/ 	.short	0x010a
        /*144a*/ 	.byte	0x3f
	.zero		1


	//   ....[57]....
        /*144c*/ 	.word	0x00018430
        /*1450*/ 	.word	0x00000003
        /*1454*/ 	.word	0x00000000
        /*1458*/ 	.short	0x010a
        /*145a*/ 	.byte	0x3f
	.zero		1


	//   ....[58]....
        /*145c*/ 	.word	0x00018480
        /*1460*/ 	.word	0x00000005
        /*1464*/ 	.word	0x00000000
        /*1468*/ 	.short	0x010a
        /*146a*/ 	.byte	0x3f
	.zero		1


	//----- nvinfo : EIATTR_NUM_MBARRIERS
	.align		4
.L_604:
        /*146c*/ 	.byte	0x03, 0x38
        /*146e*/ 	.short	0x0009


	//----- nvinfo : EIATTR_EXIT_INSTR_OFFSETS
	.align		4
        /*1470*/ 	.byte	0x04, 0x1c
        /*1472*/ 	.short	(.L_606 - .L_605)


	//   ....[0]....
.L_605:
        /*1474*/ 	.word	0x00017cc0


	//----- nvinfo : EIATTR_MAX_THREADS
	.align		4
.L_606:
        /*1478*/ 	.byte	0x04, 0x05
        /*147a*/ 	.short	(.L_608 - .L_607)
.L_607:
        /*147c*/ 	.word	0x00000180
        /*1480*/ 	.word	0x00000001
        /*1484*/ 	.word	0x00000001


	//----- nvinfo : EIATTR_CRS_STACK_SIZE
	.align		4
.L_608:
        /*1488*/ 	.byte	0x04, 0x1e
        /*148a*/ 	.short	(.L_610 - .L_609)
.L_609:
        /*148c*/ 	.word	0x00000000


	//----- nvinfo : EIATTR_CBANK_PARAM_SIZE
	.align		4
.L_610:
        /*1490*/ 	.byte	0x03, 0x19
        /*1492*/ 	.short	0x06f0


	//----- nvinfo : EIATTR_PARAM_CBANK
	.align		4
        /*1494*/ 	.byte	0x04, 0x0a
        /*1496*/ 	.short	(.L_612 - .L_611)
	.align		4
.L_611:
        /*1498*/ 	.word	index@(.nv.constant0._ZN7cutlass13device_kernelIN5flash11enable_sm90INS1_16FlashAttnBwdSm90INS1_25CollectiveMainloopBwdSm90ILi2ELi2ELi2EN4cute5tupleIJNS5_1CILi1EEES8_S8_EEENS6_IJNS7_ILi128EEESA_NS7_ILi64EEEEEENS_10bfloat16_tEfNS_4arch4Sm90ELb0ELb1ELb1ELb1ELb1ELb1ELb0ELb0ELi2ELi1ELi2ELi2ELb0EEENS1_21CollectiveEpilogueBwdISC_SD_SF_Li256ELb1ELb0ELi1EEENS1_19SingleTileSchedulerILb1ELb0ELb0ELi128EEEEEEEEEvNT_6ParamsE)
        /*149c*/ 	.short	0x0210
        /*149e*/ 	.short	0x06f0


	//----- nvinfo : EIATTR_SW_WAR
	.align		4
.L_612:
        /*14a0*/ 	.byte	0x04, 0x36
        /*14a2*/ 	.short	(.L_614 - .L_613)
.L_613:
        /*14a4*/ 	.word	0x00000008
.L_614:


//--------------------- .nv.info._ZN7cutlass13device_kernelIN5flash11enable_sm90INS1_16FlashAttnBwdSm90INS1_25CollectiveMainloopBwdSm90ILi2ELi2ELi2EN4cute5tupleIJNS5_1CILi1EEES8_S8_EEENS6_IJNS7_ILi128EEESA_NS7_ILi64EEEEEENS_10bfloat16_tEfNS_4arch4Sm90ELb0ELb1ELb1ELb1ELb0ELb1ELb0ELb0ELi2ELi1ELi2ELi2ELb0EEENS1_24CollectiveEpilogueBwdGQAISC_fSF_Li256ELb1ELb0EEENS1_19SingleTileSchedulerILb1ELb0ELb0ELi128EEEEEEEEEvNT_6ParamsE --------------------------
	.section	.nv.info._ZN7cutlass13device_kernelIN5flash11enable_sm90INS1_16FlashAttnBwdSm90INS1_25CollectiveMainloopBwdSm90ILi2ELi2ELi2EN4cute5tupleIJNS5_1CILi1EEES8_S8_EEENS6_IJNS7_ILi128EEESA_NS7_ILi64EEEEEENS_10bfloat16_tEfNS_4arch4Sm90ELb0ELb1ELb1ELb1ELb0ELb1ELb0ELb0ELi2ELi1ELi2ELi2ELb0EEENS1_24CollectiveEpilogueBwdGQAISC_fSF_Li256ELb1ELb0EEENS1_19SingleTileSchedulerILb1ELb0ELb0ELi128EEEEEEEEEvNT_6ParamsE,"",@"SHT_CUDA_INFO"
	.sectionflags	@""
	.align	4


	//----- nvinfo : EIATTR_CUDA_API_VERSION
	.align		4
        /*0000*/ 	.byte	0x04, 0x37
        /*0002*/ 	.short	(.L_616 - .L_615)
.L_615:
        /*0004*/ 	.word	0x00000082


	//----- nvinfo : EIATTR_KPARAM_INFO
	.align		4
.L_616:
        /*0008*/ 	.byte	0x04, 0x17
        /*000a*/ 	.short	(.L_618 - .L_617)
.L_617:
        /*000c*/ 	.word	0x00000000
        /*0010*/ 	.short	0x0000
        /*0012*/ 	.short	0x0070
        /*0014*/ 	.byte	0x00, 0xf0, 0x01, 0x1a


	//----- nvinfo : EIATTR_SPARSE_MMA_MASK
	.align		4
.L_618:
        /*0018*/ 	.byte	0x03, 0x50
        /*001a*/ 	.short	0x0000


	//----- nvinfo : EIATTR_MAXREG_COUNT
	.align		4
        /*001c*/ 	.byte	0x03, 0x1b
        /*001e*/ 	.short	0x00a8


	//----- nvinfo : EIATTR_NUM_BARRIERS
	.align		4
        /*0020*/ 	.byte	0x02, 0x4c
        /*0022*/ 	.byte	0x10
	.zero		1


	//----- nvinfo : EIATTR_EXTERNS
	.align		4
        /*0024*/ 	.byte	0x04, 0x0f
        /*0026*/ 	.short	(.L_620 - .L_619)


	//   ....[0]....
	.align		4
.L_619:
        /*0028*/ 	.word	index@(__assertfail)


	//----- nvinfo : EIATTR_ANNOTATIONS
	.align		4
.L_620:
        /*002c*/ 	.byte	0x04, 0x55
        /*002e*/ 	.short	(.L_622 - .L_621)


	//   ....[0]....
.L_621:
        /* <DEDUP_REMOVED lines=158> */


	//----- nvinfo : EIATTR_MERCURY_ISA_VERSION
	.align		4
.L_622:
        /*09f8*/ 	.byte	0x03, 0x5f
        /*09fa*/ 	.short	0x0101


	//----- nvinfo : EIATTR_INT_WARP_WIDE_INSTR_OFFSETS
	.align		4
        /*09fc*/ 	.byte	0x04, 0x31
        /*09fe*/ 	.short	(.L_624 - .L_623)


	//   ....[0]....
.L_623:
        /*0a00*/ 	.word	0x00000190


	//   ....[1]....
        /*0a04*/ 	.word	0x000001c0


	//----- nvinfo : EIATTR_COOP_GROUP_MASK_REGIDS
	.align		4
.L_624:
        /*0a08*/ 	.byte	0x04, 0x29
        /*0a0a*/ 	.short	(.L_626 - .L_625)


	//   ....[0]....
.L_625:
        /*0a0c*/ 	.word	0xffffffff


	//   ....[1]....
        /*0a10*/ 	.word	0xffffffff


	//   ....[2]....
        /*0a14*/ 	.word	0xffffffff


	//   ....[3]....
        /*0a18*/ 	.word	0xffffffff


	//   ....[4]....
        /*0a1c*/ 	.word	0xffffffff


	//   ....[5]....
        /*0a20*/ 	.word	0xffffffff


	//   ....[6]....
        /*0a24*/ 	.word	0xffffffff


	//   ....[7]....
        /*0a28*/ 	.word	0xffffffff


	//   ....[8]....
        /*0a2c*/ 	.word	0xffffffff


	//   ....[9]....
        /*0a30*/ 	.word	0xffffffff


	//   ....[10]....
        /*0a34*/ 	.word	0xffffffff


	//   ....[11]....
        /*0a38*/ 	.word	0xffffffff


	//   ....[12]....
        /*0a3c*/ 	.word	0xffffffff


	//   ....[13]....
        /*0a40*/ 	.word	0xffffffff


	//   ....[14]....
        /*0a44*/ 	.word	0xffffffff


	//   ....[15]....
        /*0a48*/ 	.word	0xffffffff


	//   ....[16]....
        /*0a4c*/ 	.word	0xffffffff


	//   ....[17]....
        /*0a50*/ 	.word	0xffffffff


	//   ....[18]....
        /*0a54*/ 	.word	0xffffffff


	//   ....[19]....
        /*0a58*/ 	.word	0xffffffff


	//   ....[20]....
        /*0a5c*/ 	.word	0xffffffff


	//   ....[21]....
        /*0a60*/ 	.word	0xffffffff


	//   ....[22]....
        /*0a64*/ 	.word	0xffffffff


	//   ....[23]....
        /*0a68*/ 	.word	0xffffffff


	//   ....[24]....
        /*0a6c*/ 	.word	0xffffffff


	//   ....[25]....
        /*0a70*/ 	.word	0xffffffff


	//   ....[26]....
        /*0a74*/ 	.word	0xffffffff


	//   ....[27]....
        /*0a78*/ 	.word	0xffffffff


	//   ....[28]....
        /*0a7c*/ 	.word	0xffffffff


	//   ....[29]....
        /*0a80*/ 	.word	0xffffffff


	//   ....[30]....
        /*0a84*/ 	.word	0xffffffff


	//   ....[31]....
        /*0a88*/ 	.word	0xffffffff


	//   ....[32]....
        /*0a8c*/ 	.word	0xffffffff


	//   ....[33]....
        /*0a90*/ 	.word	0xffffffff


	//   ....[34]....
        /*0a94*/ 	.word	0xffffffff


	//   ....[35]....
        /*0a98*/ 	.word	0xffffffff


	//   ....[36]....
        /*0a9c*/ 	.word	0xffffffff


	//   ....[37]....
        /*0aa0*/ 	.word	0xffffffff


	//   ....[38]....
        /*0aa4*/ 	.word	0xffffffff


	//   ....[39]....
        /*0aa8*/ 	.word	0xffffffff


	//   ....[40]....
        /*0aac*/ 	.word	0xffffffff


	//   ....[41]....
        /*0ab0*/ 	.word	0xffffffff


	//   ....[42]....
        /*0ab4*/ 	.word	0xffffffff


	//   ....[43]....
        /*0ab8*/ 	.word	0xffffffff


	//   ....[44]....
        /*0abc*/ 	.word	0xffffffff


	//   ....[45]....
        /*0ac0*/ 	.word	0xffffffff


	//   ....[46]....
        /*0ac4*/ 	.word	0xffffffff


	//   ....[47]....
        /*0ac8*/ 	.word	0xffffffff


	//   ....[48]....
        /*0acc*/ 	.word	0xffffffff


	//   ....[49]....
        /*0ad0*/ 	.word	0xffffffff


	//   ....[50]....
        /*0ad4*/ 	.word	0xffffffff


	//   ....[51]....
        /*0ad8*/ 	.word	0xffffffff


	//   ....[52]....
        /*0adc*/ 	.word	0xffffffff


	//   ....[53]....
        /*0ae0*/ 	.word	0xffffffff


	//   ....[54]....
        /*0ae4*/ 	.word	0xffffffff


	//   ....[55]....
        /*0ae8*/ 	.word	0xffffffff


	//   ....[56]....
        /*0aec*/ 	.word	0xffffffff


	//   ....[57]....
        /*0af0*/ 	.word	0xffffffff


	//   ....[58]....
        /*0af4*/ 	.word	0xffffffff


	//   ....[59]....
        /*0af8*/ 	.word	0xffffffff


	//   ....[60]....
        /*0afc*/ 	.word	0xffffffff


	//   ....[61]....
        /*0b00*/ 	.word	0xffffffff


	//   ....[62]....
        /*0b04*/ 	.word	0xffffffff


	//   ....[63]....
        /*0b08*/ 	.word	0xffffffff


	//   ....[64]....
        /*0b0c*/ 	.word	0xffffffff


	//   ....[65]....
        /*0b10*/ 	.word	0xffffffff


	//   ....[66]....
        /*0b14*/ 	.word	0xffffffff


	//   ....[67]....
        /*0b18*/ 	.word	0xffffffff


	//   ....[68]....
        /*0b1c*/ 	.word	0xffffffff


	//   ....[69]....
        /*0b20*/ 	.word	0xffffffff


	//   ....[70]....
        /*0b24*/ 	.word	0xffffffff


	//   ....[71]....
        /*0b28*/ 	.word	0xffffffff


	//   ....[72]....
        /*0b2c*/ 	.word	0xffffffff


	//   ....[73]....
        /*0b30*/ 	.word	0xffffffff


	//   ....[74]....
        /*0b34*/ 	.word	0xffffffff


	//   ....[75]....
        /*0b38*/ 	.word	0xffffffff


	//   ....[76]....
        /*0b3c*/ 	.word	0xffffffff


	//   ....[77]....
        /*0b40*/ 	.word	0xffffffff


	//   ....[78]....
        /*0b44*/ 	.word	0xffffffff


	//   ....[79]....
        /*0b48*/ 	.word	0xffffffff


	//   ....[80]....
        /*0b4c*/ 	.word	0xffffffff


	//   ....[81]....
        /*0b50*/ 	.word	0xffffffff


	//   ....[82]....
        /*0b54*/ 	.word	0xffffffff


	//   ....[83]....
        /*0b58*/ 	.word	0xffffffff


	//   ....[84]....
        /*0b5c*/ 	.word	0xffffffff


	//   ....[85]....
        /*0b60*/ 	.word	0xffffffff


	//   ....[86]....
        /*0b64*/ 	.word	0xffffffff


	//   ....[87]....
        /*0b68*/ 	.word	0xffffffff


	//   ....[88]....
        /*0b6c*/ 	.word	0xffffffff


	//   ....[89]....
        /*0b70*/ 	.word	0xffffffff


	//   ....[90]....
        /*0b74*/ 	.word	0xffffffff


	//   ....[91]....
        /*0b78*/ 	.word	0xffffffff


	//   ....[92]....
        /*0b7c*/ 	.word	0xffffffff


	//   ....[93]....
        /*0b80*/ 	.word	0xffffffff


	//   ....[94]....
        /*0b84*/ 	.word	0xffffffff


	//   ....[95]....
        /*0b88*/ 	.word	0xffffffff


	//   ....[96]....
        /*0b8c*/ 	.word	0xffffffff


	//   ....[97]....
        /*0b90*/ 	.word	0xffffffff


	//   ....[98]....
        /*0b94*/ 	.word	0xffffffff


	//   ....[99]....
        /*0b98*/ 	.word	0xffffffff


	//   ....[100]....
        /*0b9c*/ 	.word	0xffffffff


	//   ....[101]....
        /*0ba0*/ 	.word	0xffffffff


	//   ....[102]....
        /*0ba4*/ 	.word	0xffffffff


	//   ....[103]....
        /*0ba8*/ 	.word	0xffffffff


	//   ....[104]....
        /*0bac*/ 	.word	0xffffffff


	//   ....[105]....
        /*0bb0*/ 	.word	0xffffffff


	//   ....[106]....
        /*0bb4*/ 	.word	0xffffffff


	//   ....[107]....
        /*0bb8*/ 	.word	0xffffffff


	//   ....[108]....
        /*0bbc*/ 	.word	0xffffffff


	//   ....[109]....
        /*0bc0*/ 	.word	0xffffffff


	//   ....[110]....
        /*0bc4*/ 	.word	0xffffffff


	//   ....[111]....
        /*0bc8*/ 	.word	0xffffffff


	//   ....[112]....
        /*0bcc*/ 	.word	0xffffffff


	//   ....[113]....
        /*0bd0*/ 	.word	0xffffffff


	//   ....[114]....
        /*0bd4*/ 	.word	0xffffffff


	//   ....[115]....
        /*0bd8*/ 	.word	0xffffffff


	//   ....[116]....
        /*0bdc*/ 	.word	0xffffffff


	//   ....[117]....
        /*0be0*/ 	.word	0xffffffff


	//   ....[118]....
        /*0be4*/ 	.word	0xffffffff


	//   ....[119]....
        /*0be8*/ 	.word	0xffffffff


	//   ....[120]....
        /*0bec*/ 	.word	0xffffffff


	//   ....[121]....
        /*0bf0*/ 	.word	0xffffffff


	//   ....[122]....
        /*0bf4*/ 	.word	0xffffffff


	//   ....[123]....
        /*0bf8*/ 	.word	0xffffffff


	//   ....[124]....
        /*0bfc*/ 	.word	0xffffffff


	//   ....[125]....
        /*0c00*/ 	.word	0xffffffff


	//   ....[126]....
        /*0c04*/ 	.word	0xffffffff


	//   ....[127]....
        /*0c08*/ 	.word	0xffffffff


	//   ....[128]....
        /*0c0c*/ 	.word	0xffffffff


	//   ....[129]....
        /*0c10*/ 	.word	0xffffffff


	//   ....[130]....
        /*0c14*/ 	.word	0xffffffff


	//   ....[131]....
        /*0c18*/ 	.word	0xffffffff


	//   ....[132]....
        /*0c1c*/ 	.word	0xffffffff


	//   ....[133]....
        /*0c20*/ 	.word	0xffffffff


	//   ....[134]....
        /*0c24*/ 	.word	0xffffffff


	//   ....[135]....
        /*0c28*/ 	.word	0xffffffff


	//   ....[136]....
        /*0c2c*/ 	.word	0xffffffff


	//   ....[137]....
        /*0c30*/ 	.word	0xffffffff


	//   ....[138]....
        /*0c34*/ 	.word	0xffffffff


	//   ....[139]....
        /*0c38*/ 	.word	0xffffffff


	//   ....[140]....
        /*0c3c*/ 	.word	0xffffffff


	//   ....[141]....
        /*0c40*/ 	.word	0xffffffff


	//   ....[142]....
        /*0c44*/ 	.word	0xffffffff


	//   ....[143]....
        /*0c48*/ 	.word	0xffffffff


	//   ....[144]....
        /*0c4c*/ 	.word	0xffffffff


	//   ....[145]....
        /*0c50*/ 	.word	0xffffffff


	//   ....[146]....
        /*0c54*/ 	.word	0xffffffff


	//   ....[147]....
        /*0c58*/ 	.word	0xffffffff


	//   ....[148]....
        /*0c5c*/ 	.word	0xffffffff


	//   ....[149]....
        /*0c60*/ 	.word	0xffffffff


	//   ....[150]....
        /*0c64*/ 	.word	0xffffffff


	//   ....[151]....
        /*0c68*/ 	.word	0xffffffff


	//   ....[152]....
        /*0c6c*/ 	.word	0xffffffff


	//   ....[153]....
        /*0c70*/ 	.word	0xffffffff


	//   ....[154]....
        /*0c74*/ 	.word	0xffffffff


	//   ....[155]....
        /*0c78*/ 	.word	0xffffffff


	//   ....[156]....
        /*0c7c*/ 	.word	0xffffffff


	//   ....[157]....
        /*0c80*/ 	.word	0xffffffff


	//   ....[158]....
        /*0c84*/ 	.word	0xffffffff


	//   ....[159]....
        /*0c88*/ 	.word	0xffffffff


	//   ....[160]....
        /*0c8c*/ 	.word	0xffffffff


	//   ....[161]....
        /*0c90*/ 	.word	0xffffffff


	//   ....[162]....
        /*0c94*/ 	.word	0xffffffff


	//   ....[163]....
        /*0c98*/ 	.word	0xffffffff


	//   ....[164]....
        /*0c9c*/ 	.word	0xffffffff


	//   ....[165]....
        /*0ca0*/ 	.word	0xffffffff


	//   ....[166]....
        /*0ca4*/ 	.word	0xffffffff


	//   ....[167]....
        /*0ca8*/ 	.word	0xffffffff


	//   ....[168]....
        /*0cac*/ 	.word	0xffffffff


	//   ....[169]....
        /*0cb0*/ 	.word	0xffffffff


	//   ....[170]....
        /*0cb4*/ 	.word	0xffffffff


	//   ....[171]....
        /*0cb8*/ 	.word	0xffffffff


	//   ....[172]....
        /*0cbc*/ 	.word	0xffffffff


	//   ....[173]....
        /*0cc0*/ 	.word	0xffffffff


	//   ....[174]....
        /*0cc4*/ 	.word	0xffffffff


	//   ....[175]....
        /*0cc8*/ 	.word	0xffffffff


	//   ....[176]....
        /*0ccc*/ 	.word	0xffffffff


	//   ....[177]....
        /*0cd0*/ 	.word	0xffffffff


	//   ....[178]....
        /*0cd4*/ 	.word	0xffffffff


	//   ....[179]....
        /*0cd8*/ 	.word	0xffffffff


	//   ....[180]....
        /*0cdc*/ 	.word	0xffffffff


	//   ....[181]....
        /*0ce0*/ 	.word	0xffffffff


	//   ....[182]....
        /*0ce4*/ 	.word	0xffffffff


	//   ....[183]....
        /*0ce8*/ 	.word	0xffffffff


	//   ....[184]....
        /*0cec*/ 	.word	0xffffffff


	//   ....[185]....
        /*0cf0*/ 	.word	0xffffffff


	//   ....[186]....
        /*0cf4*/ 	.word	0xffffffff


	//   ....[187]....
        /*0cf8*/ 	.word	0xffffffff


	//   ....[188]....
        /*0cfc*/ 	.word	0xffffffff


	//   ....[189]....
        /*0d00*/ 	.word	0xffffffff


	//   ....[190]....
        /*0d04*/ 	.word	0xffffffff


	//   ....[191]....
        /*0d08*/ 	.word	0xffffffff


	//   ....[192]....
        /*0d0c*/ 	.word	0xffffffff


	//   ....[193]....
        /*0d10*/ 	.word	0xffffffff


	//   ....[194]....
        /*0d14*/ 	.word	0xffffffff


	//   ....[195]....
        /*0d18*/ 	.word	0xffffffff


	//   ....[196]....
        /*0d1c*/ 	.word	0xffffffff


	//   ....[197]....
        /*0d20*/ 	.word	0xffffffff


	//   ....[198]....
        /*0d24*/ 	.word	0xffffffff


	//   ....[199]....
        /*0d28*/ 	.word	0x0500000f


	//----- nvinfo : EIATTR_COOP_GROUP_INSTR_OFFSETS
	.align		4
.L_626:
        /*0d2c*/ 	.byte	0x04, 0x28
        /*0d2e*/ 	.short	(.L_628 - .L_627)


	//   ....[0]....
.L_627:
        /*0d30*/ 	.word	0x00000070


	//   ....[1]....
        /*0d34*/ 	.word	0x000001a0


	//   ....[2]....
        /*0d38*/ 	.word	0x000001f0


	//   ....[3]....
        /*0d3c*/ 	.word	0x000003e0


	//   ....[4]....
        /*0d40*/ 	.word	0x00000620


	//   ....[5]....
        /*0d44*/ 	.word	0x00001410


	//   ....[6]....
        /*0d48*/ 	.word	0x00003700


	//   ....[7]....
        /*0d4c*/ 	.word	0x00003d40


	//   ....[8]....
        /*0d50*/ 	.word	0x00003f60


	//   ....[9]....
        /*0d54*/ 	.word	0x00003f90


	//   ....[10]....
        /*0d58*/ 	.word	0x00003fc0


	//   ....[11]....
        /*0d5c*/ 	.word	0x00004000


	//   ....[12]....
        /*0d60*/ 	.word	0x00004040


	//   ....[13]....
        /*0d64*/ 	.word	0x00004120


	//   ....[14]....
        /*0d68*/ 	.word	0x00004160


	//   ....[15]....
        /*0d6c*/ 	.word	0x00004190


	//   ....[16]....
        /*0d70*/ 	.word	0x000041a0


	//   ....[17]....
        /*0d74*/ 	.word	0x000041c0


	//   ....[18]....
        /*0d78*/ 	.word	0x000041d0


	//   ....[19]....
        /*0d7c*/ 	.word	0x00004240


	//   ....[20]....
        /*0d80*/ 	.word	0x00004280


	//   ....[21]....
        /*0d84*/ 	.word	0x000042c0


	//   ....[22]....
        /*0d88*/ 	.word	0x00004300


	//   ....[23]....
        /*0d8c*/ 	.word	0x00004350


	//   ....[24]....
        /*0d90*/ 	.word	0x00004450


	//   ....[25]....
        /*0d94*/ 	.word	0x000044b0


	//   ....[26]....
        /*0d98*/ 	.word	0x000044e0


	//   ....[27]....
        /*0d9c*/ 	.word	0x00004540


	//   ....[28]....
        /*0da0*/ 	.word	0x00004580


	//   ....[29]....
        /*0da4*/ 	.word	0x000045a0


	//   ....[30]....
        /*0da8*/ 	.word	0x000045d0


	//   ....[31]....
        /*0dac*/ 	.word	0x00004600


	//   ....[32]....
        /*0db0*/ 	.word	0x00004620


	//   ....[33]....
        /*0db4*/ 	.word	0x00004740


	//   ....[34]....
        /*0db8*/ 	.word	0x00004780


	//   ....[35]....
        /*0dbc*/ 	.word	0x000047b0


	//   ....[36]....
        /*0dc0*/ 	.word	0x000047e0


	//   ....[37]....
        /*0dc4*/ 	.word	0x00004800


	//   ....[38]....
        /*0dc8*/ 	.word	0x000048b0


	//   ....[39]....
        /*0dcc*/ 	.word	0x000048e0


	//   ....[40]....
        /*0dd0*/ 	.word	0x00004920


	//   ....[41]....
        /*0dd4*/ 	.word	0x00004940


	//   ....[42]....
        /*0dd8*/ 	.word	0x00004960


	//   ....[43]....
        /*0ddc*/ 	.word	0x00004970


	//   ....[44]....
        /*0de0*/ 	.word	0x000049c0


	//   ....[45]....
        /*0de4*/ 	.word	0x000049f0


	//   ....[46]....
        /*0de8*/ 	.word	0x00004a30


	//   ....[47]....
        /*0dec*/ 	.word	0x00004a60


	//   ....[48]....
        /*0df0*/ 	.word	0x00004b70


	//   ....[49]....
        /*0df4*/ 	.word	0x00004c10


	//   ....[50]....
        /*0df8*/ 	.word	0x00004c20


	//   ....[51]....
        /*0dfc*/ 	.word	0x00004cf0


	//   ....[52]....
        /*0e00*/ 	.word	0x00004d20


	//   ....[53]....
        /*0e04*/ 	.word	0x00004d60


	//   ....[54]....
        /*0e08*/ 	.word	0x00004e20


	//   ....[55]....
        /*0e0c*/ 	.word	0x00004fc0


	//   ....[56]....
        /*0e10*/ 	.word	0x00005000


	//   ....[57]....
        /*0e14*/ 	.word	0x000050b0


	//   ....[58]....
        /*0e18*/ 	.word	0x000050f0


	//   ....[59]....
        /*0e1c*/ 	.word	0x00005130


	//   ....[60]....
        /*0e20*/ 	.word	0x000051b0


	//   ....[61]....
        /*0e24*/ 	.word	0x000051f0


	//   ....[62]....
        /*0e28*/ 	.word	0x00005320


	//   ....[63]....
        /*0e2c*/ 	.word	0x00005490


	//   ....[64]....
        /*0e30*/ 	.word	0x000054c0


	//   ....[65]....
        /*0e34*/ 	.word	0x000054e0


	//   ....[66]....
        /*0e38*/ 	.word	0x00005500


	//   ....[67]....
        /*0e3c*/ 	.word	0x00005540


	//   ....[68]....
        /*0e40*/ 	.word	0x00005560


	//   ....[69]....
        /*0e44*/ 	.word	0x000055e0


	//   ....[70]....
        /*0e48*/ 	.word	0x000085c0


	//   ....[71]....
        /*0e4c*/ 	.word	0x00008820


	//   ....[72]....
        /*0e50*/ 	.word	0x00008840


	//   ....[73]....
        /*0e54*/ 	.word	0x00008880


	//   ....[74]....
        /*0e58*/ 	.word	0x000088b0


	//   ....[75]....
        /*0e5c*/ 	.word	0x00008920


	//   ....[76]....
        /*0e60*/ 	.word	0x000089d0


	//   ....[77]....
        /*0e64*/ 	.word	0x00008a90


	//   ....[78]....
        /*0e68*/ 	.word	0x00008b30


	//   ....[79]....
        /*0e6c*/ 	.word	0x00008b50


	//   ....[80]....
        /*0e70*/ 	.word	0x00008b80


	//   ....[81]....
        /*0e74*/ 	.word	0x00008bf0


	//   ....[82]....
        /*0e78*/ 	.word	0x00008c30


	//   ....[83]....
        /*0e7c*/ 	.word	0x00008cc0


	//   ....[84]....
        /*0e80*/ 	.word	0x00008dd0


	//   ....[85]....
        /*0e84*/ 	.word	0x00008e80


	//   ....[86]....
        /*0e88*/ 	.word	0x00008ec0


	//   ....[87]....
        /*0e8c*/ 	.word	0x00008f20


	//   ....[88]....
        /*0e90*/ 	.word	0x00008f30


	//   ....[89]....
        /*0e94*/ 	.word	0x00008f60


	//   ....[90]....
        /*0e98*/ 	.word	0x00008f70


	//   ....[91]....
        /*0e9c*/ 	.word	0x00008f80


	//   ....[92]....
        /*0ea0*/ 	.word	0x00009010


	//   ....[93]....
        /*0ea4*/ 	.word	0x000090b0


	//   ....[94]....
        /*0ea8*/ 	.word	0x000090e0


	//   ....[95]....
        /*0eac*/ 	.word	0x00009160


	//   ....[96]....
        /*0eb0*/ 	.word	0x000091b0


	//   ....[97]....
        /*0eb4*/ 	.word	0x000091e0


	//   ....[98]....
        /*0eb8*/ 	.word	0x00009290


	//   ....[99]....
        /*0ebc*/ 	.word	0x000092d0


	//   ....[100]....
        /*0ec0*/ 	.word	0x00009300


	//   ....[101]....
        /*0ec4*/ 	.word	0x00009350


	//   ....[102]....
        /*0ec8*/ 	.word	0x00009380


	//   ....[103]....
        /*0ecc*/ 	.word	0x000093b0


	//   ....[104]....
        /*0ed0*/ 	.word	0x00009400


	//   ....[105]....
        /*0ed4*/ 	.word	0x000094a0


	//   ....[106]....
        /*0ed8*/ 	.word	0x00009640


	//   ....[107]....
        /*0edc*/ 	.word	0x00009810


	//   ....[108]....
        /*0ee0*/ 	.word	0x00009870


	//   ....[109]....
        /*0ee4*/ 	.word	0x000098c0


	//   ....[110]....
        /*0ee8*/ 	.word	0x00009b90


	//   ....[111]....
        /*0eec*/ 	.word	0x00009bc0


	//   ....[112]....
        /*0ef0*/ 	.word	0x00009c00


	//   ....[113]....
        /*0ef4*/ 	.word	0x00009c10


	//   ....[114]....
        /*0ef8*/ 	.word	0x00009c20


	//   ....[115]....
        /*0efc*/ 	.word	0x00009c30


	//   ....[116]....
        /*0f00*/ 	.word	0x00009cb0


	//   ....[117]....
        /*0f04*/ 	.word	0x00009df0


	//   ....[118]....
        /*0f08*/ 	.word	0x00009e40


	//   ....[119]....
        /*0f0c*/ 	.word	0x0000a100


	//   ....[120]....
        /*0f10*/ 	.word	0x0000a110


	//   ....[121]....
        /*0f14*/ 	.word	0x0000a120


	//   ....[122]....
        /*0f18*/ 	.word	0x0000a130


	//   ....[123]....
        /*0f1c*/ 	.word	0x0000a150


	//   ....[124]....
        /*0f20*/ 	.word	0x0000a160


	//   ....[125]....
        /*0f24*/ 	.word	0x0000a170


	//   ....[126]....
        /*0f28*/ 	.word	0x0000a4d0


	//   ....[127]....
        /*0f2c*/ 	.word	0x0000a4e0


	//   ....[128]....
        /*0f30*/ 	.word	0x0000a4f0


	//   ....[129]....
        /*0f34*/ 	.word	0x0000a500


	//   ....[130]....
        /*0f38*/ 	.word	0x0000a510


	//   ....[131]....
        /*0f3c*/ 	.word	0x0000a520


	//   ....[132]....
        /*0f40*/ 	.word	0x0000a530


	//   ....[133]....
        /*0f44*/ 	.word	0x0000a540


	//   ....[134]....
        /*0f48*/ 	.word	0x0000ddf0


	//   ....[135]....
        /*0f4c*/ 	.word	0x0000e560


	//   ....[136]....
        /*0f50*/ 	.word	0x0000e5a0


	//   ....[137]....
        /*0f54*/ 	.word	0x0000e5f0


	//   ....[138]....
        /*0f58*/ 	.word	0x0000e640


	//   ....[139]....
        /*0f5c*/ 	.word	0x0000e650


	//   ....[140]....
        /*0f60*/ 	.word	0x0000e6d0


	//   ....[141]....
        /*0f64*/ 	.word	0x0000e700


	//   ....[142]....
        /*0f68*/ 	.word	0x0000e710


	//   ....[143]....
        /*0f6c*/ 	.word	0x0000e720


	//   ....[144]....
        /*0f70*/ 	.word	0x0000e770


	//   ....[145]....
        /*0f74*/ 	.word	0x0000e780


	//   ....[146]....
        /*0f78*/ 	.word	0x0000e7c0


	//   ....[147]....
        /*0f7c*/ 	.word	0x0000e870


	//   ....[148]....
        /*0f80*/ 	.word	0x0000e900


	//   ....[149]....
        /*0f84*/ 	.word	0x0000e910


	//   ....[150]....
        /*0f88*/ 	.word	0x0000e990


	//   ....[151]....
        /*0f8c*/ 	.word	0x0000ea10


	//   ....[152]....
        /*0f90*/ 	.word	0x0000ea60


	//   ....[153]....
        /*0f94*/ 	.word	0x0000eac0


	//   ....[154]....
        /*0f98*/ 	.word	0x0000eae0


	//   ....[155]....
        /*0f9c*/ 	.word	0x0000eb10


	//   ....[156]....
        /*0fa0*/ 	.word	0x0000eb40


	//   ....[157]....
        /*0fa4*/ 	.word	0x0000eb70


	//   ....[158]....
        /*0fa8*/ 	.word	0x0000eb90


	//   ....[159]....
        /*0fac*/ 	.word	0x0000ec00


	//   ....[160]....
        /*0fb0*/ 	.word	0x0000ec70


	//   ....[161]....
        /*0fb4*/ 	.word	0x0000ecc0


	//   ....[162]....
        /*0fb8*/ 	.word	0x0000ecd0


	//   ....[163]....
        /*0fbc*/ 	.word	0x0000ed00


	//   ....[164]....
        /*0fc0*/ 	.word	0x0000ed50


	//   ....[165]....
        /*0fc4*/ 	.word	0x0000ed70


	//   ....[166]....
        /*0fc8*/ 	.word	0x0000edc0


	//   ....[167]....
        /*0fcc*/ 	.word	0x0000ee20


	//   ....[168]....
        /*0fd0*/ 	.word	0x0000ee50


	//   ....[169]....
        /*0fd4*/ 	.word	0x0000ee80


	//   ....[170]....
        /*0fd8*/ 	.word	0x0000eef0


	//   ....[171]....
        /*0fdc*/ 	.word	0x0000ef30


	//   ....[172]....
        /*0fe0*/ 	.word	0x0000ef50


	//   ....[173]....
        /*0fe4*/ 	.word	0x0000ef80


	//   ....[174]....
        /*0fe8*/ 	.word	0x0000f0e0


	//   ....[175]....
        /*0fec*/ 	.word	0x0000f140


	//   ....[176]....
        /*0ff0*/ 	.word	0x0000f250


	//   ....[177]....
        /*0ff4*/ 	.word	0x0000f290


	//   ....[178]....
        /*0ff8*/ 	.word	0x0000f330


	//   ....[179]....
        /*0ffc*/ 	.word	0x0000f380


	//   ....[180]....
        /*1000*/ 	.word	0x0000f3d0


	//   ....[181]....
        /*1004*/ 	.word	0x0000f3f0


	//   ....[182]....
        /*1008*/ 	.word	0x0000f410


	//   ....[183]....
        /*100c*/ 	.word	0x0000f580


	//   ....[184]....
        /*1010*/ 	.word	0x0000f5e0


	//   ....[185]....
        /*1014*/ 	.word	0x0000f6c0


	//   ....[186]....
        /*1018*/ 	.word	0x0000f6e0


	//   ....[187]....
        /*101c*/ 	.word	0x0000f700


	//   ....[188]....
        /*1020*/ 	.word	0x0000f710


	//   ....[189]....
        /*1024*/ 	.word	0x0000f730


	//   ....[190]....
        /*1028*/ 	.word	0x0000fd00


	//   ....[191]....
        /*102c*/ 	.word	0x0000fd20


	//   ....[192]....
        /*1030*/ 	.word	0x0000fd40


	//   ....[193]....
        /*1034*/ 	.word	0x0000fd50


	//   ....[194]....
        /*1038*/ 	.word	0x0000fd60


	//   ....[195]....
        /*103c*/ 	.word	0x0000fd70


	//   ....[196]....
        /*1040*/ 	.word	0x0000fd80


	//   ....[197]....
        /*1044*/ 	.word	0x0000fda0


	//   ....[198]....
        /*1048*/ 	.word	0x000122f0


	//   ....[199]....
        /*104c*/ 	.word	0x00015a40


	//----- nvinfo : EIATTR_REG_RECONFIG
	.align		4
.L_628:
        /*1050*/ 	.byte	0x01, 0x54
	.zero		2


	//----- nvinfo : EIATTR_SYSCALL_OFFSETS
	.align		4
        /*1054*/ 	.byte	0x04, 0x46
        /*1056*/ 	.short	(.L_630 - .L_629)


	//   ....[0]....
.L_629:
        /*1058*/ 	.word	0x00001070


	//   ....[1]....
        /*105c*/ 	.word	0x00001160


	//   ....[2]....
        /*1060*/ 	.word	0x000012c0


	//   ....[3]....
        /*1064*/ 	.word	0x000013b0


	//----- nvinfo : EIATTR_MBARRIER_INSTR_OFFSETS
	.align		4
.L_630:
        /*1068*/ 	.byte	0x04, 0x39
        /*106a*/ 	.short	(.L_632 - .L_631)


	//   ....[0]....
.L_631:
        /*106c*/ 	.word	0x00000290
        /*1070*/ 	.word	0x000000ff
        /*1074*/ 	.word	0x00030c00
        /*1078*/ 	.short	0x0100
        /*107a*/ 	.byte	0x06
	.zero		1


	//   ....[1]....
        /*107c*/ 	.word	0x00000390
        /*1080*/ 	.word	0x000000ff
        /*1084*/ 	.word	0x00030c10
        /*1088*/ 	.short	0x0100
        /*108a*/ 	.byte	0x08
	.zero		1


	//   ....[2]....
        /*108c*/ 	.word	0x000003a0
        /*1090*/ 	.word	0x000000ff
        /*1094*/ 	.word	0x00030c20
        /*1098*/ 	.short	0x0100
        /*109a*/ 	.byte	0x08
	.zero		1


	//   ....[3]....
        /*109c*/ 	.word	0x000003b0
        /*10a0*/ 	.word	0x000000ff
        /*10a4*/ 	.word	0x00030c18
        /*10a8*/ 	.short	0x0100
        /*10aa*/ 	.byte	0x08
	.zero		1


	//   ....[4]....
        /*10ac*/ 	.word	0x000003c0
        /*10b0*/ 	.word	0x000000ff
        /*10b4*/ 	.word	0x00030c28
        /*10b8*/ 	.short	0x0100
        /*10ba*/ 	.byte	0x08
	.zero		1


	//   ....[5]....
        /*10bc*/ 	.word	0x000004f0
        /*10c0*/ 	.word	0x000000ff
        /*10c4*/ 	.word	0x00030c30
        /*10c8*/ 	.short	0x0100
        /*10ca*/ 	.byte	0x08
	.zero		1


	//   ....[6]....
        /*10cc*/ 	.word	0x00000500
        /*10d0*/ 	.word	0x000000ff
        /*10d4*/ 	.word	0x00030c40
        /*10d8*/ 	.short	0x0100
        /*10da*/ 	.byte	0x08
	.zero		1


	//   ....[7]....
        /*10dc*/ 	.word	0x00000510
        /*10e0*/ 	.word	0x000000ff
        /*10e4*/ 	.word	0x00030c38
        /*10e8*/ 	.short	0x0100
        /*10ea*/ 	.byte	0x08
	.zero		1


	//   ....[8]....
        /*10ec*/ 	.word	0x00000520
        /*10f0*/ 	.word	0x000000ff
        /*10f4*/ 	.word	0x00030c48
        /*10f8*/ 	.short	0x0100
        /*10fa*/ 	.byte	0x08
	.zero		1


	//   ....[9]....
        /*10fc*/ 	.word	0x00001450
        /*1100*/ 	.word	0x00000010
        /*1104*/ 	.word	0x00030c00
        /*1108*/ 	.short	0x010a
        /*110a*/ 	.byte	0x3f
	.zero		1


	//   ....[10]....
        /*110c*/ 	.word	0x00001580
        /*1110*/ 	.word	0x00000010
        /*1114*/ 	.word	0x00030c00
        /*1118*/ 	.short	0x010a
        /*111a*/ 	.byte	0x3f
	.zero		1


	//   ....[11]....
        /*111c*/ 	.word	0x00002030
        /*1120*/ 	.word	0x00000006
        /*1124*/ 	.word	0x00030c10
        /*1128*/ 	.short	0x010a
        /*112a*/ 	.byte	0x3f
	.zero		1


	//   ....[12]....
        /*112c*/ 	.word	0x000020a0
        /*1130*/ 	.word	0x00000006
        /*1134*/ 	.word	0x00030c10
        /*1138*/ 	.short	0x010a
        /*113a*/ 	.byte	0x3f
	.zero		1


	//   ....[13]....
        /*113c*/ 	.word	0x000024d0
        /*1140*/ 	.word	0x00000006
        /*1144*/ 	.word	0x00030c30
        /*1148*/ 	.short	0x010a
        /*114a*/ 	.byte	0x3f
	.zero		1


	//   ....[14]....
        /*114c*/ 	.word	0x00002510
        /*1150*/ 	.word	0x00000006
        /*1154*/ 	.word	0x00030c30
        /*1158*/ 	.short	0x010a
        /*115a*/ 	.byte	0x3f
	.zero		1


	//   ....[15]....
        /*115c*/ 	.word	0x00006bc0
        /*1160*/ 	.word	0x00000005
        /*1164*/ 	.word	0x00000000
        /*1168*/ 	.short	0x0101
        /*116a*/ 	.byte	0x3f
	.zero		1


	//   ....[16]....
        /*116c*/ 	.word	0x00007010
        /*1170*/ 	.word	0x00000006
        /*1174*/ 	.word	0x00000000
        /*1178*/ 	.short	0x0101
        /*117a*/ 	.byte	0x3f
	.zero		1


	//   ....[17]....
        /*117c*/ 	.word	0x00007940
        /*1180*/ 	.word	0x00000006
        /*1184*/ 	.word	0x00030c10
        /*1188*/ 	.short	0x010a
        /*118a*/ 	.byte	0x3f
	.zero		1


	//   ....[18]....
        /*118c*/ 	.word	0x000079c0
        /*1190*/ 	.word	0x00000006
        /*1194*/ 	.word	0x00030c10
        /*1198*/ 	.short	0x010a
        /*119a*/ 	.byte	0x3f
	.zero		1


	//   ....[19]....
        /*119c*/ 	.word	0x00007dd0
        /*11a0*/ 	.word	0x00000006
        /*11a4*/ 	.word	0x00030c30
        /*11a8*/ 	.short	0x010a
        /*11aa*/ 	.byte	0x3f
	.zero		1


	//   ....[20]....
        /*11ac*/ 	.word	0x00007e10
        /*11b0*/ 	.word	0x00000006
        /*11b4*/ 	.word	0x00030c30
        /*11b8*/ 	.short	0x010a
        /*11ba*/ 	.byte	0x3f
	.zero		1


	//   ....[21]....
        /*11bc*/ 	.word	0x0000ba30
        /*11c0*/ 	.word	0x00000005
        /*11c4*/ 	.word	0x00000000
        /*11c8*/ 	.short	0x0101
        /*11ca*/ 	.byte	0x3f
	.zero		1


	//   ....[22]....
        /*11cc*/ 	.word	0x0000bea0
        /*11d0*/ 	.word	0x00000006
        /*11d4*/ 	.word	0x00000000
        /*11d8*/ 	.short	0x0101
        /*11da*/ 	.byte	0x3f
	.zero		1


	//   ....[23]....
        /*11dc*/ 	.word	0x0000c740
        /*11e0*/ 	.word	0x00000006
        /*11e4*/ 	.word	0x00030c10
        /*11e8*/ 	.short	0x010a
        /*11ea*/ 	.byte	0x3f
	.zero		1


	//   ....[24]....
        /*11ec*/ 	.word	0x0000c7c0
        /*11f0*/ 	.word	0x00000006
        /*11f4*/ 	.word	0x00030c10
        /*11f8*/ 	.short	0x010a
        /*11fa*/ 	.byte	0x3f
	.zero		1


	//   ....[25]....
        /*11fc*/ 	.word	0x0000cbd0
        /*1200*/ 	.word	0x00000006
        /*1204*/ 	.word	0x00030c30
        /*1208*/ 	.short	0x010a
        /*120a*/ 	.byte	0x3f
	.zero		1


	//   ....[26]....
        /*120c*/ 	.word	0x0000cc10
        /*1210*/ 	.word	0x00000006
        /*1214*/ 	.word	0x00030c30
        /*1218*/ 	.short	0x010a
        /*121a*/ 	.byte	0x3f
	.zero		1


	//   ....[27]....
        /*121c*/ 	.word	0x000112e0
        /*1220*/ 	.word	0x00000005
        /*1224*/ 	.word	0x00000000
        /*1228*/ 	.short	0x0101
        /*122a*/ 	.byte	0x3f
	.zero		1


	//   ....[28]....
        /*122c*/ 	.word	0x00011760
        /*1230*/ 	.word	0x00000006
        /*1234*/ 	.word	0x00000000
        /*1238*/ 	.short	0x0101
        /*123a*/ 	.byte	0x3f
	.zero		1


	//   ....[29]....
        /*123c*/ 	.word	0x00014070
        /*1240*/ 	.word	0x0000000f
        /*1244*/ 	.word	0x00030c20
        /*1248*/ 	.short	0x010a
        /*124a*/ 	.byte	0x3f
	.zero		1


	//   ....[30]....
        /*124c*/ 	.word	0x00014660
        /*1250*/ 	.word	0x0000000f
        /*1254*/ 	.word	0x00030c40
        /*1258*/ 	.short	0x010a
        /*125a*/ 	.byte	0x3f
	.zero		1


	//   ....[31]....
        /*125c*/ 	.word	0x000148c0
        /*1260*/ 	.word	0x0000000f
        /*1264*/ 	.word	0x00030c28
        /*1268*/ 	.short	0x010a
        /*126a*/ 	.byte	0x3f
	.zero		1


	//   ....[32]....
        /*126c*/ 	.word	0x00014b20
        /*1270*/ 	.word	0x0000000f
        /*1274*/ 	.word	0x00030c48
        /*1278*/ 	.short	0x010a
        /*127a*/ 	.byte	0x3f
	.zero		1


	//   ....[33]....
        /*127c*/ 	.word	0x00014d20
        /*1280*/ 	.word	0x0000000f
        /*1284*/ 	.word	0x00030c20
        /*1288*/ 	.short	0x010a
        /*128a*/ 	.byte	0x3f
	.zero		1


	//   ....[34]....
        /*128c*/ 	.word	0x00014ff0
        /*1290*/ 	.word	0x0000000f
        /*1294*/ 	.word	0x00030c40
        /*1298*/ 	.short	0x010a
        /*129a*/ 	.byte	0x3f
	.zero		1


	//   ....[35]....
        /*129c*/ 	.word	0x00015220
        /*12a0*/ 	.word	0x0000000f
        /*12a4*/ 	.word	0x00030c28
        /*12a8*/ 	.short	0x010a
        /*12aa*/ 	.byte	0x3f
	.zero		1


	//   ....[36]....
        /*12ac*/ 	.word	0x000154c0
        /*12b0*/ 	.word	0x00000003
        /*12b4*/ 	.word	0x00030c40
        /*12b8*/ 	.short	0x010a
        /*12ba*/ 	.byte	0x3f
	.zero		1


	//   ....[37]....
        /*12bc*/ 	.word	0x000158a0
        /*12c0*/ 	.word	0x00000007
        /*12c4*/ 	.word	0x00000000
        /*12c8*/ 	.short	0x010a
        /*12ca*/ 	.byte	0x3f
	.zero		1


	//   ....[38]....
        /*12cc*/ 	.word	0x00015900
        /*12d0*/ 	.word	0x00000003
        /*12d4*/ 	.word	0x00000000
        /*12d8*/ 	.short	0x010a
        /*12da*/ 	.byte	0x3f
	.zero		1


	//   ....[39]....
        /*12dc*/ 	.word	0x00015960
        /*12e0*/ 	.word	0x00000005
        /*12e4*/ 	.word	0x00000000
        /*12e8*/ 	.short	0x010a
        /*12ea*/ 	.byte	0x3f
	.zero		1


	//   ....[40]....
        /*12ec*/ 	.word	0x00015990
        /*12f0*/ 	.word	0x00000003
        /*12f4*/ 	.word	0x00000000
        /*12f8*/ 	.short	0x010a
        /*12fa*/ 	.byte	0x3f
	.zero		1


	//   ....[41]....
        /*12fc*/ 	.word	0x00015a70
        /*1300*/ 	.word	0x00000010
        /*1304*/ 	.word	0x00030c00
        /*1308*/ 	.short	0x010a
        /*130a*/ 	.byte	0x3f
	.zero		1


	//   ....[42]....
        /*130c*/ 	.word	0x00015ac0
        /*1310*/ 	.word	0x00000006
        /*1314*/ 	.word	0x00030c10
        /*1318*/ 	.short	0x010a
        /*131a*/ 	.byte	0x3f
	.zero		1


	//   ....[43]....
        /*131c*/ 	.word	0x00015b10
        /*1320*/ 	.word	0x00000006
        /*1324*/ 	.word	0x00030c30
        /*1328*/ 	.short	0x010a
        /*132a*/ 	.byte	0x3f
	.zero		1


	//   ....[44]....
        /*132c*/ 	.word	0x00015b60
        /*1330*/ 	.word	0x00000006
        /*1334*/ 	.word	0x00030c10
        /*1338*/ 	.short	0x010a
        /*133a*/ 	.byte	0x3f
	.zero		1


	//   ....[45]....
        /*133c*/ 	.word	0x00015bb0
        /*1340*/ 	.word	0x00000006
        /*1344*/ 	.word	0x00030c30
        /*1348*/ 	.short	0x010a
        /*134a*/ 	.byte	0x3f
	.zero		1


	//   ....[46]....
        /*134c*/ 	.word	0x00015c00
        /*1350*/ 	.word	0x00000006
        /*1354*/ 	.word	0x00030c10
        /*1358*/ 	.short	0x010a
        /*135a*/ 	.byte	0x3f
	.zero		1


	//   ....[47]....
        /*135c*/ 	.word	0x00015c50
        /*1360*/ 	.word	0x00000006
        /*1364*/ 	.word	0x00030c30
        /*1368*/ 	.short	0x010a
        /*136a*/ 	.byte	0x3f
	.zero		1


	//   ....[48]....
        /*136c*/ 	.word	0x00015ca0
        /*1370*/ 	.word	0x0000000f
        /*1374*/ 	.word	0x00030c20
        /*1378*/ 	.short	0x010a
        /*137a*/ 	.byte	0x3f
	.zero		1


	//   ....[49]....
        /*137c*/ 	.word	0x00015cf0
        /*1380*/ 	.word	0x0000000f
        /*1384*/ 	.word	0x00030c40
        /*1388*/ 	.short	0x010a
        /*138a*/ 	.byte	0x3f
	.zero		1


	//   ....[50]....
        /*138c*/ 	.word	0x00015d40
        /*1390*/ 	.word	0x0000000f
        /*1394*/ 	.word	0x00030c28
        /*1398*/ 	.short	0x010a
        /*139a*/ 	.byte	0x3f
	.zero		1


	//   ....[51]....
        /*139c*/ 	.word	0x00015d90
        /*13a0*/ 	.word	0x0000000f
        /*13a4*/ 	.word	0x00030c48
        /*13a8*/ 	.short	0x010a
        /*13aa*/ 	.byte	0x3f
	.zero		1


	//   ....[52]....
        /*13ac*/ 	.word	0x00015df0
        /*13b0*/ 	.word	0x0000000f
        /*13b4*/ 	.word	0x00030c20
        /*13b8*/ 	.short	0x010a
        /*13ba*/ 	.byte	0x3f
	.zero		1


	//   ....[53]....
        /*13bc*/ 	.word	0x00015e40
        /*13c0*/ 	.word	0x0000000f
        /*13c4*/ 	.word	0x00030c40
        /*13c8*/ 	.short	0x010a
        /*13ca*/ 	.byte	0x3f
	.zero		1


	//   ....[54]....
        /*13cc*/ 	.word	0x00015e90
        /*13d0*/ 	.word	0x0000000f
        /*13d4*/ 	.word	0x00030c28
        /*13d8*/ 	.short	0x010a
        /*13da*/ 	.byte	0x3f
	.zero		1


	//   ....[55]....
        /*13dc*/ 	.word	0x00015ee0
        /*13e0*/ 	.word	0x00000003
        /*13e4*/ 	.word	0x00030c40
        /*13e8*/ 	.short	0x010a
        /*13ea*/ 	.byte	0x3f
	.zero		1


	//   ....[56]....
        /*13ec*/ 	.word	0x00015fb0
        /*13f0*/ 	.word	0x00000007
        /*13f4*/ 	.word	0x00000000
        /*13f8*/ 	.short	0x010a
        /*13fa*/ 	.byte	0x3f
	.zero		1


	//   ....[57]....
        /*13fc*/ 	.word	0x00016000
        /*1400*/ 	.word	0x00000003
        /*1404*/ 	.word	0x00000000
        /*1408*/ 	.short	0x010a
        /*140a*/ 	.byte	0x3f
	.zero		1


	//   ....[58]....
        /*140c*/ 	.word	0x00016050
        /*1410*/ 	.word	0x00000005
        /*1414*/ 	.word	0x00000000
        /*1418*/ 	.short	0x010a
        /*141a*/ 	.byte	0x3f
	.zero		1


	//----- nvinfo : EIATTR_NUM_MBARRIERS
	.align		4
.L_632:
        /*141c*/ 	.byte	0x03, 0x38
        /*141e*/ 	.short	0x0009


	//----- nvinfo : EIATTR_EXIT_INSTR_OFFSETS
	.align		4
        /*1420*/ 	.byte	0x04, 0x1c
        /*1422*/ 	.short	(.L_634 - .L_633)


	//   ....[0]....
.L_633:
        /*1424*/ 	.word	0x000159e0


	//----- nvinfo : EIATTR_MAX_THREADS
	.align		4
.L_634:
        /*1428*/ 	.byte	0x04, 0x05
        /*142a*/ 	.short	(.L_636 - .L_635)
.L_635:
        /*142c*/ 	.word	0x00000180
        /*1430*/ 	.word	0x00000001
        /*1434*/ 	.word	0x00000001


	//----- nvinfo : EIATTR_CRS_STACK_SIZE
	.align		4
.L_636:
        /*1438*/ 	.byte	0x04, 0x1e
        /*143a*/ 	.short	(.L_638 - .L_637)
.L_637:
        /*143c*/ 	.word	0x00000000


	//----- nvinfo : EIATTR_CBANK_PARAM_SIZE
	.align		4
.L_638:
        /*1440*/ 	.byte	0x03, 0x19
        /*1442*/ 	.short	0x06f0


	//----- nvinfo : EIATTR_PARAM_CBANK
	.align		4
        /*1444*/ 	.byte	0x04, 0x0a
        /*1446*/ 	.short	(.L_640 - .L_639)
	.align		4
.L_639:
        /*1448*/ 	.word	index@(.nv.constant0._ZN7cutlass13device_kernelIN5flash11enable_sm90INS1_16FlashAttnBwdSm90INS1_25CollectiveMainloopBwdSm90ILi2ELi2ELi2EN4cute5tupleIJNS5_1CILi1EEES8_S8_EEENS6_IJNS7_ILi128EEESA_NS7_ILi64EEEEEENS_10bfloat16_tEfNS_4arch4Sm90ELb0ELb1ELb1ELb1ELb0ELb1ELb0ELb0ELi2ELi1ELi2ELi2ELb0EEENS1_24CollectiveEpilogueBwdGQAISC_fSF_Li256ELb1ELb0EEENS1_19SingleTileSchedulerILb1ELb0ELb0ELi128EEEEEEEEEvNT_6ParamsE)
        /*144c*/ 	.short	0x0210
        /*144e*/ 	.short	0x06f0


	//----- nvinfo : EIATTR_SW_WAR
	.align		4
.L_640:
        /*1450*/ 	.byte	0x04, 0x36
        /*1452*/ 	.short	(.L_642 - .L_641)
.L_641:
        /*1454*/ 	.word	0x00000008
.L_642:


//--------------------- .nv.info._ZN7cutlass13device_kernelIN5flash32FlashAttnBwdPostprocessConvertdQIN4cute5tupleIJNS3_1CILi128EEENS5_ILi64EEEEEENS_10bfloat16_tEfNS_4arch4Sm90ELi256ENS3_8TiledMMAINS3_8MMA_AtomIJNS3_4SM904GMMA27MMA_64x64x16_F32BF16BF16_SSILNSF_5MajorE0ELSH_1ELNSF_7ScaleInE1ELSI_1EEEEEENS3_6LayoutINS4_IJNS5_ILi2EEENS5_ILi1EEESN_EEENS4_IJSN_NS5_ILi0EEESP_EEEEENS4_IJNS3_10UnderscoreESS_SS_EEEEELb0EEEEEvNT_6ParamsE --------------------------
	.section	.nv.info._ZN7cutlass13device_kernelIN5flash32FlashAttnBwdPostprocessConvertdQIN4cute5tupleIJNS3_1CILi128EEENS5_ILi64EEEEEENS_10bfloat16_tEfNS_4arch4Sm90ELi256ENS3_8TiledMMAINS3_8MMA_AtomIJNS3_4SM904GMMA27MMA_64x64x16_F32BF16BF16_SSILNSF_5MajorE0ELSH_1ELNSF_7ScaleInE1ELSI_1EEEEEENS3_6LayoutINS4_IJNS5_ILi2EEENS5_ILi1EEESN_EEENS4_IJSN_NS5_ILi0EEESP_EEEEENS4_IJNS3_10UnderscoreESS_SS_EEEEELb0EEEEEvNT_6ParamsE,"",@"SHT_CUDA_INFO"
	.sectionflags	@""
	.align	4


	//----- nvinfo : EIATTR_CUDA_API_VERSION
	.align		4
        /*0000*/ 	.byte	0x04, 0x37
        /*0002*/ 	.short	(.L_644 - .L_643)
.L_643:
        /*0004*/ 	.word	0x00000082


	//----- nvinfo : EIATTR_KPARAM_INFO
	.align		4
.L_644:
        /*0008*/ 	.byte	0x04, 0x17
        /*000a*/ 	.short	(.L_646 - .L_645)
.L_645:
        /*000c*/ 	.word	0x00000000
        /*0010*/ 	.short	0x0000
        /*0012*/ 	.short	0x0000
        /*0014*/ 	.byte	0x00, 0xf0, 0xc1, 0x01


	//----- nvinfo : EIATTR_SPARSE_MMA_MASK
	.align		4
.L_646:
        /*0018*/ 	.byte	0x03, 0x50
        /*001a*/ 	.short	0x0000


	//----- nvinfo : EIATTR_MAXREG_COUNT
	.align		4
        /*001c*/ 	.byte	0x03, 0x1b
        /*001e*/ 	.short	0x0080


	//----- nvinfo : EIATTR_NUM_BARRIERS
	.align		4
        /*0020*/ 	.byte	0x02, 0x4c
        /*0022*/ 	.byte	0x01
	.zero		1


	//----- nvinfo : EIATTR_MERCURY_ISA_VERSION
	.align		4
        /*0024*/ 	.byte	0x03, 0x5f
        /*0026*/ 	.short	0x0101


	//----- nvinfo : EIATTR_MBARRIER_INSTR_OFFSETS
	.align		4
        /*0028*/ 	.byte	0x04, 0x39
        /*002a*/ 	.short	(.L_648 - .L_647)


	//   ....[0]....
.L_647:
        /*002c*/ 	.word	0x000004a0
        /*0030*/ 	.word	0x000000ff
        /*0034*/ 	.word	0x0000c000
        /*0038*/ 	.short	0x0100
        /*003a*/ 	.byte	0x06
	.zero		1


	//   ....[1]....
        /*003c*/ 	.word	0x000005b0
        /*0040*/ 	.word	0x00000029
        /*0044*/ 	.word	0x0000c000
        /*0048*/ 	.short	0x010a
        /*004a*/ 	.byte	0x3f
	.zero		1


	//----- nvinfo : EIATTR_NUM_MBARRIERS
	.align		4
.L_648:
        /*004c*/ 	.byte	0x03, 0x38
        /*004e*/ 	.short	0x0001


	//----- nvinfo : EIATTR_EXIT_INSTR_OFFSETS
	.align		4
        /*0050*/ 	.byte	0x04, 0x1c
        /*0052*/ 	.short	(.L_650 - .L_649)


	//   ....[0]....
.L_649:
        /*0054*/ 	.word	0x000001b0


	//   ....[1]....
        /*0058*/ 	.word	0x000011a0


	//   ....[2]....
        /*005c*/ 	.word	0x00001270


	//----- nvinfo : EIATTR_MAX_THREADS
	.align		4
.L_650:
        /*0060*/ 	.byte	0x04, 0x05
        /*0062*/ 	.short	(.L_652 - .L_651)
.L_651:
        /*0064*/ 	.word	0x00000100
        /*0068*/ 	.word	0x00000001
        /*006c*/ 	.word	0x00000001


	//----- nvinfo : EIATTR_CRS_STACK_SIZE
	.align		4
.L_652:
        /*0070*/ 	.byte	0x04, 0x1e
        /*0072*/ 	.short	(.L_654 - .L_653)
.L_653:
        /*0074*/ 	.word	0x00000000


	//----- nvinfo : EIATTR_CBANK_PARAM_SIZE
	.align		4
.L_654:
        /*0078*/ 	.byte	0x03, 0x19
        /*007a*/ 	.short	0x0070


	//----- nvinfo : EIATTR_PARAM_CBANK
	.align		4
        /*007c*/ 	.byte	0x04, 0x0a
        /*007e*/ 	.short	(.L_656 - .L_655)
	.align		4
.L_655:
        /*0080*/ 	.word	index@(.nv.constant0._ZN7cutlass13device_kernelIN5flash32FlashAttnBwdPostprocessConvertdQIN4cute5tupleIJNS3_1CILi128EEENS5_ILi64EEEEEENS_10bfloat16_tEfNS_4arch4Sm90ELi256ENS3_8TiledMMAINS3_8MMA_AtomIJNS3_4SM904GMMA27MMA_64x64x16_F32BF16BF16_SSILNSF_5MajorE0ELSH_1ELNSF_7ScaleInE1ELSI_1EEEEEENS3_6LayoutINS4_IJNS5_ILi2EEENS5_ILi1EEESN_EEENS4_IJSN_NS5_ILi0EEESP_EEEEENS4_IJNS3_10UnderscoreESS_SS_EEEEELb0EEEEEvNT_6ParamsE)
        /*0084*/ 	.short	0x0210
        /*0086*/ 	.short	0x0070


	//----- nvinfo : EIATTR_SW_WAR
	.align		4
.L_656:
        /*0088*/ 	.byte	0x04, 0x36
        /*008a*/ 	.short	(.L_658 - .L_657)
.L_657:
        /*008c*/ 	.word	0x00000008
.L_658:


//--------------------- .nv.info._ZN7cutlass13device_kernelIN5flash11enable_sm90INS1_16FlashAttnBwdSm90INS1_25CollectiveMainloopBwdSm90ILi2ELi2ELi2EN4cute5tupleIJNS5_1CILi1EEES8_S8_EEENS6_IJNS7_ILi128EEESA_NS7_ILi64EEEEEENS_10bfloat16_tEfNS_4arch4Sm90ELb0ELb1ELb1ELb1ELb1ELb1ELb0ELb0ELi2ELi1ELi2ELi2ELb0EEENS1_24CollectiveEpilogueBwdGQAISC_fSF_Li256ELb1ELb1EEENS1_19SingleTileSchedulerILb1ELb0ELb0ELi128EEEEEEEEEvNT_6ParamsE --------------------------
	.section	.nv.info._ZN7cutlass13device_kernelIN5flash11enable_sm90INS1_16FlashAttnBwdSm90INS1_25CollectiveMainloopBwdSm90ILi2ELi2ELi2EN4cute5tupleIJNS5_1CILi1EEES8_S8_EEENS6_IJNS7_ILi128EEESA_NS7_ILi64EEEEEENS_10bfloat16_tEfNS_4arch4Sm90ELb0ELb1ELb1ELb1ELb1ELb1ELb0ELb0ELi2ELi1ELi2ELi2ELb0EEENS1_24CollectiveEpilogueBwdGQAISC_fSF_Li256ELb1ELb1EEENS1_19SingleTileSchedulerILb1ELb0ELb0ELi128EEEEEEEEEvNT_6ParamsE,"",@"SHT_CUDA_INFO"
	.sectionflags	@""
	.align	4


	//----- nvinfo : EIATTR_CUDA_API_VERSION
	.align		4
        /*0000*/ 	.byte	0x04, 0x37
        /*0002*/ 	.short	(.L_660 - .L_659)
.L_659:
        /*0004*/ 	.word	0x00000082


	//----- nvinfo : EIATTR_KPARAM_INFO
	.align		4
.L_660:
        /*0008*/ 	.byte	0x04, 0x17
        /*000a*/ 	.short	(.L_662 - .L_661)
.L_661:
        /*000c*/ 	.word	0x00000000
        /*0010*/ 	.short	0x0000
        /*0012*/ 	.short	0x0070
        /*0014*/ 	.byte	0x00, 0xf0, 0x01, 0x1a


	//----- nvinfo : EIATTR_SPARSE_MMA_MASK
	.align		4
.L_662:
        /*0018*/ 	.byte	0x03, 0x50
        /*001a*/ 	.short	0x0000


	//----- nvinfo : EIATTR_MAXREG_COUNT
	.align		4
        /*001c*/ 	.byte	0x03, 0x1b
        /*001e*/ 	.short	0x00a8


	//----- nvinfo : EIATTR_NUM_BARRIERS
	.align		4
        /*0020*/ 	.byte	0x02, 0x4c
        /*0022*/ 	.byte	0x10
	.zero		1


	//----- nvinfo : EIATTR_EXTERNS
	.align		4
        /*0024*/ 	.byte	0x04, 0x0f
        /*0026*/ 	.short	(.L_664 - .L_663)


	//   ....[0]....
	.align		4
.L_663:
        /*0028*/ 	.word	index@(__assertfail)


	//----- nvinfo : EIATTR_ANNOTATIONS
	.align		4
.L_664:
        /*002c*/ 	.byte	0x04, 0x55
        /*002e*/ 	.short	(.L_666 - .L_665)


	//   ....[0]....
.L_665:
        /* <DEDUP_REMOVED lines=155> */


	//----- nvinfo : EIATTR_MERCURY_ISA_VERSION
	.align		4
.L_666:
        /*09d0*/ 	.byte	0x03, 0x5f
        /*09d2*/ 	.short	0x0101


	//----- nvinfo : EIATTR_INT_WARP_WIDE_INSTR_OFFSETS
	.align		4
        /*09d4*/ 	.byte	0x04, 0x31
        /*09d6*/ 	.short	(.L_668 - .L_667)


	//   ....[0]....
.L_667:
        /*09d8*/ 	.word	0x00000190


	//   ....[1]....
        /*09dc*/ 	.word	0x000001c0


	//   ....[2]....
        /*09e0*/ 	.word	0x000135c0


	//   ....[3]....
        /*09e4*/ 	.word	0x00013c10


	//   ....[4]....
        /*09e8*/ 	.word	0x000140c0


	//   ....[5]....
        /*09ec*/ 	.word	0x00014380


	//   ....[6]....
        /*09f0*/ 	.word	0x000145e0


	//   ....[7]....
        /*09f4*/ 	.word	0x00014770


	//----- nvinfo : EIATTR_COOP_GROUP_MASK_REGIDS
	.align		4
.L_668:
        /*09f8*/ 	.byte	0x04, 0x29
        /*09fa*/ 	.short	(.L_670 - .L_669)


	//   ....[0]....
.L_669:
        /*09fc*/ 	.word	0xffffffff


	//   ....[1]....
        /*0a00*/ 	.word	0xffffffff


	//   ....[2]....
        /*0a04*/ 	.word	0xffffffff


	//   ....[3]....
        /*0a08*/ 	.word	0xffffffff


	//   ....[4]....
        /*0a0c*/ 	.word	0xffffffff


	//   ....[5]....
        /*0a10*/ 	.word	0xffffffff


	//   ....[6]....
        /*0a14*/ 	.word	0xffffffff


	//   ....[7]....
        /*0a18*/ 	.word	0xffffffff


	//   ....[8]....
        /*0a1c*/ 	.word	0xffffffff


	//   ....[9]....
        /*0a20*/ 	.word	0xffffffff


	//   ....[10]....
        /*0a24*/ 	.word	0xffffffff


	//   ....[11]....
        /*0a28*/ 	.word	0xffffffff


	//   ....[12]....
        /*0a2c*/ 	.word	0xffffffff


	//   ....[13]....
        /*0a30*/ 	.word	0xffffffff


	//   ....[14]....
        /*0a34*/ 	.word	0xffffffff


	//   ....[15]....
        /*0a38*/ 	.word	0xffffffff


	//   ....[16]....
        /*0a3c*/ 	.word	0xffffffff


	//   ....[17]....
        /*0a40*/ 	.word	0xffffffff


	//   ....[18]....
        /*0a44*/ 	.word	0xffffffff


	//   ....[19]....
        /*0a48*/ 	.word	0xffffffff


	//   ....[20]....
        /*0a4c*/ 	.word	0xffffffff


	//   ....[21]....
        /*0a50*/ 	.word	0xffffffff


	//   ....[22]....
        /*0a54*/ 	.word	0xffffffff


	//   ....[23]....
        /*0a58*/ 	.word	0xffffffff


	//   ....[24]....
        /*0a5c*/ 	.word	0xffffffff


	//   ....[25]....
        /*0a60*/ 	.word	0xffffffff


	//   ....[26]....
        /*0a64*/ 	.word	0xffffffff


	//   ....[27]....
        /*0a68*/ 	.word	0xffffffff


	//   ....[28]....
        /*0a6c*/ 	.word	0xffffffff


	//   ....[29]....
        /*0a70*/ 	.word	0xffffffff


	//   ....[30]....
        /*0a74*/ 	.word	0xffffffff


	//   ....[31]....
        /*0a78*/ 	.word	0xffffffff


	//   ....[32]....
        /*0a7c*/ 	.word	0xffffffff


	//   ....[33]....
        /*0a80*/ 	.word	0xffffffff


	//   ....[34]....
        /*0a84*/ 	.word	0xffffffff


	//   ....[35]....
        /*0a88*/ 	.word	0xffffffff


	//   ....[36]....
        /*0a8c*/ 	.word	0xffffffff


	//   ....[37]....
        /*0a90*/ 	.word	0xffffffff


	//   ....[38]....
        /*0a94*/ 	.word	0xffffffff


	//   ....[39]....
        /*0a98*/ 	.word	0xffffffff


	//   ....[40]....
        /*0a9c*/ 	.word	0xffffffff


	//   ....[41]....
        /*0aa0*/ 	.word	0xffffffff


	//   ....[42]....
        /*0aa4*/ 	.word	0xffffffff


	//   ....[43]....
        /*0aa8*/ 	.word	0xffffffff


	//   ....[44]....
        /*0aac*/ 	.word	0xffffffff


	//   ....[45]....
        /*0ab0*/ 	.word	0xffffffff


	//   ....[46]....
        /*0ab4*/ 	.word	0xffffffff


	//   ....[47]....
        /*0ab8*/ 	.word	0xffffffff


	//   ....[48]....
        /*0abc*/ 	.word	0xffffffff


	//   ....[49]....
        /*0ac0*/ 	.word	0xffffffff


	//   ....[50]....
        /*0ac4*/ 	.word	0xffffffff


	//   ....[51]....
        /*0ac8*/ 	.word	0xffffffff


	//   ....[52]....
        /*0acc*/ 	.word	0xffffffff


	//   ....[53]....
        /*0ad0*/ 	.word	0xffffffff


	//   ....[54]....
        /*0ad4*/ 	.word	0xffffffff


	//   ....[55]....
        /*0ad8*/ 	.word	0xffffffff


	//   ....[56]....
        /*0adc*/ 	.word	0xffffffff


	//   ....[57]....
        /*0ae0*/ 	.word	0xffffffff


	//   ....[58]....
        /*0ae4*/ 	.word	0xffffffff


	//   ....[59]....
        /*0ae8*/ 	.word	0xffffffff


	//   ....[60]....
        /*0aec*/ 	.word	0xffffffff


	//   ....[61]....
        /*0af0*/ 	.word	0xffffffff


	//   ....[62]....
        /*0af4*/ 	.word	0xffffffff


	//   ....[63]....
        /*0af8*/ 	.word	0xffffffff


	//   ....[64]....
        /*0afc*/ 	.word	0xffffffff


	//   ....[65]....
        /*0b00*/ 	.word	0xffffffff


	//   ....[66]....
        /*0b04*/ 	.word	0xffffffff


	//   ....[67]....
        /*0b08*/ 	.word	0xffffffff


	//   ....[68]....
        /*0b0c*/ 	.word	0xffffffff


	//   ....[69]....
        /*0b10*/ 	.word	0xffffffff


	//   ....[70]....
        /*0b14*/ 	.word	0xffffffff


	//   ....[71]....
        /*0b18*/ 	.word	0xffffffff


	//   ....[72]....
        /*0b1c*/ 	.word	0xffffffff


	//   ....[73]....
        /*0b20*/ 	.word	0xffffffff


	//   ....[74]....
        /*0b24*/ 	.word	0xffffffff


	//   ....[75]....
        /*0b28*/ 	.word	0xffffffff


	//   ....[76]....
        /*0b2c*/ 	.word	0xffffffff


	//   ....[77]....
        /*0b30*/ 	.word	0xffffffff


	//   ....[78]....
        /*0b34*/ 	.word	0xffffffff


	//   ....[79]....
        /*0b38*/ 	.word	0xffffffff


	//   ....[80]....
        /*0b3c*/ 	.word	0xffffffff


	//   ....[81]....
        /*0b40*/ 	.word	0xffffffff


	//   ....[82]....
        /*0b44*/ 	.word	0xffffffff


	//   ....[83]....
        /*0b48*/ 	.word	0xffffffff


	//   ....[84]....
        /*0b4c*/ 	.word	0xffffffff


	//   ....[85]....
        /*0b50*/ 	.word	0xffffffff


	//   ....[86]....
        /*0b54*/ 	.word	0xffffffff


	//   ....[87]....
        /*0b58*/ 	.word	0xffffffff


	//   ....[88]....
        /*0b5c*/ 	.word	0xffffffff


	//   ....[89]....
        /*0b60*/ 	.word	0xffffffff


	//   ....[90]....
        /*0b64*/ 	.word	0xffffffff


	//   ....[91]....
        /*0b68*/ 	.word	0xffffffff


	//   ....[92]....
        /*0b6c*/ 	.word	0xffffffff


	//   ....[93]....
        /*0b70*/ 	.word	0xffffffff


	//   ....[94]....
        /*0b74*/ 	.word	0xffffffff


	//   ....[95]....
        /*0b78*/ 	.word	0xffffffff


	//   ....[96]....
        /*0b7c*/ 	.word	0xffffffff


	//   ....[97]....
        /*0b80*/ 	.word	0xffffffff


	//   ....[98]....
        /*0b84*/ 	.word	0xffffffff


	//   ....[99]....
        /*0b88*/ 	.word	0xffffffff


	//   ....[100]....
        /*0b8c*/ 	.word	0xffffffff


	//   ....[101]....
        /*0b90*/ 	.word	0xffffffff


	//   ....[102]....
        /*0b94*/ 	.word	0xffffffff


	//   ....[103]....
        /*0b98*/ 	.word	0xffffffff


	//   ....[104]....
        /*0b9c*/ 	.word	0xffffffff


	//   ....[105]....
        /*0ba0*/ 	.word	0xffffffff


	//   ....[106]....
        /*0ba4*/ 	.word	0xffffffff


	//   ....[107]....
        /*0ba8*/ 	.word	0xffffffff


	//   ....[108]....
        /*0bac*/ 	.word	0xffffffff


	//   ....[109]....
        /*0bb0*/ 	.word	0xffffffff


	//   ....[110]....
        /*0bb4*/ 	.word	0xffffffff


	//   ....[111]....
        /*0bb8*/ 	.word	0xffffffff


	//   ....[112]....
        /*0bbc*/ 	.word	0xffffffff


	//   ....[113]....
        /*0bc0*/ 	.word	0xffffffff


	//   ....[114]....
        /*0bc4*/ 	.word	0xffffffff


	//   ....[115]....
        /*0bc8*/ 	.word	0xffffffff


	//   ....[116]....
        /*0bcc*/ 	.word	0xffffffff


	//   ....[117]....
        /*0bd0*/ 	.word	0xffffffff


	//   ....[118]....
        /*0bd4*/ 	.word	0xffffffff


	//   ....[119]....
        /*0bd8*/ 	.word	0xffffffff


	//   ....[120]....
        /*0bdc*/ 	.word	0xffffffff


	//   ....[121]....
        /*0be0*/ 	.word	0xffffffff


	//   ....[122]....
        /*0be4*/ 	.word	0xffffffff


	//   ....[123]....
        /*0be8*/ 	.word	0xffffffff


	//   ....[124]....
        /*0bec*/ 	.word	0xffffffff


	//   ....[125]....
        /*0bf0*/ 	.word	0xffffffff


	//   ....[126]....
        /*0bf4*/ 	.word	0xffffffff


	//   ....[127]....
        /*0bf8*/ 	.word	0xffffffff


	//   ....[128]....
        /*0bfc*/ 	.word	0xffffffff


	//   ....[129]....
        /*0c00*/ 	.word	0xffffffff


	//   ....[130]....
        /*0c04*/ 	.word	0xffffffff


	//   ....[131]....
        /*0c08*/ 	.word	0xffffffff


	//   ....[132]....
        /*0c0c*/ 	.word	0xffffffff


	//   ....[133]....
        /*0c10*/ 	.word	0xffffffff


	//   ....[134]....
        /*0c14*/ 	.word	0xffffffff


	//   ....[135]....
        /*0c18*/ 	.word	0xffffffff


	//   ....[136]....
        /*0c1c*/ 	.word	0xffffffff


	//   ....[137]....
        /*0c20*/ 	.word	0xffffffff


	//   ....[138]....
        /*0c24*/ 	.word	0xffffffff


	//   ....[139]....
        /*0c28*/ 	.word	0xffffffff


	//   ....[140]....
        /*0c2c*/ 	.word	0xffffffff


	//   ....[141]....
        /*0c30*/ 	.word	0xffffffff


	//   ....[142]....
        /*0c34*/ 	.word	0xffffffff


	//   ....[143]....
        /*0c38*/ 	.word	0xffffffff


	//   ....[144]....
        /*0c3c*/ 	.word	0xffffffff


	//   ....[145]....
        /*0c40*/ 	.word	0xffffffff


	//   ....[146]....
        /*0c44*/ 	.word	0xffffffff


	//   ....[147]....
        /*0c48*/ 	.word	0xffffffff


	//   ....[148]....
        /*0c4c*/ 	.word	0xffffffff


	//   ....[149]....
        /*0c50*/ 	.word	0xffffffff


	//   ....[150]....
        /*0c54*/ 	.word	0xffffffff


	//   ....[151]....
        /*0c58*/ 	.word	0xffffffff


	//   ....[152]....
        /*0c5c*/ 	.word	0xffffffff


	//   ....[153]....
        /*0c60*/ 	.word	0xffffffff


	//   ....[154]....
        /*0c64*/ 	.word	0xffffffff


	//   ....[155]....
        /*0c68*/ 	.word	0xffffffff


	//   ....[156]....
        /*0c6c*/ 	.word	0xffffffff


	//   ....[157]....
        /*0c70*/ 	.word	0xffffffff


	//   ....[158]....
        /*0c74*/ 	.word	0xffffffff


	//   ....[159]....
        /*0c78*/ 	.word	0xffffffff


	//   ....[160]....
        /*0c7c*/ 	.word	0xffffffff


	//   ....[161]....
        /*0c80*/ 	.word	0xffffffff


	//   ....[162]....
        /*0c84*/ 	.word	0xffffffff


	//   ....[163]....
        /*0c88*/ 	.word	0xffffffff


	//   ....[164]....
        /*0c8c*/ 	.word	0xffffffff


	//   ....[165]....
        /*0c90*/ 	.word	0xffffffff


	//   ....[166]....
        /*0c94*/ 	.word	0xffffffff


	//   ....[167]....
        /*0c98*/ 	.word	0xffffffff


	//   ....[168]....
        /*0c9c*/ 	.word	0xffffffff


	//   ....[169]....
        /*0ca0*/ 	.word	0xffffffff


	//   ....[170]....
        /*0ca4*/ 	.word	0xffffffff


	//   ....[171]....
        /*0ca8*/ 	.word	0xffffffff


	//   ....[172]....
        /*0cac*/ 	.word	0xffffffff


	//   ....[173]....
        /*0cb0*/ 	.word	0xffffffff


	//   ....[174]....
        /*0cb4*/ 	.word	0xffffffff


	//   ....[175]....
        /*0cb8*/ 	.word	0xffffffff


	//   ....[176]....
        /*0cbc*/ 	.word	0xffffffff


	//   ....[177]....
        /*0cc0*/ 	.word	0xffffffff


	//   ....[178]....
        /*0cc4*/ 	.word	0xffffffff


	//   ....[179]....
        /*0cc8*/ 	.word	0xffffffff


	//   ....[180]....
        /*0ccc*/ 	.word	0xffffffff


	//   ....[181]....
        /*0cd0*/ 	.word	0xffffffff


	//   ....[182]....
        /*0cd4*/ 	.word	0xffffffff


	//   ....[183]....
        /*0cd8*/ 	.word	0xffffffff


	//   ....[184]....
        /*0cdc*/ 	.word	0xffffffff


	//   ....[185]....
        /*0ce0*/ 	.word	0xffffffff


	//   ....[186]....
        /*0ce4*/ 	.word	0xffffffff


	//   ....[187]....
        /*0ce8*/ 	.word	0xffffffff


	//   ....[188]....
        /*0cec*/ 	.word	0xffffffff


	//   ....[189]....
        /*0cf0*/ 	.word	0xffffffff


	//   ....[190]....
        /*0cf4*/ 	.word	0xffffffff


	//   ....[191]....
        /*0cf8*/ 	.word	0xffffffff


	//   ....[192]....
        /*0cfc*/ 	.word	0xffffffff


	//   ....[193]....
        /*0d00*/ 	.word	0xffffffff


	//   ....[194]....
        /*0d04*/ 	.word	0xffffffff


	//   ....[195]....
        /*0d08*/ 	.word	0xffffffff


	//   ....[196]....
        /*0d0c*/ 	.word	0xffffffff


	//   ....[197]....
        /*0d10*/ 	.word	0xffffffff


	//   ....[198]....
        /*0d14*/ 	.word	0xffffffff


	//   ....[199]....
        /*0d18*/ 	.word	0xffffffff


	//   ....[200]....
        /*0d1c*/ 	.word	0xffffffff


	//   ....[201]....
        /*0d20*/ 	.word	0xffffffff


	//   ....[202]....
        /*0d24*/ 	.word	0xffffffff


	//   ....[203]....
        /*0d28*/ 	.word	0xffffffff


	//   ....[204]....
        /*0d2c*/ 	.word	0xffffffff


	//   ....[205]....
        /*0d30*/ 	.word	0xffffffff


	//   ....[206]....
        /*0d34*/ 	.word	0xffffffff


	//   ....[207]....
        /*0d38*/ 	.word	0xffffffff


	//   ....[208]....
        /*0d3c*/ 	.word	0xffffffff


	//   ....[209]....
        /*0d40*/ 	.word	0xffffffff


	//   ....[210]....
        /*0d44*/ 	.word	0xffffffff


	//   ....[211]....
        /*0d48*/ 	.word	0xffffffff


	//   ....[212]....
        /*0d4c*/ 	.word	0x0500000f


	//   ....[213]....
        /*0d50*/ 	.word	0x0500000f


	//   ....[214]....
        /*0d54*/ 	.word	0x0500000f


	//   ....[215]....
        /*0d58*/ 	.word	0x0500000f


	//   ....[216]....
        /*0d5c*/ 	.word	0x0500000f


	//   ....[217]....
        /*0d60*/ 	.word	0x0500000f


	//----- nvinfo : EIATTR_COOP_GROUP_INSTR_OFFSETS
	.align		4
.L_670:
        /*0d64*/ 	.byte	0x04, 0x28
        /*0d66*/ 	.short	(.L_672 - .L_671)


	//   ....[0]....
.L_671:
        /*0d68*/ 	.word	0x00000070


	//   ....[1]....
        /*0d6c*/ 	.word	0x000001a0


	//   ....[2]....
        /*0d70*/ 	.word	0x000001f0


	//   ....[3]....
        /*0d74*/ 	.word	0x000003e0


	//   ....[4]....
        /*0d78*/ 	.word	0x00000620


	//   ....[5]....
        /*0d7c*/ 	.word	0x00001410


	//   ....[6]....
        /*0d80*/ 	.word	0x00003700


	//   ....[7]....
        /*0d84*/ 	.word	0x00003d40


	//   ....[8]....
        /*0d88*/ 	.word	0x00003f60


	//   ....[9]....
        /*0d8c*/ 	.word	0x00003f90


	//   ....[10]....
        /*0d90*/ 	.word	0x00003fc0


	//   ....[11]....
        /*0d94*/ 	.word	0x00004000


	//   ....[12]....
        /*0d98*/ 	.word	0x00004040


	//   ....[13]....
        /*0d9c*/ 	.word	0x00004120


	//   ....[14]....
        /*0da0*/ 	.word	0x00004160


	//   ....[15]....
        /*0da4*/ 	.word	0x00004190


	//   ....[16]....
        /*0da8*/ 	.word	0x000041a0


	//   ....[17]....
        /*0dac*/ 	.word	0x000041c0


	//   ....[18]....
        /*0db0*/ 	.word	0x000041d0


	//   ....[19]....
        /*0db4*/ 	.word	0x00004240


	//   ....[20]....
        /*0db8*/ 	.word	0x00004280


	//   ....[21]....
        /*0dbc*/ 	.word	0x000042c0


	//   ....[22]....
        /*0dc0*/ 	.word	0x00004300


	//   ....[23]....
        /*0dc4*/ 	.word	0x00004350


	//   ....[24]....
        /*0dc8*/ 	.word	0x00004450


	//   ....[25]....
        /*0dcc*/ 	.word	0x000044b0


	//   ....[26]....
        /*0dd0*/ 	.word	0x000044e0


	//   ....[27]....
        /*0dd4*/ 	.word	0x00004540


	//   ....[28]....
        /*0dd8*/ 	.word	0x00004580


	//   ....[29]....
        /*0ddc*/ 	.word	0x000045a0


	//   ....[30]....
        /*0de0*/ 	.word	0x000045d0


	//   ....[31]....
        /*0de4*/ 	.word	0x00004600


	//   ....[32]....
        /*0de8*/ 	.word	0x00004620


	//   ....[33]....
        /*0dec*/ 	.word	0x00004740


	//   ....[34]....
        /*0df0*/ 	.word	0x00004780


	//   ....[35]....
        /*0df4*/ 	.word	0x000047b0


	//   ....[36]....
        /*0df8*/ 	.word	0x000047e0


	//   ....[37]....
        /*0dfc*/ 	.word	0x00004800


	//   ....[38]....
        /*0e00*/ 	.word	0x000048b0


	//   ....[39]....
        /*0e04*/ 	.word	0x000048e0


	//   ....[40]....
        /*0e08*/ 	.word	0x00004920


	//   ....[41]....
        /*0e0c*/ 	.word	0x00004940


	//   ....[42]....
        /*0e10*/ 	.word	0x00004960


	//   ....[43]....
        /*0e14*/ 	.word	0x00004970


	//   ....[44]....
        /*0e18*/ 	.word	0x000049c0


	//   ....[45]....
        /*0e1c*/ 	.word	0x000049f0


	//   ....[46]....
        /*0e20*/ 	.word	0x00004a30


	//   ....[47]....
        /*0e24*/ 	.word	0x00004a60


	//   ....[48]....
        /*0e28*/ 	.word	0x00004b70


	//   ....[49]....
        /*0e2c*/ 	.word	0x00004c10


	//   ....[50]....
        /*0e30*/ 	.word	0x00004c20


	//   ....[51]....
        /*0e34*/ 	.word	0x00004cf0


	//   ....[52]....
        /*0e38*/ 	.word	0x00004d20


	//   ....[53]....
        /*0e3c*/ 	.word	0x00004d60


	//   ....[54]....
        /*0e40*/ 	.word	0x00004e20


	//   ....[55]....
        /*0e44*/ 	.word	0x00004fc0


	//   ....[56]....
        /*0e48*/ 	.word	0x00005000


	//   ....[57]....
        /*0e4c*/ 	.word	0x000050b0


	//   ....[58]....
        /*0e50*/ 	.word	0x000050f0


	//   ....[59]....
        /*0e54*/ 	.word	0x00005130


	//   ....[60]....
        /*0e58*/ 	.word	0x000051b0


	//   ....[61]....
        /*0e5c*/ 	.word	0x000051f0


	//   ....[62]....
        /*0e60*/ 	.word	0x00005320


	//   ....[63]....
        /*0e64*/ 	.word	0x00005490


	//   ....[64]....
        /*0e68*/ 	.word	0x000054c0


	//   ....[65]....
        /*0e6c*/ 	.word	0x000054e0


	//   ....[66]....
        /*0e70*/ 	.word	0x00005500


	//   ....[67]....
        /*0e74*/ 	.word	0x00005540


	//   ....[68]....
        /*0e78*/ 	.word	0x00005560


	//   ....[69]....
        /*0e7c*/ 	.word	0x000055e0


	//   ....[70]....
        /*0e80*/ 	.word	0x00008810


	//   ....[71]....
        /*0e84*/ 	.word	0x00008820


	//   ....[72]....
        /*0e88*/ 	.word	0x00008830


	//   ....[73]....
        /*0e8c*/ 	.word	0x00008880


	//   ....[74]....
        /*0e90*/ 	.word	0x00008890


	//   ....[75]....
        /*0e94*/ 	.word	0x00008920


	//   ....[76]....
        /*0e98*/ 	.word	0x00008970


	//   ....[77]....
        /*0e9c*/ 	.word	0x00008a20


	//   ....[78]....
        /*0ea0*/ 	.word	0x00008a60


	//   ....[79]....
        /*0ea4*/ 	.word	0x00008a80


	//   ....[80]....
        /*0ea8*/ 	.word	0x00008b00


	//   ....[81]....
        /*0eac*/ 	.word	0x00008b20


	//   ....[82]....
        /*0eb0*/ 	.word	0x00008b50


	//   ....[83]....
        /*0eb4*/ 	.word	0x00008b70


	//   ....[84]....
        /*0eb8*/ 	.word	0x00008bf0


	//   ....[85]....
        /*0ebc*/ 	.word	0x00008ce0


	//   ....[86]....
        /*0ec0*/ 	.word	0x00008d20


	//   ....[87]....
        /*0ec4*/ 	.word	0x00008d70


	//   ....[88]....
        /*0ec8*/ 	.word	0x00008df0


	//   ....[89]....
        /*0ecc*/ 	.word	0x00008e20


	//   ....[90]....
        /*0ed0*/ 	.word	0x00008ed0


	//   ....[91]....
        /*0ed4*/ 	.word	0x00008f70


	//   ....[92]....
        /*0ed8*/ 	.word	0x00008ff0


	//   ....[93]....
        /*0edc*/ 	.word	0x00009020


	//   ....[94]....
        /*0ee0*/ 	.word	0x00009080


	//   ....[95]....
        /*0ee4*/ 	.word	0x000090b0


	//   ....[96]....
        /*0ee8*/ 	.word	0x000090f0


	//   ....[97]....
        /*0eec*/ 	.word	0x00009150


	//   ....[98]....
        /*0ef0*/ 	.word	0x00009200


	//   ....[99]....
        /*0ef4*/ 	.word	0x00009230


	//   ....[100]....
        /*0ef8*/ 	.word	0x00009270


	//   ....[101]....
        /*0efc*/ 	.word	0x00009340


	//   ....[102]....
        /*0f00*/ 	.word	0x000093d0


	//   ....[103]....
        /*0f04*/ 	.word	0x000094f0


	//   ....[104]....
        /*0f08*/ 	.word	0x00009520


	//   ....[105]....
        /*0f0c*/ 	.word	0x00009570


	//   ....[106]....
        /*0f10*/ 	.word	0x00009660


	//   ....[107]....
        /*0f14*/ 	.word	0x00009740


	//   ....[108]....
        /*0f18*/ 	.word	0x000097e0


	//   ....[109]....
        /*0f1c*/ 	.word	0x00009810


	//   ....[110]....
        /*0f20*/ 	.word	0x00009aa0


	//   ....[111]....
        /*0f24*/ 	.word	0x00009b10


	//   ....[112]....
        /*0f28*/ 	.word	0x00009b30


	//   ....[113]....
        /*0f2c*/ 	.word	0x00009bd0


	//   ....[114]....
        /*0f30*/ 	.word	0x00009c60


	//   ....[115]....
        /*0f34*/ 	.word	0x00009c90


	//   ....[116]....
        /*0f38*/ 	.word	0x00009dc0


	//   ....[117]....
        /*0f3c*/ 	.word	0x00009e30


	//   ....[118]....
        /*0f40*/ 	.word	0x00009ea0


	//   ....[119]....
        /*0f44*/ 	.word	0x0000a0e0


	//   ....[120]....
        /*0f48*/ 	.word	0x0000a0f0


	//   ....[121]....
        /*0f4c*/ 	.word	0x0000a100


	//   ....[122]....
        /*0f50*/ 	.word	0x0000a110


	//   ....[123]....
        /*0f54*/ 	.word	0x0000a120


	//   ....[124]....
        /*0f58*/ 	.word	0x0000a130


	//   ....[125]....
        /*0f5c*/ 	.word	0x0000a140


	//   ....[126]....
        /*0f60*/ 	.word	0x0000a4c0


	//   ....[127]....
        /*0f64*/ 	.word	0x0000a4e0


	//   ....[128]....
        /*0f68*/ 	.word	0x0000a500


	//   ....[129]....
        /*0f6c*/ 	.word	0x0000a510


	//   ....[130]....
        /*0f70*/ 	.word	0x0000a520


	//   ....[131]....
        /*0f74*/ 	.word	0x0000a530


	//   ....[132]....
        /*0f78*/ 	.word	0x0000a540


	//   ....[133]....
        /*0f7c*/ 	.word	0x0000a550


	//   ....[134]....
        /*0f80*/ 	.word	0x0000db50


	//   ....[135]....
        /*0f84*/ 	.word	0x0000e4f0


	//   ....[136]....
        /*0f88*/ 	.word	0x0000e530


	//   ....[137]....
        /*0f8c*/ 	.word	0x0000e570


	//   ....[138]....
        /*0f90*/ 	.word	0x0000e640


	//   ....[139]....
        /*0f94*/ 	.word	0x0000e650


	//   ....[140]....
        /*0f98*/ 	.word	0x0000e6e0


	//   ....[141]....
        /*0f9c*/ 	.word	0x0000e750


	//   ....[142]....
        /*0fa0*/ 	.word	0x0000e760


	//   ....[143]....
        /*0fa4*/ 	.word	0x0000e770


	//   ....[144]....
        /*0fa8*/ 	.word	0x0000e7c0


	//   ....[145]....
        /*0fac*/ 	.word	0x0000e7d0


	//   ....[146]....
        /*0fb0*/ 	.word	0x0000e810


	//   ....[147]....
        /*0fb4*/ 	.word	0x0000e900


	//   ....[148]....
        /*0fb8*/ 	.word	0x0000e950


	//   ....[149]....
        /*0fbc*/ 	.word	0x0000e960


	//   ....[150]....
        /*0fc0*/ 	.word	0x0000e9a0


	//   ....[151]....
        /*0fc4*/ 	.word	0x0000ea70


	//   ....[152]....
        /*0fc8*/ 	.word	0x0000eae0


	//   ....[153]....
        /*0fcc*/ 	.word	0x0000eb00


	//   ....[154]....
        /*0fd0*/ 	.word	0x0000eb10


	//   ....[155]....
        /*0fd4*/ 	.word	0x0000ebb0


	//   ....[156]....
        /*0fd8*/ 	.word	0x0000ebc0


	//   ....[157]....
        /*0fdc*/ 	.word	0x0000ebd0


	//   ....[158]....
        /*0fe0*/ 	.word	0x0000ec20


	//   ....[159]....
        /*0fe4*/ 	.word	0x0000ec60


	//   ....[160]....
        /*0fe8*/ 	.word	0x0000ec70


	//   ....[161]....
        /*0fec*/ 	.word	0x0000ec80


	//   ....[162]....
        /*0ff0*/ 	.word	0x0000ecd0


	//   ....[163]....
        /*0ff4*/ 	.word	0x0000ed60


	//   ....[164]....
        /*0ff8*/ 	.word	0x0000eda0


	//   ....[165]....
        /*0ffc*/ 	.word	0x0000edd0


	//   ....[166]....
        /*1000*/ 	.word	0x0000ede0


	//   ....[167]....
        /*1004*/ 	.word	0x0000ee40


	//   ....[168]....
        /*1008*/ 	.word	0x0000ee50


	//   ....[169]....
        /*100c*/ 	.word	0x0000ee80


	//   ....[170]....
        /*1010*/ 	.word	0x0000ee90


	//   ....[171]....
        /*1014*/ 	.word	0x0000eed0


	//   ....[172]....
        /*1018*/ 	.word	0x0000ef40


	//   ....[173]....
        /*101c*/ 	.word	0x0000ef80


	//   ....[174]....
        /*1020*/ 	.word	0x0000efa0


	//   ....[175]....
        /*1024*/ 	.word	0x0000f210


	//   ....[176]....
        /*1028*/ 	.word	0x0000f280


	//   ....[177]....
        /*102c*/ 	.word	0x0000f2e0


	//   ....[178]....
        /*1030*/ 	.word	0x0000f330


	//   ....[179]....
        /*1034*/ 	.word	0x0000f390


	//   ....[180]....
        /*1038*/ 	.word	0x0000f3d0


	//   ....[181]....
        /*103c*/ 	.word	0x0000f3e0


	//   ....[182]....
        /*1040*/ 	.word	0x0000f6b0


	//   ....[183]....
        /*1044*/ 	.word	0x0000f6e0


	//   ....[184]....
        /*1048*/ 	.word	0x0000f720


	//   ....[185]....
        /*104c*/ 	.word	0x0000f740


	//   ....[186]....
        /*1050*/ 	.word	0x0000f750


	//   ....[187]....
        /*1054*/ 	.word	0x0000f760


	//   ....[188]....
        /*1058*/ 	.word	0x0000f770


	//   ....[189]....
        /*105c*/ 	.word	0x0000f780


	//   ....[190]....
        /*1060*/ 	.word	0x0000fb10


	//   ....[191]....
        /*1064*/ 	.word	0x0000fb40


	//   ....[192]....
        /*1068*/ 	.word	0x0000fb90


	//   ....[193]....
        /*106c*/ 	.word	0x0000fc70


	//   ....[194]....
        /*1070*/ 	.word	0x0000fcc0


	//   ....[195]....
        /*1074*/ 	.word	0x0000fd10


	//   ....[196]....
        /*1078*/ 	.word	0x0000fd40


	//   ....[197]....
        /*107c*/ 	.word	0x00010070


	//   ....[198]....
        /*1080*/ 	.word	0x00012040


	//   ....[199]....
        /*1084*/ 	.word	0x000121e0


	//   ....[200]....
        /*1088*/ 	.word	0x00012430


	//   ....[201]....
        /*108c*/ 	.word	0x000125d0


	//   ....[202]....
        /*1090*/ 	.word	0x000126e0


	//   ....[203]....
        /*1094*/ 	.word	0x000131c0


	//   ....[204]....
        /*1098*/ 	.word	0x000134f0


	//   ....[205]....
        /*109c*/ 	.word	0x00013870


	//   ....[206]....
        /*10a0*/ 	.word	0x00013b40


	//   ....[207]....
        /*10a4*/ 	.word	0x00013d80


	//   ....[208]....
        /*10a8*/ 	.word	0x00013ff0


	//   ....[209]....
        /*10ac*/ 	.word	0x000142c0


	//   ....[210]....
        /*10b0*/ 	.word	0x000144e0


	//   ....[211]....
        /*10b4*/ 	.word	0x00014670


	//   ....[212]....
        /*10b8*/ 	.word	0x00016d40


	//   ....[213]....
        /*10bc*/ 	.word	0x00016fd0


	//   ....[214]....
        /*10c0*/ 	.word	0x00017040


	//   ....[215]....
        /*10c4*/ 	.word	0x000170b0


	//   ....[216]....
        /*10c8*/ 	.word	0x00017120


	//   ....[217]....
        /*10cc*/ 	.word	0x00017190


	//----- nvinfo : EIATTR_REG_RECONFIG
	.align		4
.L_672:
        /*10d0*/ 	.byte	0x01, 0x54
	.zero		2


	//----- nvinfo : EIATTR_SYSCALL_OFFSETS
	.align		4
        /*10d4*/ 	.byte	0x04, 0x46
        /*10d6*/ 	.short	(.L_674 - .L_673)


	//   ....[0]....
.L_673:
        /*10d8*/ 	.word	0x00001070


	//   ....[1]....
        /*10dc*/ 	.word	0x00001160


	//   ....[2]....
        /*10e0*/ 	.word	0x000012c0


	//   ....[3]....
        /*10e4*/ 	.word	0x000013b0


	//----- nvinfo : EIATTR_MBARRIER_INSTR_OFFSETS
	.align		4
.L_674:
        /*10e8*/ 	.byte	0x04, 0x39
        /*10ea*/ 	.short	(.L_676 - .L_675)


	//   ....[0]....
.L_675:
        /*10ec*/ 	.word	0x00000290
        /*10f0*/ 	.word	0x000000ff
        /*10f4*/ 	.word	0x00030c00
        /*10f8*/ 	.short	0x0100
        /*10fa*/ 	.byte	0x06
	.zero		1


	//   ....[1]....
        /*10fc*/ 	.word	0x00000390
        /*1100*/ 	.word	0x000000ff
        /*1104*/ 	.word	0x00030c10
        /*1108*/ 	.short	0x0100
        /*110a*/ 	.byte	0x08
	.zero		1


	//   ....[2]....
        /*110c*/ 	.word	0x000003a0
        /*1110*/ 	.word	0x000000ff
        /*1114*/ 	.word	0x00030c20
        /*1118*/ 	.short	0x0100
        /*111a*/ 	.byte	0x08
	.zero		1


	//   ....[3]....
        /*111c*/ 	.word	0x000003b0
        /*1120*/ 	.word	0x000000ff
        /*1124*/ 	.word	0x00030c18
        /*1128*/ 	.short	0x0100
        /*112a*/ 	.byte	0x08
	.zero		1


	//   ....[4]....
        /*112c*/ 	.word	0x000003c0
        /*1130*/ 	.word	0x000000ff
        /*1134*/ 	.word	0x00030c28
        /*1138*/ 	.short	0x0100
        /*113a*/ 	.byte	0x08
	.zero		1


	//   ....[5]....
        /*113c*/ 	.word	0x000004f0
        /*1140*/ 	.word	0x000000ff
        /*1144*/ 	.word	0x00030c30
        /*1148*/ 	.short	0x0100
        /*114a*/ 	.byte	0x08
	.zero		1


	//   ....[6]....
        /*114c*/ 	.word	0x00000500
        /*1150*/ 	.word	0x000000ff
        /*1154*/ 	.word	0x00030c40
        /*1158*/ 	.short	0x0100
        /*115a*/ 	.byte	0x08
	.zero		1


	//   ....[7]....
        /*115c*/ 	.word	0x00000510
        /*1160*/ 	.word	0x000000ff
        /*1164*/ 	.word	0x00030c38
        /*1168*/ 	.short	0x0100
        /*116a*/ 	.byte	0x08
	.zero		1


	//   ....[8]....
        /*116c*/ 	.word	0x00000520
        /*1170*/ 	.word	0x000000ff
        /*1174*/ 	.word	0x00030c48
        /*1178*/ 	.short	0x0100
        /*117a*/ 	.byte	0x08
	.zero		1


	//   ....[9]....
        /*117c*/ 	.word	0x00001450
        /*1180*/ 	.word	0x00000010
        /*1184*/ 	.word	0x00030c00
        /*1188*/ 	.short	0x010a
        /*118a*/ 	.byte	0x3f
	.zero		1


	//   ....[10]....
        /*118c*/ 	.word	0x00001580
        /*1190*/ 	.word	0x00000010
        /*1194*/ 	.word	0x00030c00
        /*1198*/ 	.short	0x010a
        /*119a*/ 	.byte	0x3f
	.zero		1


	//   ....[11]....
        /*119c*/ 	.word	0x00002030
        /*11a0*/ 	.word	0x00000006
        /*11a4*/ 	.word	0x00030c10
        /*11a8*/ 	.short	0x010a
        /*11aa*/ 	.byte	0x3f
	.zero		1


	//   ....[12]....
        /*11ac*/ 	.word	0x000020a0
        /*11b0*/ 	.word	0x00000006
        /*11b4*/ 	.word	0x00030c10
        /*11b8*/ 	.short	0x010a
        /*11ba*/ 	.byte	0x3f
	.zero		1


	//   ....[13]....
        /*11bc*/ 	.word	0x000024d0
        /*11c0*/ 	.word	0x00000006
        /*11c4*/ 	.word	0x00030c30
        /*11c8*/ 	.short	0x010a
        /*11ca*/ 	.byte	0x3f
	.zero		1


	//   ....[14]....
        /*11cc*/ 	.word	0x00002510
        /*11d0*/ 	.word	0x00000006
        /*11d4*/ 	.word	0x00030c30
        /*11d8*/ 	.short	0x010a
        /*11da*/ 	.byte	0x3f
	.zero		1


	//   ....[15]....
        /*11dc*/ 	.word	0x00006bc0
        /*11e0*/ 	.word	0x00000005
        /*11e4*/ 	.word	0x00000000
        /*11e8*/ 	.short	0x0101
        /*11ea*/ 	.byte	0x3f
	.zero		1


	//   ....[16]....
        /*11ec*/ 	.word	0x00007010
        /*11f0*/ 	.word	0x00000006
        /*11f4*/ 	.word	0x00000000
        /*11f8*/ 	.short	0x0101
        /*11fa*/ 	.byte	0x3f
	.zero		1


	//   ....[17]....
        /*11fc*/ 	.word	0x00007900
        /*1200*/ 	.word	0x00000006
        /*1204*/ 	.word	0x00030c10
        /*1208*/ 	.short	0x010a
        /*120a*/ 	.byte	0x3f
	.zero		1


	//   ....[18]....
        /*120c*/ 	.word	0x00007980
        /*1210*/ 	.word	0x00000006
        /*1214*/ 	.word	0x00030c10
        /*1218*/ 	.short	0x010a
        /*121a*/ 	.byte	0x3f
	.zero		1


	//   ....[19]....
        /*121c*/ 	.word	0x00007d90
        /*1220*/ 	.word	0x00000006
        /*1224*/ 	.word	0x00030c30
        /*1228*/ 	.short	0x010a
        /*122a*/ 	.byte	0x3f
	.zero		1


	//   ....[20]....
        /*122c*/ 	.word	0x00007dd0
        /*1230*/ 	.word	0x00000006
        /*1234*/ 	.word	0x00030c30
        /*1238*/ 	.short	0x010a
        /*123a*/ 	.byte	0x3f
	.zero		1


	//   ....[21]....
        /*123c*/ 	.word	0x0000ba30
        /*1240*/ 	.word	0x00000005
        /*1244*/ 	.word	0x00000000
        /*1248*/ 	.short	0x0101
        /*124a*/ 	.byte	0x3f
	.zero		1


	//   ....[22]....
        /*124c*/ 	.word	0x0000be80
        /*1250*/ 	.word	0x00000006
        /*1254*/ 	.word	0x00000000
        /*1258*/ 	.short	0x0101
        /*125a*/ 	.byte	0x3f
	.zero		1


	//   ....[23]....
        /*125c*/ 	.word	0x0000c680
        /*1260*/ 	.word	0x00000006
        /*1264*/ 	.word	0x00030c10
        /*1268*/ 	.short	0x010a
        /*126a*/ 	.byte	0x3f
	.zero		1


	//   ....[24]....
        /*126c*/ 	.word	0x0000c700
        /*1270*/ 	.word	0x00000006
        /*1274*/ 	.word	0x00030c10
        /*1278*/ 	.short	0x010a
        /*127a*/ 	.byte	0x3f
	.zero		1


	//   ....[25]....
        /*127c*/ 	.word	0x0000cb30
        /*1280*/ 	.word	0x00000006
        /*1284*/ 	.word	0x00030c30
        /*1288*/ 	.short	0x010a
        /*128a*/ 	.byte	0x3f
	.zero		1


	//   ....[26]....
        /*128c*/ 	.word	0x0000cb70
        /*1290*/ 	.word	0x00000006
        /*1294*/ 	.word	0x00030c30
        /*1298*/ 	.short	0x010a
        /*129a*/ 	.byte	0x3f
	.zero		1


	//   ....[27]....
        /*129c*/ 	.word	0x00011240
        /*12a0*/ 	.word	0x00000005
        /*12a4*/ 	.word	0x00000000
        /*12a8*/ 	.short	0x0101
        /*12aa*/ 	.byte	0x3f
	.zero		1


	//   ....[28]....
        /*12ac*/ 	.word	0x000116c0
        /*12b0*/ 	.word	0x00000006
        /*12b4*/ 	.word	0x00000000
        /*12b8*/ 	.short	0x0101
        /*12ba*/ 	.byte	0x3f
	.zero		1


	//   ....[29]....
        /*12bc*/ 	.word	0x00015370
        /*12c0*/ 	.word	0x0000000f
        /*12c4*/ 	.word	0x00030c20
        /*12c8*/ 	.short	0x010a
        /*12ca*/ 	.byte	0x3f
	.zero		1


	//   ....[30]....
        /*12cc*/ 	.word	0x00015960
        /*12d0*/ 	.word	0x0000000f
        /*12d4*/ 	.word	0x00030c40
        /*12d8*/ 	.short	0x010a
        /*12da*/ 	.byte	0x3f
	.zero		1


	//   ....[31]....
        /*12dc*/ 	.word	0x00015bc0
        /*12e0*/ 	.word	0x0000000f
        /*12e4*/ 	.word	0x00030c28
        /*12e8*/ 	.short	0x010a
        /*12ea*/ 	.byte	0x3f
	.zero		1


	//   ....[32]....
        /*12ec*/ 	.word	0x00015e20
        /*12f0*/ 	.word	0x0000000f
        /*12f4*/ 	.word	0x00030c48
        /*12f8*/ 	.short	0x010a
        /*12fa*/ 	.byte	0x3f
	.zero		1


	//   ....[33]....
        /*12fc*/ 	.word	0x00016020
        /*1300*/ 	.word	0x0000000f
        /*1304*/ 	.word	0x00030c20
        /*1308*/ 	.short	0x010a
        /*130a*/ 	.byte	0x3f
	.zero		1


	//   ....[34]....
        /*130c*/ 	.word	0x000162f0
        /*1310*/ 	.word	0x0000000f
        /*1314*/ 	.word	0x00030c40
        /*1318*/ 	.short	0x010a
        /*131a*/ 	.byte	0x3f
	.zero		1


	//   ....[35]....
        /*131c*/ 	.word	0x00016520
        /*1320*/ 	.word	0x0000000f
        /*1324*/ 	.word	0x00030c28
        /*1328*/ 	.short	0x010a
        /*132a*/ 	.byte	0x3f
	.zero		1


	//   ....[36]....
        /*132c*/ 	.word	0x000167c0
        /*1330*/ 	.word	0x00000003
        /*1334*/ 	.word	0x00030c40
        /*1338*/ 	.short	0x010a
        /*133a*/ 	.byte	0x3f
	.zero		1


	//   ....[37]....
        /*133c*/ 	.word	0x00016bb0
        /*1340*/ 	.word	0x00000007
        /*1344*/ 	.word	0x00000000
        /*1348*/ 	.short	0x010a
        /*134a*/ 	.byte	0x3f
	.zero		1


	//   ....[38]....
        /*134c*/ 	.word	0x00016c00
        /*1350*/ 	.word	0x00000003
        /*1354*/ 	.word	0x00000000
        /*1358*/ 	.short	0x010a
        /*135a*/ 	.byte	0x3f
	.zero		1


	//   ....[39]....
        /*135c*/ 	.word	0x00016c60
        /*1360*/ 	.word	0x00000005
        /*1364*/ 	.word	0x00000000
        /*1368*/ 	.short	0x010a
        /*136a*/ 	.byte	0x3f
	.zero		1


	//   ....[40]....
        /*136c*/ 	.word	0x00016c90
        /*1370*/ 	.word	0x00000003
        /*1374*/ 	.word	0x00000000
        /*1378*/ 	.short	0x010a
        /*137a*/ 	.byte	0x3f
	.zero		1


	//   ....[41]....
        /*137c*/ 	.word	0x00016d70
        /*1380*/ 	.word	0x00000010
        /*1384*/ 	.word	0x00030c00
        /*1388*/ 	.short	0x010a
        /*138a*/ 	.byte	0x3f
	.zero		1


	//   ....[42]....
        /*138c*/ 	.word	0x00016dc0
        /*1390*/ 	.word	0x00000006
        /*1394*/ 	.word	0x00030c10
        /*1398*/ 	.short	0x010a
        /*139a*/ 	.byte	0x3f
	.zero		1


	//   ....[43]....
        /*139c*/ 	.word	0x00016e10
        /*13a0*/ 	.word	0x00000006
        /*13a4*/ 	.word	0x00030c30
        /*13a8*/ 	.short	0x010a
        /*13aa*/ 	.byte	0x3f
	.zero		1


	//   ....[44]....
        /*13ac*/ 	.word	0x00016e60
        /*13b0*/ 	.word	0x00000006
        /*13b4*/ 	.word	0x00030c10
        /*13b8*/ 	.short	0x010a
        /*13ba*/ 	.byte	0x3f
	.zero		1


	//   ....[45]....
        /*13bc*/ 	.word	0x00016eb0
        /*13c0*/ 	.word	0x00000006
        /*13c4*/ 	.word	0x00030c30
        /*13c8*/ 	.short	0x010a
        /*13ca*/ 	.byte	0x3f
	.zero		1


	//   ....[46]....
        /*13cc*/ 	.word	0x00016f00
        /*13d0*/ 	.word	0x00000006
        /*13d4*/ 	.word	0x00030c10
        /*13d8*/ 	.short	0x010a
        /*13da*/ 	.byte	0x3f
	.zero		1


	//   ....[47]....
        /*13dc*/ 	.word	0x00016f50
        /*13e0*/ 	.word	0x00000006
        /*13e4*/ 	.word	0x00030c30
        /*13e8*/ 	.short	0x010a
        /*13ea*/ 	.byte	0x3f
	.zero		1


	//   ....[48]....
        /*13ec*/ 	.word	0x000171d0
        /*13f0*/ 	.word	0x0000000f
        /*13f4*/ 	.word	0x00030c20
        /*13f8*/ 	.short	0x010a
        /*13fa*/ 	.byte	0x3f
	.zero		1


	//   ....[49]....
        /*13fc*/ 	.word	0x00017220
        /*1400*/ 	.word	0x0000000f
        /*1404*/ 	.word	0x00030c40
        /*1408*/ 	.short	0x010a
        /*140a*/ 	.byte	0x3f
	.zero		1


	//   ....[50]....
        /*140c*/ 	.word	0x00017270
        /*1410*/ 	.word	0x0000000f
        /*1414*/ 	.word	0x00030c28
        /*1418*/ 	.short	0x010a
        /*141a*/ 	.byte	0x3f
	.zero		1


	//   ....[51]....
        /*141c*/ 	.word	0x000172c0
        /*1420*/ 	.word	0x0000000f
        /*1424*/ 	.word	0x00030c48
        /*1428*/ 	.short	0x010a
        /*142a*/ 	.byte	0x3f
	.zero		1


	//   ....[52]....
        /*142c*/ 	.word	0x00017320
        /*1430*/ 	.word	0x0000000f
        /*1434*/ 	.word	0x00030c20
        /*1438*/ 	.short	0x010a
        /*143a*/ 	.byte	0x3f
	.zero		1


	//   ....[53]....
        /*143c*/ 	.word	0x00017370
        /*1440*/ 	.word	0x0000000f
        /*1444*/ 	.word	0x00030c40
        /*1448*/ 	.short	0x010a
        /*144a*/ 	.byte	0x3f
	.zero		1


	//   ....[54]....
        /*144c*/ 	.word	0x000173c0
        /*1450*/ 	.word	0x0000000f
        /*1454*/ 	.word	0x00030c28
        /*1458*/ 	.short	0x010a
        /*145a*/ 	.byte	0x3f
	.zero		1


	//   ....[55]....
        /*145c*/ 	.word	0x00017410
        /*1460*/ 	.word	0x00000003
        /*1464*/ 	.word	0x00030c40
        /*1468*/ 	.short	0x010a
        /*146a*/ 	.byte	0x3f
	.zero		1


	//   ....[56]....
        /*146c*/ 	.word	0x000174e0
        /*1470*/ 	.word	0x00000007
        /*1474*/ 	.word	0x00000000
        /*1478*/ 	.short	0x010a
        /*147a*/ 	.byte	0x3f
	.zero		1


	//   ....[57]....
        /*147c*/ 	.word	0x00017530
        /*1480*/ 	.word	0x00000003
        /*1484*/ 	.word	0x00000000
        /*1488*/ 	.short	0x010a
        /*148a*/ 	.byte	0x3f
	.zero		1


	//   ....[58]....
        /*148c*/ 	.word	0x00017580
        /*1490*/ 	.word	0x00000005
        /*1494*/ 	.word	0x00000000
        /*1498*/ 	.short	0x010a
        /*149a*/ 	.byte	0x3f
	.zero		1


	//----- nvinfo : EIATTR_NUM_MBARRIERS
	.align		4
.L_676:
        /*149c*/ 	.byte	0x03, 0x38
        /*149e*/ 	.short	0x0009


	//----- nvinfo : EIATTR_EXIT_INSTR_OFFSETS
	.align		4
        /*14a0*/ 	.byte	0x04, 0x1c
        /*14a2*/ 	.short	(.L_678 - .L_677)


	//   ....[0]....
.L_677:
        /*14a4*/ 	.word	0x00016ce0


	//----- nvinfo : EIATTR_MAX_THREADS
	.align		4
.L_678:
        /*14a8*/ 	.byte	0x04, 0x05
        /*14aa*/ 	.short	(.L_680 - .L_679)
.L_679:
        /*14ac*/ 	.word	0x00000180
        /*14b0*/ 	.word	0x00000001
        /*14b4*/ 	.word	0x00000001


	//----- nvinfo : EIATTR_CRS_STACK_SIZE
	.align		4
.L_680:
        /*14b8*/ 	.byte	0x04, 0x1e
        /*14ba*/ 	.short	(.L_682 - .L_681)
.L_681:
        /*14bc*/ 	.word	0x00000000


	//----- nvinfo : EIATTR_CBANK_PARAM_SIZE
	.align		4
.L_682:
        /*14c0*/ 	.byte	0x03, 0x19
        /*14c2*/ 	.short	0x06f0


	//----- nvinfo : EIATTR_PARAM_CBANK
	.align		4
        /*14c4*/ 	.byte	0x04, 0x0a
        /*14c6*/ 	.short	(.L_684 - .L_683)
	.align		4
.L_683:
        /*14c8*/ 	.word	index@(.nv.constant0._ZN7cutlass13device_kernelIN5flash11enable_sm90INS1_16FlashAttnBwdSm90INS1_25CollectiveMainloopBwdSm90ILi2ELi2ELi2EN4cute5tupleIJNS5_1CILi1EEES8_S8_EEENS6_IJNS7_ILi128EEESA_NS7_ILi64EEEEEENS_10bfloat16_tEfNS_4arch4Sm90ELb0ELb1ELb1ELb1ELb1ELb1ELb0ELb0ELi2ELi1ELi2ELi2ELb0EEENS1_24CollectiveEpilogueBwdGQAISC_fSF_Li256ELb1ELb1EEENS1_19SingleTileSchedulerILb1ELb0ELb0ELi128EEEEEEEEEvNT_6ParamsE)
        /*14cc*/ 	.short	0x0210
        /*14ce*/ 	.short	0x06f0


	//----- nvinfo : EIATTR_SW_WAR
	.align		4
.L_684:
        /*14d0*/ 	.byte	0x04, 0x36
        /*14d2*/ 	.short	(.L_686 - .L_685)
.L_685:
        /*14d4*/ 	.word	0x00000008
.L_686:


//--------------------- .nv.info._ZN7cutlass13device_kernelIN5flash22FlashAttnBwdPreprocessIN4cute5tupleIJNS3_1CILi128EEENS5_ILi64EEEEEENS_10bfloat16_tEfNS_4arch4Sm90ELb1ELb1EEEEEvNT_6ParamsE --------------------------
	.section	.nv.info._ZN7cutlass13device_kernelIN5flash22FlashAttnBwdPreprocessIN4cute5tupleIJNS3_1CILi128EEENS5_ILi64EEEEEENS_10bfloat16_tEfNS_4arch4Sm90ELb1ELb1EEEEEvNT_6ParamsE,"",@"SHT_CUDA_INFO"
	.sectionflags	@""
	.align	4


	//----- nvinfo : EIATTR_CUDA_API_VERSION
	.align		4
        /*0000*/ 	.byte	0x04, 0x37
        /*0002*/ 	.short	(.L_688 - .L_687)
.L_687:
        /*0004*/ 	.word	0x00000082


	//----- nvinfo : EIATTR_KPARAM_INFO
	.align		4
.L_688:
        /*0008*/ 	.byte	0x04, 0x17
        /*000a*/ 	.short	(.L_690 - .L_689)
.L_689:
        /*000c*/ 	.word	0x00000000
        /*0010*/ 	.short	0x0000
        /*0012*/ 	.short	0x0000
        /*0014*/ 	.byte	0x00, 0xf0, 0xc1, 0x03


	//----- nvinfo : EIATTR_SPARSE_MMA_MASK
	.align		4
.L_690:
        /*0018*/ 	.byte	0x03, 0x50
        /*001a*/ 	.short	0x0000


	//----- nvinfo : EIATTR_MAXREG_COUNT
	.align		4
        /*001c*/ 	.byte	0x03, 0x1b
        /*001e*/ 	.short	0x0080


	//----- nvinfo : EIATTR_MERCURY_ISA_VERSION
	.align		4
        /*0020*/ 	.byte	0x03, 0x5f
        /*0022*/ 	.short	0x0101


	//----- nvinfo : EIATTR_COOP_GROUP_MASK_REGIDS
	.align		4
        /*0024*/ 	.byte	0x04, 0x29
        /*0026*/ 	.short	(.L_692 - .L_691)


	//   ....[0]....
.L_691:
        /*0028*/ 	.word	0xffffffff


	//   ....[1]....
        /*002c*/ 	.word	0xffffffff


	//   ....[2]....
        /*0030*/ 	.word	0xffffffff


	//   ....[3]....
        /*0034*/ 	.word	0xffffffff


	//   ....[4]....
        /*0038*/ 	.word	0xffffffff


	//   ....[5]....
        /*003c*/ 	.word	0xffffffff


	//   ....[6]....
        /*0040*/ 	.word	0xffffffff


	//   ....[7]....
        /*0044*/ 	.word	0xffffffff


	//   ....[8]....
        /*0048*/ 	.word	0xffffffff


	//   ....[9]....
        /*004c*/ 	.word	0xffffffff


	//   ....[10]....
        /*0050*/ 	.word	0xffffffff


	//   ....[11]....
        /*0054*/ 	.word	0xffffffff


	//----- nvinfo : EIATTR_COOP_GROUP_INSTR_OFFSETS
	.align		4
.L_692:
        /*0058*/ 	.byte	0x04, 0x28
        /*005a*/ 	.short	(.L_694 - .L_693)


	//   ....[0]....
.L_693:
        /*005c*/ 	.word	0x000013a0


	//   ....[1]....
        /*0060*/ 	.word	0x000013b0


	//   ....[2]....
        /*0064*/ 	.word	0x000013c0


	//   ....[3]....
        /*0068*/ 	.word	0x000013d0


	//   ....[4]....
        /*006c*/ 	.word	0x00001420


	//   ....[5]....
        /*0070*/ 	.word	0x00001430


	//   ....[6]....
        /*0074*/ 	.word	0x00001440


	//   ....[7]....
        /*0078*/ 	.word	0x00001450


	//   ....[8]....
        /*007c*/ 	.word	0x000014b0


	//   ....[9]....
        /*0080*/ 	.word	0x000014c0


	//   ....[10]....
        /*0084*/ 	.word	0x000014d0


	//   ....[11]....
        /*0088*/ 	.word	0x000014e0


	//----- nvinfo : EIATTR_EXIT_INSTR_OFFSETS
	.align		4
.L_694:
        /*008c*/ 	.byte	0x04, 0x1c
        /*008e*/ 	.short	(.L_696 - .L_695)


	//   ....[0]....
.L_695:
        /*0090*/ 	.word	0x000001c0


	//   ....[1]....
        /*0094*/ 	.word	0x00001b30


	//   ....[2]....
        /*0098*/ 	.word	0x00001bb0


	//----- nvinfo : EIATTR_MAX_THREADS
	.align		4
.L_696:
        /*009c*/ 	.byte	0x04, 0x05
        /*009e*/ 	.short	(.L_698 - .L_697)
.L_697:
        /*00a0*/ 	.word	0x00000100
        /*00a4*/ 	.word	0x00000001
        /*00a8*/ 	.word	0x00000001


	//----- nvinfo : EIATTR_CRS_STACK_SIZE
	.align		4
.L_698:
        /*00ac*/ 	.byte	0x04, 0x1e
        /*00ae*/ 	.short	(.L_700 - .L_699)
.L_699:
        /*00b0*/ 	.word	0x00000000


	//----- nvinfo : EIATTR_CBANK_PARAM_SIZE
	.align		4
.L_700:
        /*00b4*/ 	.byte	0x03, 0x19
        /*00b6*/ 	.short	0x00f0


	//----- nvinfo : EIATTR_PARAM_CBANK
	.align		4
        /*00b8*/ 	.byte	0x04, 0x0a
        /*00ba*/ 	.short	(.L_702 - .L_701)
	.align		4
.L_701:
        /*00bc*/ 	.word	index@(.nv.constant0._ZN7cutlass13device_kernelIN5flash22FlashAttnBwdPreprocessIN4cute5tupleIJNS3_1CILi128EEENS5_ILi64EEEEEENS_10bfloat16_tEfNS_4arch4Sm90ELb1ELb1EEEEEvNT_6ParamsE)
        /*00c0*/ 	.short	0x0210
        /*00c2*/ 	.short	0x00f0


	//----- nvinfo : EIATTR_SW_WAR
	.align		4
.L_702:
        /*00c4*/ 	.byte	0x04, 0x36
        /*00c6*/ 	.short	(.L_704 - .L_703)
.L_703:
        /*00c8*/ 	.word	0x00000008
.L_704:


//--------------------- .nv.info._ZN7cutlass13device_kernelIN5flash11enable_sm90INS1_16FlashAttnBwdSm90INS1_25CollectiveMainloopBwdSm90ILi2ELi2ELi2EN4cute5tupleIJNS5_1CILi1EEES8_S8_EEENS6_IJNS7_ILi96EEENS7_ILi128EEENS7_ILi64EEEEEENS_10bfloat16_tEfNS_4arch4Sm90ELb1ELb0ELb1ELb0ELb0ELb1ELb0ELb1ELi2ELi1ELi2ELi2ELb0EEENS1_21CollectiveEpilogueBwdISD_SE_SG_Li256ELb0ELb0ELi1EEENS1_25SingleTileBwdLPTSchedulerILb0ELi128ELb0EEEEEEEEEvNT_6ParamsE --------------------------
	.section	.nv.info._ZN7cutlass13device_kernelIN5flash11enable_sm90INS1_16FlashAttnBwdSm90INS1_25CollectiveMainloopBwdSm90ILi2ELi2ELi2EN4cute5tupleIJNS5_1CILi1EEES8_S8_EEENS6_IJNS7_ILi96EEENS7_ILi128EEENS7_ILi64EEEEEENS_10bfloat16_tEfNS_4arch4Sm90ELb1ELb0ELb1ELb0ELb0ELb1ELb0ELb1ELi2ELi1ELi2ELi2ELb0EEENS1_21CollectiveEpilogueBwdISD_SE_SG_Li256ELb0ELb0ELi1EEENS1_25SingleTileBwdLPTSchedulerILb0ELi128ELb0EEEEEEEEEvNT_6ParamsE,"",@"SHT_CUDA_INFO"
	.sectionflags	@""
	.align	4


	//----- nvinfo : EIATTR_CUDA_API_VERSION
	.align		4
        /*0000*/ 	.byte	0x04, 0x37
        /*0002*/ 	.short	(.L_706 - .L_705)
.L_705:
        /*0004*/ 	.word	0x00000082


	//----- nvinfo : EIATTR_KPARAM_INFO
	.align		4
.L_706:
        /*0008*/ 	.byte	0x04, 0x17
        /*000a*/ 	.short	(.L_708 - .L_707)
.L_707:
        /*000c*/ 	.word	0x00000000
        /*0010*/ 	.short	0x0000
        /*0012*/ 	.short	0x0070
        /*0014*/ 	.byte	0x00, 0xf0, 0x01, 0x24


	//----- nvinfo : EIATTR_SPARSE_MMA_MASK
	.align		4
.L_708:
        /*0018*/ 	.byte	0x03, 0x50
        /*001a*/ 	.short	0x0000


	//----- nvinfo : EIATTR_MAXREG_COUNT
	.align		4
        /*001c*/ 	.byte	0x03, 0x1b
        /*001e*/ 	.short	0x00a8


	//----- nvinfo : EIATTR_NUM_BARRIERS
	.align		4
        /*0020*/ 	.byte	0x02, 0x4c
        /*0022*/ 	.byte	0x10
	.zero		1


	//----- nvinfo : EIATTR_EXTERNS
	.align		4
        /*0024*/ 	.byte	0x04, 0x0f
        /*0026*/ 	.short	(.L_710 - .L_709)


	//   ....[0]....
	.align		4
.L_709:
        /*0028*/ 	.word	index@(__assertfail)


	//----- nvinfo : EIATTR_ANNOTATIONS
	.align		4
.L_710:
        /*002c*/ 	.byte	0x04, 0x55
        /*002e*/ 	.short	(.L_712 - .L_711)


	//   ....[0]....
.L_711:
        /* <DEDUP_REMOVED lines=29> */


	//----- nvinfo : EIATTR_MERCURY_ISA_VERSION
	.align		4
.L_712:
        /*01e8*/ 	.byte	0x03, 0x5f
        /*01ea*/ 	.short	0x0101


	//----- nvinfo : EIATTR_INT_WARP_WIDE_INSTR_OFFSETS
	.align		4
        /*01ec*/ 	.byte	0x04, 0x31
        /*01ee*/ 	.short	(.L_714 - .L_713)


	//   ....[0]....
.L_713:
        /*01f0*/ 	.word	0x000001e0


	//   ....[1]....
        /*01f4*/ 	.word	0x000002a0


	//----- nvinfo : EIATTR_COOP_GROUP_MASK_REGIDS
	.align		4
.L_714:
        /*01f8*/ 	.byte	0x04, 0x29
        /*01fa*/ 	.short	(.L_716 - .L_715)


	//   ....[0]....
.L_715:
        /*01fc*/ 	.word	0xffffffff


	//   ....[1]....
        /*0200*/ 	.word	0xffffffff


	//   ....[2]....
        /*0204*/ 	.word	0xffffffff


	//   ....[3]....
        /*0208*/ 	.word	0xffffffff


	//   ....[4]....
        /*020c*/ 	.word	0xffffffff


	//   ....[5]....
        /*0210*/ 	.word	0xffffffff


	//   ....[6]....
        /*0214*/ 	.word	0xffffffff


	//   ....[7]....
        /*0218*/ 	.word	0xffffffff


	//   ....[8]....
        /*021c*/ 	.word	0xffffffff


	//   ....[9]....
        /*0220*/ 	.word	0xffffffff


	//   ....[10]....
        /*0224*/ 	.word	0xffffffff


	//   ....[11]....
        /*0228*/ 	.word	0xffffffff


	//   ....[12]....
        /*022c*/ 	.word	0xffffffff


	//   ....[13]....
        /*0230*/ 	.word	0xffffffff


	//   ....[14]....
        /*0234*/ 	.word	0xffffffff


	//   ....[15]....
        /*0238*/ 	.word	0xffffffff


	//   ....[16]....
        /*023c*/ 	.word	0xffffffff


	//   ....[17]....
        /*0240*/ 	.word	0xffffffff


	//   ....[18]....
        /*0244*/ 	.word	0xffffffff


	//   ....[19]....
        /*0248*/ 	.word	0xffffffff


	//   ....[20]....
        /*024c*/ 	.word	0xffffffff


	//   ....[21]....
        /*0250*/ 	.word	0xffffffff


	//   ....[22]....
        /*0254*/ 	.word	0xffffffff


	//   ....[23]....
        /*0258*/ 	.word	0xffffffff


	//   ....[24]....
        /*025c*/ 	.word	0xffffffff


	//   ....[25]....
        /*0260*/ 	.word	0xffffffff


	//   ....[26]....
        /*0264*/ 	.word	0xffffffff


	//   ....[27]....
        /*0268*/ 	.word	0xffffffff


	//   ....[28]....
        /*026c*/ 	.word	0xffffffff


	//   ....[29]....
        /*0270*/ 	.word	0xffffffff


	//   ....[30]....
        /*0274*/ 	.word	0xffffffff


	//   ....[31]....
        /*0278*/ 	.word	0xffffffff


	//   ....[32]....
        /*027c*/ 	.word	0xffffffff


	//   ....[33]....
        /*0280*/ 	.word	0xffffffff


	//   ....[34]....
        /*0284*/ 	.word	0xffffffff


	//   ....[35]....
        /*0288*/ 	.word	0xffffffff


	//   ....[36]....
        /*028c*/ 	.word	0xffffffff


	//   ....[37]....
        /*0290*/ 	.word	0xffffffff


	//   ....[38]....
        /*0294*/ 	.word	0xffffffff


	//   ....[39]....
        /*0298*/ 	.word	0xffffffff


	//   ....[40]....
        /*029c*/ 	.word	0xffffffff


	//   ....[41]....
        /*02a0*/ 	.word	0xffffffff


	//   ....[42]....
        /*02a4*/ 	.word	0xffffffff


	//   ....[43]....
        /*02a8*/ 	.word	0xffffffff


	//   ....[44]....
        /*02ac*/ 	.word	0xffffffff


	//   ....[45]....
        /*02b0*/ 	.word	0xffffffff


	//   ....[46]....
        /*02b4*/ 	.word	0xffffffff


	//   ....[47]....
        /*02b8*/ 	.word	0xffffffff


	//   ....[48]....
        /*02bc*/ 	.word	0xffffffff


	//   ....[49]....
        /*02c0*/ 	.word	0xffffffff


	//   ....[50]....
        /*02c4*/ 	.word	0xffffffff


	//   ....[51]....
        /*02c8*/ 	.word	0xffffffff


	//   ....[52]....
        /*02cc*/ 	.word	0xffffffff


	//   ....[53]....
        /*02d0*/ 	.word	0xffffffff


	//   ....[54]....
        /*02d4*/ 	.word	0xffffffff


	//   ....[55]....
        /*02d8*/ 	.word	0xffffffff


	//   ....[56]....
        /*02dc*/ 	.word	0xffffffff


	//   ....[57]....
        /*02e0*/ 	.word	0xffffffff


	//   ....[58]....
        /*02e4*/ 	.word	0xffffffff


	//   ....[59]....
        /*02e8*/ 	.word	0xffffffff


	//   ....[60]....
        /*02ec*/ 	.word	0xffffffff


	//   ....[61]....
        /*02f0*/ 	.word	0xffffffff


	//   ....[62]....
        /*02f4*/ 	.word	0xffffffff


	//   ....[63]....
        /*02f8*/ 	.word	0xffffffff


	//   ....[64]....
        /*02fc*/ 	.word	0xffffffff


	//   ....[65]....
        /*0300*/ 	.word	0xffffffff


	//   ....[66]....
        /*0304*/ 	.word	0xffffffff


	//   ....[67]....
        /*0308*/ 	.word	0xffffffff


	//   ....[68]....
        /*030c*/ 	.word	0xffffffff


	//   ....[69]....
        /*0310*/ 	.word	0xffffffff


	//   ....[70]....
        /*0314*/ 	.word	0xffffffff


	//   ....[71]....
        /*0318*/ 	.word	0xffffffff


	//   ....[72]....
        /*031c*/ 	.word	0xffffffff


	//   ....[73]....
        /*0320*/ 	.word	0xffffffff


	//   ....[74]....
        /*0324*/ 	.word	0xffffffff


	//   ....[75]....
        /*0328*/ 	.word	0xffffffff


	//   ....[76]....
        /*032c*/ 	.word	0xffffffff


	//   ....[77]....
        /*0330*/ 	.word	0xffffffff


	//   ....[78]....
        /*0334*/ 	.word	0xffffffff


	//   ....[79]....
        /*0338*/ 	.word	0xffffffff


	//   ....[80]....
        /*033c*/ 	.word	0xffffffff


	//   ....[81]....
        /*0340*/ 	.word	0xffffffff


	//   ....[82]....
        /*0344*/ 	.word	0xffffffff


	//   ....[83]....
        /*0348*/ 	.word	0xffffffff


	//   ....[84]....
        /*034c*/ 	.word	0xffffffff


	//   ....[85]....
        /*0350*/ 	.word	0xffffffff


	//   ....[86]....
        /*0354*/ 	.word	0xffffffff


	//   ....[87]....
        /*0358*/ 	.word	0xffffffff


	//   ....[88]....
        /*035c*/ 	.word	0xffffffff


	//   ....[89]....
        /*0360*/ 	.word	0xffffffff


	//   ....[90]....
        /*0364*/ 	.word	0xffffffff


	//   ....[91]....
        /*0368*/ 	.word	0xffffffff


	//   ....[92]....
        /*036c*/ 	.word	0xffffffff


	//   ....[93]....
        /*0370*/ 	.word	0xffffffff


	//   ....[94]....
        /*0374*/ 	.word	0xffffffff


	//   ....[95]....
        /*0378*/ 	.word	0xffffffff


	//   ....[96]....
        /*037c*/ 	.word	0xffffffff


	//   ....[97]....
        /*0380*/ 	.word	0xffffffff


	//   ....[98]....
        /*0384*/ 	.word	0xffffffff


	//   ....[99]....
        /*0388*/ 	.word	0xffffffff


	//   ....[100]....
        /*038c*/ 	.word	0xffffffff


	//   ....[101]....
        /*0390*/ 	.word	0xffffffff


	//   ....[102]....
        /*0394*/ 	.word	0xffffffff


	//   ....[103]....
        /*0398*/ 	.word	0xffffffff


	//   ....[104]....
        /*039c*/ 	.word	0x0500000f


	//----- nvinfo : EIATTR_COOP_GROUP_INSTR_OFFSETS
	.align		4
.L_716:
        /*03a0*/ 	.byte	0x04, 0x28
        /*03a2*/ 	.short	(.L_718 - .L_717)


	//   ....[0]....
.L_717:
        /*03a4*/ 	.word	0x00000060


	//   ....[1]....
        /*03a8*/ 	.word	0x000001f0


	//   ....[2]....
        /*03ac*/ 	.word	0x00000280


	//   ....[3]....
        /*03b0*/ 	.word	0x00000400


	//   ....[4]....
        /*03b4*/ 	.word	0x00000670


	//   ....[5]....
        /*03b8*/ 	.word	0x00001110


	//   ....[6]....
        /*03bc*/ 	.word	0x000022f0


	//   ....[7]....
        /*03c0*/ 	.word	0x000025f0


	//   ....[8]....
        /*03c4*/ 	.word	0x00002640


	//   ....[9]....
        /*03c8*/ 	.word	0x00002db0


	//   ....[10]....
        /*03cc*/ 	.word	0x00002e30


	//   ....[11]....
        /*03d0*/ 	.word	0x00002e70


	//   ....[12]....
        /*03d4*/ 	.word	0x00002f50


	//   ....[13]....
        /*03d8*/ 	.word	0x00002f80


	//   ....[14]....
        /*03dc*/ 	.word	0x00002fe0


	//   ....[15]....
        /*03e0*/ 	.word	0x00002ff0


	//   ....[16]....
        /*03e4*/ 	.word	0x00003000


	//   ....[17]....
        /*03e8*/ 	.word	0x00003010


	//   ....[18]....
        /*03ec*/ 	.word	0x000030f0


	//   ....[19]....
        /*03f0*/ 	.word	0x00003100


	//   ....[20]....
        /*03f4*/ 	.word	0x00003130


	//   ....[21]....
        /*03f8*/ 	.word	0x00003140


	//   ....[22]....
        /*03fc*/ 	.word	0x00003160


	//   ....[23]....
        /*0400*/ 	.word	0x000031e0


	//   ....[24]....
        /*0404*/ 	.word	0x00003220


	//   ....[25]....
        /*0408*/ 	.word	0x00003250


	//   ....[26]....
        /*040c*/ 	.word	0x00003290


	//   ....[27]....
        /*0410*/ 	.word	0x000032a0


	//   ....[28]....
        /*0414*/ 	.word	0x000032e0


	//   ....[29]....
        /*0418*/ 	.word	0x00003330


	//   ....[30]....
        /*041c*/ 	.word	0x00003370


	//   ....[31]....
        /*0420*/ 	.word	0x000033b0


	//   ....[32]....
        /*0424*/ 	.word	0x00003410


	//   ....[33]....
        /*0428*/ 	.word	0x00003440


	//   ....[34]....
        /*042c*/ 	.word	0x000034b0


	//   ....[35]....
        /*0430*/ 	.word	0x000034e0


	//   ....[36]....
        /*0434*/ 	.word	0x000035f0


	//   ....[37]....
        /*0438*/ 	.word	0x00003610


	//   ....[38]....
        /*043c*/ 	.word	0x000037b0


	//   ....[39]....
        /*0440*/ 	.word	0x000037c0


	//   ....[40]....
        /*0444*/ 	.word	0x000038a0


	//   ....[41]....
        /*0448*/ 	.word	0x000038f0


	//   ....[42]....
        /*044c*/ 	.word	0x00003990


	//   ....[43]....
        /*0450*/ 	.word	0x000039e0


	//   ....[44]....
        /*0454*/ 	.word	0x00003a80


	//   ....[45]....
        /*0458*/ 	.word	0x00003b40


	//   ....[46]....
        /*045c*/ 	.word	0x00003ba0


	//   ....[47]....
        /*0460*/ 	.word	0x00003be0


	//   ....[48]....
        /*0464*/ 	.word	0x00003c00


	//   ....[49]....
        /*0468*/ 	.word	0x00003c30


	//   ....[50]....
        /*046c*/ 	.word	0x00003c50


	//   ....[51]....
        /*0470*/ 	.word	0x00003c90


	//   ....[52]....
        /*0474*/ 	.word	0x00003cb0


	//   ....[53]....
        /*0478*/ 	.word	0x00003cc0


	//   ....[54]....
        /*047c*/ 	.word	0x00006550


	//   ....[55]....
        /*0480*/ 	.word	0x00006560


	//   ....[56]....
        /*0484*/ 	.word	0x00006570


	//   ....[57]....
        /*0488*/ 	.word	0x00006580


	//   ....[58]....
        /*048c*/ 	.word	0x00006590


	//   ....[59]....
        /*0490*/ 	.word	0x000065a0


	//   ....[60]....
        /*0494*/ 	.word	0x000065b0


	//   ....[61]....
        /*0498*/ 	.word	0x000065c0


	//   ....[62]....
        /*049c*/ 	.word	0x000065d0


	//   ....[63]....
        /*04a0*/ 	.word	0x000065e0


	//   ....[64]....
        /*04a4*/ 	.word	0x000065f0


	//   ....[65]....
        /*04a8*/ 	.word	0x00006600


	//   ....[66]....
        /*04ac*/ 	.word	0x00006710


	//   ....[67]....
        /*04b0*/ 	.word	0x00006750


	//   ....[68]....
        /*04b4*/ 	.word	0x000067b0


	//   ....[69]....
        /*04b8*/ 	.word	0x000067f0


	//   ....[70]....
        /*04bc*/ 	.word	0x00006830


	//   ....[71]....
        /*04c0*/ 	.word	0x00006870


	//   ....[72]....
        /*04c4*/ 	.word	0x000068b0


	//   ....[73]....
        /*04c8*/ 	.word	0x00006a70


	//   ....[74]....
        /*04cc*/ 	.word	0x00006c60


	//   ....[75]....
        /*04d0*/ 	.word	0x00006fc0


	//   ....[76]....
        /*04d4*/ 	.word	0x000070f0


	//   ....[77]....
        /*04d8*/ 	.word	0x00007180


	//   ....[78]....
        /*04dc*/ 	.word	0x000073c0


	//   ....[79]....
        /*04e0*/ 	.word	0x000073e0


	//   ....[80]....
        /*04e4*/ 	.word	0x000073f0


	//   ....[81]....
        /*04e8*/ 	.word	0x00007410


	//   ....[82]....
        /*04ec*/ 	.word	0x00007420


	//   ....[83]....
        /*04f0*/ 	.word	0x00007440


	//   ....[84]....
        /*04f4*/ 	.word	0x000077b0


	//   ....[85]....
        /*04f8*/ 	.word	0x000077f0


	//   ....[86]....
        /*04fc*/ 	.word	0x00007cb0


	//   ....[87]....
        /*0500*/ 	.word	0x00007cd0


	//   ....[88]....
        /*0504*/ 	.word	0x00007d00


	//   ....[89]....
        /*0508*/ 	.word	0x00007d10


	//   ....[90]....
        /*050c*/ 	.word	0x00007e90


	//   ....[91]....
        /*0510*/ 	.word	0x00007ea0


	//   ....[92]....
        /*0514*/ 	.word	0x00007f20


	//   ....[93]....
        /*0518*/ 	.word	0x00007f50


	//   ....[94]....
        /*051c*/ 	.word	0x00007fb0


	//   ....[95]....
        /*0520*/ 	.word	0x00008020


	//   ....[96]....
        /*0524*/ 	.word	0x00008040


	//   ....[97]....
        /*0528*/ 	.word	0x00008060


	//   ....[98]....
        /*052c*/ 	.word	0x00008090


	//   ....[99]....
        /*0530*/ 	.word	0x000080b0


	//   ....[100]....
        /*0534*/ 	.word	0x000080c0


	//   ....[101]....
        /*0538*/ 	.word	0x000080f0


	//   ....[102]....
        /*053c*/ 	.word	0x0000a500


	//   ....[103]....
        /*0540*/ 	.word	0x0000b390


	//   ....[104]....
        /*0544*/ 	.word	0x0000e170


	//----- nvinfo : EIATTR_REG_RECONFIG
	.align		4
.L_718:
        /*0548*/ 	.byte	0x01, 0x54
	.zero		2


	//----- nvinfo : EIATTR_SYSCALL_OFFSETS
	.align		4
        /*054c*/ 	.byte	0x04, 0x46
        /*054e*/ 	.short	(.L_720 - .L_719)


	//   ....[0]....
.L_719:
        /*0550*/ 	.word	0x00000d70


	//   ....[1]....
        /*0554*/ 	.word	0x00000e60


	//   ....[2]....
        /*0558*/ 	.word	0x00000fc0


	//   ....[3]....
        /*055c*/ 	.word	0x000010b0


	//   ....[4]....
        /*0560*/ 	.word	0x00009d80


	//   ....[5]....
        /*0564*/ 	.word	0x00009eb0


	//   ....[6]....
        /*0568*/ 	.word	0x00009fd0


	//   ....[7]....
        /*056c*/ 	.word	0x0000a0f0


	//----- nvinfo : EIATTR_MBARRIER_INSTR_OFFSETS
	.align		4
.L_720:
        /*0570*/ 	.byte	0x04, 0x39
        /*0572*/ 	.short	(.L_722 - .L_721)


	//   ....[0]....
.L_721:
        /*0574*/ 	.word	0x000002c0
        /*0578*/ 	.word	0x000000ff
        /*057c*/ 	.word	0x00026800
        /*0580*/ 	.short	0x0100
        /*0582*/ 	.byte	0x06
	.zero		1


	//   ....[1]....
        /*0584*/ 	.word	0x000003b0
        /*0588*/ 	.word	0x000000ff
        /*058c*/ 	.word	0x00026810
        /*0590*/ 	.short	0x0100
        /*0592*/ 	.byte	0x08
	.zero		1


	//   ....[2]....
        /*0594*/ 	.word	0x000003c0
        /*0598*/ 	.word	0x000000ff
        /*059c*/ 	.word	0x00026820
        /*05a0*/ 	.short	0x0100
        /*05a2*/ 	.byte	0x08
	.zero		1


	//   ....[3]....
        /*05a4*/ 	.word	0x000003d0
        /*05a8*/ 	.word	0x000000ff
        /*05ac*/ 	.word	0x00026818
        /*05b0*/ 	.short	0x0100
        /*05b2*/ 	.byte	0x08
	.zero		1


	//   ....[4]....
        /*05b4*/ 	.word	0x000003e0
        /*05b8*/ 	.word	0x000000ff
        /*05bc*/ 	.word	0x00026828
        /*05c0*/ 	.short	0x0100
        /*05c2*/ 	.byte	0x08
	.zero		1


	//   ....[5]....
        /*05c4*/ 	.word	0x00000510
        /*05c8*/ 	.word	0x000000ff
        /*05cc*/ 	.word	0x00026830
        /*05d0*/ 	.short	0x0100
        /*05d2*/ 	.byte	0x08
	.zero		1


	//   ....[6]....
        /*05d4*/ 	.word	0x00000520
        /*05d8*/ 	.word	0x000000ff
        /*05dc*/ 	.word	0x00026840
        /*05e0*/ 	.short	0x0100
        /*05e2*/ 	.byte	0x08
	.zero		1


	//   ....[7]....
        /*05e4*/ 	.word	0x00000530
        /*05e8*/ 	.word	0x000000ff
        /*05ec*/ 	.word	0x00026838
        /*05f0*/ 	.short	0x0100
        /*05f2*/ 	.byte	0x08
	.zero		1


	//   ....[8]....
        /*05f4*/ 	.word	0x00000540
        /*05f8*/ 	.word	0x000000ff
        /*05fc*/ 	.word	0x00026848
        /*0600*/ 	.short	0x0100
        /*0602*/ 	.byte	0x08
	.zero		1


	//   ....[9]....
        /*0604*/ 	.word	0x00001150
        /*0608*/ 	.word	0x00000011
        /*060c*/ 	.word	0x00026800
        /*0610*/ 	.short	0x010a
        /*0612*/ 	.byte	0x3f
	.zero		1


	//   ....[10]....
        /*0614*/ 	.word	0x00001170
        /*0618*/ 	.word	0x00000011
        /*061c*/ 	.word	0x00026800
        /*0620*/ 	.short	0x010a
        /*0622*/ 	.byte	0x3f
	.zero		1


	//   ....[11]....
        /*0624*/ 	.word	0x00001a80
        /*0628*/ 	.word	0x00000008
        /*062c*/ 	.word	0x00026810
        /*0630*/ 	.short	0x010a
        /*0632*/ 	.byte	0x3f
	.zero		1


	//   ....[12]....
        /*0634*/ 	.word	0x00001af0
        /*0638*/ 	.word	0x00000008
        /*063c*/ 	.word	0x00026810
        /*0640*/ 	.short	0x010a
        /*0642*/ 	.byte	0x3f
	.zero		1


	//   ....[13]....
        /*0644*/ 	.word	0x00001eb0
        /*0648*/ 	.word	0x00000008
        /*064c*/ 	.word	0x00026830
        /*0650*/ 	.short	0x010a
        /*0652*/ 	.byte	0x3f
	.zero		1


	//   ....[14]....
        /*0654*/ 	.word	0x00001f30
        /*0658*/ 	.word	0x00000008
        /*065c*/ 	.word	0x00026830
        /*0660*/ 	.short	0x010a
        /*0662*/ 	.byte	0x3f
	.zero		1


	//   ....[15]....
        /*0664*/ 	.word	0x00005470
        /*0668*/ 	.word	0x00000009
        /*066c*/ 	.word	0x00000000
        /*0670*/ 	.short	0x0101
        /*0672*/ 	.byte	0x3f
	.zero		1


	//   ....[16]....
        /*0674*/ 	.word	0x00005800
        /*0678*/ 	.word	0x00000008
        /*067c*/ 	.word	0x00000000
        /*0680*/ 	.short	0x0101
        /*0682*/ 	.byte	0x3f
	.zero		1


	//   ....[17]....
        /*0684*/ 	.word	0x00005f30
        /*0688*/ 	.word	0x00000006
        /*068c*/ 	.word	0x00026810
        /*0690*/ 	.short	0x010a
        /*0692*/ 	.byte	0x3f
	.zero		1


	//   ....[18]....
        /*0694*/ 	.word	0x00005fb0
        /*0698*/ 	.word	0x00000006
        /*069c*/ 	.word	0x00026810
        /*06a0*/ 	.short	0x010a
        /*06a2*/ 	.byte	0x3f
	.zero		1


	//   ....[19]....
        /*06a4*/ 	.word	0x00006330
        /*06a8*/ 	.word	0x00000006
        /*06ac*/ 	.word	0x00026830
        /*06b0*/ 	.short	0x010a
        /*06b2*/ 	.byte	0x3f
	.zero		1


	//   ....[20]....
        /*06b4*/ 	.word	0x000063c0
        /*06b8*/ 	.word	0x00000006
        /*06bc*/ 	.word	0x00026830
        /*06c0*/ 	.short	0x010a
        /*06c2*/ 	.byte	0x3f
	.zero		1


	//   ....[21]....
        /*06c4*/ 	.word	0x00009620
        /*06c8*/ 	.word	0x00000005
        /*06cc*/ 	.word	0x00000000
        /*06d0*/ 	.short	0x0101
        /*06d2*/ 	.byte	0x3f
	.zero		1


	//   ....[22]....
        /*06d4*/ 	.word	0x000099d0
        /*06d8*/ 	.word	0x00000006
        /*06dc*/ 	.word	0x00000000
        /*06e0*/ 	.short	0x0101
        /*06e2*/ 	.byte	0x3f
	.zero		1


	//   ....[23]....
        /*06e4*/ 	.word	0x0000c840
        /*06e8*/ 	.word	0x00000000
        /*06ec*/ 	.word	0x00026820
        /*06f0*/ 	.short	0x010a
        /*06f2*/ 	.byte	0x3f
	.zero		1


	//   ....[24]....
        /*06f4*/ 	.word	0x0000cd90
        /*06f8*/ 	.word	0x00000000
        /*06fc*/ 	.word	0x00026840
        /*0700*/ 	.short	0x010a
        /*0702*/ 	.byte	0x3f
	.zero		1


	//   ....[25]....
        /*0704*/ 	.word	0x0000cfe0
        /*0708*/ 	.word	0x00000000
        /*070c*/ 	.word	0x00026828
        /*0710*/ 	.short	0x010a
        /*0712*/ 	.byte	0x3f
	.zero		1


	//   ....[26]....
        /*0714*/ 	.word	0x0000d250
        /*0718*/ 	.word	0x00000000
        /*071c*/ 	.word	0x00026848
        /*0720*/ 	.short	0x010a
        /*0722*/ 	.byte	0x3f
	.zero		1


	//   ....[27]....
        /*0724*/ 	.word	0x0000d450
        /*0728*/ 	.word	0x00000000
        /*072c*/ 	.word	0x00026820
        /*0730*/ 	.short	0x010a
        /*0732*/ 	.byte	0x3f
	.zero		1


	//   ....[28]....
        /*0734*/ 	.word	0x0000d700
        /*0738*/ 	.word	0x00000000
        /*073c*/ 	.word	0x00026840
        /*0740*/ 	.short	0x010a
        /*0742*/ 	.byte	0x3f
	.zero		1


	//   ....[29]....
        /*0744*/ 	.word	0x0000d920
        /*0748*/ 	.word	0x00000000
        /*074c*/ 	.word	0x00026828
        /*0750*/ 	.short	0x010a
        /*0752*/ 	.byte	0x3f
	.zero		1


	//   ....[30]....
        /*0754*/ 	.word	0x0000dbe0
        /*0758*/ 	.word	0x00000004
        /*075c*/ 	.word	0x00026840
        /*0760*/ 	.short	0x010a
        /*0762*/ 	.byte	0x3f
	.zero		1


	//   ....[31]....
        /*0764*/ 	.word	0x0000dff0
        /*0768*/ 	.word	0x00000007
        /*076c*/ 	.word	0x00000000
        /*0770*/ 	.short	0x010a
        /*0772*/ 	.byte	0x3f
	.zero		1


	//   ....[32]....
        /*0774*/ 	.word	0x0000e040
        /*0778*/ 	.word	0x00000003
        /*077c*/ 	.word	0x00000000
        /*0780*/ 	.short	0x010a
        /*0782*/ 	.byte	0x3f
	.zero		1


	//   ....[33]....
        /*0784*/ 	.word	0x0000e0a0
        /*0788*/ 	.word	0x00000005
        /*078c*/ 	.word	0x00000000
        /*0790*/ 	.short	0x010a
        /*0792*/ 	.byte	0x3f
	.zero		1


	//   ....[34]....
        /*0794*/ 	.word	0x0000e0d0
        /*0798*/ 	.word	0x00000003
        /*079c*/ 	.word	0x00000000
        /*07a0*/ 	.short	0x010a
        /*07a2*/ 	.byte	0x3f
	.zero		1


	//   ....[35]....
        /*07a4*/ 	.word	0x0000e1a0
        /*07a8*/ 	.word	0x00000011
        /*07ac*/ 	.word	0x00026800
        /*07b0*/ 	.short	0x010a
        /*07b2*/ 	.byte	0x3f
	.zero		1


	//   ....[36]....
        /*07b4*/ 	.word	0x0000e1f0
        /*07b8*/ 	.word	0x00000008
        /*07bc*/ 	.word	0x00026810
        /*07c0*/ 	.short	0x010a
        /*07c2*/ 	.byte	0x3f
	.zero		1


	//   ....[37]....
        /*07c4*/ 	.word	0x0000e240
        /*07c8*/ 	.word	0x00000008
        /*07cc*/ 	.word	0x00026830
        /*07d0*/ 	.short	0x010a
        /*07d2*/ 	.byte	0x3f
	.zero		1


	//   ....[38]....
        /*07d4*/ 	.word	0x0000e290
        /*07d8*/ 	.word	0x00000006
        /*07dc*/ 	.word	0x00026810
        /*07e0*/ 	.short	0x010a
        /*07e2*/ 	.byte	0x3f
	.zero		1


	//   ....[39]....
        /*07e4*/ 	.word	0x0000e2e0
        /*07e8*/ 	.word	0x00000006
        /*07ec*/ 	.word	0x00026830
        /*07f0*/ 	.short	0x010a
        /*07f2*/ 	.byte	0x3f
	.zero		1


	//   ....[40]....
        /*07f4*/ 	.word	0x0000e330
        /*07f8*/ 	.word	0x00000000
        /*07fc*/ 	.word	0x00026820
        /*0800*/ 	.short	0x010a
        /*0802*/ 	.byte	0x3f
	.zero		1


	//   ....[41]....
        /*0804*/ 	.word	0x0000e380
        /*0808*/ 	.word	0x00000000
        /*080c*/ 	.word	0x00026840
        /*0810*/ 	.short	0x010a
        /*0812*/ 	.byte	0x3f
	.zero		1


	//   ....[42]....
        /*0814*/ 	.word	0x0000e3d0
        /*0818*/ 	.word	0x00000000
        /*081c*/ 	.word	0x00026828
        /*0820*/ 	.short	0x010a
        /*0822*/ 	.byte	0x3f
	.zero		1


	//   ....[43]....
        /*0824*/ 	.word	0x0000e420
        /*0828*/ 	.word	0x00000000
        /*082c*/ 	.word	0x00026848
        /*0830*/ 	.short	0x010a
        /*0832*/ 	.byte	0x3f
	.zero		1


	//   ....[44]....
        /*0834*/ 	.word	0x0000e480
        /*0838*/ 	.word	0x00000000
        /*083c*/ 	.word	0x00026820
        /*0840*/ 	.short	0x010a
        /*0842*/ 	.byte	0x3f
	.zero		1


	//   ....[45]....
        /*0844*/ 	.word	0x0000e4d0
        /*0848*/ 	.word	0x00000000
        /*084c*/ 	.word	0x00026840
        /*0850*/ 	.short	0x010a
        /*0852*/ 	.byte	0x3f
	.zero		1


	//   ....[46]....
        /*0854*/ 	.word	0x0000e520
        /*0858*/ 	.word	0x00000000
        /*085c*/ 	.word	0x00026828
        /*0860*/ 	.short	0x010a
        /*0862*/ 	.byte	0x3f
	.zero		1


	//   ....[47]....
        /*0864*/ 	.word	0x0000e570
        /*0868*/ 	.word	0x00000004
        /*086c*/ 	.word	0x00026840
        /*0870*/ 	.short	0x010a
        /*0872*/ 	.byte	0x3f
	.zero		1


	//   ....[48]....
        /*0874*/ 	.word	0x0000e640
        /*0878*/ 	.word	0x00000007
        /*087c*/ 	.word	0x00000000
        /*0880*/ 	.short	0x010a
        /*0882*/ 	.byte	0x3f
	.zero		1


	//   ....[49]....
        /*0884*/ 	.word	0x0000e690
        /*0888*/ 	.word	0x00000003
        /*088c*/ 	.word	0x00000000
        /*0890*/ 	.short	0x010a
        /*0892*/ 	.byte	0x3f
	.zero		1


	//   ....[50]....
        /*0894*/ 	.word	0x0000e6e0
        /*0898*/ 	.word	0x00000005
        /*089c*/ 	.word	0x00000000
        /*08a0*/ 	.short	0x010a
        /*08a2*/ 	.byte	0x3f
	.zero		1


	//----- nvinfo : EIATTR_NUM_MBARRIERS
	.align		4
.L_722:
        /*08a4*/ 	.byte	0x03, 0x38
        /*08a6*/ 	.short	0x0009


	//----- nvinfo : EIATTR_EXIT_INSTR_OFFSETS
	.align		4
        /*08a8*/ 	.byte	0x04, 0x1c
        /*08aa*/ 	.short	(.L_724 - .L_723)


	//   ....[0]....
.L_723:
        /*08ac*/ 	.word	0x0000e120


	//----- nvinfo : EIATTR_MAX_THREADS
	.align		4
.L_724:
        /*08b0*/ 	.byte	0x04, 0x05
        /*08b2*/ 	.short	(.L_726 - .L_725)
.L_725:
        /*08b4*/ 	.word	0x00000180
        /*08b8*/ 	.word	0x00000001
        /*08bc*/ 	.word	0x00000001


	//----- nvinfo : EIATTR_CRS_STACK_SIZE
	.align		4
.L_726:
        /*08c0*/ 	.byte	0x04, 0x1e
        /*08c2*/ 	.short	(.L_728 - .L_727)
.L_727:
        /*08c4*/ 	.word	0x00000000


	//----- nvinfo : EIATTR_CBANK_PARAM_SIZE
	.align		4
.L_728:
        /*08c8*/ 	.byte	0x03, 0x19
        /*08ca*/ 	.short	0x0970


	//----- nvinfo : EIATTR_PARAM_CBANK
	.align		4
        /*08cc*/ 	.byte	0x04, 0x0a
        /*08ce*/ 	.short	(.L_730 - .L_729)
	.align		4
.L_729:
        /*08d0*/ 	.word	index@(.nv.constant0._ZN7cutlass13device_kernelIN5flash11enable_sm90INS1_16FlashAttnBwdSm90INS1_25CollectiveMainloopBwdSm90ILi2ELi2ELi2EN4cute5tupleIJNS5_1CILi1EEES8_S8_EEENS6_IJNS7_ILi96EEENS7_ILi128EEENS7_ILi64EEEEEENS_10bfloat16_tEfNS_4arch4Sm90ELb1ELb0ELb1ELb0ELb0ELb1ELb0ELb1ELi2ELi1ELi2ELi2ELb0EEENS1_21CollectiveEpilogueBwdISD_SE_SG_Li256ELb0ELb0ELi1EEENS1_25SingleTileBwdLPTSchedulerILb0ELi128ELb0EEEEEEEEEvNT_6ParamsE)
        /*08d4*/ 	.short	0x0210
        /*08d6*/ 	.short	0x0970


	//----- nvinfo : EIATTR_SW_WAR
	.align		4
.L_730:
        /*08d8*/ 	.byte	0x04, 0x36
        /*08da*/ 	.short	(.L_732 - .L_731)
.L_731:
        /*08dc*/ 	.word	0x00000008
.L_732:


//--------------------- .nv.info._ZN7cutlass13device_kernelIN5flash11enable_sm90INS1_16FlashAttnBwdSm90INS1_25CollectiveMainloopBwdSm90ILi2ELi2ELi2EN4cute5tupleIJNS5_1CILi1EEES8_S8_EEENS6_IJNS7_ILi96EEENS7_ILi128EEENS7_ILi64EEEEEENS_10bfloat16_tEfNS_4arch4Sm90ELb1ELb0ELb1ELb0ELb1ELb1ELb0ELb1ELi2ELi1ELi2ELi2ELb0EEENS1_21CollectiveEpilogueBwdISD_SE_SG_Li256ELb0ELb0ELi1EEENS1_25SingleTileBwdLPTSchedulerILb0ELi128ELb1EEEEEEEEEvNT_6ParamsE --------------------------
	.section	.nv.info._ZN7cutlass13device_kernelIN5flash11enable_sm90INS1_16FlashAttnBwdSm90INS1_25CollectiveMainloopBwdSm90ILi2ELi2ELi2EN4cute5tupleIJNS5_1CILi1EEES8_S8_EEENS6_IJNS7_ILi96EEENS7_ILi128EEENS7_ILi64EEEEEENS_10bfloat16_tEfNS_4arch4Sm90ELb1ELb0ELb1ELb0ELb1ELb1ELb0ELb1ELi2ELi1ELi2ELi2ELb0EEENS1_21CollectiveEpilogueBwdISD_SE_SG_Li256ELb0ELb0ELi1EEENS1_25SingleTileBwdLPTSchedulerILb0ELi128ELb1EEEEEEEEEvNT_6ParamsE,"",@"SHT_CUDA_INFO"
	.sectionflags	@""
	.align	4


	//----- nvinfo : EIATTR_CUDA_API_VERSION
	.align		4
        /*0000*/ 	.byte	0x04, 0x37
        /*0002*/ 	.short	(.L_734 - .L_733)
.L_733:
        /*0004*/ 	.word	0x00000082


	//----- nvinfo : EIATTR_KPARAM_INFO
	.align		4
.L_734:
        /*0008*/ 	.byte	0x04, 0x17
        /*000a*/ 	.short	(.L_736 - .L_735)
.L_735:
        /*000c*/ 	.word	0x00000000
        /*0010*/ 	.short	0x0000
        /*0012*/ 	.short	0x0070
        /*0014*/ 	.byte	0x00, 0xf0, 0x01, 0x24


	//----- nvinfo : EIATTR_SPARSE_MMA_MASK
	.align		4
.L_736:
        /*0018*/ 	.byte	0x03, 0x50
        /*001a*/ 	.short	0x0000


	//----- nvinfo : EIATTR_MAXREG_COUNT
	.align		4
        /*001c*/ 	.byte	0x03, 0x1b
        /*001e*/ 	.short	0x00a8


	//----- nvinfo : EIATTR_NUM_BARRIERS
	.align		4
        /*0020*/ 	.byte	0x02, 0x4c
        /*0022*/ 	.byte	0x10
	.zero		1


	//----- nvinfo : EIATTR_EXTERNS
	.align		4
        /*0024*/ 	.byte	0x04, 0x0f
        /*0026*/ 	.short	(.L_738 - .L_737)


	//   ....[0]....
	.align		4
.L_737:
        /*0028*/ 	.word	index@(__assertfail)


	//----- nvinfo : EIATTR_ANNOTATIONS
	.align		4
.L_738:
        /*002c*/ 	.byte	0x04, 0x55
        /*002e*/ 	.short	(.L_740 - .L_739)


	//   ....[0]....
.L_739:
        /* <DEDUP_REMOVED lines=31> */


	//----- nvinfo : EIATTR_MERCURY_ISA_VERSION
	.align		4
.L_740:
        /*0208*/ 	.byte	0x03, 0x5f
        /*020a*/ 	.short	0x0101


	//----- nvinfo : EIATTR_INT_WARP_WIDE_INSTR_OFFSETS
	.align		4
        /*020c*/ 	.byte	0x04, 0x31
        /*020e*/ 	.short	(.L_742 - .L_741)


	//   ....[0]....
.L_741:
        /*0210*/ 	.word	0x000001e0


	//   ....[1]....
        /*0214*/ 	.word	0x000002a0


	//   ....[2]....
        /*0218*/ 	.word	0x0000bed0


	//   ....[3]....
        /*021c*/ 	.word	0x0000c540


	//   ....[4]....
        /*0220*/ 	.word	0x0000ca60


	//----- nvinfo : EIATTR_COOP_GROUP_MASK_REGIDS
	.align		4
.L_742:
        /*0224*/ 	.byte	0x04, 0x29
        /*0226*/ 	.short	(.L_744 - .L_743)


	//   ....[0]....
.L_743:
        /*0228*/ 	.word	0xffffffff


	//   ....[1]....
        /*022c*/ 	.word	0xffffffff


	//   ....[2]....
        /*0230*/ 	.word	0xffffffff


	//   ....[3]....
        /*0234*/ 	.word	0xffffffff


	//   ....[4]....
        /*0238*/ 	.word	0xffffffff


	//   ....[5]....
        /*023c*/ 	.word	0xffffffff


	//   ....[6]....
        /*0240*/ 	.word	0xffffffff


	//   ....[7]....
        /*0244*/ 	.word	0xffffffff


	//   ....[8]....
        /*0248*/ 	.word	0xffffffff


	//   ....[9]....
        /*024c*/ 	.word	0xffffffff


	//   ....[10]....
        /*0250*/ 	.word	0xffffffff


	//   ....[11]....
        /*0254*/ 	.word	0xffffffff


	//   ....[12]....
        /*0258*/ 	.word	0xffffffff


	//   ....[13]....
        /*025c*/ 	.word	0xffffffff


	//   ....[14]....
        /*0260*/ 	.word	0xffffffff


	//   ....[15]....
        /*0264*/ 	.word	0xffffffff


	//   ....[16]....
        /*0268*/ 	.word	0xffffffff


	//   ....[17]....
        /*026c*/ 	.word	0xffffffff


	//   ....[18]....
        /*0270*/ 	.word	0xffffffff


	//   ....[19]....
        /*0274*/ 	.word	0xffffffff


	//   ....[20]....
        /*0278*/ 	.word	0xffffffff


	//   ....[21]....
        /*027c*/ 	.word	0xffffffff


	//   ....[22]....
        /*0280*/ 	.word	0xffffffff


	//   ....[23]....
        /*0284*/ 	.word	0xffffffff


	//   ....[24]....
        /*0288*/ 	.word	0xffffffff


	//   ....[25]....
        /*028c*/ 	.word	0xffffffff


	//   ....[26]....
        /*0290*/ 	.word	0xffffffff


	//   ....[27]....
        /*0294*/ 	.word	0xffffffff


	//   ....[28]....
        /*0298*/ 	.word	0xffffffff


	//   ....[29]....
        /*029c*/ 	.word	0xffffffff


	//   ....[30]....
        /*02a0*/ 	.word	0xffffffff


	//   ....[31]....
        /*02a4*/ 	.word	0xffffffff


	//   ....[32]....
        /*02a8*/ 	.word	0xffffffff


	//   ....[33]....
        /*02ac*/ 	.word	0xffffffff


	//   ....[34]....
        /*02b0*/ 	.word	0xffffffff


	//   ....[35]....
        /*02b4*/ 	.word	0xffffffff


	//   ....[36]....
        /*02b8*/ 	.word	0xffffffff


	//   ....[37]....
        /*02bc*/ 	.word	0xffffffff


	//   ....[38]....
        /*02c0*/ 	.word	0xffffffff


	//   ....[39]....
        /*02c4*/ 	.word	0xffffffff


	//   ....[40]....
        /*02c8*/ 	.word	0xffffffff


	//   ....[41]....
        /*02cc*/ 	.word	0xffffffff


	//   ....[42]....
        /*02d0*/ 	.word	0xffffffff


	//   ....[43]....
        /*02d4*/ 	.word	0xffffffff


	//   ....[44]....
        /*02d8*/ 	.word	0xffffffff


	//   ....[45]....
        /*02dc*/ 	.word	0xffffffff


	//   ....[46]....
        /*02e0*/ 	.word	0xffffffff


	//   ....[47]....
        /*02e4*/ 	.word	0xffffffff


	//   ....[48]....
        /*02e8*/ 	.word	0xffffffff


	//   ....[49]....
        /*02ec*/ 	.word	0xffffffff


	//   ....[50]....
        /*02f0*/ 	.word	0xffffffff


	//   ....[51]....
        /*02f4*/ 	.word	0xffffffff


	//   ....[52]....
        /*02f8*/ 	.word	0xffffffff


	//   ....[53]....
        /*02fc*/ 	.word	0xffffffff


	//   ....[54]....
        /*0300*/ 	.word	0xffffffff


	//   ....[55]....
        /*0304*/ 	.word	0xffffffff


	//   ....[56]....
        /*0308*/ 	.word	0xffffffff


	//   ....[57]....
        /*030c*/ 	.word	0xffffffff


	//   ....[58]....
        /*0310*/ 	.word	0xffffffff


	//   ....[59]....
        /*0314*/ 	.word	0xffffffff


	//   ....[60]....
        /*0318*/ 	.word	0xffffffff


	//   ....[61]....
        /*031c*/ 	.word	0xffffffff


	//   ....[62]....
        /*0320*/ 	.word	0xffffffff


	//   ....[63]....
        /*0324*/ 	.word	0xffffffff


	//   ....[64]....
        /*0328*/ 	.word	0xffffffff


	//   ....[65]....
        /*032c*/ 	.word	0xffffffff


	//   ....[66]....
        /*0330*/ 	.word	0xffffffff


	//   ....[67]....
        /*0334*/ 	.word	0xffffffff


	//   ....[68]....
        /*0338*/ 	.word	0xffffffff


	//   ....[69]....
        /*033c*/ 	.word	0xffffffff


	//   ....[70]....
        /*0340*/ 	.word	0xffffffff


	//   ....[71]....
        /*0344*/ 	.word	0xffffffff


	//   ....[72]....
        /*0348*/ 	.word	0xffffffff


	//   ....[73]....
        /*034c*/ 	.word	0xffffffff


	//   ....[74]....
        /*0350*/ 	.word	0xffffffff


	//   ....[75]....
        /*0354*/ 	.word	0xffffffff


	//   ....[76]....
        /*0358*/ 	.word	0xffffffff


	//   ....[77]....
        /*035c*/ 	.word	0xffffffff


	//   ....[78]....
        /*0360*/ 	.word	0xffffffff


	//   ....[79]....
        /*0364*/ 	.word	0xffffffff


	//   ....[80]....
        /*0368*/ 	.word	0xffffffff


	//   ....[81]....
        /*036c*/ 	.word	0xffffffff


	//   ....[82]....
        /*0370*/ 	.word	0xffffffff


	//   ....[83]....
        /*0374*/ 	.word	0xffffffff


	//   ....[84]....
        /*0378*/ 	.word	0xffffffff


	//   ....[85]....
        /*037c*/ 	.word	0xffffffff


	//   ....[86]....
        /*0380*/ 	.word	0xffffffff


	//   ....[87]....
        /*0384*/ 	.word	0xffffffff


	//   ....[88]....
        /*0388*/ 	.word	0xffffffff


	//   ....[89]....
        /*038c*/ 	.word	0xffffffff


	//   ....[90]....
        /*0390*/ 	.word	0xffffffff


	//   ....[91]....
        /*0394*/ 	.word	0xffffffff


	//   ....[92]....
        /*0398*/ 	.word	0xffffffff


	//   ....[93]....
        /*039c*/ 	.word	0xffffffff


	//   ....[94]....
        /*03a0*/ 	.word	0xffffffff


	//   ....[95]....
        /*03a4*/ 	.word	0xffffffff


	//   ....[96]....
        /*03a8*/ 	.word	0xffffffff


	//   ....[97]....
        /*03ac*/ 	.word	0xffffffff


	//   ....[98]....
        /*03b0*/ 	.word	0xffffffff


	//   ....[99]....
        /*03b4*/ 	.word	0xffffffff


	//   ....[100]....
        /*03b8*/ 	.word	0xffffffff


	//   ....[101]....
        /*03bc*/ 	.word	0xffffffff


	//   ....[102]....
        /*03c0*/ 	.word	0xffffffff


	//   ....[103]....
        /*03c4*/ 	.word	0xffffffff


	//   ....[104]....
        /*03c8*/ 	.word	0xffffffff


	//   ....[105]....
        /*03cc*/ 	.word	0xffffffff


	//   ....[106]....
        /*03d0*/ 	.word	0xffffffff


	//   ....[107]....
        /*03d4*/ 	.word	0xffffffff


	//   ....[108]....
        /*03d8*/ 	.word	0xffffffff


	//   ....[109]....
        /*03dc*/ 	.word	0xffffffff


	//   ....[110]....
        /*03e0*/ 	.word	0x0500000f


	//   ....[111]....
        /*03e4*/ 	.word	0x0500000f


	//   ....[112]....
        /*03e8*/ 	.word	0x0500000f


	//   ....[113]....
        /*03ec*/ 	.word	0x0500000f


	//----- nvinfo : EIATTR_COOP_GROUP_INSTR_OFFSETS
	.align		4
.L_744:
        /*03f0*/ 	.byte	0x04, 0x28
        /*03f2*/ 	.short	(.L_746 - .L_745)


	//   ....[0]....
.L_745:
        /*03f4*/ 	.word	0x00000060


	//   ....[1]....
        /*03f8*/ 	.word	0x000001f0


	//   ....[2]....
        /*03fc*/ 	.word	0x00000280


	//   ....[3]....
        /*0400*/ 	.word	0x00000400


	//   ....[4]....
        /*0404*/ 	.word	0x00000680


	//   ....[5]....
        /*0408*/ 	.word	0x00001170


	//   ....[6]....
        /*040c*/ 	.word	0x00002300


	//   ....[7]....
        /*0410*/ 	.word	0x00002640


	//   ....[8]....
        /*0414*/ 	.word	0x00002690


	//   ....[9]....
        /*0418*/ 	.word	0x00002e00


	//   ....[10]....
        /*041c*/ 	.word	0x00002e80


	//   ....[11]....
        /*0420*/ 	.word	0x00002ec0


	//   ....[12]....
        /*0424*/ 	.word	0x00002fa0


	//   ....[13]....
        /*0428*/ 	.word	0x00002fd0


	//   ....[14]....
        /*042c*/ 	.word	0x00003020


	//   ....[15]....
        /*0430*/ 	.word	0x00003030


	//   ....[16]....
        /*0434*/ 	.word	0x00003040


	//   ....[17]....
        /*0438*/ 	.word	0x00003050


	//   ....[18]....
        /*043c*/ 	.word	0x00003120


	//   ....[19]....
        /*0440*/ 	.word	0x00003130


	//   ....[20]....
        /*0444*/ 	.word	0x00003160


	//   ....[21]....
        /*0448*/ 	.word	0x00003170


	//   ....[22]....
        /*044c*/ 	.word	0x00003190


	//   ....[23]....
        /*0450*/ 	.word	0x00003260


	//   ....[24]....
        /*0454*/ 	.word	0x000032a0


	//   ....[25]....
        /*0458*/ 	.word	0x000032e0


	//   ....[26]....
        /*045c*/ 	.word	0x00003320


	//   ....[27]....
        /*0460*/ 	.word	0x00003340


	//   ....[28]....
        /*0464*/ 	.word	0x00003360


	//   ....[29]....
        /*0468*/ 	.word	0x000033c0


	//   ....[30]....
        /*046c*/ 	.word	0x00003400


	//   ....[31]....
        /*0470*/ 	.word	0x00003440


	//   ....[32]....
        /*0474*/ 	.word	0x000034c0


	//   ....[33]....
        /*0478*/ 	.word	0x000034f0


	//   ....[34]....
        /*047c*/ 	.word	0x00003520


	//   ....[35]....
        /*0480*/ 	.word	0x00003550


	//   ....[36]....
        /*0484*/ 	.word	0x00003680


	//   ....[37]....
        /*0488*/ 	.word	0x000036a0


	//   ....[38]....
        /*048c*/ 	.word	0x00003830


	//   ....[39]....
        /*0490*/ 	.word	0x00003850


	//   ....[40]....
        /*0494*/ 	.word	0x00003920


	//   ....[41]....
        /*0498*/ 	.word	0x00003960


	//   ....[42]....
        /*049c*/ 	.word	0x000039a0


	//   ....[43]....
        /*04a0*/ 	.word	0x000039e0


	//   ....[44]....
        /*04a4*/ 	.word	0x00003a10


	//   ....[45]....
        /*04a8*/ 	.word	0x00003a40


	//   ....[46]....
        /*04ac*/ 	.word	0x00003bd0


	//   ....[47]....
        /*04b0*/ 	.word	0x00003c10


	//   ....[48]....
        /*04b4*/ 	.word	0x00003c40


	//   ....[49]....
        /*04b8*/ 	.word	0x00003c60


	//   ....[50]....
        /*04bc*/ 	.word	0x00003c90


	//   ....[51]....
        /*04c0*/ 	.word	0x00003cb0


	//   ....[52]....
        /*04c4*/ 	.word	0x00003cd0


	//   ....[53]....
        /*04c8*/ 	.word	0x00003d10


	//   ....[54]....
        /*04cc*/ 	.word	0x000065a0


	//   ....[55]....
        /*04d0*/ 	.word	0x000065b0


	//   ....[56]....
        /*04d4*/ 	.word	0x000065c0


	//   ....[57]....
        /*04d8*/ 	.word	0x000065d0


	//   ....[58]....
        /*04dc*/ 	.word	0x000065e0


	//   ....[59]....
        /*04e0*/ 	.word	0x000065f0


	//   ....[60]....
        /*04e4*/ 	.word	0x00006600


	//   ....[61]....
        /*04e8*/ 	.word	0x00006610


	//   ....[62]....
        /*04ec*/ 	.word	0x00006620


	//   ....[63]....
        /*04f0*/ 	.word	0x00006630


	//   ....[64]....
        /*04f4*/ 	.word	0x00006640


	//   ....[65]....
        /*04f8*/ 	.word	0x00006650


	//   ....[66]....
        /*04fc*/ 	.word	0x00006760


	//   ....[67]....
        /*0500*/ 	.word	0x000067a0


	//   ....[68]....
        /*0504*/ 	.word	0x00006800


	//   ....[69]....
        /*0508*/ 	.word	0x00006840


	//   ....[70]....
        /*050c*/ 	.word	0x00006880


	//   ....[71]....
        /*0510*/ 	.word	0x000068c0


	//   ....[72]....
        /*0514*/ 	.word	0x00006900


	//   ....[73]....
        /*0518*/ 	.word	0x00006ac0


	//   ....[74]....
        /*051c*/ 	.word	0x00006cb0


	//   ....[75]....
        /*0520*/ 	.word	0x00007010


	//   ....[76]....
        /*0524*/ 	.word	0x00007140


	//   ....[77]....
        /*0528*/ 	.word	0x000071d0


	//   ....[78]....
        /*052c*/ 	.word	0x00007410


	//   ....[79]....
        /*0530*/ 	.word	0x00007430


	//   ....[80]....
        /*0534*/ 	.word	0x00007440


	//   ....[81]....
        /*0538*/ 	.word	0x00007460


	//   ....[82]....
        /*053c*/ 	.word	0x00007470


	//   ....[83]....
        /*0540*/ 	.word	0x00007490


	//   ....[84]....
        /*0544*/ 	.word	0x000077f0


	//   ....[85]....
        /*0548*/ 	.word	0x00007830


	//   ....[86]....
        /*054c*/ 	.word	0x00007d10


	//   ....[87]....
        /*0550*/ 	.word	0x00007d30


	//   ....[88]....
        /*0554*/ 	.word	0x00007d60


	//   ....[89]....
        /*0558*/ 	.word	0x00007d70


	//   ....[90]....
        /*055c*/ 	.word	0x00007ef0


	//   ....[91]....
        /*0560*/ 	.word	0x00007f00


	//   ....[92]....
        /*0564*/ 	.word	0x00007f40


	//   ....[93]....
        /*0568*/ 	.word	0x00007f70


	//   ....[94]....
        /*056c*/ 	.word	0x00008000


	//   ....[95]....
        /*0570*/ 	.word	0x00008030


	//   ....[96]....
        /*0574*/ 	.word	0x00008070


	//   ....[97]....
        /*0578*/ 	.word	0x000080b0


	//   ....[98]....
        /*057c*/ 	.word	0x000080e0


	//   ....[99]....
        /*0580*/ 	.word	0x00008120


	//   ....[100]....
        /*0584*/ 	.word	0x00008130


	//   ....[101]....
        /*0588*/ 	.word	0x00008160


	//   ....[102]....
        /*058c*/ 	.word	0x0000a560


	//   ....[103]....
        /*0590*/ 	.word	0x0000b300


	//   ....[104]....
        /*0594*/ 	.word	0x0000bad0


	//   ....[105]....
        /*0598*/ 	.word	0x0000be00


	//   ....[106]....
        /*059c*/ 	.word	0x0000c1c0


	//   ....[107]....
        /*05a0*/ 	.word	0x0000c470


	//   ....[108]....
        /*05a4*/ 	.word	0x0000c720


	//   ....[109]....
        /*05a8*/ 	.word	0x0000c990


	//   ....[110]....
        /*05ac*/ 	.word	0x0000eae0


	//   ....[111]....
        /*05b0*/ 	.word	0x0000ecd0


	//   ....[112]....
        /*05b4*/ 	.word	0x0000ed40


	//   ....[113]....
        /*05b8*/ 	.word	0x0000edb0


	//----- nvinfo : EIATTR_REG_RECONFIG
	.align		4
.L_746:
        /*05bc*/ 	.byte	0x01, 0x54
	.zero		2


	//----- nvinfo : EIATTR_SYSCALL_OFFSETS
	.align		4
        /*05c0*/ 	.byte	0x04, 0x46
        /*05c2*/ 	.short	(.L_748 - .L_747)


	//   ....[0]....
.L_747:
        /*05c4*/ 	.word	0x00000dd0


	//   ....[1]....
        /*05c8*/ 	.word	0x00000ec0


	//   ....[2]....
        /*05cc*/ 	.word	0x00001020


	//   ....[3]....
        /*05d0*/ 	.word	0x00001110


	//   ....[4]....
        /*05d4*/ 	.word	0x00009de0


	//   ....[5]....
        /*05d8*/ 	.word	0x00009f10


	//   ....[6]....
        /*05dc*/ 	.word	0x0000a030


	//   ....[7]....
        /*05e0*/ 	.word	0x0000a150


	//----- nvinfo : EIATTR_MBARRIER_INSTR_OFFSETS
	.align		4
.L_748:
        /*05e4*/ 	.byte	0x04, 0x39
        /*05e6*/ 	.short	(.L_750 - .L_749)


	//   ....[0]....
.L_749:
        /*05e8*/ 	.word	0x000002c0
        /*05ec*/ 	.word	0x000000ff
        /*05f0*/ 	.word	0x00026800
        /*05f4*/ 	.short	0x0100
        /*05f6*/ 	.byte	0x06
	.zero		1


	//   ....[1]....
        /*05f8*/ 	.word	0x000003b0
        /*05fc*/ 	.word	0x000000ff
        /*0600*/ 	.word	0x00026810
        /*0604*/ 	.short	0x0100
        /*0606*/ 	.byte	0x08
	.zero		1


	//   ....[2]....
        /*0608*/ 	.word	0x000003c0
        /*060c*/ 	.word	0x000000ff
        /*0610*/ 	.word	0x00026820
        /*0614*/ 	.short	0x0100
        /*0616*/ 	.byte	0x08
	.zero		1


	//   ....[3]....
        /*0618*/ 	.word	0x000003d0
        /*061c*/ 	.word	0x000000ff
        /*0620*/ 	.word	0x00026818
        /*0624*/ 	.short	0x0100
        /*0626*/ 	.byte	0x08
	.zero		1


	//   ....[4]....
        /*0628*/ 	.word	0x000003e0
        /*062c*/ 	.word	0x000000ff
        /*0630*/ 	.word	0x00026828
        /*0634*/ 	.short	0x0100
        /*0636*/ 	.byte	0x08
	.zero		1


	//   ....[5]....
        /*0638*/ 	.word	0x00000510
        /*063c*/ 	.word	0x000000ff
        /*0640*/ 	.word	0x00026830
        /*0644*/ 	.short	0x0100
        /*0646*/ 	.byte	0x08
	.zero		1


	//   ....[6]....
        /*0648*/ 	.word	0x00000520
        /*064c*/ 	.word	0x000000ff
        /*0650*/ 	.word	0x00026840
        /*0654*/ 	.short	0x0100
        /*0656*/ 	.byte	0x08
	.zero		1


	//   ....[7]....
        /*0658*/ 	.word	0x00000530
        /*065c*/ 	.word	0x000000ff
        /*0660*/ 	.word	0x00026838
        /*0664*/ 	.short	0x0100
        /*0666*/ 	.byte	0x08
	.zero		1


	//   ....[8]....
        /*0668*/ 	.word	0x00000540
        /*066c*/ 	.word	0x000000ff
        /*0670*/ 	.word	0x00026848
        /*0674*/ 	.short	0x0100
        /*0676*/ 	.byte	0x08
	.zero		1


	//   ....[9]....
        /*0678*/ 	.word	0x000011d0
        /*067c*/ 	.word	0x00000011
        /*0680*/ 	.word	0x00026800
        /*0684*/ 	.short	0x010a
        /*0686*/ 	.byte	0x3f
	.zero		1


	//   ....[10]....
        /*0688*/ 	.word	0x00001200
        /*068c*/ 	.word	0x00000011
        /*0690*/ 	.word	0x00026800
        /*0694*/ 	.short	0x010a
        /*0696*/ 	.byte	0x3f
	.zero		1


	//   ....[11]....
        /*0698*/ 	.word	0x00001ad0
        /*069c*/ 	.word	0x00000008
        /*06a0*/ 	.word	0x00026810
        /*06a4*/ 	.short	0x010a
        /*06a6*/ 	.byte	0x3f
	.zero		1


	//   ....[12]....
        /*06a8*/ 	.word	0x00001b40
        /*06ac*/ 	.word	0x00000008
        /*06b0*/ 	.word	0x00026810
        /*06b4*/ 	.short	0x010a
        /*06b6*/ 	.byte	0x3f
	.zero		1


	//   ....[13]....
        /*06b8*/ 	.word	0x00001f00
        /*06bc*/ 	.word	0x00000008
        /*06c0*/ 	.word	0x00026830
        /*06c4*/ 	.short	0x010a
        /*06c6*/ 	.byte	0x3f
	.zero		1


	//   ....[14]....
        /*06c8*/ 	.word	0x00001f80
        /*06cc*/ 	.word	0x00000008
        /*06d0*/ 	.word	0x00026830
        /*06d4*/ 	.short	0x010a
        /*06d6*/ 	.byte	0x3f
	.zero		1


	//   ....[15]....
        /*06d8*/ 	.word	0x000054c0
        /*06dc*/ 	.word	0x00000009
        /*06e0*/ 	.word	0x00000000
        /*06e4*/ 	.short	0x0101
        /*06e6*/ 	.byte	0x3f
	.zero		1


	//   ....[16]....
        /*06e8*/ 	.word	0x00005850
        /*06ec*/ 	.word	0x00000008
        /*06f0*/ 	.word	0x00000000
        /*06f4*/ 	.short	0x0101
        /*06f6*/ 	.byte	0x3f
	.zero		1


	//   ....[17]....
        /*06f8*/ 	.word	0x00005f80
        /*06fc*/ 	.word	0x00000006
        /*0700*/ 	.word	0x00026810
        /*0704*/ 	.short	0x010a
        /*0706*/ 	.byte	0x3f
	.zero		1


	//   ....[18]....
        /*0708*/ 	.word	0x00006000
        /*070c*/ 	.word	0x00000006
        /*0710*/ 	.word	0x00026810
        /*0714*/ 	.short	0x010a
        /*0716*/ 	.byte	0x3f
	.zero		1


	//   ....[19]....
        /*0718*/ 	.word	0x00006380
        /*071c*/ 	.word	0x00000006
        /*0720*/ 	.word	0x00026830
        /*0724*/ 	.short	0x010a
        /*0726*/ 	.byte	0x3f
	.zero		1


	//   ....[20]....
        /*0728*/ 	.word	0x00006410
        /*072c*/ 	.word	0x00000006
        /*0730*/ 	.word	0x00026830
        /*0734*/ 	.short	0x010a
        /*0736*/ 	.byte	0x3f
	.zero		1


	//   ....[21]....
        /*0738*/ 	.word	0x00009670
        /*073c*/ 	.word	0x00000005
        /*0740*/ 	.word	0x00000000
        /*0744*/ 	.short	0x0101
        /*0746*/ 	.byte	0x3f
	.zero		1


	//   ....[22]....
        /*0748*/ 	.word	0x00009a10
        /*074c*/ 	.word	0x00000006
        /*0750*/ 	.word	0x00000000
        /*0754*/ 	.short	0x0101
        /*0756*/ 	.byte	0x3f
	.zero		1


	//   ....[23]....
        /*0758*/ 	.word	0x0000d1b0
        /*075c*/ 	.word	0x00000000
        /*0760*/ 	.word	0x00026820
        /*0764*/ 	.short	0x010a
        /*0766*/ 	.byte	0x3f
	.zero		1


	//   ....[24]....
        /*0768*/ 	.word	0x0000d700
        /*076c*/ 	.word	0x00000000
        /*0770*/ 	.word	0x00026840
        /*0774*/ 	.short	0x010a
        /*0776*/ 	.byte	0x3f
	.zero		1


	//   ....[25]....
        /*0778*/ 	.word	0x0000d950
        /*077c*/ 	.word	0x00000000
        /*0780*/ 	.word	0x00026828
        /*0784*/ 	.short	0x010a
        /*0786*/ 	.byte	0x3f
	.zero		1


	//   ....[26]....
        /*0788*/ 	.word	0x0000dbc0
        /*078c*/ 	.word	0x00000000
        /*0790*/ 	.word	0x00026848
        /*0794*/ 	.short	0x010a
        /*0796*/ 	.byte	0x3f
	.zero		1


	//   ....[27]....
        /*0798*/ 	.word	0x0000ddc0
        /*079c*/ 	.word	0x00000000
        /*07a0*/ 	.word	0x00026820
        /*07a4*/ 	.short	0x010a
        /*07a6*/ 	.byte	0x3f
	.zero		1


	//   ....[28]....
        /*07a8*/ 	.word	0x0000e070
        /*07ac*/ 	.word	0x00000000
        /*07b0*/ 	.word	0x00026840
        /*07b4*/ 	.short	0x010a
        /*07b6*/ 	.byte	0x3f
	.zero		1


	//   ....[29]....
        /*07b8*/ 	.word	0x0000e290
        /*07bc*/ 	.word	0x00000000
        /*07c0*/ 	.word	0x00026828
        /*07c4*/ 	.short	0x010a
        /*07c6*/ 	.byte	0x3f
	.zero		1


	//   ....[30]....
        /*07c8*/ 	.word	0x0000e550
        /*07cc*/ 	.word	0x00000004
        /*07d0*/ 	.word	0x00026840
        /*07d4*/ 	.short	0x010a
        /*07d6*/ 	.byte	0x3f
	.zero		1


	//   ....[31]....
        /*07d8*/ 	.word	0x0000e950
        /*07dc*/ 	.word	0x00000007
        /*07e0*/ 	.word	0x00000000
        /*07e4*/ 	.short	0x010a
        /*07e6*/ 	.byte	0x3f
	.zero		1


	//   ....[32]....
        /*07e8*/ 	.word	0x0000e9b0
        /*07ec*/ 	.word	0x00000003
        /*07f0*/ 	.word	0x00000000
        /*07f4*/ 	.short	0x010a
        /*07f6*/ 	.byte	0x3f
	.zero		1


	//   ....[33]....
        /*07f8*/ 	.word	0x0000ea10
        /*07fc*/ 	.word	0x00000005
        /*0800*/ 	.word	0x00000000
        /*0804*/ 	.short	0x010a
        /*0806*/ 	.byte	0x3f
	.zero		1


	//   ....[34]....
        /*0808*/ 	.word	0x0000ea40
        /*080c*/ 	.word	0x00000003
        /*0810*/ 	.word	0x00000000
        /*0814*/ 	.short	0x010a
        /*0816*/ 	.byte	0x3f
	.zero		1


	//   ....[35]....
        /*0818*/ 	.word	0x0000eb10
        /*081c*/ 	.word	0x00000011
        /*0820*/ 	.word	0x00026800
        /*0824*/ 	.short	0x010a
        /*0826*/ 	.byte	0x3f
	.zero		1


	//   ....[36]....
        /*0828*/ 	.word	0x0000eb60
        /*082c*/ 	.word	0x00000008
        /*0830*/ 	.word	0x00026810
        /*0834*/ 	.short	0x010a
        /*0836*/ 	.byte	0x3f
	.zero		1


	//   ....[37]....
        /*0838*/ 	.word	0x0000ebb0
        /*083c*/ 	.word	0x00000008
        /*0840*/ 	.word	0x00026830
        /*0844*/ 	.short	0x010a
        /*0846*/ 	.byte	0x3f
	.zero		1


	//   ....[38]....
        /*0848*/ 	.word	0x0000ec00
        /*084c*/ 	.word	0x00000006
        /*0850*/ 	.word	0x00026810
        /*0854*/ 	.short	0x010a
        /*0856*/ 	.byte	0x3f
	.zero		1


	//   ....[39]....
        /*0858*/ 	.word	0x0000ec50
        /*085c*/ 	.word	0x00000006
        /*0860*/ 	.word	0x00026830
        /*0864*/ 	.short	0x010a
        /*0866*/ 	.byte	0x3f
	.zero		1


	//   ....[40]....
        /*0868*/ 	.word	0x0000edf0
        /*086c*/ 	.word	0x00000000
        /*0870*/ 	.word	0x00026820
        /*0874*/ 	.short	0x010a
        /*0876*/ 	.byte	0x3f
	.zero		1


	//   ....[41]....
        /*0878*/ 	.word	0x0000ee40
        /*087c*/ 	.word	0x00000000
        /*0880*/ 	.word	0x00026840
        /*0884*/ 	.short	0x010a
        /*0886*/ 	.byte	0x3f
	.zero		1


	//   ....[42]....
        /*0888*/ 	.word	0x0000ee90
        /*088c*/ 	.word	0x00000000
        /*0890*/ 	.word	0x00026828
        /*0894*/ 	.short	0x010a
        /*0896*/ 	.byte	0x3f
	.zero		1


	//   ....[43]....
        /*0898*/ 	.word	0x0000eee0
        /*089c*/ 	.word	0x00000000
        /*08a0*/ 	.word	0x00026848
        /*08a4*/ 	.short	0x010a
        /*08a6*/ 	.byte	0x3f
	.zero		1


	//   ....[44]....
        /*08a8*/ 	.word	0x0000ef40
        /*08ac*/ 	.word	0x00000000
        /*08b0*/ 	.word	0x00026820
        /*08b4*/ 	.short	0x010a
        /*08b6*/ 	.byte	0x3f
	.zero		1


	//   ....[45]....
        /*08b8*/ 	.word	0x0000ef90
        /*08bc*/ 	.word	0x00000000
        /*08c0*/ 	.word	0x00026840
        /*08c4*/ 	.short	0x010a
        /*08c6*/ 	.byte	0x3f
	.zero		1


	//   ....[46]....
        /*08c8*/ 	.word	0x0000efe0
        /*08cc*/ 	.word	0x00000000
        /*08d0*/ 	.word	0x00026828
        /*08d4*/ 	.short	0x010a
        /*08d6*/ 	.byte	0x3f
	.zero		1


	//   ....[47]....
        /*08d8*/ 	.word	0x0000f030
        /*08dc*/ 	.word	0x00000004
        /*08e0*/ 	.word	0x00026840
        /*08e4*/ 	.short	0x010a
        /*08e6*/ 	.byte	0x3f
	.zero		1


	//   ....[48]....
        /*08e8*/ 	.word	0x0000f100
        /*08ec*/ 	.word	0x00000007
        /*08f0*/ 	.word	0x00000000
        /*08f4*/ 	.short	0x010a
        /*08f6*/ 	.byte	0x3f
	.zero		1


	//   ....[49]....
        /*08f8*/ 	.word	0x0000f150
        /*08fc*/ 	.word	0x00000003
        /*0900*/ 	.word	0x00000000
        /*0904*/ 	.short	0x010a
        /*0906*/ 	.byte	0x3f
	.zero		1


	//   ....[50]....
        /*0908*/ 	.word	0x0000f1a0
        /*090c*/ 	.word	0x00000005
        /*0910*/ 	.word	0x00000000
        /*0914*/ 	.short	0x010a
        /*0916*/ 	.byte	0x3f
	.zero		1


	//----- nvinfo : EIATTR_NUM_MBARRIERS
	.align		4
.L_750:
        /*0918*/ 	.byte	0x03, 0x38
        /*091a*/ 	.short	0x0009


	//----- nvinfo : EIATTR_EXIT_INSTR_OFFSETS
	.align		4
        /*091c*/ 	.byte	0x04, 0x1c
        /*091e*/ 	.short	(.L_752 - .L_751)


	//   ....[0]....
.L_751:
        /*0920*/ 	.word	0x0000ea90


	//----- nvinfo : EIATTR_MAX_THREADS
	.align		4
.L_752:
        /*0924*/ 	.byte	0x04, 0x05
        /*0926*/ 	.short	(.L_754 - .L_753)
.L_753:
        /*0928*/ 	.word	0x00000180
        /*092c*/ 	.word	0x00000001
        /*0930*/ 	.word	0x00000001


	//----- nvinfo : EIATTR_CRS_STACK_SIZE
	.align		4
.L_754:
        /*0934*/ 	.byte	0x04, 0x1e
        /*0936*/ 	.short	(.L_756 - .L_755)
.L_755:
        /*0938*/ 	.word	0x00000000


	//----- nvinfo : EIATTR_CBANK_PARAM_SIZE
	.align		4
.L_756:
        /*093c*/ 	.byte	0x03, 0x19
        /*093e*/ 	.short	0x0970


	//----- nvinfo : EIATTR_PARAM_CBANK
	.align		4
        /*0940*/ 	.byte	0x04, 0x0a
        /*0942*/ 	.short	(.L_758 - .L_757)
	.align		4
.L_757:
        /*0944*/ 	.word	index@(.nv.constant0._ZN7cutlass13device_kernelIN5flash11enable_sm90INS1_16FlashAttnBwdSm90INS1_25CollectiveMainloopBwdSm90ILi2ELi2ELi2EN4cute5tupleIJNS5_1CILi1EEES8_S8_EEENS6_IJNS7_ILi96EEENS7_ILi128EEENS7_ILi64EEEEEENS_10bfloat16_tEfNS_4arch4Sm90ELb1ELb0ELb1ELb0ELb1ELb1ELb0ELb1ELi2ELi1ELi2ELi2ELb0EEENS1_21CollectiveEpilogueBwdISD_SE_SG_Li256ELb0ELb0ELi1EEENS1_25SingleTileBwdLPTSchedulerILb0ELi128ELb1EEEEEEEEEvNT_6ParamsE)
        /*0948*/ 	.short	0x0210
        /*094a*/ 	.short	0x0970


	//----- nvinfo : EIATTR_SW_WAR
	.align		4
.L_758:
        /*094c*/ 	.byte	0x04, 0x36
        /*094e*/ 	.short	(.L_760 - .L_759)
.L_759:
        /*0950*/ 	.word	0x00000008
.L_760:


//--------------------- .nv.info._ZN7cutlass13device_kernelIN5flash11enable_sm90INS1_16FlashAttnBwdSm90INS1_25CollectiveMainloopBwdSm90ILi2ELi2ELi2EN4cute5tupleIJNS5_1CILi1EEES8_S8_EEENS6_IJNS7_ILi96EEENS7_ILi128EEENS7_ILi64EEEEEENS_10bfloat16_tEfNS_4arch4Sm90ELb1ELb0ELb1ELb0ELb0ELb1ELb0ELb1ELi2ELi1ELi2ELi2ELb0EEENS1_24CollectiveEpilogueBwdGQAISD_fSG_Li256ELb0ELb0EEENS1_25SingleTileBwdLPTSchedulerILb0ELi128ELb0EEEEEEEEEvNT_6ParamsE --------------------------
	.section	.nv.info._ZN7cutlass13device_kernelIN5flash11enable_sm90INS1_16FlashAttnBwdSm90INS1_25CollectiveMainloopBwdSm90ILi2ELi2ELi2EN4cute5tupleIJNS5_1CILi1EEES8_S8_EEENS6_IJNS7_ILi96EEENS7_ILi128EEENS7_ILi64EEEEEENS_10bfloat16_tEfNS_4arch4Sm90ELb1ELb0ELb1ELb0ELb0ELb1ELb0ELb1ELi2ELi1ELi2ELi2ELb0EEENS1_24CollectiveEpilogueBwdGQAISD_fSG_Li256ELb0ELb0EEENS1_25SingleTileBwdLPTSchedulerILb0ELi128ELb0EEEEEEEEEvNT_6ParamsE,"",@"SHT_CUDA_INFO"
	.sectionflags	@""
	.align	4


	//----- nvinfo : EIATTR_CUDA_API_VERSION
	.align		4
        /*0000*/ 	.byte	0x04, 0x37
        /*0002*/ 	.short	(.L_762 - .L_761)
.L_761:
        /*0004*/ 	.word	0x00000082


	//----- nvinfo : EIATTR_KPARAM_INFO
	.align		4
.L_762:
        /*0008*/ 	.byte	0x04, 0x17
        /*000a*/ 	.short	(.L_764 - .L_763)
.L_763:
        /*000c*/ 	.word	0x00000000
        /*0010*/ 	.short	0x0000
        /*0012*/ 	.short	0x0070
        /*0014*/ 	.byte	0x00, 0xf0, 0x01, 0x1c


	//----- nvinfo : EIATTR_SPARSE_MMA_MASK
	.align		4
.L_764:
        /*0018*/ 	.byte	0x03, 0x50
        /*001a*/ 	.short	0x0000


	//----- nvinfo : EIATTR_MAXREG_COUNT
	.align		4
        /*001c*/ 	.byte	0x03, 0x1b
        /*001e*/ 	.short	0x00a8


	//----- nvinfo : EIATTR_NUM_BARRIERS
	.align		4
        /*0020*/ 	.byte	0x02, 0x4c
        /*0022*/ 	.byte	0x10
	.zero		1


	//----- nvinfo : EIATTR_EXTERNS
	.align		4
        /*0024*/ 	.byte	0x04, 0x0f
        /*0026*/ 	.short	(.L_766 - .L_765)


	//   ....[0]....
	.align		4
.L_765:
        /*0028*/ 	.word	index@(__assertfail)


	//----- nvinfo : EIATTR_ANNOTATIONS
	.align		4
.L_766:
        /*002c*/ 	.byte	0x04, 0x55
        /*002e*/ 	.short	(.L_768 - .L_767)


	//   ....[0]....
.L_767:
        /* <DEDUP_REMOVED lines=36> */


	//----- nvinfo : EIATTR_MERCURY_ISA_VERSION
	.align		4
.L_768:
        /*0260*/ 	.byte	0x03, 0x5f
        /*0262*/ 	.short	0x0101


	//----- nvinfo : EIATTR_INT_WARP_WIDE_INSTR_OFFSETS
	.align		4
        /*0264*/ 	.byte	0x04, 0x31
        /*0266*/ 	.short	(.L_770 - .L_769)


	//   ....[0]....
.L_769:
        /*0268*/ 	.word	0x00000180


	//   ....[1]....
        /*026c*/ 	.word	0x00000240


	//----- nvinfo : EIATTR_COOP_GROUP_MASK_REGIDS
	.align		4
.L_770:
        /*0270*/ 	.byte	0x04, 0x29
        /*0272*/ 	.short	(.L_772 - .L_771)


	//   ....[0]....
.L_771:
        /*0274*/ 	.word	0xffffffff


	//   ....[1]....
        /*0278*/ 	.word	0xffffffff


	//   ....[2]....
        /*027c*/ 	.word	0xffffffff


	//   ....[3]....
        /*0280*/ 	.word	0xffffffff


	//   ....[4]....
        /*0284*/ 	.word	0xffffffff


	//   ....[5]....
        /*0288*/ 	.word	0xffffffff


	//   ....[6]....
        /*028c*/ 	.word	0xffffffff


	//   ....[7]....
        /*0290*/ 	.word	0xffffffff


	//   ....[8]....
        /*0294*/ 	.word	0xffffffff


	//   ....[9]....
        /*0298*/ 	.word	0xffffffff


	//   ....[10]....
        /*029c*/ 	.word	0xffffffff


	//   ....[11]....
        /*02a0*/ 	.word	0xffffffff


	//   ....[12]....
        /*02a4*/ 	.word	0xffffffff


	//   ....[13]....
        /*02a8*/ 	.word	0xffffffff


	//   ....[14]....
        /*02ac*/ 	.word	0xffffffff


	//   ....[15]....
        /*02b0*/ 	.word	0xffffffff


	//   ....[16]....
        /*02b4*/ 	.word	0xffffffff


	//   ....[17]....
        /*02b8*/ 	.word	0xffffffff


	//   ....[18]....
        /*02bc*/ 	.word	0xffffffff


	//   ....[19]....
        /*02c0*/ 	.word	0xffffffff


	//   ....[20]....
        /*02c4*/ 	.word	0xffffffff


	//   ....[21]....
        /*02c8*/ 	.word	0xffffffff


	//   ....[22]....
        /*02cc*/ 	.word	0xffffffff


	//   ....[23]....
        /*02d0*/ 	.word	0xffffffff


	//   ....[24]....
        /*02d4*/ 	.word	0xffffffff


	//   ....[25]....
        /*02d8*/ 	.word	0xffffffff


	//   ....[26]....
        /*02dc*/ 	.word	0xffffffff


	//   ....[27]....
        /*02e0*/ 	.word	0xffffffff


	//   ....[28]....
        /*02e4*/ 	.word	0xffffffff


	//   ....[29]....
        /*02e8*/ 	.word	0xffffffff


	//   ....[30]....
        /*02ec*/ 	.word	0xffffffff


	//   ....[31]....
        /*02f0*/ 	.word	0xffffffff


	//   ....[32]....
        /*02f4*/ 	.word	0xffffffff


	//   ....[33]....
        /*02f8*/ 	.word	0xffffffff


	//   ....[34]....
        /*02fc*/ 	.word	0xffffffff


	//   ....[35]....
        /*0300*/ 	.word	0xffffffff


	//   ....[36]....
        /*0304*/ 	.word	0xffffffff


	//   ....[37]....
        /*0308*/ 	.word	0xffffffff


	//   ....[38]....
        /*030c*/ 	.word	0xffffffff


	//   ....[39]....
        /*0310*/ 	.word	0xffffffff


	//   ....[40]....
        /*0314*/ 	.word	0xffffffff


	//   ....[41]....
        /*0318*/ 	.word	0xffffffff


	//   ....[42]....
        /*031c*/ 	.word	0xffffffff


	//   ....[43]....
        /*0320*/ 	.word	0xffffffff


	//   ....[44]....
        /*0324*/ 	.word	0xffffffff


	//   ....[45]....
        /*0328*/ 	.word	0xffffffff


	//   ....[46]....
        /*032c*/ 	.word	0xffffffff


	//   ....[47]....
        /*0330*/ 	.word	0xffffffff


	//   ....[48]....
        /*0334*/ 	.word	0xffffffff


	//   ....[49]....
        /*0338*/ 	.word	0xffffffff


	//   ....[50]....
        /*033c*/ 	.word	0xffffffff


	//   ....[51]....
        /*0340*/ 	.word	0xffffffff


	//   ....[52]....
        /*0344*/ 	.word	0xffffffff


	//   ....[53]....
        /*0348*/ 	.word	0xffffffff


	//   ....[54]....
        /*034c*/ 	.word	0xffffffff


	//   ....[55]....
        /*0350*/ 	.word	0xffffffff


	//   ....[56]....
        /*0354*/ 	.word	0xffffffff


	//   ....[57]....
        /*0358*/ 	.word	0xffffffff


	//   ....[58]....
        /*035c*/ 	.word	0xffffffff


	//   ....[59]....
        /*0360*/ 	.word	0xffffffff


	//   ....[60]....
        /*0364*/ 	.word	0xffffffff


	//   ....[61]....
        /*0368*/ 	.word	0xffffffff


	//   ....[62]....
        /*036c*/ 	.word	0xffffffff


	//   ....[63]....
        /*0370*/ 	.word	0xffffffff


	//   ....[64]....
        /*0374*/ 	.word	0xffffffff


	//   ....[65]....
        /*0378*/ 	.word	0xffffffff


	//   ....[66]....
        /*037c*/ 	.word	0xffffffff


	//   ....[67]....
        /*0380*/ 	.word	0xffffffff


	//   ....[68]....
        /*0384*/ 	.word	0xffffffff


	//   ....[69]....
        /*0388*/ 	.word	0xffffffff


	//   ....[70]....
        /*038c*/ 	.word	0xffffffff


	//   ....[71]....
        /*0390*/ 	.word	0xffffffff


	//   ....[72]....
        /*0394*/ 	.word	0xffffffff


	//   ....[73]....
        /*0398*/ 	.word	0xffffffff


	//   ....[74]....
        /*039c*/ 	.word	0xffffffff


	//   ....[75]....
        /*03a0*/ 	.word	0xffffffff


	//   ....[76]....
        /*03a4*/ 	.word	0xffffffff


	//   ....[77]....
        /*03a8*/ 	.word	0xffffffff


	//   ....[78]....
        /*03ac*/ 	.word	0xffffffff


	//   ....[79]....
        /*03b0*/ 	.word	0xffffffff


	//   ....[80]....
        /*03b4*/ 	.word	0xffffffff


	//   ....[81]....
        /*03b8*/ 	.word	0xffffffff


	//   ....[82]....
        /*03bc*/ 	.word	0xffffffff


	//   ....[83]....
        /*03c0*/ 	.word	0xffffffff


	//   ....[84]....
        /*03c4*/ 	.word	0xffffffff


	//   ....[85]....
        /*03c8*/ 	.word	0xffffffff


	//   ....[86]....
        /*03cc*/ 	.word	0xffffffff


	//   ....[87]....
        /*03d0*/ 	.word	0xffffffff


	//   ....[88]....
        /*03d4*/ 	.word	0xffffffff


	//   ....[89]....
        /*03d8*/ 	.word	0xffffffff


	//   ....[90]....
        /*03dc*/ 	.word	0xffffffff


	//   ....[91]....
        /*03e0*/ 	.word	0xffffffff


	//   ....[92]....
        /*03e4*/ 	.word	0xffffffff


	//   ....[93]....
        /*03e8*/ 	.word	0xffffffff


	//   ....[94]....
        /*03ec*/ 	.word	0xffffffff


	//   ....[95]....
        /*03f0*/ 	.word	0xffffffff


	//   ....[96]....
        /*03f4*/ 	.word	0xffffffff


	//   ....[97]....
        /*03f8*/ 	.word	0xffffffff


	//   ....[98]....
        /*03fc*/ 	.word	0xffffffff


	//   ....[99]....
        /*0400*/ 	.word	0xffffffff


	//   ....[100]....
        /*0404*/ 	.word	0xffffffff


	//   ....[101]....
        /*0408*/ 	.word	0xffffffff


	//   ....[102]....
        /*040c*/ 	.word	0xffffffff


	//   ....[103]....
        /*0410*/ 	.word	0x0500000f


	//----- nvinfo : EIATTR_COOP_GROUP_INSTR_OFFSETS
	.align		4
.L_772:
        /*0414*/ 	.byte	0x04, 0x28
        /*0416*/ 	.short	(.L_774 - .L_773)


	//   ....[0]....
.L_773:
        /*0418*/ 	.word	0x00000060


	//   ....[1]....
        /*041c*/ 	.word	0x00000190


	//   ....[2]....
        /*0420*/ 	.word	0x00000220


	//   ....[3]....
        /*0424*/ 	.word	0x000003a0


	//   ....[4]....
        /*0428*/ 	.word	0x00000610


	//   ....[5]....
        /*042c*/ 	.word	0x00001110


	//   ....[6]....
        /*0430*/ 	.word	0x00002500


	//   ....[7]....
        /*0434*/ 	.word	0x000027a0


	//   ....[8]....
        /*0438*/ 	.word	0x00002820


	//   ....[9]....
        /*043c*/ 	.word	0x00002850


	//   ....[10]....
        /*0440*/ 	.word	0x00002fb0


	//   ....[11]....
        /*0444*/ 	.word	0x00003000


	//   ....[12]....
        /*0448*/ 	.word	0x00003070


	//   ....[13]....
        /*044c*/ 	.word	0x000030a0


	//   ....[14]....
        /*0450*/ 	.word	0x000030d0


	//   ....[15]....
        /*0454*/ 	.word	0x000030f0


	//   ....[16]....
        /*0458*/ 	.word	0x00003210


	//   ....[17]....
        /*045c*/ 	.word	0x00003230


	//   ....[18]....
        /*0460*/ 	.word	0x00003240


	//   ....[19]....
        /*0464*/ 	.word	0x00003280


	//   ....[20]....
        /*0468*/ 	.word	0x00003350


	//   ....[21]....
        /*046c*/ 	.word	0x00003370


	//   ....[22]....
        /*0470*/ 	.word	0x000033f0


	//   ....[23]....
        /*0474*/ 	.word	0x00003400


	//   ....[24]....
        /*0478*/ 	.word	0x00003420


	//   ....[25]....
        /*047c*/ 	.word	0x00003490


	//   ....[26]....
        /*0480*/ 	.word	0x000034b0


	//   ....[27]....
        /*0484*/ 	.word	0x000034f0


	//   ....[28]....
        /*0488*/ 	.word	0x00003520


	//   ....[29]....
        /*048c*/ 	.word	0x00003560


	//   ....[30]....
        /*0490*/ 	.word	0x000035f0


	//   ....[31]....
        /*0494*/ 	.word	0x00003630


	//   ....[32]....
        /*0498*/ 	.word	0x00003680


	//   ....[33]....
        /*049c*/ 	.word	0x00003690


	//   ....[34]....
        /*04a0*/ 	.word	0x000036f0


	//   ....[35]....
        /*04a4*/ 	.word	0x00003730


	//   ....[36]....
        /*04a8*/ 	.word	0x00003830


	//   ....[37]....
        /*04ac*/ 	.word	0x00003850


	//   ....[38]....
        /*04b0*/ 	.word	0x00003ad0


	//   ....[39]....
        /*04b4*/ 	.word	0x00003af0


	//   ....[40]....
        /*04b8*/ 	.word	0x00003b20


	//   ....[41]....
        /*04bc*/ 	.word	0x00003b90


	//   ....[42]....
        /*04c0*/ 	.word	0x00003bc0


	//   ....[43]....
        /*04c4*/ 	.word	0x00003bd0


	//   ....[44]....
        /*04c8*/ 	.word	0x00003c00


	//   ....[45]....
        /*04cc*/ 	.word	0x00003c10


	//   ....[46]....
        /*04d0*/ 	.word	0x00003ea0


	//   ....[47]....
        /*04d4*/ 	.word	0x00003eb0


	//   ....[48]....
        /*04d8*/ 	.word	0x00003ed0


	//   ....[49]....
        /*04dc*/ 	.word	0x00003ee0


	//   ....[50]....
        /*04e0*/ 	.word	0x00003ef0


	//   ....[51]....
        /*04e4*/ 	.word	0x00003f00


	//   ....[52]....
        /*04e8*/ 	.word	0x00003f10


	//   ....[53]....
        /*04ec*/ 	.word	0x00003f20


	//   ....[54]....
        /*04f0*/ 	.word	0x00006730


	//   ....[55]....
        /*04f4*/ 	.word	0x00006740


	//   ....[56]....
        /*04f8*/ 	.word	0x00006750


	//   ....[57]....
        /*04fc*/ 	.word	0x00006760


	//   ....[58]....
        /*0500*/ 	.word	0x00006770


	//   ....[59]....
        /*0504*/ 	.word	0x00006780


	//   ....[60]....
        /*0508*/ 	.word	0x00006790


	//   ....[61]....
        /*050c*/ 	.word	0x000067a0


	//   ....[62]....
        /*0510*/ 	.word	0x000067b0


	//   ....[63]....
        /*0514*/ 	.word	0x000067c0


	//   ....[64]....
        /*0518*/ 	.word	0x000067d0


	//   ....[65]....
        /*051c*/ 	.word	0x000067e0


	//   ....[66]....
        /*0520*/ 	.word	0x000068f0


	//   ....[67]....
        /*0524*/ 	.word	0x00006940


	//   ....[68]....
        /*0528*/ 	.word	0x00006980


	//   ....[69]....
        /*052c*/ 	.word	0x000069c0


	//   ....[70]....
        /*0530*/ 	.word	0x00006a00


	//   ....[71]....
        /*0534*/ 	.word	0x00006a40


	//   ....[72]....
        /*0538*/ 	.word	0x00006a80


	//   ....[73]....
        /*053c*/ 	.word	0x00006c70


	//   ....[74]....
        /*0540*/ 	.word	0x00006e00


	//   ....[75]....
        /*0544*/ 	.word	0x000071a0


	//   ....[76]....
        /*0548*/ 	.word	0x000072d0


	//   ....[77]....
        /*054c*/ 	.word	0x00007360


	//   ....[78]....
        /*0550*/ 	.word	0x000075a0


	//   ....[79]....
        /*0554*/ 	.word	0x000075c0


	//   ....[80]....
        /*0558*/ 	.word	0x000075d0


	//   ....[81]....
        /*055c*/ 	.word	0x000075f0


	//   ....[82]....
        /*0560*/ 	.word	0x00007600


	//   ....[83]....
        /*0564*/ 	.word	0x00007620


	//   ....[84]....
        /*0568*/ 	.word	0x00007990


	//   ....[85]....
        /*056c*/ 	.word	0x000079d0


	//   ....[86]....
        /*0570*/ 	.word	0x00007e90


	//   ....[87]....
        /*0574*/ 	.word	0x00007eb0


	//   ....[88]....
        /*0578*/ 	.word	0x00007ee0


	//   ....[89]....
        /*057c*/ 	.word	0x00007ef0


	//   ....[90]....
        /*0580*/ 	.word	0x00008050


	//   ....[91]....
        /*0584*/ 	.word	0x00008080


	//   ....[92]....
        /*0588*/ 	.word	0x000080e0


	//   ....[93]....
        /*058c*/ 	.word	0x000081b0


	//   ....[94]....
        /*0590*/ 	.word	0x000081f0


	//   ....[95]....
        /*0594*/ 	.word	0x00008230


	//   ....[96]....
        /*0598*/ 	.word	0x00008250


	//   ....[97]....
        /*059c*/ 	.word	0x00008260


	//   ....[98]....
        /*05a0*/ 	.word	0x00008280


	//   ....[99]....
        /*05a4*/ 	.word	0x000082b0


	//   ....[100]....
        /*05a8*/ 	.word	0x000082c0


	//   ....[101]....
        /*05ac*/ 	.word	0x000082d0


	//   ....[102]....
        /*05b0*/ 	.word	0x0000a5f0


	//   ....[103]....
        /*05b4*/ 	.word	0x0000d3d0


	//----- nvinfo : EIATTR_REG_RECONFIG
	.align		4
.L_774:
        /*05b8*/ 	.byte	0x01, 0x54
	.zero		2


	//----- nvinfo : EIATTR_SYSCALL_OFFSETS
	.align		4
        /*05bc*/ 	.byte	0x04, 0x46
        /*05be*/ 	.short	(.L_776 - .L_775)


	//   ....[0]....
.L_775:
        /*05c0*/ 	.word	0x00000d70


	//   ....[1]....
        /*05c4*/ 	.word	0x00000e60


	//   ....[2]....
        /*05c8*/ 	.word	0x00000fc0


	//   ....[3]....
        /*05cc*/ 	.word	0x000010b0


	//----- nvinfo : EIATTR_MBARRIER_INSTR_OFFSETS
	.align		4
.L_776:
        /*05d0*/ 	.byte	0x04, 0x39
        /*05d2*/ 	.short	(.L_778 - .L_777)


	//   ....[0]....
.L_777:
        /*05d4*/ 	.word	0x00000260
        /*05d8*/ 	.word	0x000000ff
        /*05dc*/ 	.word	0x00026800
        /*05e0*/ 	.short	0x0100
        /*05e2*/ 	.byte	0x06
	.zero		1


	//   ....[1]....
        /*05e4*/ 	.word	0x00000350
        /*05e8*/ 	.word	0x000000ff
        /*05ec*/ 	.word	0x00026810
        /*05f0*/ 	.short	0x0100
        /*05f2*/ 	.byte	0x08
	.zero		1


	//   ....[2]....
        /*05f4*/ 	.word	0x00000360
        /*05f8*/ 	.word	0x000000ff
        /*05fc*/ 	.word	0x00026820
        /*0600*/ 	.short	0x0100
        /*0602*/ 	.byte	0x08
	.zero		1


	//   ....[3]....
        /*0604*/ 	.word	0x00000370
        /*0608*/ 	.word	0x000000ff
        /*060c*/ 	.word	0x00026818
        /*0610*/ 	.short	0x0100
        /*0612*/ 	.byte	0x08
	.zero		1


	//   ....[4]....
        /*0614*/ 	.word	0x00000380
        /*0618*/ 	.word	0x000000ff
        /*061c*/ 	.word	0x00026828
        /*0620*/ 	.short	0x0100
        /*0622*/ 	.byte	0x08
	.zero		1


	//   ....[5]....
        /*0624*/ 	.word	0x000004b0
        /*0628*/ 	.word	0x000000ff
        /*062c*/ 	.word	0x00026830
        /*0630*/ 	.short	0x0100
        /*0632*/ 	.byte	0x08
	.zero		1


	//   ....[6]....
        /*0634*/ 	.word	0x000004c0
        /*0638*/ 	.word	0x000000ff
        /*063c*/ 	.word	0x00026840
        /*0640*/ 	.short	0x0100
        /*0642*/ 	.byte	0x08
	.zero		1


	//   ....[7]....
        /*0644*/ 	.word	0x000004d0
        /*0648*/ 	.word	0x000000ff
        /*064c*/ 	.word	0x00026838
        /*0650*/ 	.short	0x0100
        /*0652*/ 	.byte	0x08
	.zero		1


	//   ....[8]....
        /*0654*/ 	.word	0x000004e0
        /*0658*/ 	.word	0x000000ff
        /*065c*/ 	.word	0x00026848
        /*0660*/ 	.short	0x0100
        /*0662*/ 	.byte	0x08
	.zero		1


	//   ....[9]....
        /*0664*/ 	.word	0x00001170
        /*0668*/ 	.word	0x00000011
        /*066c*/ 	.word	0x00026800
        /*0670*/ 	.short	0x010a
        /*0672*/ 	.byte	0x3f
	.zero		1


	//   ....[10]....
        /*0674*/ 	.word	0x000011a0
        /*0678*/ 	.word	0x00000011
        /*067c*/ 	.word	0x00026800
        /*0680*/ 	.short	0x010a
        /*0682*/ 	.byte	0x3f
	.zero		1


	//   ....[11]....
        /*0684*/ 	.word	0x00001c60
        /*0688*/ 	.word	0x00000006
        /*068c*/ 	.word	0x00026810
        /*0690*/ 	.short	0x010a
        /*0692*/ 	.byte	0x3f
	.zero		1


	//   ....[12]....
        /*0694*/ 	.word	0x00001cd0
        /*0698*/ 	.word	0x00000006
        /*069c*/ 	.word	0x00026810
        /*06a0*/ 	.short	0x010a
        /*06a2*/ 	.byte	0x3f
	.zero		1


	//   ....[13]....
        /*06a4*/ 	.word	0x00002090
        /*06a8*/ 	.word	0x00000006
        /*06ac*/ 	.word	0x00026830
        /*06b0*/ 	.short	0x010a
        /*06b2*/ 	.byte	0x3f
	.zero		1


	//   ....[14]....
        /*06b4*/ 	.word	0x00002110
        /*06b8*/ 	.word	0x00000006
        /*06bc*/ 	.word	0x00026830
        /*06c0*/ 	.short	0x010a
        /*06c2*/ 	.byte	0x3f
	.zero		1


	//   ....[15]....
        /*06c4*/ 	.word	0x00005650
        /*06c8*/ 	.word	0x00000007
        /*06cc*/ 	.word	0x00000000
        /*06d0*/ 	.short	0x0101
        /*06d2*/ 	.byte	0x3f
	.zero		1


	//   ....[16]....
        /*06d4*/ 	.word	0x000059e0
        /*06d8*/ 	.word	0x00000006
        /*06dc*/ 	.word	0x00000000
        /*06e0*/ 	.short	0x0101
        /*06e2*/ 	.byte	0x3f
	.zero		1


	//   ....[17]....
        /*06e4*/ 	.word	0x00006110
        /*06e8*/ 	.word	0x00000006
        /*06ec*/ 	.word	0x00026810
        /*06f0*/ 	.short	0x010a
        /*06f2*/ 	.byte	0x3f
	.zero		1


	//   ....[18]....
        /*06f4*/ 	.word	0x00006190
        /*06f8*/ 	.word	0x00000006
        /*06fc*/ 	.word	0x00026810
        /*0700*/ 	.short	0x010a
        /*0702*/ 	.byte	0x3f
	.zero		1


	//   ....[19]....
        /*0704*/ 	.word	0x00006510
        /*0708*/ 	.word	0x00000006
        /*070c*/ 	.word	0x00026830
        /*0710*/ 	.short	0x010a
        /*0712*/ 	.byte	0x3f
	.zero		1


	//   ....[20]....
        /*0714*/ 	.word	0x000065a0
        /*0718*/ 	.word	0x00000006
        /*071c*/ 	.word	0x00026830
        /*0720*/ 	.short	0x010a
        /*0722*/ 	.byte	0x3f
	.zero		1


	//   ....[21]....
        /*0724*/ 	.word	0x00009800
        /*0728*/ 	.word	0x00000005
        /*072c*/ 	.word	0x00000000
        /*0730*/ 	.short	0x0101
        /*0732*/ 	.byte	0x3f
	.zero		1


	//   ....[22]....
        /*0734*/ 	.word	0x00009bb0
        /*0738*/ 	.word	0x00000006
        /*073c*/ 	.word	0x00000000
        /*0740*/ 	.short	0x0101
        /*0742*/ 	.byte	0x3f
	.zero		1


	//   ....[23]....
        /*0744*/ 	.word	0x0000baa0
        /*0748*/ 	.word	0x00000000
        /*074c*/ 	.word	0x00026820
        /*0750*/ 	.short	0x010a
        /*0752*/ 	.byte	0x3f
	.zero		1


	//   ....[24]....
        /*0754*/ 	.word	0x0000bff0
        /*0758*/ 	.word	0x00000000
        /*075c*/ 	.word	0x00026840
        /*0760*/ 	.short	0x010a
        /*0762*/ 	.byte	0x3f
	.zero		1


	//   ....[25]....
        /*0764*/ 	.word	0x0000c240
        /*0768*/ 	.word	0x00000000
        /*076c*/ 	.word	0x00026828
        /*0770*/ 	.short	0x010a
        /*0772*/ 	.byte	0x3f
	.zero		1


	//   ....[26]....
        /*0774*/ 	.word	0x0000c4b0
        /*0778*/ 	.word	0x00000000
        /*077c*/ 	.word	0x00026848
        /*0780*/ 	.short	0x010a
        /*0782*/ 	.byte	0x3f
	.zero		1


	//   ....[27]....
        /*0784*/ 	.word	0x0000c6b0
        /*0788*/ 	.word	0x00000000
        /*078c*/ 	.word	0x00026820
        /*0790*/ 	.short	0x010a
        /*0792*/ 	.byte	0x3f
	.zero		1


	//   ....[28]....
        /*0794*/ 	.word	0x0000c960
        /*0798*/ 	.word	0x00000000
        /*079c*/ 	.word	0x00026840
        /*07a0*/ 	.short	0x010a
        /*07a2*/ 	.byte	0x3f
	.zero		1


	//   ....[29]....
        /*07a4*/ 	.word	0x0000cb80
        /*07a8*/ 	.word	0x00000000
        /*07ac*/ 	.word	0x00026828
        /*07b0*/ 	.short	0x010a
        /*07b2*/ 	.byte	0x3f
	.zero		1


	//   ....[30]....
        /*07b4*/ 	.word	0x0000ce40
        /*07b8*/ 	.word	0x00000004
        /*07bc*/ 	.word	0x00026840
        /*07c0*/ 	.short	0x010a
        /*07c2*/ 	.byte	0x3f
	.zero		1


	//   ....[31]....
        /*07c4*/ 	.word	0x0000d250
        /*07c8*/ 	.word	0x00000007
        /*07cc*/ 	.word	0x00000000
        /*07d0*/ 	.short	0x010a
        /*07d2*/ 	.byte	0x3f
	.zero		1


	//   ....[32]....
        /*07d4*/ 	.word	0x0000d2a0
        /*07d8*/ 	.word	0x00000003
        /*07dc*/ 	.word	0x00000000
        /*07e0*/ 	.short	0x010a
        /*07e2*/ 	.byte	0x3f
	.zero		1


	//   ....[33]....
        /*07e4*/ 	.word	0x0000d300
        /*07e8*/ 	.word	0x00000005
        /*07ec*/ 	.word	0x00000000
        /*07f0*/ 	.short	0x010a
        /*07f2*/ 	.byte	0x3f
	.zero		1


	//   ....[34]....
        /*07f4*/ 	.word	0x0000d330
        /*07f8*/ 	.word	0x00000003
        /*07fc*/ 	.word	0x00000000
        /*0800*/ 	.short	0x010a
        /*0802*/ 	.byte	0x3f
	.zero		1


	//   ....[35]....
        /*0804*/ 	.word	0x0000d400
        /*0808*/ 	.word	0x00000011
        /*080c*/ 	.word	0x00026800
        /*0810*/ 	.short	0x010a
        /*0812*/ 	.byte	0x3f
	.zero		1


	//   ....[36]....
        /*0814*/ 	.word	0x0000d450
        /*0818*/ 	.word	0x00000006
        /*081c*/ 	.word	0x00026810
        /*0820*/ 	.short	0x010a
        /*0822*/ 	.byte	0x3f
	.zero		1


	//   ....[37]....
        /*0824*/ 	.word	0x0000d4a0
        /*0828*/ 	.word	0x00000006
        /*082c*/ 	.word	0x00026830
        /*0830*/ 	.short	0x010a
        /*0832*/ 	.byte	0x3f
	.zero		1


	//   ....[38]....
        /*0834*/ 	.word	0x0000d4f0
        /*0838*/ 	.word	0x00000006
        /*083c*/ 	.word	0x00026810
        /*0840*/ 	.short	0x010a
        /*0842*/ 	.byte	0x3f
	.zero		1


	//   ....[39]....
        /*0844*/ 	.word	0x0000d540
        /*0848*/ 	.word	0x00000006
        /*084c*/ 	.word	0x00026830
        /*0850*/ 	.short	0x010a
        /*0852*/ 	.byte	0x3f
	.zero		1


	//   ....[40]....
        /*0854*/ 	.word	0x0000d590
        /*0858*/ 	.word	0x00000000
        /*085c*/ 	.word	0x00026820
        /*0860*/ 	.short	0x010a
        /*0862*/ 	.byte	0x3f
	.zero		1


	//   ....[41]....
        /*0864*/ 	.word	0x0000d5e0
        /*0868*/ 	.word	0x00000000
        /*086c*/ 	.word	0x00026840
        /*0870*/ 	.short	0x010a
        /*0872*/ 	.byte	0x3f
	.zero		1


	//   ....[42]....
        /*0874*/ 	.word	0x0000d630
        /*0878*/ 	.word	0x00000000
        /*087c*/ 	.word	0x00026828
        /*0880*/ 	.short	0x010a
        /*0882*/ 	.byte	0x3f
	.zero		1


	//   ....[43]....
        /*0884*/ 	.word	0x0000d680
        /*0888*/ 	.word	0x00000000
        /*088c*/ 	.word	0x00026848
        /*0890*/ 	.short	0x010a
        /*0892*/ 	.byte	0x3f
	.zero		1


	//   ....[44]....
        /*0894*/ 	.word	0x0000d6e0
        /*0898*/ 	.word	0x00000000
        /*089c*/ 	.word	0x00026820
        /*08a0*/ 	.short	0x010a
        /*08a2*/ 	.byte	0x3f
	.zero		1


	//   ....[45]....
        /*08a4*/ 	.word	0x0000d730
        /*08a8*/ 	.word	0x00000000
        /*08ac*/ 	.word	0x00026840
        /*08b0*/ 	.short	0x010a
        /*08b2*/ 	.byte	0x3f
	.zero		1


	//   ....[46]....
        /*08b4*/ 	.word	0x0000d780
        /*08b8*/ 	.word	0x00000000
        /*08bc*/ 	.word	0x00026828
        /*08c0*/ 	.short	0x010a
        /*08c2*/ 	.byte	0x3f
	.zero		1


	//   ....[47]....
        /*08c4*/ 	.word	0x0000d7d0
        /*08c8*/ 	.word	0x00000004
        /*08cc*/ 	.word	0x00026840
        /*08d0*/ 	.short	0x010a
        /*08d2*/ 	.byte	0x3f
	.zero		1


	//   ....[48]....
        /*08d4*/ 	.word	0x0000d8a0
        /*08d8*/ 	.word	0x00000007
        /*08dc*/ 	.word	0x00000000
        /*08e0*/ 	.short	0x010a
        /*08e2*/ 	.byte	0x3f
	.zero		1


	//   ....[49]....
        /*08e4*/ 	.word	0x0000d8f0
        /*08e8*/ 	.word	0x00000003
        /*08ec*/ 	.word	0x00000000
        /*08f0*/ 	.short	0x010a
        /*08f2*/ 	.byte	0x3f
	.zero		1


	//   ....[50]....
        /*08f4*/ 	.word	0x0000d940
        /*08f8*/ 	.word	0x00000005
        /*08fc*/ 	.word	0x00000000
        /*0900*/ 	.short	0x010a
        /*0902*/ 	.byte	0x3f
	.zero		1


	//----- nvinfo : EIATTR_NUM_MBARRIERS
	.align		4
.L_778:
        /*0904*/ 	.byte	0x03, 0x38
        /*0906*/ 	.short	0x0009


	//----- nvinfo : EIATTR_EXIT_INSTR_OFFSETS
	.align		4
        /*0908*/ 	.byte	0x04, 0x1c
        /*090a*/ 	.short	(.L_780 - .L_779)


	//   ....[0]....
.L_779:
        /*090c*/ 	.word	0x0000d380


	//----- nvinfo : EIATTR_MAX_THREADS
	.align		4
.L_780:
        /*0910*/ 	.byte	0x04, 0x05
        /*0912*/ 	.short	(.L_782 - .L_781)
.L_781:
        /*0914*/ 	.word	0x00000180
        /*0918*/ 	.word	0x00000001
        /*091c*/ 	.word	0x00000001


	//----- nvinfo : EIATTR_CRS_STACK_SIZE
	.align		4
.L_782:
        /*0920*/ 	.byte	0x04, 0x1e
        /*0922*/ 	.short	(.L_784 - .L_783)
.L_783:
        /*0924*/ 	.word	0x00000000


	//----- nvinfo : EIATTR_CBANK_PARAM_SIZE
	.align		4
.L_784:
        /*0928*/ 	.byte	0x03, 0x19
        /*092a*/ 	.short	0x0770


	//----- nvinfo : EIATTR_PARAM_CBANK
	.align		4
        /*092c*/ 	.byte	0x04, 0x0a
        /*092e*/ 	.short	(.L_786 - .L_785)
	.align		4
.L_785:
        /*0930*/ 	.word	index@(.nv.constant0._ZN7cutlass13device_kernelIN5flash11enable_sm90INS1_16FlashAttnBwdSm90INS1_25CollectiveMainloopBwdSm90ILi2ELi2ELi2EN4cute5tupleIJNS5_1CILi1EEES8_S8_EEENS6_IJNS7_ILi96EEENS7_ILi128EEENS7_ILi64EEEEEENS_10bfloat16_tEfNS_4arch4Sm90ELb1ELb0ELb1ELb0ELb0ELb1ELb0ELb1ELi2ELi1ELi2ELi2ELb0EEENS1_24CollectiveEpilogueBwdGQAISD_fSG_Li256ELb0ELb0EEENS1_25SingleTileBwdLPTSchedulerILb0ELi128ELb0EEEEEEEEEvNT_6ParamsE)
        /*0934*/ 	.short	0x0210
        /*0936*/ 	.short	0x0770


	//----- nvinfo : EIATTR_SW_WAR
	.align		4
.L_786:
        /*0938*/ 	.byte	0x04, 0x36
        /*093a*/ 	.short	(.L_788 - .L_787)
.L_787:
        /*093c*/ 	.word	0x00000008
.L_788:


//--------------------- .nv.info._ZN7cutlass13device_kernelIN5flash11enable_sm90INS1_16FlashAttnBwdSm90INS1_25CollectiveMainloopBwdSm90ILi2ELi2ELi2EN4cute5tupleIJNS5_1CILi1EEES8_S8_EEENS6_IJNS7_ILi96EEENS7_ILi128EEENS7_ILi64EEEEEENS_10bfloat16_tEfNS_4arch4Sm90ELb1ELb0ELb1ELb0ELb1ELb1ELb0ELb1ELi2ELi1ELi2ELi2ELb0EEENS1_24CollectiveEpilogueBwdGQAISD_fSG_Li256ELb0ELb1EEENS1_25SingleTileBwdLPTSchedulerILb0ELi128ELb1EEEEEEEEEvNT_6ParamsE --------------------------
	.section	.nv.info._ZN7cutlass13device_kernelIN5flash11enable_sm90INS1_16FlashAttnBwdSm90INS1_25CollectiveMainloopBwdSm90ILi2ELi2ELi2EN4cute5tupleIJNS5_1CILi1EEES8_S8_EEENS6_IJNS7_ILi96EEENS7_ILi128EEENS7_ILi64EEEEEENS_10bfloat16_tEfNS_4arch4Sm90ELb1ELb0ELb1ELb0ELb1ELb1ELb0ELb1ELi2ELi1ELi2ELi2ELb0EEENS1_24CollectiveEpilogueBwdGQAISD_fSG_Li256ELb0ELb1EEENS1_25SingleTileBwdLPTSchedulerILb0ELi128ELb1EEEEEEEEEvNT_6ParamsE,"",@"SHT_CUDA_INFO"
	.sectionflags	@""
	.align	4


	//----- nvinfo : EIATTR_CUDA_API_VERSION
	.align		4
        /*0000*/ 	.byte	0x04, 0x37
        /*0002*/ 	.short	(.L_790 - .L_789)
.L_789:
        /*0004*/ 	.word	0x00000082


	//----- nvinfo : EIATTR_KPARAM_INFO
	.align		4
.L_790:
        /*0008*/ 	.byte	0x04, 0x17
        /*000a*/ 	.short	(.L_792 - .L_791)
.L_791:
        /*000c*/ 	.word	0x00000000
        /*0010*/ 	.short	0x0000
        /*0012*/ 	.short	0x0070
        /*0014*/ 	.byte	0x00, 0xf0, 0x01, 0x1c


	//----- nvinfo : EIATTR_SPARSE_MMA_MASK
	.align		4
.L_792:
        /*0018*/ 	.byte	0x03, 0x50
        /*001a*/ 	.short	0x0000


	//----- nvinfo : EIATTR_MAXREG_COUNT
	.align		4
        /*001c*/ 	.byte	0x03, 0x1b
        /*001e*/ 	.short	0x00a8


	//----- nvinfo : EIATTR_NUM_BARRIERS
	.align		4
        /*0020*/ 	.byte	0x02, 0x4c
        /*0022*/ 	.byte	0x10
	.zero		1


	//----- nvinfo : EIATTR_EXTERNS
	.align		4
        /*0024*/ 	.byte	0x04, 0x0f
        /*0026*/ 	.short	(.L_794 - .L_793)


	//   ....[0]....
	.align		4
.L_793:
        /*0028*/ 	.word	index@(__assertfail)


	//----- nvinfo : EIATTR_ANNOTATIONS
	.align		4
.L_794:
        /*002c*/ 	.byte	0x04, 0x55
        /*002e*/ 	.short	(.L_796 - .L_795)


	//   ....[0]....
.L_795:
        /* <DEDUP_REMOVED lines=32> */


	//----- nvinfo : EIATTR_MERCURY_ISA_VERSION
	.align		4
.L_796:
        /*0218*/ 	.byte	0x03, 0x5f
        /*021a*/ 	.short	0x0101


	//----- nvinfo : EIATTR_INT_WARP_WIDE_INSTR_OFFSETS
	.align		4
        /*021c*/ 	.byte	0x04, 0x31
        /*021e*/ 	.short	(.L_798 - .L_797)


	//   ....[0]....
.L_797:
        /*0220*/ 	.word	0x00000180


	//   ....[1]....
        /*0224*/ 	.word	0x00000240


	//   ....[2]....
        /*0228*/ 	.word	0x0000b650


	//   ....[3]....
        /*022c*/ 	.word	0x0000bcc0


	//   ....[4]....
        /*0230*/ 	.word	0x0000c1e0


	//----- nvinfo : EIATTR_COOP_GROUP_MASK_REGIDS
	.align		4
.L_798:
        /*0234*/ 	.byte	0x04, 0x29
        /*0236*/ 	.short	(.L_800 - .L_799)


	//   ....[0]....
.L_799:
        /*0238*/ 	.word	0xffffffff


	//   ....[1]....
        /*023c*/ 	.word	0xffffffff


	//   ....[2]....
        /*0240*/ 	.word	0xffffffff


	//   ....[3]....
        /*0244*/ 	.word	0xffffffff


	//   ....[4]....
        /*0248*/ 	.word	0xffffffff


	//   ....[5]....
        /*024c*/ 	.word	0xffffffff


	//   ....[6]....
        /*0250*/ 	.word	0xffffffff


	//   ....[7]....
        /*0254*/ 	.word	0xffffffff


	//   ....[8]....
        /*0258*/ 	.word	0xffffffff


	//   ....[9]....
        /*025c*/ 	.word	0xffffffff


	//   ....[10]....
        /*0260*/ 	.word	0xffffffff


	//   ....[11]....
        /*0264*/ 	.word	0xffffffff


	//   ....[12]....
        /*0268*/ 	.word	0xffffffff


	//   ....[13]....
        /*026c*/ 	.word	0xffffffff


	//   ....[14]....
        /*0270*/ 	.word	0xffffffff


	//   ....[15]....
        /*0274*/ 	.word	0xffffffff


	//   ....[16]....
        /*0278*/ 	.word	0xffffffff


	//   ....[17]....
        /*027c*/ 	.word	0xffffffff


	//   ....[18]....
        /*0280*/ 	.word	0xffffffff


	//   ....[19]....
        /*0284*/ 	.word	0xffffffff


	//   ....[20]....
        /*0288*/ 	.word	0xffffffff


	//   ....[21]....
        /*028c*/ 	.word	0xffffffff


	//   ....[22]....
        /*0290*/ 	.word	0xffffffff


	//   ....[23]....
        /*0294*/ 	.word	0xffffffff


	//   ....[24]....
        /*0298*/ 	.word	0xffffffff


	//   ....[25]....
        /*029c*/ 	.word	0xffffffff


	//   ....[26]....
        /*02a0*/ 	.word	0xffffffff


	//   ....[27]....
        /*02a4*/ 	.word	0xffffffff


	//   ....[28]....
        /*02a8*/ 	.word	0xffffffff


	//   ....[29]....
        /*02ac*/ 	.word	0xffffffff


	//   ....[30]....
        /*02b0*/ 	.word	0xffffffff


	//   ....[31]....
        /*02b4*/ 	.word	0xffffffff


	//   ....[32]....
        /*02b8*/ 	.word	0xffffffff


	//   ....[33]....
        /*02bc*/ 	.word	0xffffffff


	//   ....[34]....
        /*02c0*/ 	.word	0xffffffff


	//   ....[35]....
        /*02c4*/ 	.word	0xffffffff


	//   ....[36]....
        /*02c8*/ 	.word	0xffffffff


	//   ....[37]....
        /*02cc*/ 	.word	0xffffffff


	//   ....[38]....
        /*02d0*/ 	.word	0xffffffff


	//   ....[39]....
        /*02d4*/ 	.word	0xffffffff


	//   ....[40]....
        /*02d8*/ 	.word	0xffffffff


	//   ....[41]....
        /*02dc*/ 	.word	0xffffffff


	//   ....[42]....
        /*02e0*/ 	.word	0xffffffff


	//   ....[43]....
        /*02e4*/ 	.word	0xffffffff


	//   ....[44]....
        /*02e8*/ 	.word	0xffffffff


	//   ....[45]....
        /*02ec*/ 	.word	0xffffffff


	//   ....[46]....
        /*02f0*/ 	.word	0xffffffff


	//   ....[47]....
        /*02f4*/ 	.word	0xffffffff


	//   ....[48]....
        /*02f8*/ 	.word	0xffffffff


	//   ....[49]....
        /*02fc*/ 	.word	0xffffffff


	//   ....[50]....
        /*0300*/ 	.word	0xffffffff


	//   ....[51]....
        /*0304*/ 	.word	0xffffffff


	//   ....[52]....
        /*0308*/ 	.word	0xffffffff


	//   ....[53]....
        /*030c*/ 	.word	0xffffffff


	//   ....[54]....
        /*0310*/ 	.word	0xffffffff


	//   ....[55]....
        /*0314*/ 	.word	0xffffffff


	//   ....[56]....
        /*0318*/ 	.word	0xffffffff


	//   ....[57]....
        /*031c*/ 	.word	0xffffffff


	//   ....[58]....
        /*0320*/ 	.word	0xffffffff


	//   ....[59]....
        /*0324*/ 	.word	0xffffffff


	//   ....[60]....
        /*0328*/ 	.word	0xffffffff


	//   ....[61]....
        /*032c*/ 	.word	0xffffffff


	//   ....[62]....
        /*0330*/ 	.word	0xffffffff


	//   ....[63]....
        /*0334*/ 	.word	0xffffffff


	//   ....[64]....
        /*0338*/ 	.word	0xffffffff


	//   ....[65]....
        /*033c*/ 	.word	0xffffffff


	//   ....[66]....
        /*0340*/ 	.word	0xffffffff


	//   ....[67]....
        /*0344*/ 	.word	0xffffffff


	//   ....[68]....
        /*0348*/ 	.word	0xffffffff


	//   ....[69]....
        /*034c*/ 	.word	0xffffffff


	//   ....[70]....
        /*0350*/ 	.word	0xffffffff


	//   ....[71]....
        /*0354*/ 	.word	0xffffffff


	//   ....[72]....
        /*0358*/ 	.word	0xffffffff


	//   ....[73]....
        /*035c*/ 	.word	0xffffffff


	//   ....[74]....
        /*0360*/ 	.word	0xffffffff


	//   ....[75]....
        /*0364*/ 	.word	0xffffffff


	//   ....[76]....
        /*0368*/ 	.word	0xffffffff


	//   ....[77]....
        /*036c*/ 	.word	0xffffffff


	//   ....[78]....
        /*0370*/ 	.word	0xffffffff


	//   ....[79]....
        /*0374*/ 	.word	0xffffffff


	//   ....[80]....
        /*0378*/ 	.word	0xffffffff


	//   ....[81]....
        /*037c*/ 	.word	0xffffffff


	//   ....[82]....
        /*0380*/ 	.word	0xffffffff


	//   ....[83]....
        /*0384*/ 	.word	0xffffffff


	//   ....[84]....
        /*0388*/ 	.word	0xffffffff


	//   ....[85]....
        /*038c*/ 	.word	0xffffffff


	//   ....[86]....
        /*0390*/ 	.word	0xffffffff


	//   ....[87]....
        /*0394*/ 	.word	0xffffffff


	//   ....[88]....
        /*0398*/ 	.word	0xffffffff


	//   ....[89]....
        /*039c*/ 	.word	0xffffffff


	//   ....[90]....
        /*03a0*/ 	.word	0xffffffff


	//   ....[91]....
        /*03a4*/ 	.word	0xffffffff


	//   ....[92]....
        /*03a8*/ 	.word	0xffffffff


	//   ....[93]....
        /*03ac*/ 	.word	0xffffffff


	//   ....[94]....
        /*03b0*/ 	.word	0xffffffff


	//   ....[95]....
        /*03b4*/ 	.word	0xffffffff


	//   ....[96]....
        /*03b8*/ 	.word	0xffffffff


	//   ....[97]....
        /*03bc*/ 	.word	0xffffffff


	//   ....[98]....
        /*03c0*/ 	.word	0xffffffff


	//   ....[99]....
        /*03c4*/ 	.word	0xffffffff


	//   ....[100]....
        /*03c8*/ 	.word	0xffffffff


	//   ....[101]....
        /*03cc*/ 	.word	0xffffffff


	//   ....[102]....
        /*03d0*/ 	.word	0xffffffff


	//   ....[103]....
        /*03d4*/ 	.word	0xffffffff


	//   ....[104]....
        /*03d8*/ 	.word	0xffffffff


	//   ....[105]....
        /*03dc*/ 	.word	0xffffffff


	//   ....[106]....
        /*03e0*/ 	.word	0xffffffff


	//   ....[107]....
        /*03e4*/ 	.word	0xffffffff


	//   ....[108]....
        /*03e8*/ 	.word	0xffffffff


	//   ....[109]....
        /*03ec*/ 	.word	0xffffffff


	//   ....[110]....
        /*03f0*/ 	.word	0xffffffff


	//   ....[111]....
        /*03f4*/ 	.word	0xffffffff


	//   ....[112]....
        /*03f8*/ 	.word	0xffffffff


	//   ....[113]....
        /*03fc*/ 	.word	0x0500000f


	//   ....[114]....
        /*0400*/ 	.word	0x0500000f


	//   ....[115]....
        /*0404*/ 	.word	0x0500000f


	//   ....[116]....
        /*0408*/ 	.word	0x0500000f


	//   ....[117]....
        /*040c*/ 	.word	0x0500000f


	//   ....[118]....
        /*0410*/ 	.word	0x0500000f


	//----- nvinfo : EIATTR_COOP_GROUP_INSTR_OFFSETS
	.align		4
.L_800:
        /*0414*/ 	.byte	0x04, 0x28
        /*0416*/ 	.short	(.L_802 - .L_801)


	//   ....[0]....
.L_801:
        /*0418*/ 	.word	0x00000060


	//   ....[1]....
        /*041c*/ 	.word	0x00000190


	//   ....[2]....
        /*0420*/ 	.word	0x00000220


	//   ....[3]....
        /*0424*/ 	.word	0x000003a0


	//   ....[4]....
        /*0428*/ 	.word	0x00000620


	//   ....[5]....
        /*042c*/ 	.word	0x00001100


	//   ....[6]....
        /*0430*/ 	.word	0x000024e0


	//   ....[7]....
        /*0434*/ 	.word	0x00002790


	//   ....[8]....
        /*0438*/ 	.word	0x000027d0


	//   ....[9]....
        /*043c*/ 	.word	0x00002f50


	//   ....[10]....
        /*0440*/ 	.word	0x00002ff0


	//   ....[11]....
        /*0444*/ 	.word	0x00003030


	//   ....[12]....
        /*0448*/ 	.word	0x00003040


	//   ....[13]....
        /*044c*/ 	.word	0x00003130


	//   ....[14]....
        /*0450*/ 	.word	0x00003160


	//   ....[15]....
        /*0454*/ 	.word	0x00003170


	//   ....[16]....
        /*0458*/ 	.word	0x00003190


	//   ....[17]....
        /*045c*/ 	.word	0x000031a0


	//   ....[18]....
        /*0460*/ 	.word	0x000031e0


	//   ....[19]....
        /*0464*/ 	.word	0x00003230


	//   ....[20]....
        /*0468*/ 	.word	0x000032b0


	//   ....[21]....
        /*046c*/ 	.word	0x000032f0


	//   ....[22]....
        /*0470*/ 	.word	0x00003350


	//   ....[23]....
        /*0474*/ 	.word	0x00003380


	//   ....[24]....
        /*0478*/ 	.word	0x000033a0


	//   ....[25]....
        /*047c*/ 	.word	0x00003440


	//   ....[26]....
        /*0480*/ 	.word	0x00003480


	//   ....[27]....
        /*0484*/ 	.word	0x000034b0


	//   ....[28]....
        /*0488*/ 	.word	0x000034d0


	//   ....[29]....
        /*048c*/ 	.word	0x000034f0


	//   ....[30]....
        /*0490*/ 	.word	0x00003540


	//   ....[31]....
        /*0494*/ 	.word	0x000035c0


	//   ....[32]....
        /*0498*/ 	.word	0x00003630


	//   ....[33]....
        /*049c*/ 	.word	0x00003660


	//   ....[34]....
        /*04a0*/ 	.word	0x00003690


	//   ....[35]....
        /*04a4*/ 	.word	0x000036c0


	//   ....[36]....
        /*04a8*/ 	.word	0x000037d0


	//   ....[37]....
        /*04ac*/ 	.word	0x00003800


	//   ....[38]....
        /*04b0*/ 	.word	0x00003a60


	//   ....[39]....
        /*04b4*/ 	.word	0x00003aa0


	//   ....[40]....
        /*04b8*/ 	.word	0x00003ac0


	//   ....[41]....
        /*04bc*/ 	.word	0x00003b30


	//   ....[42]....
        /*04c0*/ 	.word	0x00003b60


	//   ....[43]....
        /*04c4*/ 	.word	0x00003b70


	//   ....[44]....
        /*04c8*/ 	.word	0x00003ba0


	//   ....[45]....
        /*04cc*/ 	.word	0x00003bb0


	//   ....[46]....
        /*04d0*/ 	.word	0x00003e30


	//   ....[47]....
        /*04d4*/ 	.word	0x00003e50


	//   ....[48]....
        /*04d8*/ 	.word	0x00003e80


	//   ....[49]....
        /*04dc*/ 	.word	0x00003eb0


	//   ....[50]....
        /*04e0*/ 	.word	0x00003ed0


	//   ....[51]....
        /*04e4*/ 	.word	0x00003ee0


	//   ....[52]....
        /*04e8*/ 	.word	0x00003ef0


	//   ....[53]....
        /*04ec*/ 	.word	0x00003f20


	//   ....[54]....
        /*04f0*/ 	.word	0x00006720


	//   ....[55]....
        /*04f4*/ 	.word	0x00006730


	//   ....[56]....
        /*04f8*/ 	.word	0x00006740


	//   ....[57]....
        /*04fc*/ 	.word	0x00006750


	//   ....[58]....
        /*0500*/ 	.word	0x00006760


	//   ....[59]....
        /*0504*/ 	.word	0x00006770


	//   ....[60]....
        /*0508*/ 	.word	0x00006780


	//   ....[61]....
        /*050c*/ 	.word	0x00006790


	//   ....[62]....
        /*0510*/ 	.word	0x000067a0


	//   ....[63]....
        /*0514*/ 	.word	0x000067b0


	//   ....[64]....
        /*0518*/ 	.word	0x000068a0


	//   ....[65]....
        /*051c*/ 	.word	0x00006940


	//   ....[66]....
        /*0520*/ 	.word	0x000069a0


	//   ....[67]....
        /*0524*/ 	.word	0x000069e0


	//   ....[68]....
        /*0528*/ 	.word	0x00006a20


	//   ....[69]....
        /*052c*/ 	.word	0x00006a60


	//   ....[70]....
        /*0530*/ 	.word	0x00006ae0


	//   ....[71]....
        /*0534*/ 	.word	0x00006c60


	//   ....[72]....
        /*0538*/ 	.word	0x00006c80


	//   ....[73]....
        /*053c*/ 	.word	0x00006ca0


	//   ....[74]....
        /*0540*/ 	.word	0x000071f0


	//   ....[75]....
        /*0544*/ 	.word	0x000072a0


	//   ....[76]....
        /*0548*/ 	.word	0x00007340


	//   ....[77]....
        /*054c*/ 	.word	0x000073a0


	//   ....[78]....
        /*0550*/ 	.word	0x00007580


	//   ....[79]....
        /*0554*/ 	.word	0x000075a0


	//   ....[80]....
        /*0558*/ 	.word	0x000075b0


	//   ....[81]....
        /*055c*/ 	.word	0x000075d0


	//   ....[82]....
        /*0560*/ 	.word	0x000075e0


	//   ....[83]....
        /*0564*/ 	.word	0x00007600


	//   ....[84]....
        /*0568*/ 	.word	0x000079e0


	//   ....[85]....
        /*056c*/ 	.word	0x00007a20


	//   ....[86]....
        /*0570*/ 	.word	0x00007f20


	//   ....[87]....
        /*0574*/ 	.word	0x00007f70


	//   ....[88]....
        /*0578*/ 	.word	0x00007f90


	//   ....[89]....
        /*057c*/ 	.word	0x00007fc0


	//   ....[90]....
        /*0580*/ 	.word	0x00007fd0


	//   ....[91]....
        /*0584*/ 	.word	0x00007ff0


	//   ....[92]....
        /*0588*/ 	.word	0x00008030


	//   ....[93]....
        /*058c*/ 	.word	0x00008070


	//   ....[94]....
        /*0590*/ 	.word	0x000080f0


	//   ....[95]....
        /*0594*/ 	.word	0x00008130


	//   ....[96]....
        /*0598*/ 	.word	0x00008190


	//   ....[97]....
        /*059c*/ 	.word	0x00008200


	//   ....[98]....
        /*05a0*/ 	.word	0x000082f0


	//   ....[99]....
        /*05a4*/ 	.word	0x00008330


	//   ....[100]....
        /*05a8*/ 	.word	0x00008370


	//   ....[101]....
        /*05ac*/ 	.word	0x000083a0


	//   ....[102]....
        /*05b0*/ 	.word	0x0000a3e0


	//   ....[103]....
        /*05b4*/ 	.word	0x0000a580


	//   ....[104]....
        /*05b8*/ 	.word	0x0000a7d0


	//   ....[105]....
        /*05bc*/ 	.word	0x0000a970


	//   ....[106]....
        /*05c0*/ 	.word	0x0000aa80


	//   ....[107]....
        /*05c4*/ 	.word	0x0000b250


	//   ....[108]....
        /*05c8*/ 	.word	0x0000b580


	//   ....[109]....
        /*05cc*/ 	.word	0x0000b940


	//   ....[110]....
        /*05d0*/ 	.word	0x0000bbf0


	//   ....[111]....
        /*05d4*/ 	.word	0x0000bea0


	//   ....[112]....
        /*05d8*/ 	.word	0x0000c110


	//   ....[113]....
        /*05dc*/ 	.word	0x0000e260


	//   ....[114]....
        /*05e0*/ 	.word	0x0000e450


	//   ....[115]....
        /*05e4*/ 	.word	0x0000e4c0


	//   ....[116]....
        /*05e8*/ 	.word	0x0000e530


	//   ....[117]....
        /*05ec*/ 	.word	0x0000e5a0


	//   ....[118]....
        /*05f0*/ 	.word	0x0000e610


	//----- nvinfo : EIATTR_REG_RECONFIG
	.align		4
.L_802:
        /*05f4*/ 	.byte	0x01, 0x54
	.zero		2


	//----- nvinfo : EIATTR_SYSCALL_OFFSETS
	.align		4
        /*05f8*/ 	.byte	0x04, 0x46
        /*05fa*/ 	.short	(.L_804 - .L_803)


	//   ....[0]....
.L_803:
        /*05fc*/ 	.word	0x00000d60


	//   ....[1]....
        /*0600*/ 	.word	0x00000e50


	//   ....[2]....
        /*0604*/ 	.word	0x00000fb0


	//   ....[3]....
        /*0608*/ 	.word	0x000010a0


	//----- nvinfo : EIATTR_MBARRIER_INSTR_OFFSETS
	.align		4
.L_804:
        /*060c*/ 	.byte	0x04, 0x39
        /*060e*/ 	.short	(.L_806 - .L_805)


	//   ....[0]....
.L_805:
        /*0610*/ 	.word	0x00000260
        /*0614*/ 	.word	0x000000ff
        /*0618*/ 	.word	0x00026800
        /*061c*/ 	.short	0x0100
        /*061e*/ 	.byte	0x06
	.zero		1


	//   ....[1]....
        /*0620*/ 	.word	0x00000350
        /*0624*/ 	.word	0x000000ff
        /*0628*/ 	.word	0x00026810
        /*062c*/ 	.short	0x0100
        /*062e*/ 	.byte	0x08
	.zero		1


	//   ....[2]....
        /*0630*/ 	.word	0x00000360
        /*0634*/ 	.word	0x000000ff
        /*0638*/ 	.word	0x00026820
        /*063c*/ 	.short	0x0100
        /*063e*/ 	.byte	0x08
	.zero		1


	//   ....[3]....
        /*0640*/ 	.word	0x00000370
        /*0644*/ 	.word	0x000000ff
        /*0648*/ 	.word	0x00026818
        /*064c*/ 	.short	0x0100
        /*064e*/ 	.byte	0x08
	.zero		1


	//   ....[4]....
        /*0650*/ 	.word	0x00000380
        /*0654*/ 	.word	0x000000ff
        /*0658*/ 	.word	0x00026828
        /*065c*/ 	.short	0x0100
        /*065e*/ 	.byte	0x08
	.zero		1


	//   ....[5]....
        /*0660*/ 	.word	0x000004b0
        /*0664*/ 	.word	0x000000ff
        /*0668*/ 	.word	0x00026830
        /*066c*/ 	.short	0x0100
        /*066e*/ 	.byte	0x08
	.zero		1


	//   ....[6]....
        /*0670*/ 	.word	0x000004c0
        /*0674*/ 	.word	0x000000ff
        /*0678*/ 	.word	0x00026840
        /*067c*/ 	.short	0x0100
        /*067e*/ 	.byte	0x08
	.zero		1


	//   ....[7]....
        /*0680*/ 	.word	0x000004d0
        /*0684*/ 	.word	0x000000ff
        /*0688*/ 	.word	0x00026838
        /*068c*/ 	.short	0x0100
        /*068e*/ 	.byte	0x08
	.zero		1


	//   ....[8]....
        /*0690*/ 	.word	0x000004e0
        /*0694*/ 	.word	0x000000ff
        /*0698*/ 	.word	0x00026848
        /*069c*/ 	.short	0x0100
        /*069e*/ 	.byte	0x08
	.zero		1


	//   ....[9]....
        /*06a0*/ 	.word	0x00001160
        /*06a4*/ 	.word	0x00000011
        /*06a8*/ 	.word	0x00026800
        /*06ac*/ 	.short	0x010a
        /*06ae*/ 	.byte	0x3f
	.zero		1


	//   ....[10]....
        /*06b0*/ 	.word	0x00001190
        /*06b4*/ 	.word	0x00000011
        /*06b8*/ 	.word	0x00026800
        /*06bc*/ 	.short	0x010a
        /*06be*/ 	.byte	0x3f
	.zero		1


	//   ....[11]....
        /*06c0*/ 	.word	0x00001c40
        /*06c4*/ 	.word	0x00000006
        /*06c8*/ 	.word	0x00026810
        /*06cc*/ 	.short	0x010a
        /*06ce*/ 	.byte	0x3f
	.zero		1


	//   ....[12]....
        /*06d0*/ 	.word	0x00001cb0
        /*06d4*/ 	.word	0x00000006
        /*06d8*/ 	.word	0x00026810
        /*06dc*/ 	.short	0x010a
        /*06de*/ 	.byte	0x3f
	.zero		1


	//   ....[13]....
        /*06e0*/ 	.word	0x00002070
        /*06e4*/ 	.word	0x00000006
        /*06e8*/ 	.word	0x00026830
        /*06ec*/ 	.short	0x010a
        /*06ee*/ 	.byte	0x3f
	.zero		1


	//   ....[14]....
        /*06f0*/ 	.word	0x000020f0
        /*06f4*/ 	.word	0x00000006
        /*06f8*/ 	.word	0x00026830
        /*06fc*/ 	.short	0x010a
        /*06fe*/ 	.byte	0x3f
	.zero		1


	//   ....[15]....
        /*0700*/ 	.word	0x00005630
        /*0704*/ 	.word	0x00000007
        /*0708*/ 	.word	0x00000000
        /*070c*/ 	.short	0x0101
        /*070e*/ 	.byte	0x3f
	.zero		1


	//   ....[16]....
        /*0710*/ 	.word	0x000059c0
        /*0714*/ 	.word	0x00000006
        /*0718*/ 	.word	0x00000000
        /*071c*/ 	.short	0x0101
        /*071e*/ 	.byte	0x3f
	.zero		1


	//   ....[17]....
        /*0720*/ 	.word	0x00006100
        /*0724*/ 	.word	0x00000006
        /*0728*/ 	.word	0x00026810
        /*072c*/ 	.short	0x010a
        /*072e*/ 	.byte	0x3f
	.zero		1


	//   ....[18]....
        /*0730*/ 	.word	0x00006180
        /*0734*/ 	.word	0x00000006
        /*0738*/ 	.word	0x00026810
        /*073c*/ 	.short	0x010a
        /*073e*/ 	.byte	0x3f
	.zero		1


	//   ....[19]....
        /*0740*/ 	.word	0x00006500
        /*0744*/ 	.word	0x00000006
        /*0748*/ 	.word	0x00026830
        /*074c*/ 	.short	0x010a
        /*074e*/ 	.byte	0x3f
	.zero		1


	//   ....[20]....
        /*0750*/ 	.word	0x00006590
        /*0754*/ 	.word	0x00000006
        /*0758*/ 	.word	0x00026830
        /*075c*/ 	.short	0x010a
        /*075e*/ 	.byte	0x3f
	.zero		1


	//   ....[21]....
        /*0760*/ 	.word	0x00009800
        /*0764*/ 	.word	0x00000005
        /*0768*/ 	.word	0x00000000
        /*076c*/ 	.short	0x0101
        /*076e*/ 	.byte	0x3f
	.zero		1


	//   ....[22]....
        /*0770*/ 	.word	0x00009ba0
        /*0774*/ 	.word	0x00000006
        /*0778*/ 	.word	0x00000000
        /*077c*/ 	.short	0x0101
        /*077e*/ 	.byte	0x3f
	.zero		1


	//   ....[23]....
        /*0780*/ 	.word	0x0000c930
        /*0784*/ 	.word	0x00000000
        /*0788*/ 	.word	0x00026820
        /*078c*/ 	.short	0x010a
        /*078e*/ 	.byte	0x3f
	.zero		1


	//   ....[24]....
        /*0790*/ 	.word	0x0000ce80
        /*0794*/ 	.word	0x00000000
        /*0798*/ 	.word	0x00026840
        /*079c*/ 	.short	0x010a
        /*079e*/ 	.byte	0x3f
	.zero		1


	//   ....[25]....
        /*07a0*/ 	.word	0x0000d0d0
        /*07a4*/ 	.word	0x00000000
        /*07a8*/ 	.word	0x00026828
        /*07ac*/ 	.short	0x010a
        /*07ae*/ 	.byte	0x3f
	.zero		1


	//   ....[26]....
        /*07b0*/ 	.word	0x0000d340
        /*07b4*/ 	.word	0x00000000
        /*07b8*/ 	.word	0x00026848
        /*07bc*/ 	.short	0x010a
        /*07be*/ 	.byte	0x3f
	.zero		1


	//   ....[27]....
        /*07c0*/ 	.word	0x0000d540
        /*07c4*/ 	.word	0x00000000
        /*07c8*/ 	.word	0x00026820
        /*07cc*/ 	.short	0x010a
        /*07ce*/ 	.byte	0x3f
	.zero		1


	//   ....[28]....
        /*07d0*/ 	.word	0x0000d7f0
        /*07d4*/ 	.word	0x00000000
        /*07d8*/ 	.word	0x00026840
        /*07dc*/ 	.short	0x010a
        /*07de*/ 	.byte	0x3f
	.zero		1


	//   ....[29]....
        /*07e0*/ 	.word	0x0000da10
        /*07e4*/ 	.word	0x00000000
        /*07e8*/ 	.word	0x00026828
        /*07ec*/ 	.short	0x010a
        /*07ee*/ 	.byte	0x3f
	.zero		1


	//   ....[30]....
        /*07f0*/ 	.word	0x0000dcd0
        /*07f4*/ 	.word	0x00000004
        /*07f8*/ 	.word	0x00026840
        /*07fc*/ 	.short	0x010a
        /*07fe*/ 	.byte	0x3f
	.zero		1


	//   ....[31]....
        /*0800*/ 	.word	0x0000e0d0
        /*0804*/ 	.word	0x00000007
        /*0808*/ 	.word	0x00000000
        /*080c*/ 	.short	0x010a
        /*080e*/ 	.byte	0x3f
	.zero		1


	//   ....[32]....
        /*0810*/ 	.word	0x0000e130
        /*0814*/ 	.word	0x00000003
        /*0818*/ 	.word	0x00000000
        /*081c*/ 	.short	0x010a
        /*081e*/ 	.byte	0x3f
	.zero		1


	//   ....[33]....
        /*0820*/ 	.word	0x0000e190
        /*0824*/ 	.word	0x00000005
        /*0828*/ 	.word	0x00000000
        /*082c*/ 	.short	0x010a
        /*082e*/ 	.byte	0x3f
	.zero		1


	//   ....[34]....
        /*0830*/ 	.word	0x0000e1c0
        /*0834*/ 	.word	0x00000003
        /*0838*/ 	.word	0x00000000
        /*083c*/ 	.short	0x010a
        /*083e*/ 	.byte	0x3f
	.zero		1


	//   ....[35]....
        /*0840*/ 	.word	0x0000e290
        /*0844*/ 	.word	0x00000011
        /*0848*/ 	.word	0x00026800
        /*084c*/ 	.short	0x010a
        /*084e*/ 	.byte	0x3f
	.zero		1


	//   ....[36]....
        /*0850*/ 	.word	0x0000e2e0
        /*0854*/ 	.word	0x00000006
        /*0858*/ 	.word	0x00026810
        /*085c*/ 	.short	0x010a
        /*085e*/ 	.byte	0x3f
	.zero		1


	//   ....[37]....
        /*0860*/ 	.word	0x0000e330
        /*0864*/ 	.word	0x00000006
        /*0868*/ 	.word	0x00026830
        /*086c*/ 	.short	0x010a
        /*086e*/ 	.byte	0x3f
	.zero		1


	//   ....[38]....
        /*0870*/ 	.word	0x0000e380
        /*0874*/ 	.word	0x00000006
        /*0878*/ 	.word	0x00026810
        /*087c*/ 	.short	0x010a
        /*087e*/ 	.byte	0x3f
	.zero		1


	//   ....[39]....
        /*0880*/ 	.word	0x0000e3d0
        /*0884*/ 	.word	0x00000006
        /*0888*/ 	.word	0x00026830
        /*088c*/ 	.short	0x010a
        /*088e*/ 	.byte	0x3f
	.zero		1


	//   ....[40]....
        /*0890*/ 	.word	0x0000e650
        /*0894*/ 	.word	0x00000000
        /*0898*/ 	.word	0x00026820
        /*089c*/ 	.short	0x010a
        /*089e*/ 	.byte	0x3f
	.zero		1


	//   ....[41]....
        /*08a0*/ 	.word	0x0000e6a0
        /*08a4*/ 	.word	0x00000000
        /*08a8*/ 	.word	0x00026840
        /*08ac*/ 	.short	0x010a
        /*08ae*/ 	.byte	0x3f
	.zero		1


	//   ....[42]....
        /*08b0*/ 	.word	0x0000e6f0
        /*08b4*/ 	.word	0x00000000
        /*08b8*/ 	.word	0x00026828
        /*08bc*/ 	.short	0x010a
        /*08be*/ 	.byte	0x3f
	.zero		1


	//   ....[43]....
        /*08c0*/ 	.word	0x0000e740
        /*08c4*/ 	.word	0x00000000
        /*08c8*/ 	.word	0x00026848
        /*08cc*/ 	.short	0x010a
        /*08ce*/ 	.byte	0x3f
	.zero		1


	//   ....[44]....
        /*08d0*/ 	.word	0x0000e7a0
        /*08d4*/ 	.word	0x00000000
        /*08d8*/ 	.word	0x00026820
        /*08dc*/ 	.short	0x010a
        /*08de*/ 	.byte	0x3f
	.zero		1


	//   ....[45]....
        /*08e0*/ 	.word	0x0000e7f0
        /*08e4*/ 	.word	0x00000000
        /*08e8*/ 	.word	0x00026840
        /*08ec*/ 	.short	0x010a
        /*08ee*/ 	.byte	0x3f
	.zero		1


	//   ....[46]....
        /*08f0*/ 	.word	0x0000e840
        /*08f4*/ 	.word	0x00000000
        /*08f8*/ 	.word	0x00026828
        /*08fc*/ 	.short	0x010a
        /*08fe*/ 	.byte	0x3f
	.zero		1


	//   ....[47]....
        /*0900*/ 	.word	0x0000e890
        /*0904*/ 	.word	0x00000004
        /*0908*/ 	.word	0x00026840
        /*090c*/ 	.short	0x010a
        /*090e*/ 	.byte	0x3f
	.zero		1


	//   ....[48]....
        /*0910*/ 	.word	0x0000e960
        /*0914*/ 	.word	0x00000007
        /*0918*/ 	.word	0x00000000
        /*091c*/ 	.short	0x010a
        /*091e*/ 	.byte	0x3f
	.zero		1


	//   ....[49]....
        /*0920*/ 	.word	0x0000e9b0
        /*0924*/ 	.word	0x00000003
        /*0928*/ 	.word	0x00000000
        /*092c*/ 	.short	0x010a
        /*092e*/ 	.byte	0x3f
	.zero		1


	//   ....[50]....
        /*0930*/ 	.word	0x0000ea00
        /*0934*/ 	.word	0x00000005
        /*0938*/ 	.word	0x00000000
        /*093c*/ 	.short	0x010a
        /*093e*/ 	.byte	0x3f
	.zero		1


	//----- nvinfo : EIATTR_NUM_MBARRIERS
	.align		4
.L_806:
        /*0940*/ 	.byte	0x03, 0x38
        /*0942*/ 	.short	0x0009


	//----- nvinfo : EIATTR_EXIT_INSTR_OFFSETS
	.align		4
        /*0944*/ 	.byte	0x04, 0x1c
        /*0946*/ 	.short	(.L_808 - .L_807)


	//   ....[0]....
.L_807:
        /*0948*/ 	.word	0x0000e210


	//----- nvinfo : EIATTR_MAX_THREADS
	.align		4
.L_808:
        /*094c*/ 	.byte	0x04, 0x05
        /*094e*/ 	.short	(.L_810 - .L_809)
.L_809:
        /*0950*/ 	.word	0x00000180
        /*0954*/ 	.word	0x00000001
        /*0958*/ 	.word	0x00000001


	//----- nvinfo : EIATTR_CRS_STACK_SIZE
	.align		4
.L_810:
        /*095c*/ 	.byte	0x04, 0x1e
        /*095e*/ 	.short	(.L_812 - .L_811)
.L_811:
        /*0960*/ 	.word	0x00000000


	//----- nvinfo : EIATTR_CBANK_PARAM_SIZE
	.align		4
.L_812:
        /*0964*/ 	.byte	0x03, 0x19
        /*0966*/ 	.short	0x0770


	//----- nvinfo : EIATTR_PARAM_CBANK
	.align		4
        /*0968*/ 	.byte	0x04, 0x0a
        /*096a*/ 	.short	(.L_814 - .L_813)
	.align		4
.L_813:
        /*096c*/ 	.word	index@(.nv.constant0._ZN7cutlass13device_kernelIN5flash11enable_sm90INS1_16FlashAttnBwdSm90INS1_25CollectiveMainloopBwdSm90ILi2ELi2ELi2EN4cute5tupleIJNS5_1CILi1EEES8_S8_EEENS6_IJNS7_ILi96EEENS7_ILi128EEENS7_ILi64EEEEEENS_10bfloat16_tEfNS_4arch4Sm90ELb1ELb0ELb1ELb0ELb1ELb1ELb0ELb1ELi2ELi1ELi2ELi2ELb0EEENS1_24CollectiveEpilogueBwdGQAISD_fSG_Li256ELb0ELb1EEENS1_25SingleTileBwdLPTSchedulerILb0ELi128ELb1EEEEEEEEEvNT_6ParamsE)
        /*0970*/ 	.short	0x0210
        /*0972*/ 	.short	0x0770


	//----- nvinfo : EIATTR_SW_WAR
	.align		4
.L_814:
        /*0974*/ 	.byte	0x04, 0x36
        /*0976*/ 	.short	(.L_816 - .L_815)
.L_815:
        /*0978*/ 	.word	0x00000008
.L_816:


//--------------------- .nv.info._ZN7cutlass13device_kernelIN5flash22FlashAttnBwdPreprocessIN4cute5tupleIJNS3_1CILi96EEENS5_ILi64EEEEEENS_10bfloat16_tEfNS_4arch4Sm90ELb1ELb0EEEEEvNT_6ParamsE --------------------------
	.section	.nv.info._ZN7cutlass13device_kernelIN5flash22FlashAttnBwdPreprocessIN4cute5tupleIJNS3_1CILi96EEENS5_ILi64EEEEEENS_10bfloat16_tEfNS_4arch4Sm90ELb1ELb0EEEEEvNT_6ParamsE,"",@"SHT_CUDA_INFO"
	.sectionflags	@""
	.align	4


	//----- nvinfo : EIATTR_CUDA_API_VERSION
	.align		4
        /*0000*/ 	.byte	0x04, 0x37
        /*0002*/ 	.short	(.L_818 - .L_817)
.L_817:
        /*0004*/ 	.word	0x00000082


	//----- nvinfo : EIATTR_KPARAM_INFO
	.align		4
.L_818:
        /*0008*/ 	.byte	0x04, 0x17
        /*000a*/ 	.short	(.L_820 - .L_819)
.L_819:
        /*000c*/ 	.word	0x00000000
        /*0010*/ 	.short	0x0000
        /*0012*/ 	.short	0x0000
        /*0014*/ 	.byte	0x00, 0xf0, 0xc1, 0x03


	//----- nvinfo : EIATTR_SPARSE_MMA_MASK
	.align		4
.L_820:
        /*0018*/ 	.byte	0x03, 0x50
        /*001a*/ 	.short	0x0000


	//----- nvinfo : EIATTR_MAXREG_COUNT
	.align		4
        /*001c*/ 	.byte	0x03, 0x1b
        /*001e*/ 	.short	0x0080


	//----- nvinfo : EIATTR_MERCURY_ISA_VERSION
	.align		4
        /*0020*/ 	.byte	0x03, 0x5f
        /*0022*/ 	.short	0x0101


	//----- nvinfo : EIATTR_COOP_GROUP_MASK_REGIDS
	.align		4
        /*0024*/ 	.byte	0x04, 0x29
        /*0026*/ 	.short	(.L_822 - .L_821)


	//   ....[0]....
.L_821:
        /*0028*/ 	.word	0xffffffff


	//   ....[1]....
        /*002c*/ 	.word	0xffffffff


	//   ....[2]....
        /*0030*/ 	.word	0xffffffff


	//   ....[3]....
        /*0034*/ 	.word	0xffffffff


	//   ....[4]....
        /*0038*/ 	.word	0xffffffff


	//   ....[5]....
        /*003c*/ 	.word	0xffffffff


	//   ....[6]....
        /*0040*/ 	.word	0xffffffff


	//   ....[7]....
        /*0044*/ 	.word	0xffffffff


	//   ....[8]....
        /*0048*/ 	.word	0xffffffff


	//----- nvinfo : EIATTR_COOP_GROUP_INSTR_OFFSETS
	.align		4
.L_822:
        /*004c*/ 	.byte	0x04, 0x28
        /*004e*/ 	.short	(.L_824 - .L_823)


	//   ....[0]....
.L_823:
        /*0050*/ 	.word	0x00000dd0


	//   ....[1]....
        /*0054*/ 	.word	0x00000de0


	//   ....[2]....
        /*0058*/ 	.word	0x00000df0


	//   ....[3]....
        /*005c*/ 	.word	0x00000e40


	//   ....[4]....
        /*0060*/ 	.word	0x00000e70


	//   ....[5]....
        /*0064*/ 	.word	0x00000e80


	//   ....[6]....
        /*0068*/ 	.word	0x00000f20


	//   ....[7]....
        /*006c*/ 	.word	0x00000f40


	//   ....[8]....
        /*0070*/ 	.word	0x00000f50


	//----- nvinfo : EIATTR_EXIT_INSTR_OFFSETS
	.align		4
.L_824:
        /*0074*/ 	.byte	0x04, 0x1c
        /*0076*/ 	.short	(.L_826 - .L_825)


	//   ....[0]....
.L_825:
        /*0078*/ 	.word	0x00001470


	//   ....[1]....
        /*007c*/ 	.word	0x000014f0


	//----- nvinfo : EIATTR_MAX_THREADS
	.align		4
.L_826:
        /*0080*/ 	.byte	0x04, 0x05
        /*0082*/ 	.short	(.L_828 - .L_827)
.L_827:
        /*0084*/ 	.word	0x00000100
        /*0088*/ 	.word	0x00000001
        /*008c*/ 	.word	0x00000001


	//----- nvinfo : EIATTR_CRS_STACK_SIZE
	.align		4
.L_828:
        /*0090*/ 	.byte	0x04, 0x1e
        /*0092*/ 	.short	(.L_830 - .L_829)
.L_829:
        /*0094*/ 	.word	0x00000000


	//----- nvinfo : EIATTR_CBANK_PARAM_SIZE
	.align		4
.L_830:
        /*0098*/ 	.byte	0x03, 0x19
        /*009a*/ 	.short	0x00f0


	//----- nvinfo : EIATTR_PARAM_CBANK
	.align		4
        /*009c*/ 	.byte	0x04, 0x0a
        /*009e*/ 	.short	(.L_832 - .L_831)
	.align		4
.L_831:
        /*00a0*/ 	.word	index@(.nv.constant0._ZN7cutlass13device_kernelIN5flash22FlashAttnBwdPreprocessIN4cute5tupleIJNS3_1CILi96EEENS5_ILi64EEEEEENS_10bfloat16_tEfNS_4arch4Sm90ELb1ELb0EEEEEvNT_6ParamsE)
        /*00a4*/ 	.short	0x0210
        /*00a6*/ 	.short	0x00f0


	//----- nvinfo : EIATTR_SW_WAR
	.align		4
.L_832:
        /*00a8*/ 	.byte	0x04, 0x36
        /*00aa*/ 	.short	(.L_834 - .L_833)
.L_833:
        /*00ac*/ 	.word	0x00000008
.L_834:


//--------------------- .nv.info._ZN7cutlass13device_kernelIN5flash11enable_sm90INS1_16FlashAttnBwdSm90INS1_25CollectiveMainloopBwdSm90ILi2ELi2ELi2EN4cute5tupleIJNS5_1CILi1EEES8_S8_EEENS6_IJNS7_ILi96EEENS7_ILi128EEENS7_ILi64EEEEEENS_10bfloat16_tEfNS_4arch4Sm90ELb1ELb0ELb1ELb1ELb0ELb1ELb0ELb1ELi2ELi1ELi2ELi2ELb0EEENS1_21CollectiveEpilogueBwdISD_SE_SG_Li256ELb1ELb0ELi1EEENS1_25SingleTileBwdLPTSchedulerILb1ELi128ELb0EEEEEEEEEvNT_6ParamsE --------------------------
	.section	.nv.info._ZN7cutlass13device_kernelIN5flash11enable_sm90INS1_16FlashAttnBwdSm90INS1_25CollectiveMainloopBwdSm90ILi2ELi2ELi2EN4cute5tupleIJNS5_1CILi1EEES8_S8_EEENS6_IJNS7_ILi96EEENS7_ILi128EEENS7_ILi64EEEEEENS_10bfloat16_tEfNS_4arch4Sm90ELb1ELb0ELb1ELb1ELb0ELb1ELb0ELb1ELi2ELi1ELi2ELi2ELb0EEENS1_21CollectiveEpilogueBwdISD_SE_SG_Li256ELb1ELb0ELi1EEENS1_25SingleTileBwdLPTSchedulerILb1ELi128ELb0EEEEEEEEEvNT_6ParamsE,"",@"SHT_CUDA_INFO"
	.sectionflags	@""
	.align	4


	//----- nvinfo : EIATTR_CUDA_API_VERSION
	.align		4
        /*0000*/ 	.byte	0x04, 0x37
        /*0002*/ 	.short	(.L_836 - .L_835)
.L_835:
        /*0004*/ 	.word	0x00000082


	//----- nvinfo : EIATTR_KPARAM_INFO
	.align		4
.L_836:
        /*0008*/ 	.byte	0x04, 0x17
        /*000a*/ 	.short	(.L_838 - .L_837)
.L_837:
        /*000c*/ 	.word	0x00000000
        /*0010*/ 	.short	0x0000
        /*0012*/ 	.short	0x0070
        /*0014*/ 	.byte	0x00, 0xf0, 0x01, 0x1a


	//----- nvinfo : EIATTR_SPARSE_MMA_MASK
	.align		4
.L_838:
        /*0018*/ 	.byte	0x03, 0x50
        /*001a*/ 	.short	0x0000


	//----- nvinfo : EIATTR_MAXREG_COUNT
	.align		4
        /*001c*/ 	.byte	0x03, 0x1b
        /*001e*/ 	.short	0x00a8


	//----- nvinfo : EIATTR_NUM_BARRIERS
	.align		4
        /*0020*/ 	.byte	0x02, 0x4c
        /*0022*/ 	.byte	0x10
	.zero		1


	//----- nvinfo : EIATTR_EXTERNS
	.align		4
        /*0024*/ 	.byte	0x04, 0x0f
        /*0026*/ 	.short	(.L_840 - .L_839)


	//   ....[0]....
	.align		4
.L_839:
        /*0028*/ 	.word	index@(__assertfail)


	//----- nvinfo : EIATTR_ANNOTATIONS
	.align		4
.L_840:
        /*002c*/ 	.byte	0x04, 0x55
        /*002e*/ 	.short	(.L_842 - .L_841)


	//   ....[0]....
.L_841:
        /* <DEDUP_REMOVED lines=19> */


	//----- nvinfo : EIATTR_MERCURY_ISA_VERSION
	.align		4
.L_842:
        /*0150*/ 	.byte	0x03, 0x5f
        /*0152*/ 	.short	0x0101


	//----- nvinfo : EIATTR_INT_WARP_WIDE_INSTR_OFFSETS
	.align		4
        /*0154*/ 	.byte	0x04, 0x31
        /*0156*/ 	.short	(.L_844 - .L_843)


	//   ....[0]....
.L_843:
        /*0158*/ 	.word	0x00000190


	//   ....[1]....
        /*015c*/ 	.word	0x000001c0


	//----- nvinfo : EIATTR_COOP_GROUP_MASK_REGIDS
	.align		4
.L_844:
        /*0160*/ 	.byte	0x04, 0x29
        /*0162*/ 	.short	(.L_846 - .L_845)


	//   ....[0]....
.L_845:
        /*0164*/ 	.word	0xffffffff


	//   ....[1]....
        /*0168*/ 	.word	0xffffffff


	//   ....[2]....
        /*016c*/ 	.word	0xffffffff


	//   ....[3]....
        /*0170*/ 	.word	0xffffffff


	//   ....[4]....
        /*0174*/ 	.word	0xffffffff


	//   ....[5]....
        /*0178*/ 	.word	0xffffffff


	//   ....[6]....
        /*017c*/ 	.word	0xffffffff


	//   ....[7]....
        /*0180*/ 	.word	0xffffffff


	//   ....[8]....
        /*0184*/ 	.word	0xffffffff


	//   ....[9]....
        /*0188*/ 	.word	0xffffffff


	//   ....[10]....
        /*018c*/ 	.word	0xffffffff


	//   ....[11]....
        /*0190*/ 	.word	0xffffffff


	//   ....[12]....
        /*0194*/ 	.word	0xffffffff


	//   ....[13]....
        /*0198*/ 	.word	0xffffffff


	//   ....[14]....
        /*019c*/ 	.word	0xffffffff


	//   ....[15]....
        /*01a0*/ 	.word	0xffffffff


	//   ....[16]....
        /*01a4*/ 	.word	0xffffffff


	//   ....[17]....
        /*01a8*/ 	.word	0xffffffff


	//   ....[18]....
        /*01ac*/ 	.word	0xffffffff


	//   ....[19]....
        /*01b0*/ 	.word	0xffffffff


	//   ....[20]....
        /*01b4*/ 	.word	0xffffffff


	//   ....[21]....
        /*01b8*/ 	.word	0xffffffff


	//   ....[22]....
        /*01bc*/ 	.word	0xffffffff


	//   ....[23]....
        /*01c0*/ 	.word	0xffffffff


	//   ....[24]....
        /*01c4*/ 	.word	0xffffffff


	//   ....[25]....
        /*01c8*/ 	.word	0xffffffff


	//   ....[26]....
        /*01cc*/ 	.word	0xffffffff


	//   ....[27]....
        /*01d0*/ 	.word	0xffffffff


	//   ....[28]....
        /*01d4*/ 	.word	0xffffffff


	//   ....[29]....
        /*01d8*/ 	.word	0xffffffff


	//   ....[30]....
        /*01dc*/ 	.word	0xffffffff


	//   ....[31]....
        /*01e0*/ 	.word	0xffffffff


	//   ....[32]....
        /*01e4*/ 	.word	0xffffffff


	//   ....[33]....
        /*01e8*/ 	.word	0xffffffff


	//   ....[34]....
        /*01ec*/ 	.word	0xffffffff


	//   ....[35]....
        /*01f0*/ 	.word	0xffffffff


	//   ....[36]....
        /*01f4*/ 	.word	0xffffffff


	//   ....[37]....
        /*01f8*/ 	.word	0xffffffff


	//   ....[38]....
        /*01fc*/ 	.word	0xffffffff


	//   ....[39]....
        /*0200*/ 	.word	0xffffffff


	//   ....[40]....
        /*0204*/ 	.word	0xffffffff


	//   ....[41]....
        /*0208*/ 	.word	0xffffffff


	//   ....[42]....
        /*020c*/ 	.word	0xffffffff


	//   ....[43]....
        /*0210*/ 	.word	0xffffffff


	//   ....[44]....
        /*0214*/ 	.word	0xffffffff


	//   ....[45]....
        /*0218*/ 	.word	0xffffffff


	//   ....[46]....
        /*021c*/ 	.word	0xffffffff


	//   ....[47]....
        /*0220*/ 	.word	0xffffffff


	//   ....[48]....
        /*0224*/ 	.word	0xffffffff


	//   ....[49]....
        /*0228*/ 	.word	0xffffffff


	//   ....[50]....
        /*022c*/ 	.word	0xffffffff


	//   ....[51]....
        /*0230*/ 	.word	0xffffffff


	//   ....[52]....
        /*0234*/ 	.word	0xffffffff


	//   ....[53]....
        /*0238*/ 	.word	0xffffffff


	//   ....[54]....
        /*023c*/ 	.word	0xffffffff


	//   ....[55]....
        /*0240*/ 	.word	0xffffffff


	//   ....[56]....
        /*0244*/ 	.word	0xffffffff


	//   ....[57]....
        /*0248*/ 	.word	0xffffffff


	//   ....[58]....
        /*024c*/ 	.word	0xffffffff


	//   ....[59]....
        /*0250*/ 	.word	0xffffffff


	//   ....[60]....
        /*0254*/ 	.word	0xffffffff


	//   ....[61]....
        /*0258*/ 	.word	0xffffffff


	//   ....[62]....
        /*025c*/ 	.word	0xffffffff


	//   ....[63]....
        /*0260*/ 	.word	0xffffffff


	//   ....[64]....
        /*0264*/ 	.word	0xffffffff


	//   ....[65]....
        /*0268*/ 	.word	0xffffffff


	//   ....[66]....
        /*026c*/ 	.word	0xffffffff


	//   ....[67]....
        /*0270*/ 	.word	0xffffffff


	//   ....[68]....
        /*0274*/ 	.word	0xffffffff


	//   ....[69]....
        /*0278*/ 	.word	0xffffffff


	//   ....[70]....
        /*027c*/ 	.word	0xffffffff


	//   ....[71]....
        /*0280*/ 	.word	0xffffffff


	//   ....[72]....
        /*0284*/ 	.word	0xffffffff


	//   ....[73]....
        /*0288*/ 	.word	0xffffffff


	//   ....[74]....
        /*028c*/ 	.word	0xffffffff


	//   ....[75]....
        /*0290*/ 	.word	0xffffffff


	//   ....[76]....
        /*0294*/ 	.word	0xffffffff


	//   ....[77]....
        /*0298*/ 	.word	0xffffffff


	//   ....[78]....
        /*029c*/ 	.word	0xffffffff


	//   ....[79]....
        /*02a0*/ 	.word	0xffffffff


	//   ....[80]....
        /*02a4*/ 	.word	0xffffffff


	//   ....[81]....
        /*02a8*/ 	.word	0xffffffff


	//   ....[82]....
        /*02ac*/ 	.word	0xffffffff


	//   ....[83]....
        /*02b0*/ 	.word	0xffffffff


	//   ....[84]....
        /*02b4*/ 	.word	0xffffffff


	//   ....[85]....
        /*02b8*/ 	.word	0xffffffff


	//   ....[86]....
        /*02bc*/ 	.word	0xffffffff


	//   ....[87]....
        /*02c0*/ 	.word	0xffffffff


	//   ....[88]....
        /*02c4*/ 	.word	0xffffffff


	//   ....[89]....
        /*02c8*/ 	.word	0xffffffff


	//   ....[90]....
        /*02cc*/ 	.word	0xffffffff


	//   ....[91]....
        /*02d0*/ 	.word	0xffffffff


	//   ....[92]....
        /*02d4*/ 	.word	0xffffffff


	//   ....[93]....
        /*02d8*/ 	.word	0xffffffff


	//   ....[94]....
        /*02dc*/ 	.word	0xffffffff


	//   ....[95]....
        /*02e0*/ 	.word	0xffffffff


	//   ....[96]....
        /*02e4*/ 	.word	0xffffffff


	//   ....[97]....
        /*02e8*/ 	.word	0xffffffff


	//   ....[98]....
        /*02ec*/ 	.word	0xffffffff


	//   ....[99]....
        /*02f0*/ 	.word	0xffffffff


	//   ....[100]....
        /*02f4*/ 	.word	0xffffffff


	//   ....[101]....
        /*02f8*/ 	.word	0xffffffff


	//   ....[102]....
        /*02fc*/ 	.word	0xffffffff


	//   ....[103]....
        /*0300*/ 	.word	0x0500000f


	//----- nvinfo : EIATTR_COOP_GROUP_INSTR_OFFSETS
	.align		4
.L_846:
        /*0304*/ 	.byte	0x04, 0x28
        /*0306*/ 	.short	(.L_848 - .L_847)


	//   ....[0]....
.L_847:
        /*0308*/ 	.word	0x00000070


	//   ....[1]....
        /*030c*/ 	.word	0x000001a0


	//   ....[2]....
        /*0310*/ 	.word	0x000001f0


	//   ....[3]....
        /*0314*/ 	.word	0x000003e0


	//   ....[4]....
        /*0318*/ 	.word	0x00000630


	//   ....[5]....
        /*031c*/ 	.word	0x00001610


	//   ....[6]....
        /*0320*/ 	.word	0x00002760


	//   ....[7]....
        /*0324*/ 	.word	0x000028d0


	//   ....[8]....
        /*0328*/ 	.word	0x00002900


	//   ....[9]....
        /*032c*/ 	.word	0x00003070


	//   ....[10]....
        /*0330*/ 	.word	0x00003120


	//   ....[11]....
        /*0334*/ 	.word	0x00003170


	//   ....[12]....
        /*0338*/ 	.word	0x00003410


	//   ....[13]....
        /*033c*/ 	.word	0x00003440


	//   ....[14]....
        /*0340*/ 	.word	0x00003490


	//   ....[15]....
        /*0344*/ 	.word	0x000034a0


	//   ....[16]....
        /*0348*/ 	.word	0x000034b0


	//   ....[17]....
        /*034c*/ 	.word	0x000034c0


	//   ....[18]....
        /*0350*/ 	.word	0x00003590


	//   ....[19]....
        /*0354*/ 	.word	0x000035a0


	//   ....[20]....
        /*0358*/ 	.word	0x000035d0


	//   ....[21]....
        /*035c*/ 	.word	0x000035e0


	//   ....[22]....
        /*0360*/ 	.word	0x00003600


	//   ....[23]....
        /*0364*/ 	.word	0x000036d0


	//   ....[24]....
        /*0368*/ 	.word	0x00003710


	//   ....[25]....
        /*036c*/ 	.word	0x00003740


	//   ....[26]....
        /*0370*/ 	.word	0x00003780


	//   ....[27]....
        /*0374*/ 	.word	0x00003790


	//   ....[28]....
        /*0378*/ 	.word	0x000037d0


	//   ....[29]....
        /*037c*/ 	.word	0x00003820


	//   ....[30]....
        /*0380*/ 	.word	0x00003860


	//   ....[31]....
        /*0384*/ 	.word	0x000038a0


	//   ....[32]....
        /*0388*/ 	.word	0x00003900


	//   ....[33]....
        /*038c*/ 	.word	0x00003990


	//   ....[34]....
        /*0390*/ 	.word	0x000039b0


	//   ....[35]....
        /*0394*/ 	.word	0x00003a70


	//   ....[36]....
        /*0398*/ 	.word	0x00003aa0


	//   ....[37]....
        /*039c*/ 	.word	0x00003ab0


	//   ....[38]....
        /*03a0*/ 	.word	0x00003c20


	//   ....[39]....
        /*03a4*/ 	.word	0x00003c40


	//   ....[40]....
        /*03a8*/ 	.word	0x00003d50


	//   ....[41]....
        /*03ac*/ 	.word	0x00003d70


	//   ....[42]....
        /*03b0*/ 	.word	0x00003d80


	//   ....[43]....
        /*03b4*/ 	.word	0x00003dc0


	//   ....[44]....
        /*03b8*/ 	.word	0x00003dd0


	//   ....[45]....
        /*03bc*/ 	.word	0x00003df0


	//   ....[46]....
        /*03c0*/ 	.word	0x00003ff0


	//   ....[47]....
        /*03c4*/ 	.word	0x00004030


	//   ....[48]....
        /*03c8*/ 	.word	0x00004070


	//   ....[49]....
        /*03cc*/ 	.word	0x000040f0


	//   ....[50]....
        /*03d0*/ 	.word	0x00004130


	//   ....[51]....
        /*03d4*/ 	.word	0x00004150


	//   ....[52]....
        /*03d8*/ 	.word	0x000041b0


	//   ....[53]....
        /*03dc*/ 	.word	0x000041d0


	//   ....[54]....
        /*03e0*/ 	.word	0x000069d0


	//   ....[55]....
        /*03e4*/ 	.word	0x000069f0


	//   ....[56]....
        /*03e8*/ 	.word	0x00006a00


	//   ....[57]....
        /*03ec*/ 	.word	0x00006a10


	//   ....[58]....
        /*03f0*/ 	.word	0x00006a20


	//   ....[59]....
        /*03f4*/ 	.word	0x00006a30


	//   ....[60]....
        /*03f8*/ 	.word	0x00006a40


	//   ....[61]....
        /*03fc*/ 	.word	0x00006a50


	//   ....[62]....
        /*0400*/ 	.word	0x00006a60


	//   ....[63]....
        /*0404*/ 	.word	0x00006a70


	//   ....[64]....
        /*0408*/ 	.word	0x00006b30


	//   ....[65]....
        /*040c*/ 	.word	0x00006bf0


	//   ....[66]....
        /*0410*/ 	.word	0x00006c30


	//   ....[67]....
        /*0414*/ 	.word	0x00006c70


	//   ....[68]....
        /*0418*/ 	.word	0x00006cb0


	//   ....[69]....
        /*041c*/ 	.word	0x00006cf0


	//   ....[70]....
        /*0420*/ 	.word	0x00006d30


	//   ....[71]....
        /*0424*/ 	.word	0x00006d70


	//   ....[72]....
        /*0428*/ 	.word	0x00006db0


	//   ....[73]....
        /*042c*/ 	.word	0x00006f30


	//   ....[74]....
        /*0430*/ 	.word	0x00007250


	//   ....[75]....
        /*0434*/ 	.word	0x000072b0


	//   ....[76]....
        /*0438*/ 	.word	0x00007650


	//   ....[77]....
        /*043c*/ 	.word	0x00007860


	//   ....[78]....
        /*0440*/ 	.word	0x00007880


	//   ....[79]....
        /*0444*/ 	.word	0x00007890


	//   ....[80]....
        /*0448*/ 	.word	0x000078d0


	//   ....[81]....
        /*044c*/ 	.word	0x00007900


	//   ....[82]....
        /*0450*/ 	.word	0x00007b00


	//   ....[83]....
        /*0454*/ 	.word	0x00007b20


	//   ....[84]....
        /*0458*/ 	.word	0x00007ca0


	//   ....[85]....
        /*045c*/ 	.word	0x00007ce0


	//   ....[86]....
        /*0460*/ 	.word	0x00008210


	//   ....[87]....
        /*0464*/ 	.word	0x00008220


	//   ....[88]....
        /*0468*/ 	.word	0x00008230


	//   ....[89]....
        /*046c*/ 	.word	0x00008240


	//   ....[90]....
        /*0470*/ 	.word	0x00008250


	//   ....[91]....
        /*0474*/ 	.word	0x00008260


	//   ....[92]....
        /*0478*/ 	.word	0x00008280


	//   ....[93]....
        /*047c*/ 	.word	0x000082d0


	//   ....[94]....
        /*0480*/ 	.word	0x00008540


	//   ....[95]....
        /*0484*/ 	.word	0x00008550


	//   ....[96]....
        /*0488*/ 	.word	0x00008560


	//   ....[97]....
        /*048c*/ 	.word	0x00008570


	//   ....[98]....
        /*0490*/ 	.word	0x00008580


	//   ....[99]....
        /*0494*/ 	.word	0x00008590


	//   ....[100]....
        /*0498*/ 	.word	0x000085a0


	//   ....[101]....
        /*049c*/ 	.word	0x000085e0


	//   ....[102]....
        /*04a0*/ 	.word	0x0000c080


	//   ....[103]....
        /*04a4*/ 	.word	0x0000fb80


	//----- nvinfo : EIATTR_REG_RECONFIG
	.align		4
.L_848:
        /*04a8*/ 	.byte	0x01, 0x54
	.zero		2


	//----- nvinfo : EIATTR_SYSCALL_OFFSETS
	.align		4
        /*04ac*/ 	.byte	0x04, 0x46
        /*04ae*/ 	.short	(.L_850 - .L_849)


	//   ....[0]....
.L_849:
        /*04b0*/ 	.word	0x00001270


	//   ....[1]....
        /*04b4*/ 	.word	0x00001360


	//   ....[2]....
        /*04b8*/ 	.word	0x000014c0


	//   ....[3]....
        /*04bc*/ 	.word	0x000015b0


	//----- nvinfo : EIATTR_MBARRIER_INSTR_OFFSETS
	.align		4
.L_850:
        /*04c0*/ 	.byte	0x04, 0x39
        /*04c2*/ 	.short	(.L_852 - .L_851)


	//   ....[0]....
.L_851:
        /*04c4*/ 	.word	0x00000290
        /*04c8*/ 	.word	0x000000ff
        /*04cc*/ 	.word	0x00026800
        /*04d0*/ 	.short	0x0100
        /*04d2*/ 	.byte	0x06
	.zero		1


	//   ....[1]....
        /*04d4*/ 	.word	0x00000390
        /*04d8*/ 	.word	0x000000ff
        /*04dc*/ 	.word	0x00026810
        /*04e0*/ 	.short	0x0100
        /*04e2*/ 	.byte	0x08
	.zero		1


	//   ....[2]....
        /*04e4*/ 	.word	0x000003a0
        /*04e8*/ 	.word	0x000000ff
        /*04ec*/ 	.word	0x00026820
        /*04f0*/ 	.short	0x0100
        /*04f2*/ 	.byte	0x08
	.zero		1


	//   ....[3]....
        /*04f4*/ 	.word	0x000003b0
        /*04f8*/ 	.word	0x000000ff
        /*04fc*/ 	.word	0x00026818
        /*0500*/ 	.short	0x0100
        /*0502*/ 	.byte	0x08
	.zero		1


	//   ....[4]....
        /*0504*/ 	.word	0x000003c0
        /*0508*/ 	.word	0x000000ff
        /*050c*/ 	.word	0x00026828
        /*0510*/ 	.short	0x0100
        /*0512*/ 	.byte	0x08
	.zero		1


	//   ....[5]....
        /*0514*/ 	.word	0x000004f0
        /*0518*/ 	.word	0x000000ff
        /*051c*/ 	.word	0x00026830
        /*0520*/ 	.short	0x0100
        /*0522*/ 	.byte	0x08
	.zero		1


	//   ....[6]....
        /*0524*/ 	.word	0x00000500
        /*0528*/ 	.word	0x000000ff
        /*052c*/ 	.word	0x00026840
        /*0530*/ 	.short	0x0100
        /*0532*/ 	.byte	0x08
	.zero		1


	//   ....[7]....
        /*0534*/ 	.word	0x00000510
        /*0538*/ 	.word	0x000000ff
        /*053c*/ 	.word	0x00026838
        /*0540*/ 	.short	0x0100
        /*0542*/ 	.byte	0x08
	.zero		1


	//   ....[8]....
        /*0544*/ 	.word	0x00000520
        /*0548*/ 	.word	0x000000ff
        /*054c*/ 	.word	0x00026848
        /*0550*/ 	.short	0x0100
        /*0552*/ 	.byte	0x08
	.zero		1


	//   ....[9]....
        /*0554*/ 	.word	0x00001640
        /*0558*/ 	.word	0x00000010
        /*055c*/ 	.word	0x00026800
        /*0560*/ 	.short	0x010a
        /*0562*/ 	.byte	0x3f
	.zero		1


	//   ....[10]....
        /*0564*/ 	.word	0x00001660
        /*0568*/ 	.word	0x00000010
        /*056c*/ 	.word	0x00026800
        /*0570*/ 	.short	0x010a
        /*0572*/ 	.byte	0x3f
	.zero		1


	//   ....[11]....
        /*0574*/ 	.word	0x00001f50
        /*0578*/ 	.word	0x00000008
        /*057c*/ 	.word	0x00026810
        /*0580*/ 	.short	0x010a
        /*0582*/ 	.byte	0x3f
	.zero		1


	//   ....[12]....
        /*0584*/ 	.word	0x00001fc0
        /*0588*/ 	.word	0x00000008
        /*058c*/ 	.word	0x00026810
        /*0590*/ 	.short	0x010a
        /*0592*/ 	.byte	0x3f
	.zero		1


	//   ....[13]....
        /*0594*/ 	.word	0x00002370
        /*0598*/ 	.word	0x00000008
        /*059c*/ 	.word	0x00026830
        /*05a0*/ 	.short	0x010a
        /*05a2*/ 	.byte	0x3f
	.zero		1


	//   ....[14]....
        /*05a4*/ 	.word	0x000023f0
        /*05a8*/ 	.word	0x00000008
        /*05ac*/ 	.word	0x00026830
        /*05b0*/ 	.short	0x010a
        /*05b2*/ 	.byte	0x3f
	.zero		1


	//   ....[15]....
        /*05b4*/ 	.word	0x00005930
        /*05b8*/ 	.word	0x00000009
        /*05bc*/ 	.word	0x00000000
        /*05c0*/ 	.short	0x0101
        /*05c2*/ 	.byte	0x3f
	.zero		1


	//   ....[16]....
        /*05c4*/ 	.word	0x00005cc0
        /*05c8*/ 	.word	0x00000008
        /*05cc*/ 	.word	0x00000000
        /*05d0*/ 	.short	0x0101
        /*05d2*/ 	.byte	0x3f
	.zero		1


	//   ....[17]....
        /*05d4*/ 	.word	0x000063e0
        /*05d8*/ 	.word	0x00000005
        /*05dc*/ 	.word	0x00026810
        /*05e0*/ 	.short	0x010a
        /*05e2*/ 	.byte	0x3f
	.zero		1


	//   ....[18]....
        /*05e4*/ 	.word	0x00006460
        /*05e8*/ 	.word	0x00000005
        /*05ec*/ 	.word	0x00026810
        /*05f0*/ 	.short	0x010a
        /*05f2*/ 	.byte	0x3f
	.zero		1


	//   ....[19]....
        /*05f4*/ 	.word	0x000067e0
        /*05f8*/ 	.word	0x00000005
        /*05fc*/ 	.word	0x00026830
        /*0600*/ 	.short	0x010a
        /*0602*/ 	.byte	0x3f
	.zero		1


	//   ....[20]....
        /*0604*/ 	.word	0x00006870
        /*0608*/ 	.word	0x00000005
        /*060c*/ 	.word	0x00026830
        /*0610*/ 	.short	0x010a
        /*0612*/ 	.byte	0x3f
	.zero		1


	//   ....[21]....
        /*0614*/ 	.word	0x00009a90
        /*0618*/ 	.word	0x00000006
        /*061c*/ 	.word	0x00000000
        /*0620*/ 	.short	0x0101
        /*0622*/ 	.byte	0x3f
	.zero		1


	//   ....[22]....
        /*0624*/ 	.word	0x00009e40
        /*0628*/ 	.word	0x00000005
        /*062c*/ 	.word	0x00000000
        /*0630*/ 	.short	0x0101
        /*0632*/ 	.byte	0x3f
	.zero		1


	//   ....[23]....
        /*0634*/ 	.word	0x0000e1e0
        /*0638*/ 	.word	0x0000000f
        /*063c*/ 	.word	0x00026820
        /*0640*/ 	.short	0x010a
        /*0642*/ 	.byte	0x3f
	.zero		1


	//   ....[24]....
        /*0644*/ 	.word	0x0000e780
        /*0648*/ 	.word	0x0000000f
        /*064c*/ 	.word	0x00026840
        /*0650*/ 	.short	0x010a
        /*0652*/ 	.byte	0x3f
	.zero		1


	//   ....[25]....
        /*0654*/ 	.word	0x0000e9e0
        /*0658*/ 	.word	0x0000000f
        /*065c*/ 	.word	0x00026828
        /*0660*/ 	.short	0x010a
        /*0662*/ 	.byte	0x3f
	.zero		1


	//   ....[26]....
        /*0664*/ 	.word	0x0000ec40
        /*0668*/ 	.word	0x0000000f
        /*066c*/ 	.word	0x00026848
        /*0670*/ 	.short	0x010a
        /*0672*/ 	.byte	0x3f
	.zero		1


	//   ....[27]....
        /*0674*/ 	.word	0x0000ee40
        /*0678*/ 	.word	0x0000000f
        /*067c*/ 	.word	0x00026820
        /*0680*/ 	.short	0x010a
        /*0682*/ 	.byte	0x3f
	.zero		1


	//   ....[28]....
        /*0684*/ 	.word	0x0000f100
        /*0688*/ 	.word	0x0000000f
        /*068c*/ 	.word	0x00026840
        /*0690*/ 	.short	0x010a
        /*0692*/ 	.byte	0x3f
	.zero		1


	//   ....[29]....
        /*0694*/ 	.word	0x0000f330
        /*0698*/ 	.word	0x0000000f
        /*069c*/ 	.word	0x00026828
        /*06a0*/ 	.short	0x010a
        /*06a2*/ 	.byte	0x3f
	.zero		1


	//   ....[30]....
        /*06a4*/ 	.word	0x0000f600
        /*06a8*/ 	.word	0x00000003
        /*06ac*/ 	.word	0x00026840
        /*06b0*/ 	.short	0x010a
        /*06b2*/ 	.byte	0x3f
	.zero		1


	//   ....[31]....
        /*06b4*/ 	.word	0x0000fa00
        /*06b8*/ 	.word	0x00000007
        /*06bc*/ 	.word	0x00000000
        /*06c0*/ 	.short	0x010a
        /*06c2*/ 	.byte	0x3f
	.zero		1


	//   ....[32]....
        /*06c4*/ 	.word	0x0000fa50
        /*06c8*/ 	.word	0x00000003
        /*06cc*/ 	.word	0x00000000
        /*06d0*/ 	.short	0x010a
        /*06d2*/ 	.byte	0x3f
	.zero		1


	//   ....[33]....
        /*06d4*/ 	.word	0x0000fab0
        /*06d8*/ 	.word	0x00000005
        /*06dc*/ 	.word	0x00000000
        /*06e0*/ 	.short	0x010a
        /*06e2*/ 	.byte	0x3f
	.zero		1


	//   ....[34]....
        /*06e4*/ 	.word	0x0000fae0
        /*06e8*/ 	.word	0x00000003
        /*06ec*/ 	.word	0x00000000
        /*06f0*/ 	.short	0x010a
        /*06f2*/ 	.byte	0x3f
	.zero		1


	//   ....[35]....
        /*06f4*/ 	.word	0x0000fbb0
        /*06f8*/ 	.word	0x00000010
        /*06fc*/ 	.word	0x00026800
        /*0700*/ 	.short	0x010a
        /*0702*/ 	.byte	0x3f
	.zero		1


	//   ....[36]....
        /*0704*/ 	.word	0x0000fc00
        /*0708*/ 	.word	0x00000008
        /*070c*/ 	.word	0x00026810
        /*0710*/ 	.short	0x010a
        /*0712*/ 	.byte	0x3f
	.zero		1


	//   ....[37]....
        /*0714*/ 	.word	0x0000fc50
        /*0718*/ 	.word	0x00000008
        /*071c*/ 	.word	0x00026830
        /*0720*/ 	.short	0x010a
        /*0722*/ 	.byte	0x3f
	.zero		1


	//   ....[38]....
        /*0724*/ 	.word	0x0000fca0
        /*0728*/ 	.word	0x00000005
        /*072c*/ 	.word	0x00026810
        /*0730*/ 	.short	0x010a
        /*0732*/ 	.byte	0x3f
	.zero		1


	//   ....[39]....
        /*0734*/ 	.word	0x0000fcf0
        /*0738*/ 	.word	0x00000005
        /*073c*/ 	.word	0x00026830
        /*0740*/ 	.short	0x010a
        /*0742*/ 	.byte	0x3f
	.zero		1


	//   ....[40]....
        /*0744*/ 	.word	0x0000fd40
        /*0748*/ 	.word	0x0000000f
        /*074c*/ 	.word	0x00026820
        /*0750*/ 	.short	0x010a
        /*0752*/ 	.byte	0x3f
	.zero		1


	//   ....[41]....
        /*0754*/ 	.word	0x0000fd90
        /*0758*/ 	.word	0x0000000f
        /*075c*/ 	.word	0x00026840
        /*0760*/ 	.short	0x010a
        /*0762*/ 	.byte	0x3f
	.zero		1


	//   ....[42]....
        /*0764*/ 	.word	0x0000fde0
        /*0768*/ 	.word	0x0000000f
        /*076c*/ 	.word	0x00026828
        /*0770*/ 	.short	0x010a
        /*0772*/ 	.byte	0x3f
	.zero		1


	//   ....[43]....
        /*0774*/ 	.word	0x0000fe30
        /*0778*/ 	.word	0x0000000f
        /*077c*/ 	.word	0x00026848
        /*0780*/ 	.short	0x010a
        /*0782*/ 	.byte	0x3f
	.zero		1


	//   ....[44]....
        /*0784*/ 	.word	0x0000fe90
        /*0788*/ 	.word	0x0000000f
        /*078c*/ 	.word	0x00026820
        /*0790*/ 	.short	0x010a
        /*0792*/ 	.byte	0x3f
	.zero		1


	//   ....[45]....
        /*0794*/ 	.word	0x0000fee0
        /*0798*/ 	.word	0x0000000f
        /*079c*/ 	.word	0x00026840
        /*07a0*/ 	.short	0x010a
        /*07a2*/ 	.byte	0x3f
	.zero		1


	//   ....[46]....
        /*07a4*/ 	.word	0x0000ff30
        /*07a8*/ 	.word	0x0000000f
        /*07ac*/ 	.word	0x00026828
        /*07b0*/ 	.short	0x010a
        /*07b2*/ 	.byte	0x3f
	.zero		1


	//   ....[47]....
        /*07b4*/ 	.word	0x0000ff80
        /*07b8*/ 	.word	0x00000003
        /*07bc*/ 	.word	0x00026840
        /*07c0*/ 	.short	0x010a
        /*07c2*/ 	.byte	0x3f
	.zero		1


	//   ....[48]....
        /*07c4*/ 	.word	0x00010050
        /*07c8*/ 	.word	0x00000007
        /*07cc*/ 	.word	0x00000000
        /*07d0*/ 	.short	0x010a
        /*07d2*/ 	.byte	0x3f
	.zero		1


	//   ....[49]....
        /*07d4*/ 	.word	0x000100a0
        /*07d8*/ 	.word	0x00000003
        /*07dc*/ 	.word	0x00000000
        /*07e0*/ 	.short	0x010a
        /*07e2*/ 	.byte	0x3f
	.zero		1


	//   ....[50]....
        /*07e4*/ 	.word	0x000100f0
        /*07e8*/ 	.word	0x00000005
        /*07ec*/ 	.word	0x00000000
        /*07f0*/ 	.short	0x010a
        /*07f2*/ 	.byte	0x3f
	.zero		1


	//----- nvinfo : EIATTR_NUM_MBARRIERS
	.align		4
.L_852:
        /*07f4*/ 	.byte	0x03, 0x38
        /*07f6*/ 	.short	0x0009


	//----- nvinfo : EIATTR_EXIT_INSTR_OFFSETS
	.align		4
        /*07f8*/ 	.byte	0x04, 0x1c
        /*07fa*/ 	.short	(.L_854 - .L_853)


	//   ....[0]....
.L_853:
        /*07fc*/ 	.word	0x0000fb30


	//----- nvinfo : EIATTR_MAX_THREADS
	.align		4
.L_854:
        /*0800*/ 	.byte	0x04, 0x05
        /*0802*/ 	.short	(.L_856 - .L_855)
.L_855:
        /*0804*/ 	.word	0x00000180
        /*0808*/ 	.word	0x00000001
        /*080c*/ 	.word	0x00000001


	//----- nvinfo : EIATTR_CRS_STACK_SIZE
	.align		4
.L_856:
        /*0810*/ 	.byte	0x04, 0x1e
        /*0812*/ 	.short	(.L_858 - .L_857)
.L_857:
        /*0814*/ 	.word	0x00000000


	//----- nvinfo : EIATTR_CBANK_PARAM_SIZE
	.align		4
.L_858:
        /*0818*/ 	.byte	0x03, 0x19
        /*081a*/ 	.short	0x06f0


	//----- nvinfo : EIATTR_PARAM_CBANK
	.align		4
        /*081c*/ 	.byte	0x04, 0x0a
        /*081e*/ 	.short	(.L_860 - .L_859)
	.align		4
.L_859:
        /*0820*/ 	.word	index@(.nv.constant0._ZN7cutlass13device_kernelIN5flash11enable_sm90INS1_16FlashAttnBwdSm90INS1_25CollectiveMainloopBwdSm90ILi2ELi2ELi2EN4cute5tupleIJNS5_1CILi1EEES8_S8_EEENS6_IJNS7_ILi96EEENS7_ILi128EEENS7_ILi64EEEEEENS_10bfloat16_tEfNS_4arch4Sm90ELb1ELb0ELb1ELb1ELb0ELb1ELb0ELb1ELi2ELi1ELi2ELi2ELb0EEENS1_21CollectiveEpilogueBwdISD_SE_SG_Li256ELb1ELb0ELi1EEENS1_25SingleTileBwdLPTSchedulerILb1ELi128ELb0EEEEEEEEEvNT_6ParamsE)
        /*0824*/ 	.short	0x0210
        /*0826*/ 	.short	0x06f0


	//----- nvinfo : EIATTR_SW_WAR
	.align		4
.L_860:
        /*0828*/ 	.byte	0x04, 0x36
        /*082a*/ 	.short	(.L_862 - .L_861)
.L_861:
        /*082c*/ 	.word	0x00000008
.L_862:


//--------------------- .nv.info._ZN7cutlass13device_kernelIN5flash11enable_sm90INS1_16FlashAttnBwdSm90INS1_25CollectiveMainloopBwdSm90ILi2ELi2ELi2EN4cute5tupleIJNS5_1CILi1EEES8_S8_EEENS6_IJNS7_ILi96EEENS7_ILi128EEENS7_ILi64EEEEEENS_10bfloat16_tEfNS_4arch4Sm90ELb1ELb0ELb1ELb1ELb1ELb1ELb0ELb1ELi2ELi1ELi2ELi2ELb0EEENS1_21CollectiveEpilogueBwdISD_SE_SG_Li256ELb1ELb0ELi1EEENS1_25SingleTileBwdLPTSchedulerILb1ELi128ELb1EEEEEEEEEvNT_6ParamsE --------------------------
	.section	.nv.info._ZN7cutlass13device_kernelIN5flash11enable_sm90INS1_16FlashAttnBwdSm90INS1_25CollectiveMainloopBwdSm90ILi2ELi2ELi2EN4cute5tupleIJNS5_1CILi1EEES8_S8_EEENS6_IJNS7_ILi96EEENS7_ILi128EEENS7_ILi64EEEEEENS_10bfloat16_tEfNS_4arch4Sm90ELb1ELb0ELb1ELb1ELb1ELb1ELb0ELb1ELi2ELi1ELi2ELi2ELb0EEENS1_21CollectiveEpilogueBwdISD_SE_SG_Li256ELb1ELb0ELi1EEENS1_25SingleTileBwdLPTSchedulerILb1ELi128ELb1EEEEEEEEEvNT_6ParamsE,"",@"SHT_CUDA_INFO"
	.sectionflags	@""
	.align	4


	//----- nvinfo : EIATTR_CUDA_API_VERSION
	.align		4
        /*0000*/ 	.byte	0x04, 0x37
        /*0002*/ 	.short	(.L_864 - .L_863)
.L_863:
        /*0004*/ 	.word	0x00000082


	//----- nvinfo : EIATTR_KPARAM_INFO
	.align		4
.L_864:
        /*0008*/ 	.byte	0x04, 0x17
        /*000a*/ 	.short	(.L_866 - .L_865)
.L_865:
        /*000c*/ 	.word	0x00000000
        /*0010*/ 	.short	0x0000
        /*0012*/ 	.short	0x0070
        /*0014*/ 	.byte	0x00, 0xf0, 0x01, 0x1a


	//----- nvinfo : EIATTR_SPARSE_MMA_MASK
	.align		4
.L_866:
        /*0018*/ 	.byte	0x03, 0x50
        /*001a*/ 	.short	0x0000


	//----- nvinfo : EIATTR_MAXREG_COUNT
	.align		4
        /*001c*/ 	.byte	0x03, 0x1b
        /*001e*/ 	.short	0x00a8


	//----- nvinfo : EIATTR_NUM_BARRIERS
	.align		4
        /*0020*/ 	.byte	0x02, 0x4c
        /*0022*/ 	.byte	0x10
	.zero		1


	//----- nvinfo : EIATTR_EXTERNS
	.align		4
        /*0024*/ 	.byte	0x04, 0x0f
        /*0026*/ 	.short	(.L_868 - .L_867)


	//   ....[0]....
	.align		4
.L_867:
        /*0028*/ 	.word	index@(__assertfail)


	//----- nvinfo : EIATTR_ANNOTATIONS
	.align		4
.L_868:
        /*002c*/ 	.byte	0x04, 0x55
        /*002e*/ 	.short	(.L_870 - .L_869)


	//   ....[0]....
.L_869:
        /* <DEDUP_REMOVED lines=19> */


	//----- nvinfo : EIATTR_MERCURY_ISA_VERSION
	.align		4
.L_870:
        /*0150*/ 	.byte	0x03, 0x5f
        /*0152*/ 	.short	0x0101


	//----- nvinfo : EIATTR_INT_WARP_WIDE_INSTR_OFFSETS
	.align		4
        /*0154*/ 	.byte	0x04, 0x31
        /*0156*/ 	.short	(.L_872 - .L_871)


	//   ....[0]....
.L_871:
        /*0158*/ 	.word	0x00000190


	//   ....[1]....
        /*015c*/ 	.word	0x000001c0


	//   ....[2]....
        /*0160*/ 	.word	0x0000d250


	//   ....[3]....
        /*0164*/ 	.word	0x0000d900


	//   ....[4]....
        /*0168*/ 	.word	0x0000de20


	//----- nvinfo : EIATTR_COOP_GROUP_MASK_REGIDS
	.align		4
.L_872:
        /*016c*/ 	.byte	0x04, 0x29
        /*016e*/ 	.short	(.L_874 - .L_873)


	//   ....[0]....
.L_873:
        /*0170*/ 	.word	0xffffffff


	//   ....[1]....
        /*0174*/ 	.word	0xffffffff


	//   ....[2]....
        /*0178*/ 	.word	0xffffffff


	//   ....[3]....
        /*017c*/ 	.word	0xffffffff


	//   ....[4]....
        /*0180*/ 	.word	0xffffffff


	//   ....[5]....
        /*0184*/ 	.word	0xffffffff


	//   ....[6]....
        /*0188*/ 	.word	0xffffffff


	//   ....[7]....
        /*018c*/ 	.word	0xffffffff


	//   ....[8]....
        /*0190*/ 	.word	0xffffffff


	//   ....[9]....
        /*0194*/ 	.word	0xffffffff


	//   ....[10]....
        /*0198*/ 	.word	0xffffffff


	//   ....[11]....
        /*019c*/ 	.word	0xffffffff


	//   ....[12]....
        /*01a0*/ 	.word	0xffffffff


	//   ....[13]....
        /*01a4*/ 	.word	0xffffffff


	//   ....[14]....
        /*01a8*/ 	.word	0xffffffff


	//   ....[15]....
        /*01ac*/ 	.word	0xffffffff


	//   ....[16]....
        /*01b0*/ 	.word	0xffffffff


	//   ....[17]....
        /*01b4*/ 	.word	0xffffffff


	//   ....[18]....
        /*01b8*/ 	.word	0xffffffff


	//   ....[19]....
        /*01bc*/ 	.word	0xffffffff


	//   ....[20]....
        /*01c0*/ 	.word	0xffffffff


	//   ....[21]....
        /*01c4*/ 	.word	0xffffffff


	//   ....[22]....
        /*01c8*/ 	.word	0xffffffff


	//   ....[23]....
        /*01cc*/ 	.word	0xffffffff


	//   ....[24]....
        /*01d0*/ 	.word	0xffffffff


	//   ....[25]....
        /*01d4*/ 	.word	0xffffffff


	//   ....[26]....
        /*01d8*/ 	.word	0xffffffff


	//   ....[27]....
        /*01dc*/ 	.word	0xffffffff


	//   ....[28]....
        /*01e0*/ 	.word	0xffffffff


	//   ....[29]....
        /*01e4*/ 	.word	0xffffffff


	//   ....[30]....
        /*01e8*/ 	.word	0xffffffff


	//   ....[31]....
        /*01ec*/ 	.word	0xffffffff


	//   ....[32]....
        /*01f0*/ 	.word	0xffffffff


	//   ....[33]....
        /*01f4*/ 	.word	0xffffffff


	//   ....[34]....
        /*01f8*/ 	.word	0xffffffff


	//   ....[35]....
        /*01fc*/ 	.word	0xffffffff


	//   ....[36]....
        /*0200*/ 	.word	0xffffffff


	//   ....[37]....
        /*0204*/ 	.word	0xffffffff


	//   ....[38]....
        /*0208*/ 	.word	0xffffffff


	//   ....[39]....
        /*020c*/ 	.word	0xffffffff


	//   ....[40]....
        /*0210*/ 	.word	0xffffffff


	//   ....[41]....
        /*0214*/ 	.word	0xffffffff


	//   ....[42]....
        /*0218*/ 	.word	0xffffffff


	//   ....[43]....
        /*021c*/ 	.word	0xffffffff


	//   ....[44]....
        /*0220*/ 	.word	0xffffffff


	//   ....[45]....
        /*0224*/ 	.word	0xffffffff


	//   ....[46]....
        /*0228*/ 	.word	0xffffffff


	//   ....[47]....
        /*022c*/ 	.word	0xffffffff


	//   ....[48]....
        /*0230*/ 	.word	0xffffffff


	//   ....[49]....
        /*0234*/ 	.word	0xffffffff


	//   ....[50]....
        /*0238*/ 	.word	0xffffffff


	//   ....[51]....
        /*023c*/ 	.word	0xffffffff


	//   ....[52]....
        /*0240*/ 	.word	0xffffffff


	//   ....[53]....
        /*0244*/ 	.word	0xffffffff


	//   ....[54]....
        /*0248*/ 	.word	0xffffffff


	//   ....[55]....
        /*024c*/ 	.word	0xffffffff


	//   ....[56]....
        /*0250*/ 	.word	0xffffffff


	//   ....[57]....
        /*0254*/ 	.word	0xffffffff


	//   ....[58]....
        /*0258*/ 	.word	0xffffffff


	//   ....[59]....
        /*025c*/ 	.word	0xffffffff


	//   ....[60]....
        /*0260*/ 	.word	0xffffffff


	//   ....[61]....
        /*0264*/ 	.word	0xffffffff


	//   ....[62]....
        /*0268*/ 	.word	0xffffffff


	//   ....[63]....
        /*026c*/ 	.word	0xffffffff


	//   ....[64]....
        /*0270*/ 	.word	0xffffffff


	//   ....[65]....
        /*0274*/ 	.word	0xffffffff


	//   ....[66]....
        /*0278*/ 	.word	0xffffffff


	//   ....[67]....
        /*027c*/ 	.word	0xffffffff


	//   ....[68]....
        /*0280*/ 	.word	0xffffffff


	//   ....[69]....
        /*0284*/ 	.word	0xffffffff


	//   ....[70]....
        /*0288*/ 	.word	0xffffffff


	//   ....[71]....
        /*028c*/ 	.word	0xffffffff


	//   ....[72]....
        /*0290*/ 	.word	0xffffffff


	//   ....[73]....
        /*0294*/ 	.word	0xffffffff


	//   ....[74]....
        /*0298*/ 	.word	0xffffffff


	//   ....[75]....
        /*029c*/ 	.word	0xffffffff


	//   ....[76]....
        /*02a0*/ 	.word	0xffffffff


	//   ....[77]....
        /*02a4*/ 	.word	0xffffffff


	//   ....[78]....
        /*02a8*/ 	.word	0xffffffff


	//   ....[79]....
        /*02ac*/ 	.word	0xffffffff


	//   ....[80]....
        /*02b0*/ 	.word	0xffffffff


	//   ....[81]....
        /*02b4*/ 	.word	0xffffffff


	//   ....[82]....
        /*02b8*/ 	.word	0xffffffff


	//   ....[83]....
        /*02bc*/ 	.word	0xffffffff


	//   ....[84]....
        /*02c0*/ 	.word	0xffffffff


	//   ....[85]....
        /*02c4*/ 	.word	0xffffffff


	//   ....[86]....
        /*02c8*/ 	.word	0xffffffff


	//   ....[87]....
        /*02cc*/ 	.word	0xffffffff


	//   ....[88]....
        /*02d0*/ 	.word	0xffffffff


	//   ....[89]....
        /*02d4*/ 	.word	0xffffffff


	//   ....[90]....
        /*02d8*/ 	.word	0xffffffff


	//   ....[91]....
        /*02dc*/ 	.word	0xffffffff


	//   ....[92]....
        /*02e0*/ 	.word	0xffffffff


	//   ....[93]....
        /*02e4*/ 	.word	0xffffffff


	//   ....[94]....
        /*02e8*/ 	.word	0xffffffff


	//   ....[95]....
        /*02ec*/ 	.word	0xffffffff


	//   ....[96]....
        /*02f0*/ 	.word	0xffffffff


	//   ....[97]....
        /*02f4*/ 	.word	0xffffffff


	//   ....[98]....
        /*02f8*/ 	.word	0xffffffff


	//   ....[99]....
        /*02fc*/ 	.word	0xffffffff


	//   ....[100]....
        /*0300*/ 	.word	0xffffffff


	//   ....[101]....
        /*0304*/ 	.word	0xffffffff


	//   ....[102]....
        /*0308*/ 	.word	0xffffffff


	//   ....[103]....
        /*030c*/ 	.word	0xffffffff


	//   ....[104]....
        /*0310*/ 	.word	0xffffffff


	//   ....[105]....
        /*0314*/ 	.word	0xffffffff


	//   ....[106]....
        /*0318*/ 	.word	0xffffffff


	//   ....[107]....
        /*031c*/ 	.word	0xffffffff


	//   ....[108]....
        /*0320*/ 	.word	0xffffffff


	//   ....[109]....
        /*0324*/ 	.word	0x0500000f


	//   ....[110]....
        /*0328*/ 	.word	0x0500000f


	//   ....[111]....
        /*032c*/ 	.word	0x0500000f


	//   ....[112]....
        /*0330*/ 	.word	0x0500000f


	//----- nvinfo : EIATTR_COOP_GROUP_INSTR_OFFSETS
	.align		4
.L_874:
        /*0334*/ 	.byte	0x04, 0x28
        /*0336*/ 	.short	(.L_876 - .L_875)


	//   ....[0]....
.L_875:
        /*0338*/ 	.word	0x00000070


	//   ....[1]....
        /*033c*/ 	.word	0x000001a0


	//   ....[2]....
        /*0340*/ 	.word	0x000001f0


	//   ....[3]....
        /*0344*/ 	.word	0x000003e0


	//   ....[4]....
        /*0348*/ 	.word	0x00000630


	//   ....[5]....
        /*034c*/ 	.word	0x00001630


	//   ....[6]....
        /*0350*/ 	.word	0x00002780


	//   ....[7]....
        /*0354*/ 	.word	0x000028f0


	//   ....[8]....
        /*0358*/ 	.word	0x00002920


	//   ....[9]....
        /*035c*/ 	.word	0x00003090


	//   ....[10]....
        /*0360*/ 	.word	0x00003140


	//   ....[11]....
        /*0364*/ 	.word	0x00003190


	//   ....[12]....
        /*0368*/ 	.word	0x00003430


	//   ....[13]....
        /*036c*/ 	.word	0x00003460


	//   ....[14]....
        /*0370*/ 	.word	0x000034b0


	//   ....[15]....
        /*0374*/ 	.word	0x000034c0


	//   ....[16]....
        /*0378*/ 	.word	0x000034d0


	//   ....[17]....
        /*037c*/ 	.word	0x000034e0


	//   ....[18]....
        /*0380*/ 	.word	0x000035b0


	//   ....[19]....
        /*0384*/ 	.word	0x000035c0


	//   ....[20]....
        /*0388*/ 	.word	0x000035f0


	//   ....[21]....
        /*038c*/ 	.word	0x00003600


	//   ....[22]....
        /*0390*/ 	.word	0x00003620


	//   ....[23]....
        /*0394*/ 	.word	0x000036f0


	//   ....[24]....
        /*0398*/ 	.word	0x00003730


	//   ....[25]....
        /*039c*/ 	.word	0x00003760


	//   ....[26]....
        /*03a0*/ 	.word	0x000037a0


	//   ....[27]....
        /*03a4*/ 	.word	0x000037b0


	//   ....[28]....
        /*03a8*/ 	.word	0x000037f0


	//   ....[29]....
        /*03ac*/ 	.word	0x00003840


	//   ....[30]....
        /*03b0*/ 	.word	0x00003880


	//   ....[31]....
        /*03b4*/ 	.word	0x000038c0


	//   ....[32]....
        /*03b8*/ 	.word	0x00003920


	//   ....[33]....
        /*03bc*/ 	.word	0x000039b0


	//   ....[34]....
        /*03c0*/ 	.word	0x000039d0


	//   ....[35]....
        /*03c4*/ 	.word	0x00003a90


	//   ....[36]....
        /*03c8*/ 	.word	0x00003ac0


	//   ....[37]....
        /*03cc*/ 	.word	0x00003ad0


	//   ....[38]....
        /*03d0*/ 	.word	0x00003c40


	//   ....[39]....
        /*03d4*/ 	.word	0x00003c60


	//   ....[40]....
        /*03d8*/ 	.word	0x00003d70


	//   ....[41]....
        /*03dc*/ 	.word	0x00003d90


	//   ....[42]....
        /*03e0*/ 	.word	0x00003da0


	//   ....[43]....
        /*03e4*/ 	.word	0x00003de0


	//   ....[44]....
        /*03e8*/ 	.word	0x00003df0


	//   ....[45]....
        /*03ec*/ 	.word	0x00003e10


	//   ....[46]....
        /*03f0*/ 	.word	0x00004010


	//   ....[47]....
        /*03f4*/ 	.word	0x00004050


	//   ....[48]....
        /*03f8*/ 	.word	0x00004090


	//   ....[49]....
        /*03fc*/ 	.word	0x00004110


	//   ....[50]....
        /*0400*/ 	.word	0x00004150


	//   ....[51]....
        /*0404*/ 	.word	0x00004170


	//   ....[52]....
        /*0408*/ 	.word	0x000041d0


	//   ....[53]....
        /*040c*/ 	.word	0x000041f0


	//   ....[54]....
        /*0410*/ 	.word	0x000069f0


	//   ....[55]....
        /*0414*/ 	.word	0x00006a10


	//   ....[56]....
        /*0418*/ 	.word	0x00006a20


	//   ....[57]....
        /*041c*/ 	.word	0x00006a30


	//   ....[58]....
        /*0420*/ 	.word	0x00006a40


	//   ....[59]....
        /*0424*/ 	.word	0x00006a50


	//   ....[60]....
        /*0428*/ 	.word	0x00006a60


	//   ....[61]....
        /*042c*/ 	.word	0x00006a70


	//   ....[62]....
        /*0430*/ 	.word	0x00006a80


	//   ....[63]....
        /*0434*/ 	.word	0x00006a90


	//   ....[64]....
        /*0438*/ 	.word	0x00006b50


	//   ....[65]....
        /*043c*/ 	.word	0x00006c10


	//   ....[66]....
        /*0440*/ 	.word	0x00006c50


	//   ....[67]....
        /*0444*/ 	.word	0x00006c90


	//   ....[68]....
        /*0448*/ 	.word	0x00006cd0


	//   ....[69]....
        /*044c*/ 	.word	0x00006d10


	//   ....[70]....
        /*0450*/ 	.word	0x00006d50


	//   ....[71]....
        /*0454*/ 	.word	0x00006d90


	//   ....[72]....
        /*0458*/ 	.word	0x00006dd0


	//   ....[73]....
        /*045c*/ 	.word	0x00006f50


	//   ....[74]....
        /*0460*/ 	.word	0x00007270


	//   ....[75]....
        /*0464*/ 	.word	0x000072d0


	//   ....[76]....
        /*0468*/ 	.word	0x00007670


	//   ....[77]....
        /*046c*/ 	.word	0x00007880


	//   ....[78]....
        /*0470*/ 	.word	0x000078a0


	//   ....[79]....
        /*0474*/ 	.word	0x000078b0


	//   ....[80]....
        /*0478*/ 	.word	0x000078f0


	//   ....[81]....
        /*047c*/ 	.word	0x00007920


	//   ....[82]....
        /*0480*/ 	.word	0x00007b20


	//   ....[83]....
        /*0484*/ 	.word	0x00007b40


	//   ....[84]....
        /*0488*/ 	.word	0x00007ce0


	//   ....[85]....
        /*048c*/ 	.word	0x00007d20


	//   ....[86]....
        /*0490*/ 	.word	0x00008230


	//   ....[87]....
        /*0494*/ 	.word	0x00008240


	//   ....[88]....
        /*0498*/ 	.word	0x00008250


	//   ....[89]....
        /*049c*/ 	.word	0x00008260


	//   ....[90]....
        /*04a0*/ 	.word	0x00008270


	//   ....[91]....
        /*04a4*/ 	.word	0x00008280


	//   ....[92]....
        /*04a8*/ 	.word	0x000082a0


	//   ....[93]....
        /*04ac*/ 	.word	0x000082f0


	//   ....[94]....
        /*04b0*/ 	.word	0x00008560


	//   ....[95]....
        /*04b4*/ 	.word	0x00008570


	//   ....[96]....
        /*04b8*/ 	.word	0x00008580


	//   ....[97]....
        /*04bc*/ 	.word	0x00008590


	//   ....[98]....
        /*04c0*/ 	.word	0x000085a0


	//   ....[99]....
        /*04c4*/ 	.word	0x000085b0


	//   ....[100]....
        /*04c8*/ 	.word	0x000085c0


	//   ....[101]....
        /*04cc*/ 	.word	0x00008600


	//   ....[102]....
        /*04d0*/ 	.word	0x0000c0a0


	//   ....[103]....
        /*04d4*/ 	.word	0x0000ce50


	//   ....[104]....
        /*04d8*/ 	.word	0x0000d180


	//   ....[105]....
        /*04dc*/ 	.word	0x0000d580


	//   ....[106]....
        /*04e0*/ 	.word	0x0000d830


	//   ....[107]....
        /*04e4*/ 	.word	0x0000dae0


	//   ....[108]....
        /*04e8*/ 	.word	0x0000dd50


	//   ....[109]....
        /*04ec*/ 	.word	0x00010490


	//   ....[110]....
        /*04f0*/ 	.word	0x00010680


	//   ....[111]....
        /*04f4*/ 	.word	0x000106f0


	//   ....[112]....
        /*04f8*/ 	.word	0x00010760


	//----- nvinfo : EIATTR_REG_RECONFIG
	.align		4
.L_876:
        /*04fc*/ 	.byte	0x01, 0x54
	.zero		2


	//----- nvinfo : EIATTR_SYSCALL_OFFSETS
	.align		4
        /*0500*/ 	.byte	0x04, 0x46
        /*0502*/ 	.short	(.L_878 - .L_877)


	//   ....[0]....
.L_877:
        /*0504*/ 	.word	0x00001290


	//   ....[1]....
        /*0508*/ 	.word	0x00001380


	//   ....[2]....
        /*050c*/ 	.word	0x000014e0


	//   ....[3]....
        /*0510*/ 	.word	0x000015d0


	//----- nvinfo : EIATTR_MBARRIER_INSTR_OFFSETS
	.align		4
.L_878:
        /*0514*/ 	.byte	0x04, 0x39
        /*0516*/ 	.short	(.L_880 - .L_879)


	//   ....[0]....
.L_879:
        /*0518*/ 	.word	0x00000290
        /*051c*/ 	.word	0x000000ff
        /*0520*/ 	.word	0x00026800
        /*0524*/ 	.short	0x0100
        /*0526*/ 	.byte	0x06
	.zero		1


	//   ....[1]....
        /*0528*/ 	.word	0x00000390
        /*052c*/ 	.word	0x000000ff
        /*0530*/ 	.word	0x00026810
        /*0534*/ 	.short	0x0100
        /*0536*/ 	.byte	0x08
	.zero		1


	//   ....[2]....
        /*0538*/ 	.word	0x000003a0
        /*053c*/ 	.word	0x000000ff
        /*0540*/ 	.word	0x00026820
        /*0544*/ 	.short	0x0100
        /*0546*/ 	.byte	0x08
	.zero		1


	//   ....[3]....
        /*0548*/ 	.word	0x000003b0
        /*054c*/ 	.word	0x000000ff
        /*0550*/ 	.word	0x00026818
        /*0554*/ 	.short	0x0100
        /*0556*/ 	.byte	0x08
	.zero		1


	//   ....[4]....
        /*0558*/ 	.word	0x000003c0
        /*055c*/ 	.word	0x000000ff
        /*0560*/ 	.word	0x00026828
        /*0564*/ 	.short	0x0100
        /*0566*/ 	.byte	0x08
	.zero		1


	//   ....[5]....
        /*0568*/ 	.word	0x000004f0
        /*056c*/ 	.word	0x000000ff
        /*0570*/ 	.word	0x00026830
        /*0574*/ 	.short	0x0100
        /*0576*/ 	.byte	0x08
	.zero		1


	//   ....[6]....
        /*0578*/ 	.word	0x00000500
        /*057c*/ 	.word	0x000000ff
        /*0580*/ 	.word	0x00026840
        /*0584*/ 	.short	0x0100
        /*0586*/ 	.byte	0x08
	.zero		1


	//   ....[7]....
        /*0588*/ 	.word	0x00000510
        /*058c*/ 	.word	0x000000ff
        /*0590*/ 	.word	0x00026838
        /*0594*/ 	.short	0x0100
        /*0596*/ 	.byte	0x08
	.zero		1


	//   ....[8]....
        /*0598*/ 	.word	0x00000520
        /*059c*/ 	.word	0x000000ff
        /*05a0*/ 	.word	0x00026848
        /*05a4*/ 	.short	0x0100
        /*05a6*/ 	.byte	0x08
	.zero		1


	//   ....[9]....
        /*05a8*/ 	.word	0x00001660
        /*05ac*/ 	.word	0x00000010
        /*05b0*/ 	.word	0x00026800
        /*05b4*/ 	.short	0x010a
        /*05b6*/ 	.byte	0x3f
	.zero		1


	//   ....[10]....
        /*05b8*/ 	.word	0x00001680
        /*05bc*/ 	.word	0x00000010
        /*05c0*/ 	.word	0x00026800
        /*05c4*/ 	.short	0x010a
        /*05c6*/ 	.byte	0x3f
	.zero		1


	//   ....[11]....
        /*05c8*/ 	.word	0x00001f70
        /*05cc*/ 	.word	0x00000008
        /*05d0*/ 	.word	0x00026810
        /*05d4*/ 	.short	0x010a
        /*05d6*/ 	.byte	0x3f
	.zero		1


	//   ....[12]....
        /*05d8*/ 	.word	0x00001fe0
        /*05dc*/ 	.word	0x00000008
        /*05e0*/ 	.word	0x00026810
        /*05e4*/ 	.short	0x010a
        /*05e6*/ 	.byte	0x3f
	.zero		1


	//   ....[13]....
        /*05e8*/ 	.word	0x00002390
        /*05ec*/ 	.word	0x00000008
        /*05f0*/ 	.word	0x00026830
        /*05f4*/ 	.short	0x010a
        /*05f6*/ 	.byte	0x3f
	.zero		1


	//   ....[14]....
        /*05f8*/ 	.word	0x00002410
        /*05fc*/ 	.word	0x00000008
        /*0600*/ 	.word	0x00026830
        /*0604*/ 	.short	0x010a
        /*0606*/ 	.byte	0x3f
	.zero		1


	//   ....[15]....
        /*0608*/ 	.word	0x00005950
        /*060c*/ 	.word	0x00000009
        /*0610*/ 	.word	0x00000000
        /*0614*/ 	.short	0x0101
        /*0616*/ 	.byte	0x3f
	.zero		1


	//   ....[16]....
        /*0618*/ 	.word	0x00005ce0
        /*061c*/ 	.word	0x00000008
        /*0620*/ 	.word	0x00000000
        /*0624*/ 	.short	0x0101
        /*0626*/ 	.byte	0x3f
	.zero		1


	//   ....[17]....
        /*0628*/ 	.word	0x00006400
        /*062c*/ 	.word	0x00000005
        /*0630*/ 	.word	0x00026810
        /*0634*/ 	.short	0x010a
        /*0636*/ 	.byte	0x3f
	.zero		1


	//   ....[18]....
        /*0638*/ 	.word	0x00006480
        /*063c*/ 	.word	0x00000005
        /*0640*/ 	.word	0x00026810
        /*0644*/ 	.short	0x010a
        /*0646*/ 	.byte	0x3f
	.zero		1


	//   ....[19]....
        /*0648*/ 	.word	0x00006800
        /*064c*/ 	.word	0x00000005
        /*0650*/ 	.word	0x00026830
        /*0654*/ 	.short	0x010a
        /*0656*/ 	.byte	0x3f
	.zero		1


	//   ....[20]....
        /*0658*/ 	.word	0x00006890
        /*065c*/ 	.word	0x00000005
        /*0660*/ 	.word	0x00026830
        /*0664*/ 	.short	0x010a
        /*0666*/ 	.byte	0x3f
	.zero		1


	//   ....[21]....
        /*0668*/ 	.word	0x00009ab0
        /*066c*/ 	.word	0x00000006
        /*0670*/ 	.word	0x00000000
        /*0674*/ 	.short	0x0101
        /*0676*/ 	.byte	0x3f
	.zero		1


	//   ....[22]....
        /*0678*/ 	.word	0x00009e60
        /*067c*/ 	.word	0x00000005
        /*0680*/ 	.word	0x00000000
        /*0684*/ 	.short	0x0101
        /*0686*/ 	.byte	0x3f
	.zero		1


	//   ....[23]....
        /*0688*/ 	.word	0x0000eaf0
        /*068c*/ 	.word	0x0000000f
        /*0690*/ 	.word	0x00026820
        /*0694*/ 	.short	0x010a
        /*0696*/ 	.byte	0x3f
	.zero		1


	//   ....[24]....
        /*0698*/ 	.word	0x0000f090
        /*069c*/ 	.word	0x0000000f
        /*06a0*/ 	.word	0x00026840
        /*06a4*/ 	.short	0x010a
        /*06a6*/ 	.byte	0x3f
	.zero		1


	//   ....[25]....
        /*06a8*/ 	.word	0x0000f2f0
        /*06ac*/ 	.word	0x0000000f
        /*06b0*/ 	.word	0x00026828
        /*06b4*/ 	.short	0x010a
        /*06b6*/ 	.byte	0x3f
	.zero		1


	//   ....[26]....
        /*06b8*/ 	.word	0x0000f550
        /*06bc*/ 	.word	0x0000000f
        /*06c0*/ 	.word	0x00026848
        /*06c4*/ 	.short	0x010a
        /*06c6*/ 	.byte	0x3f
	.zero		1


	//   ....[27]....
        /*06c8*/ 	.word	0x0000f750
        /*06cc*/ 	.word	0x0000000f
        /*06d0*/ 	.word	0x00026820
        /*06d4*/ 	.short	0x010a
        /*06d6*/ 	.byte	0x3f
	.zero		1


	//   ....[28]....
        /*06d8*/ 	.word	0x0000fa10
        /*06dc*/ 	.word	0x0000000f
        /*06e0*/ 	.word	0x00026840
        /*06e4*/ 	.short	0x010a
        /*06e6*/ 	.byte	0x3f
	.zero		1


	//   ....[29]....
        /*06e8*/ 	.word	0x0000fc40
        /*06ec*/ 	.word	0x0000000f
        /*06f0*/ 	.word	0x00026828
        /*06f4*/ 	.short	0x010a
        /*06f6*/ 	.byte	0x3f
	.zero		1


	//   ....[30]....
        /*06f8*/ 	.word	0x0000ff10
        /*06fc*/ 	.word	0x00000003
        /*0700*/ 	.word	0x00026840
        /*0704*/ 	.short	0x010a
        /*0706*/ 	.byte	0x3f
	.zero		1


	//   ....[31]....
        /*0708*/ 	.word	0x00010310
        /*070c*/ 	.word	0x00000007
        /*0710*/ 	.word	0x00000000
        /*0714*/ 	.short	0x010a
        /*0716*/ 	.byte	0x3f
	.zero		1


	//   ....[32]....
        /*0718*/ 	.word	0x00010360
        /*071c*/ 	.word	0x00000003
        /*0720*/ 	.word	0x00000000
        /*0724*/ 	.short	0x010a
        /*0726*/ 	.byte	0x3f
	.zero		1


	//   ....[33]....
        /*0728*/ 	.word	0x000103c0
        /*072c*/ 	.word	0x00000005
        /*0730*/ 	.word	0x00000000
        /*0734*/ 	.short	0x010a
        /*0736*/ 	.byte	0x3f
	.zero		1


	//   ....[34]....
        /*0738*/ 	.word	0x000103f0
        /*073c*/ 	.word	0x00000003
        /*0740*/ 	.word	0x00000000
        /*0744*/ 	.short	0x010a
        /*0746*/ 	.byte	0x3f
	.zero		1


	//   ....[35]....
        /*0748*/ 	.word	0x000104c0
        /*074c*/ 	.word	0x00000010
        /*0750*/ 	.word	0x00026800
        /*0754*/ 	.short	0x010a
        /*0756*/ 	.byte	0x3f
	.zero		1


	//   ....[36]....
        /*0758*/ 	.word	0x00010510
        /*075c*/ 	.word	0x00000008
        /*0760*/ 	.word	0x00026810
        /*0764*/ 	.short	0x010a
        /*0766*/ 	.byte	0x3f
	.zero		1


	//   ....[37]....
        /*0768*/ 	.word	0x00010560
        /*076c*/ 	.word	0x00000008
        /*0770*/ 	.word	0x00026830
        /*0774*/ 	.short	0x010a
        /*0776*/ 	.byte	0x3f
	.zero		1


	//   ....[38]....
        /*0778*/ 	.word	0x000105b0
        /*077c*/ 	.word	0x00000005
        /*0780*/ 	.word	0x00026810
        /*0784*/ 	.short	0x010a
        /*0786*/ 	.byte	0x3f
	.zero		1


	//   ....[39]....
        /*0788*/ 	.word	0x00010600
        /*078c*/ 	.word	0x00000005
        /*0790*/ 	.word	0x00026830
        /*0794*/ 	.short	0x010a
        /*0796*/ 	.byte	0x3f
	.zero		1


	//   ....[40]....
        /*0798*/ 	.word	0x000107a0
        /*079c*/ 	.word	0x0000000f
        /*07a0*/ 	.word	0x00026820
        /*07a4*/ 	.short	0x010a
        /*07a6*/ 	.byte	0x3f
	.zero		1


	//   ....[41]....
        /*07a8*/ 	.word	0x000107f0
        /*07ac*/ 	.word	0x0000000f
        /*07b0*/ 	.word	0x00026840
        /*07b4*/ 	.short	0x010a
        /*07b6*/ 	.byte	0x3f
	.zero		1


	//   ....[42]....
        /*07b8*/ 	.word	0x00010840
        /*07bc*/ 	.word	0x0000000f
        /*07c0*/ 	.word	0x00026828
        /*07c4*/ 	.short	0x010a
        /*07c6*/ 	.byte	0x3f
	.zero		1


	//   ....[43]....
        /*07c8*/ 	.word	0x00010890
        /*07cc*/ 	.word	0x0000000f
        /*07d0*/ 	.word	0x00026848
        /*07d4*/ 	.short	0x010a
        /*07d6*/ 	.byte	0x3f
	.zero		1


	//   ....[44]....
        /*07d8*/ 	.word	0x000108f0
        /*07dc*/ 	.word	0x0000000f
        /*07e0*/ 	.word	0x00026820
        /*07e4*/ 	.short	0x010a
        /*07e6*/ 	.byte	0x3f
	.zero		1


	//   ....[45]....
        /*07e8*/ 	.word	0x00010940
        /*07ec*/ 	.word	0x0000000f
        /*07f0*/ 	.word	0x00026840
        /*07f4*/ 	.short	0x010a
        /*07f6*/ 	.byte	0x3f
	.zero		1


	//   ....[46]....
        /*07f8*/ 	.word	0x00010990
        /*07fc*/ 	.word	0x0000000f
        /*0800*/ 	.word	0x00026828
        /*0804*/ 	.short	0x010a
        /*0806*/ 	.byte	0x3f
	.zero		1


	//   ....[47]....
        /*0808*/ 	.word	0x000109e0
        /*080c*/ 	.word	0x00000003
        /*0810*/ 	.word	0x00026840
        /*0814*/ 	.short	0x010a
        /*0816*/ 	.byte	0x3f
	.zero		1


	//   ....[48]....
        /*0818*/ 	.word	0x00010ab0
        /*081c*/ 	.word	0x00000007
        /*0820*/ 	.word	0x00000000
        /*0824*/ 	.short	0x010a
        /*0826*/ 	.byte	0x3f
	.zero		1


	//   ....[49]....
        /*0828*/ 	.word	0x00010b00
        /*082c*/ 	.word	0x00000003
        /*0830*/ 	.word	0x00000000
        /*0834*/ 	.short	0x010a
        /*0836*/ 	.byte	0x3f
	.zero		1


	//   ....[50]....
        /*0838*/ 	.word	0x00010b50
        /*083c*/ 	.word	0x00000005
        /*0840*/ 	.word	0x00000000
        /*0844*/ 	.short	0x010a
        /*0846*/ 	.byte	0x3f
	.zero		1


	//----- nvinfo : EIATTR_NUM_MBARRIERS
	.align		4
.L_880:
        /*0848*/ 	.byte	0x03, 0x38
        /*084a*/ 	.short	0x0009


	//----- nvinfo : EIATTR_EXIT_INSTR_OFFSETS
	.align		4
        /*084c*/ 	.byte	0x04, 0x1c
        /*084e*/ 	.short	(.L_882 - .L_881)


	//   ....[0]....
.L_881:
        /*0850*/ 	.word	0x00010440


	//----- nvinfo : EIATTR_MAX_THREADS
	.align		4
.L_882:
        /*0854*/ 	.byte	0x04, 0x05
        /*0856*/ 	.short	(.L_884 - .L_883)
.L_883:
        /*0858*/ 	.word	0x00000180
        /*085c*/ 	.word	0x00000001
        /*0860*/ 	.word	0x00000001


	//----- nvinfo : EIATTR_CRS_STACK_SIZE
	.align		4
.L_884:
        /*0864*/ 	.byte	0x04, 0x1e
        /*0866*/ 	.short	(.L_886 - .L_885)
.L_885:
        /*0868*/ 	.word	0x00000000


	//----- nvinfo : EIATTR_CBANK_PARAM_SIZE
	.align		4
.L_886:
        /*086c*/ 	.byte	0x03, 0x19
        /*086e*/ 	.short	0x06f0


	//----- nvinfo : EIATTR_PARAM_CBANK
	.align		4
        /*0870*/ 	.byte	0x04, 0x0a
        /*0872*/ 	.short	(.L_888 - .L_887)
	.align		4
.L_887:
        /*0874*/ 	.word	index@(.nv.constant0._ZN7cutlass13device_kernelIN5flash11enable_sm90INS1_16FlashAttnBwdSm90INS1_25CollectiveMainloopBwdSm90ILi2ELi2ELi2EN4cute5tupleIJNS5_1CILi1EEES8_S8_EEENS6_IJNS7_ILi96EEENS7_ILi128EEENS7_ILi64EEEEEENS_10bfloat16_tEfNS_4arch4Sm90ELb1ELb0ELb1ELb1ELb1ELb1ELb0ELb1ELi2ELi1ELi2ELi2ELb0EEENS1_21CollectiveEpilogueBwdISD_SE_SG_Li256ELb1ELb0ELi1EEENS1_25SingleTileBwdLPTSchedulerILb1ELi128ELb1EEEEEEEEEvNT_6ParamsE)
        /*0878*/ 	.short	0x0210
        /*087a*/ 	.short	0x06f0


	//----- nvinfo : EIATTR_SW_WAR
	.align		4
.L_888:
        /*087c*/ 	.byte	0x04, 0x36
        /*087e*/ 	.short	(.L_890 - .L_889)
.L_889:
        /*0880*/ 	.word	0x00000008
.L_890:


//--------------------- .nv.info._ZN7cutlass13device_kernelIN5flash11enable_sm90INS1_16FlashAttnBwdSm90INS1_25CollectiveMainloopBwdSm90ILi2ELi2ELi2EN4cute5tupleIJNS5_1CILi1EEES8_S8_EEENS6_IJNS7_ILi96EEENS7_ILi128EEENS7_ILi64EEEEEENS_10bfloat16_tEfNS_4arch4Sm90ELb1ELb0ELb1ELb1ELb0ELb1ELb0ELb1ELi2ELi1ELi2ELi2ELb0EEENS1_24CollectiveEpilogueBwdGQAISD_fSG_Li256ELb1ELb0EEENS1_25SingleTileBwdLPTSchedulerILb1ELi128ELb0EEEEEEEEEvNT_6ParamsE --------------------------
	.section	.nv.info._ZN7cutlass13device_kernelIN5flash11enable_sm90INS1_16FlashAttnBwdSm90INS1_25CollectiveMainloopBwdSm90ILi2ELi2ELi2EN4cute5tupleIJNS5_1CILi1EEES8_S8_EEENS6_IJNS7_ILi96EEENS7_ILi128EEENS7_ILi64EEEEEENS_10bfloat16_tEfNS_4arch4Sm90ELb1ELb0ELb1ELb1ELb0ELb1ELb0ELb1ELi2ELi1ELi2ELi2ELb0EEENS1_24CollectiveEpilogueBwdGQAISD_fSG_Li256ELb1ELb0EEENS1_25SingleTileBwdLPTSchedulerILb1ELi128ELb0EEEEEEEEEvNT_6ParamsE,"",@"SHT_CUDA_INFO"
	.sectionflags	@""
	.align	4


	//----- nvinfo : EIATTR_CUDA_API_VERSION
	.align		4
        /*0000*/ 	.byte	0x04, 0x37
        /*0002*/ 	.short	(.L_892 - .L_891)
.L_891:
        /*0004*/ 	.word	0x00000082


	//----- nvinfo : EIATTR_KPARAM_INFO
	.align		4
.L_892:
        /*0008*/ 	.byte	0x04, 0x17
        /*000a*/ 	.short	(.L_894 - .L_893)
.L_893:
        /*000c*/ 	.word	0x00000000
        /*0010*/ 	.short	0x0000
        /*0012*/ 	.short	0x0070
        /*0014*/ 	.byte	0x00, 0xf0, 0x01, 0x1c


	//----- nvinfo : EIATTR_SPARSE_MMA_MASK
	.align		4
.L_894:
        /*0018*/ 	.byte	0x03, 0x50
        /*001a*/ 	.short	0x0000


	//----- nvinfo : EIATTR_MAXREG_COUNT
	.align		4
        /*001c*/ 	.byte	0x03, 0x1b
        /*001e*/ 	.short	0x00a8


	//----- nvinfo : EIATTR_NUM_BARRIERS
	.align		4
        /*0020*/ 	.byte	0x02, 0x4c
        /*0022*/ 	.byte	0x10
	.zero		1


	//----- nvinfo : EIATTR_EXTERNS
	.align		4
        /*0024*/ 	.byte	0x04, 0x0f
        /*0026*/ 	.short	(.L_896 - .L_895)


	//   ....[0]....
	.align		4
.L_895:
        /*0028*/ 	.word	index@(__assertfail)


	//----- nvinfo : EIATTR_ANNOTATIONS
	.align		4
.L_896:
        /*002c*/ 	.byte	0x04, 0x55
        /*002e*/ 	.short	(.L_898 - .L_897)


	//   ....[0]....
.L_897:
        /* <DEDUP_REMOVED lines=35> */


	//----- nvinfo : EIATTR_MERCURY_ISA_VERSION
	.align		4
.L_898:
        /*0248*/ 	.byte	0x03, 0x5f
        /*024a*/ 	.short	0x0101


	//----- nvinfo : EIATTR_INT_WARP_WIDE_INSTR_OFFSETS
	.align		4
        /*024c*/ 	.byte	0x04, 0x31
        /*024e*/ 	.short	(.L_900 - .L_899)


	//   ....[0]....
.L_899:
        /*0250*/ 	.word	0x00000180


	//   ....[1]....
        /*0254*/ 	.word	0x00000240


	//----- nvinfo : EIATTR_COOP_GROUP_MASK_REGIDS
	.align		4
.L_900:
        /*0258*/ 	.byte	0x04, 0x29
        /*025a*/ 	.short	(.L_902 - .L_901)


	//   ....[0]....
.L_901:
        /*025c*/ 	.word	0xffffffff


	//   ....[1]....
        /*0260*/ 	.word	0xffffffff


	//   ....[2]....
        /*0264*/ 	.word	0xffffffff


	//   ....[3]....
        /*0268*/ 	.word	0xffffffff


	//   ....[4]....
        /*026c*/ 	.word	0xffffffff


	//   ....[5]....
        /*0270*/ 	.word	0xffffffff


	//   ....[6]....
        /*0274*/ 	.word	0xffffffff


	//   ....[7]....
        /*0278*/ 	.word	0xffffffff


	//   ....[8]....
        /*027c*/ 	.word	0xffffffff


	//   ....[9]....
        /*0280*/ 	.word	0xffffffff


	//   ....[10]....
        /*0284*/ 	.word	0xffffffff


	//   ....[11]....
        /*0288*/ 	.word	0xffffffff


	//   ....[12]....
        /*028c*/ 	.word	0xffffffff


	//   ....[13]....
        /*0290*/ 	.word	0xffffffff


	//   ....[14]....
        /*0294*/ 	.word	0xffffffff


	//   ....[15]....
        /*0298*/ 	.word	0xffffffff


	//   ....[16]....
        /*029c*/ 	.word	0xffffffff


	//   ....[17]....
        /*02a0*/ 	.word	0xffffffff


	//   ....[18]....
        /*02a4*/ 	.word	0xffffffff


	//   ....[19]....
        /*02a8*/ 	.word	0xffffffff


	//   ....[20]....
        /*02ac*/ 	.word	0xffffffff


	//   ....[21]....
        /*02b0*/ 	.word	0xffffffff


	//   ....[22]....
        /*02b4*/ 	.word	0xffffffff


	//   ....[23]....
        /*02b8*/ 	.word	0xffffffff


	//   ....[24]....
        /*02bc*/ 	.word	0xffffffff


	//   ....[25]....
        /*02c0*/ 	.word	0xffffffff


	//   ....[26]....
        /*02c4*/ 	.word	0xffffffff


	//   ....[27]....
        /*02c8*/ 	.word	0xffffffff


	//   ....[28]....
        /*02cc*/ 	.word	0xffffffff


	//   ....[29]....
        /*02d0*/ 	.word	0xffffffff


	//   ....[30]....
        /*02d4*/ 	.word	0xffffffff


	//   ....[31]....
        /*02d8*/ 	.word	0xffffffff


	//   ....[32]....
        /*02dc*/ 	.word	0xffffffff


	//   ....[33]....
        /*02e0*/ 	.word	0xffffffff


	//   ....[34]....
        /*02e4*/ 	.word	0xffffffff


	//   ....[35]....
        /*02e8*/ 	.word	0xffffffff


	//   ....[36]....
        /*02ec*/ 	.word	0xffffffff


	//   ....[37]....
        /*02f0*/ 	.word	0xffffffff


	//   ....[38]....
        /*02f4*/ 	.word	0xffffffff


	//   ....[39]....
        /*02f8*/ 	.word	0xffffffff


	//   ....[40]....
        /*02fc*/ 	.word	0xffffffff


	//   ....[41]....
        /*0300*/ 	.word	0xffffffff


	//   ....[42]....
        /*0304*/ 	.word	0xffffffff


	//   ....[43]....
        /*0308*/ 	.word	0xffffffff


	//   ....[44]....
        /*030c*/ 	.word	0xffffffff


	//   ....[45]....
        /*0310*/ 	.word	0xffffffff


	//   ....[46]....
        /*0314*/ 	.word	0xffffffff


	//   ....[47]....
        /*0318*/ 	.word	0xffffffff


	//   ....[48]....
        /*031c*/ 	.word	0xffffffff


	//   ....[49]....
        /*0320*/ 	.word	0xffffffff


	//   ....[50]....
        /*0324*/ 	.word	0xffffffff


	//   ....[51]....
        /*0328*/ 	.word	0xffffffff


	//   ....[52]....
        /*032c*/ 	.word	0xffffffff


	//   ....[53]....
        /*0330*/ 	.word	0xffffffff


	//   ....[54]....
        /*0334*/ 	.word	0xffffffff


	//   ....[55]....
        /*0338*/ 	.word	0xffffffff


	//   ....[56]....
        /*033c*/ 	.word	0xffffffff


	//   ....[57]....
        /*0340*/ 	.word	0xffffffff


	//   ....[58]....
        /*0344*/ 	.word	0xffffffff


	//   ....[59]....
        /*0348*/ 	.word	0xffffffff


	//   ....[60]....
        /*034c*/ 	.word	0xffffffff


	//   ....[61]....
        /*0350*/ 	.word	0xffffffff


	//   ....[62]....
        /*0354*/ 	.word	0xffffffff


	//   ....[63]....
        /*0358*/ 	.word	0xffffffff


	//   ....[64]....
        /*035c*/ 	.word	0xffffffff


	//   ....[65]....
        /*0360*/ 	.word	0xffffffff


	//   ....[66]....
        /*0364*/ 	.word	0xffffffff


	//   ....[67]....
        /*0368*/ 	.word	0xffffffff


	//   ....[68]....
        /*036c*/ 	.word	0xffffffff


	//   ....[69]....
        /*0370*/ 	.word	0xffffffff


	//   ....[70]....
        /*0374*/ 	.word	0xffffffff


	//   ....[71]....
        /*0378*/ 	.word	0xffffffff


	//   ....[72]....
        /*037c*/ 	.word	0xffffffff


	//   ....[73]....
        /*0380*/ 	.word	0xffffffff


	//   ....[74]....
        /*0384*/ 	.word	0xffffffff


	//   ....[75]....
        /*0388*/ 	.word	0xffffffff


	//   ....[76]....
        /*038c*/ 	.word	0xffffffff


	//   ....[77]....
        /*0390*/ 	.word	0xffffffff


	//   ....[78]....
        /*0394*/ 	.word	0xffffffff


	//   ....[79]....
        /*0398*/ 	.word	0xffffffff


	//   ....[80]....
        /*039c*/ 	.word	0xffffffff


	//   ....[81]....
        /*03a0*/ 	.word	0xffffffff


	//   ....[82]....
        /*03a4*/ 	.word	0xffffffff


	//   ....[83]....
        /*03a8*/ 	.word	0xffffffff


	//   ....[84]....
        /*03ac*/ 	.word	0xffffffff


	//   ....[85]....
        /*03b0*/ 	.word	0xffffffff


	//   ....[86]....
        /*03b4*/ 	.word	0xffffffff


	//   ....[87]....
        /*03b8*/ 	.word	0xffffffff


	//   ....[88]....
        /*03bc*/ 	.word	0xffffffff


	//   ....[89]....
        /*03c0*/ 	.word	0xffffffff


	//   ....[90]....
        /*03c4*/ 	.word	0xffffffff


	//   ....[91]....
        /*03c8*/ 	.word	0xffffffff


	//   ....[92]....
        /*03cc*/ 	.word	0xffffffff


	//   ....[93]....
        /*03d0*/ 	.word	0xffffffff


	//   ....[94]....
        /*03d4*/ 	.word	0xffffffff


	//   ....[95]....
        /*03d8*/ 	.word	0xffffffff


	//   ....[96]....
        /*03dc*/ 	.word	0xffffffff


	//   ....[97]....
        /*03e0*/ 	.word	0xffffffff


	//   ....[98]....
        /*03e4*/ 	.word	0xffffffff


	//   ....[99]....
        /*03e8*/ 	.word	0xffffffff


	//   ....[100]....
        /*03ec*/ 	.word	0xffffffff


	//   ....[101]....
        /*03f0*/ 	.word	0xffffffff


	//   ....[102]....
        /*03f4*/ 	.word	0xffffffff


	//   ....[103]....
        /*03f8*/ 	.word	0x0500000f


	//----- nvinfo : EIATTR_COOP_GROUP_INSTR_OFFSETS
	.align		4
.L_902:
        /*03fc*/ 	.byte	0x04, 0x28
        /*03fe*/ 	.short	(.L_904 - .L_903)


	//   ....[0]....
.L_903:
        /*0400*/ 	.word	0x00000060


	//   ....[1]....
        /*0404*/ 	.word	0x00000190


	//   ....[2]....
        /*0408*/ 	.word	0x00000220


	//   ....[3]....
        /*040c*/ 	.word	0x000003a0


	//   ....[4]....
        /*0410*/ 	.word	0x00000620


	//   ....[5]....
        /*0414*/ 	.word	0x00001520


	//   ....[6]....
        /*0418*/ 	.word	0x000025e0


	//   ....[7]....
        /*041c*/ 	.word	0x00002b00


	//   ....[8]....
        /*0420*/ 	.word	0x00002b50


	//   ....[9]....
        /*0424*/ 	.word	0x00003320


	//   ....[10]....
        /*0428*/ 	.word	0x00003360


	//   ....[11]....
        /*042c*/ 	.word	0x000033a0


	//   ....[12]....
        /*0430*/ 	.word	0x000033d0


	//   ....[13]....
        /*0434*/ 	.word	0x00003470


	//   ....[14]....
        /*0438*/ 	.word	0x000034d0


	//   ....[15]....
        /*043c*/ 	.word	0x00003510


	//   ....[16]....
        /*0440*/ 	.word	0x00003560


	//   ....[17]....
        /*0444*/ 	.word	0x00003670


	//   ....[18]....
        /*0448*/ 	.word	0x00003710


	//   ....[19]....
        /*044c*/ 	.word	0x00003720


	//   ....[20]....
        /*0450*/ 	.word	0x00003740


	//   ....[21]....
        /*0454*/ 	.word	0x00003750


	//   ....[22]....
        /*0458*/ 	.word	0x00003790


	//   ....[23]....
        /*045c*/ 	.word	0x000037d0


	//   ....[24]....
        /*0460*/ 	.word	0x00003810


	//   ....[25]....
        /*0464*/ 	.word	0x00003840


	//   ....[26]....
        /*0468*/ 	.word	0x00003880


	//   ....[27]....
        /*046c*/ 	.word	0x00003890


	//   ....[28]....
        /*0470*/ 	.word	0x000038b0


	//   ....[29]....
        /*0474*/ 	.word	0x000038f0


	//   ....[30]....
        /*0478*/ 	.word	0x00003930


	//   ....[31]....
        /*047c*/ 	.word	0x00003970


	//   ....[32]....
        /*0480*/ 	.word	0x000039b0


	//   ....[33]....
        /*0484*/ 	.word	0x00003ad0


	//   ....[34]....
        /*0488*/ 	.word	0x00003b10


	//   ....[35]....
        /*048c*/ 	.word	0x00003b90


	//   ....[36]....
        /*0490*/ 	.word	0x00003c70


	//   ....[37]....
        /*0494*/ 	.word	0x00003ca0


	//   ....[38]....
        /*0498*/ 	.word	0x00003d80


	//   ....[39]....
        /*049c*/ 	.word	0x00003db0


	//   ....[40]....
        /*04a0*/ 	.word	0x00003f60


	//   ....[41]....
        /*04a4*/ 	.word	0x00003f70


	//   ....[42]....
        /*04a8*/ 	.word	0x00003f90


	//   ....[43]....
        /*04ac*/ 	.word	0x00003fa0


	//   ....[44]....
        /*04b0*/ 	.word	0x00003fc0


	//   ....[45]....
        /*04b4*/ 	.word	0x00003fe0


	//   ....[46]....
        /*04b8*/ 	.word	0x000040d0


	//   ....[47]....
        /*04bc*/ 	.word	0x00004100


	//   ....[48]....
        /*04c0*/ 	.word	0x00004110


	//   ....[49]....
        /*04c4*/ 	.word	0x00004180


	//   ....[50]....
        /*04c8*/ 	.word	0x000041f0


	//   ....[51]....
        /*04cc*/ 	.word	0x00004220


	//   ....[52]....
        /*04d0*/ 	.word	0x00004260


	//   ....[53]....
        /*04d4*/ 	.word	0x000042a0


	//   ....[54]....
        /*04d8*/ 	.word	0x00006b20


	//   ....[55]....
        /*04dc*/ 	.word	0x00006b30


	//   ....[56]....
        /*04e0*/ 	.word	0x00006b40


	//   ....[57]....
        /*04e4*/ 	.word	0x00006b50


	//   ....[58]....
        /*04e8*/ 	.word	0x00006b60


	//   ....[59]....
        /*04ec*/ 	.word	0x00006b70


	//   ....[60]....
        /*04f0*/ 	.word	0x00006b80


	//   ....[61]....
        /*04f4*/ 	.word	0x00006b90


	//   ....[62]....
        /*04f8*/ 	.word	0x00006ba0


	//   ....[63]....
        /*04fc*/ 	.word	0x00006bb0


	//   ....[64]....
        /*0500*/ 	.word	0x00006bc0


	//   ....[65]....
        /*0504*/ 	.word	0x00006bd0


	//   ....[66]....
        /*0508*/ 	.word	0x00006ce0


	//   ....[67]....
        /*050c*/ 	.word	0x00006d30


	//   ....[68]....
        /*0510*/ 	.word	0x00006d70


	//   ....[69]....
        /*0514*/ 	.word	0x00006db0


	//   ....[70]....
        /*0518*/ 	.word	0x00006df0


	//   ....[71]....
        /*051c*/ 	.word	0x00006e30


	//   ....[72]....
        /*0520*/ 	.word	0x00006e70


	//   ....[73]....
        /*0524*/ 	.word	0x00007060


	//   ....[74]....
        /*0528*/ 	.word	0x000071f0


	//   ....[75]....
        /*052c*/ 	.word	0x00007590


	//   ....[76]....
        /*0530*/ 	.word	0x000076c0


	//   ....[77]....
        /*0534*/ 	.word	0x00007750


	//   ....[78]....
        /*0538*/ 	.word	0x00007990


	//   ....[79]....
        /*053c*/ 	.word	0x000079b0


	//   ....[80]....
        /*0540*/ 	.word	0x000079c0


	//   ....[81]....
        /*0544*/ 	.word	0x000079e0


	//   ....[82]....
        /*0548*/ 	.word	0x000079f0


	//   ....[83]....
        /*054c*/ 	.word	0x00007a10


	//   ....[84]....
        /*0550*/ 	.word	0x00007d80


	//   ....[85]....
        /*0554*/ 	.word	0x00007db0


	//   ....[86]....
        /*0558*/ 	.word	0x00008280


	//   ....[87]....
        /*055c*/ 	.word	0x000082a0


	//   ....[88]....
        /*0560*/ 	.word	0x000082d0


	//   ....[89]....
        /*0564*/ 	.word	0x000082e0


	//   ....[90]....
        /*0568*/ 	.word	0x00008440


	//   ....[91]....
        /*056c*/ 	.word	0x00008470


	//   ....[92]....
        /*0570*/ 	.word	0x000084d0


	//   ....[93]....
        /*0574*/ 	.word	0x000085a0


	//   ....[94]....
        /*0578*/ 	.word	0x000085e0


	//   ....[95]....
        /*057c*/ 	.word	0x00008610


	//   ....[96]....
        /*0580*/ 	.word	0x00008640


	//   ....[97]....
        /*0584*/ 	.word	0x00008650


	//   ....[98]....
        /*0588*/ 	.word	0x00008670


	//   ....[99]....
        /*058c*/ 	.word	0x000086a0


	//   ....[100]....
        /*0590*/ 	.word	0x000086b0


	//   ....[101]....
        /*0594*/ 	.word	0x000086d0


	//   ....[102]....
        /*0598*/ 	.word	0x0000aae0


	//   ....[103]....
        /*059c*/ 	.word	0x0000e4f0


	//----- nvinfo : EIATTR_REG_RECONFIG
	.align		4
.L_904:
        /*05a0*/ 	.byte	0x01, 0x54
	.zero		2


	//----- nvinfo : EIATTR_SYSCALL_OFFSETS
	.align		4
        /*05a4*/ 	.byte	0x04, 0x46
        /*05a6*/ 	.short	(.L_906 - .L_905)


	//   ....[0]....
.L_905:
        /*05a8*/ 	.word	0x00001180


	//   ....[1]....
        /*05ac*/ 	.word	0x00001270


	//   ....[2]....
        /*05b0*/ 	.word	0x000013d0


	//   ....[3]....
        /*05b4*/ 	.word	0x000014c0


	//----- nvinfo : EIATTR_MBARRIER_INSTR_OFFSETS
	.align		4
.L_906:
        /*05b8*/ 	.byte	0x04, 0x39
        /*05ba*/ 	.short	(.L_908 - .L_907)


	//   ....[0]....
.L_907:
        /*05bc*/ 	.word	0x00000260
        /*05c0*/ 	.word	0x000000ff
        /*05c4*/ 	.word	0x00026800
        /*05c8*/ 	.short	0x0100
        /*05ca*/ 	.byte	0x06
	.zero		1


	//   ....[1]....
        /*05cc*/ 	.word	0x00000350
        /*05d0*/ 	.word	0x000000ff
        /*05d4*/ 	.word	0x00026810
        /*05d8*/ 	.short	0x0100
        /*05da*/ 	.byte	0x08
	.zero		1


	//   ....[2]....
        /*05dc*/ 	.word	0x00000360
        /*05e0*/ 	.word	0x000000ff
        /*05e4*/ 	.word	0x00026820
        /*05e8*/ 	.short	0x0100
        /*05ea*/ 	.byte	0x08
	.zero		1


	//   ....[3]....
        /*05ec*/ 	.word	0x00000370
        /*05f0*/ 	.word	0x000000ff
        /*05f4*/ 	.word	0x00026818
        /*05f8*/ 	.short	0x0100
        /*05fa*/ 	.byte	0x08
	.zero		1


	//   ....[4]....
        /*05fc*/ 	.word	0x00000380
        /*0600*/ 	.word	0x000000ff
        /*0604*/ 	.word	0x00026828
        /*0608*/ 	.short	0x0100
        /*060a*/ 	.byte	0x08
	.zero		1


	//   ....[5]....
        /*060c*/ 	.word	0x000004b0
        /*0610*/ 	.word	0x000000ff
        /*0614*/ 	.word	0x00026830
        /*0618*/ 	.short	0x0100
        /*061a*/ 	.byte	0x08
	.zero		1


	//   ....[6]....
        /*061c*/ 	.word	0x000004c0
        /*0620*/ 	.word	0x000000ff
        /*0624*/ 	.word	0x00026840
        /*0628*/ 	.short	0x0100
        /*062a*/ 	.byte	0x08
	.zero		1


	//   ....[7]....
        /*062c*/ 	.word	0x000004d0
        /*0630*/ 	.word	0x000000ff
        /*0634*/ 	.word	0x00026838
        /*0638*/ 	.short	0x0100
        /*063a*/ 	.byte	0x08
	.zero		1


	//   ....[8]....
        /*063c*/ 	.word	0x000004e0
        /*0640*/ 	.word	0x000000ff
        /*0644*/ 	.word	0x00026848
        /*0648*/ 	.short	0x0100
        /*064a*/ 	.byte	0x08
	.zero		1


	//   ....[9]....
        /*064c*/ 	.word	0x00001550
        /*0650*/ 	.word	0x00000011
        /*0654*/ 	.word	0x00026800
        /*0658*/ 	.short	0x010a
        /*065a*/ 	.byte	0x3f
	.zero		1


	//   ....[10]....
        /*065c*/ 	.word	0x00001580
        /*0660*/ 	.word	0x00000011
        /*0664*/ 	.word	0x00026800
        /*0668*/ 	.short	0x010a
        /*066a*/ 	.byte	0x3f
	.zero		1


	//   ....[11]....
        /*066c*/ 	.word	0x00002060
        /*0670*/ 	.word	0x00000006
        /*0674*/ 	.word	0x00026810
        /*0678*/ 	.short	0x010a
        /*067a*/ 	.byte	0x3f
	.zero		1


	//   ....[12]....
        /*067c*/ 	.word	0x000020d0
        /*0680*/ 	.word	0x00000006
        /*0684*/ 	.word	0x00026810
        /*0688*/ 	.short	0x010a
        /*068a*/ 	.byte	0x3f
	.zero		1


	//   ....[13]....
        /*068c*/ 	.word	0x00002490
        /*0690*/ 	.word	0x00000006
        /*0694*/ 	.word	0x00026830
        /*0698*/ 	.short	0x010a
        /*069a*/ 	.byte	0x3f
	.zero		1


	//   ....[14]....
        /*069c*/ 	.word	0x00002510
        /*06a0*/ 	.word	0x00000006
        /*06a4*/ 	.word	0x00026830
        /*06a8*/ 	.short	0x010a
        /*06aa*/ 	.byte	0x3f
	.zero		1


	//   ....[15]....
        /*06ac*/ 	.word	0x00005a40
        /*06b0*/ 	.word	0x00000007
        /*06b4*/ 	.word	0x00000000
        /*06b8*/ 	.short	0x0101
        /*06ba*/ 	.byte	0x3f
	.zero		1


	//   ....[16]....
        /*06bc*/ 	.word	0x00005dd0
        /*06c0*/ 	.word	0x00000006
        /*06c4*/ 	.word	0x00000000
        /*06c8*/ 	.short	0x0101
        /*06ca*/ 	.byte	0x3f
	.zero		1


	//   ....[17]....
        /*06cc*/ 	.word	0x00006500
        /*06d0*/ 	.word	0x00000006
        /*06d4*/ 	.word	0x00026810
        /*06d8*/ 	.short	0x010a
        /*06da*/ 	.byte	0x3f
	.zero		1


	//   ....[18]....
        /*06dc*/ 	.word	0x00006580
        /*06e0*/ 	.word	0x00000006
        /*06e4*/ 	.word	0x00026810
        /*06e8*/ 	.short	0x010a
        /*06ea*/ 	.byte	0x3f
	.zero		1


	//   ....[19]....
        /*06ec*/ 	.word	0x00006900
        /*06f0*/ 	.word	0x00000006
        /*06f4*/ 	.word	0x00026830
        /*06f8*/ 	.short	0x010a
        /*06fa*/ 	.byte	0x3f
	.zero		1


	//   ....[20]....
        /*06fc*/ 	.word	0x00006990
        /*0700*/ 	.word	0x00000006
        /*0704*/ 	.word	0x00026830
        /*0708*/ 	.short	0x010a
        /*070a*/ 	.byte	0x3f
	.zero		1


	//   ....[21]....
        /*070c*/ 	.word	0x00009bf0
        /*0710*/ 	.word	0x00000005
        /*0714*/ 	.word	0x00000000
        /*0718*/ 	.short	0x0101
        /*071a*/ 	.byte	0x3f
	.zero		1


	//   ....[22]....
        /*071c*/ 	.word	0x00009fa0
        /*0720*/ 	.word	0x00000006
        /*0724*/ 	.word	0x00000000
        /*0728*/ 	.short	0x0101
        /*072a*/ 	.byte	0x3f
	.zero		1


	//   ....[23]....
        /*072c*/ 	.word	0x0000cb50
        /*0730*/ 	.word	0x00000000
        /*0734*/ 	.word	0x00026820
        /*0738*/ 	.short	0x010a
        /*073a*/ 	.byte	0x3f
	.zero		1


	//   ....[24]....
        /*073c*/ 	.word	0x0000d0f0
        /*0740*/ 	.word	0x00000000
        /*0744*/ 	.word	0x00026840
        /*0748*/ 	.short	0x010a
        /*074a*/ 	.byte	0x3f
	.zero		1


	//   ....[25]....
        /*074c*/ 	.word	0x0000d350
        /*0750*/ 	.word	0x00000000
        /*0754*/ 	.word	0x00026828
        /*0758*/ 	.short	0x010a
        /*075a*/ 	.byte	0x3f
	.zero		1


	//   ....[26]....
        /*075c*/ 	.word	0x0000d5b0
        /*0760*/ 	.word	0x00000000
        /*0764*/ 	.word	0x00026848
        /*0768*/ 	.short	0x010a
        /*076a*/ 	.byte	0x3f
	.zero		1


	//   ....[27]....
        /*076c*/ 	.word	0x0000d7b0
        /*0770*/ 	.word	0x00000000
        /*0774*/ 	.word	0x00026820
        /*0778*/ 	.short	0x010a
        /*077a*/ 	.byte	0x3f
	.zero		1


	//   ....[28]....
        /*077c*/ 	.word	0x0000da70
        /*0780*/ 	.word	0x00000000
        /*0784*/ 	.word	0x00026840
        /*0788*/ 	.short	0x010a
        /*078a*/ 	.byte	0x3f
	.zero		1


	//   ....[29]....
        /*078c*/ 	.word	0x0000dca0
        /*0790*/ 	.word	0x00000000
        /*0794*/ 	.word	0x00026828
        /*0798*/ 	.short	0x010a
        /*079a*/ 	.byte	0x3f
	.zero		1


	//   ....[30]....
        /*079c*/ 	.word	0x0000df70
        /*07a0*/ 	.word	0x00000003
        /*07a4*/ 	.word	0x00026840
        /*07a8*/ 	.short	0x010a
        /*07aa*/ 	.byte	0x3f
	.zero		1


	//   ....[31]....
        /*07ac*/ 	.word	0x0000e370
        /*07b0*/ 	.word	0x00000007
        /*07b4*/ 	.word	0x00000000
        /*07b8*/ 	.short	0x010a
        /*07ba*/ 	.byte	0x3f
	.zero		1


	//   ....[32]....
        /*07bc*/ 	.word	0x0000e3c0
        /*07c0*/ 	.word	0x00000003
        /*07c4*/ 	.word	0x00000000
        /*07c8*/ 	.short	0x010a
        /*07ca*/ 	.byte	0x3f
	.zero		1


	//   ....[33]....
        /*07cc*/ 	.word	0x0000e420
        /*07d0*/ 	.word	0x00000005
        /*07d4*/ 	.word	0x00000000
        /*07d8*/ 	.short	0x010a
        /*07da*/ 	.byte	0x3f
	.zero		1


	//   ....[34]....
        /*07dc*/ 	.word	0x0000e450
        /*07e0*/ 	.word	0x00000003
        /*07e4*/ 	.word	0x00000000
        /*07e8*/ 	.short	0x010a
        /*07ea*/ 	.byte	0x3f
	.zero		1


	//   ....[35]....
        /*07ec*/ 	.word	0x0000e520
        /*07f0*/ 	.word	0x00000011
        /*07f4*/ 	.word	0x00026800
        /*07f8*/ 	.short	0x010a
        /*07fa*/ 	.byte	0x3f
	.zero		1


	//   ....[36]....
        /*07fc*/ 	.word	0x0000e570
        /*0800*/ 	.word	0x00000006
        /*0804*/ 	.word	0x00026810
        /*0808*/ 	.short	0x010a
        /*080a*/ 	.byte	0x3f
	.zero		1


	//   ....[37]....
        /*080c*/ 	.word	0x0000e5c0
        /*0810*/ 	.word	0x00000006
        /*0814*/ 	.word	0x00026830
        /*0818*/ 	.short	0x010a
        /*081a*/ 	.byte	0x3f
	.zero		1


	//   ....[38]....
        /*081c*/ 	.word	0x0000e610
        /*0820*/ 	.word	0x00000006
        /*0824*/ 	.word	0x00026810
        /*0828*/ 	.short	0x010a
        /*082a*/ 	.byte	0x3f
	.zero		1


	//   ....[39]....
        /*082c*/ 	.word	0x0000e660
        /*0830*/ 	.word	0x00000006
        /*0834*/ 	.word	0x00026830
        /*0838*/ 	.short	0x010a
        /*083a*/ 	.byte	0x3f
	.zero		1


	//   ....[40]....
        /*083c*/ 	.word	0x0000e6b0
        /*0840*/ 	.word	0x00000000
        /*0844*/ 	.word	0x00026820
        /*0848*/ 	.short	0x010a
        /*084a*/ 	.byte	0x3f
	.zero		1


	//   ....[41]....
        /*084c*/ 	.word	0x0000e700
        /*0850*/ 	.word	0x00000000
        /*0854*/ 	.word	0x00026840
        /*0858*/ 	.short	0x010a
        /*085a*/ 	.byte	0x3f
	.zero		1


	//   ....[42]....
        /*085c*/ 	.word	0x0000e750
        /*0860*/ 	.word	0x00000000
        /*0864*/ 	.word	0x00026828
        /*0868*/ 	.short	0x010a
        /*086a*/ 	.byte	0x3f
	.zero		1


	//   ....[43]....
        /*086c*/ 	.word	0x0000e7a0
        /*0870*/ 	.word	0x00000000
        /*0874*/ 	.word	0x00026848
        /*0878*/ 	.short	0x010a
        /*087a*/ 	.byte	0x3f
	.zero		1


	//   ....[44]....
        /*087c*/ 	.word	0x0000e800
        /*0880*/ 	.word	0x00000000
        /*0884*/ 	.word	0x00026820
        /*0888*/ 	.short	0x010a
        /*088a*/ 	.byte	0x3f
	.zero		1


	//   ....[45]....
        /*088c*/ 	.word	0x0000e850
        /*0890*/ 	.word	0x00000000
        /*0894*/ 	.word	0x00026840
        /*0898*/ 	.short	0x010a
        /*089a*/ 	.byte	0x3f
	.zero		1


	//   ....[46]....
        /*089c*/ 	.word	0x0000e8a0
        /*08a0*/ 	.word	0x00000000
        /*08a4*/ 	.word	0x00026828
        /*08a8*/ 	.short	0x010a
        /*08aa*/ 	.byte	0x3f
	.zero		1


	//   ....[47]....
        /*08ac*/ 	.word	0x0000e8f0
        /*08b0*/ 	.word	0x00000003
        /*08b4*/ 	.word	0x00026840
        /*08b8*/ 	.short	0x010a
        /*08ba*/ 	.byte	0x3f
	.zero		1


	//   ....[48]....
        /*08bc*/ 	.word	0x0000e9c0
        /*08c0*/ 	.word	0x00000007
        /*08c4*/ 	.word	0x00000000
        /*08c8*/ 	.short	0x010a
        /*08ca*/ 	.byte	0x3f
	.zero		1


	//   ....[49]....
        /*08cc*/ 	.word	0x0000ea10
        /*08d0*/ 	.word	0x00000003
        /*08d4*/ 	.word	0x00000000
        /*08d8*/ 	.short	0x010a
        /*08da*/ 	.byte	0x3f
	.zero		1


	//   ....[50]....
        /*08dc*/ 	.word	0x0000ea60
        /*08e0*/ 	.word	0x00000005
        /*08e4*/ 	.word	0x00000000
        /*08e8*/ 	.short	0x010a
        /*08ea*/ 	.byte	0x3f
	.zero		1


	//----- nvinfo : EIATTR_NUM_MBARRIERS
	.align		4
.L_908:
        /*08ec*/ 	.byte	0x03, 0x38
        /*08ee*/ 	.short	0x0009


	//----- nvinfo : EIATTR_EXIT_INSTR_OFFSETS
	.align		4
        /*08f0*/ 	.byte	0x04, 0x1c
        /*08f2*/ 	.short	(.L_910 - .L_909)


	//   ....[0]....
.L_909:
        /*08f4*/ 	.word	0x0000e4a0


	//----- nvinfo : EIATTR_MAX_THREADS
	.align		4
.L_910:
        /*08f8*/ 	.byte	0x04, 0x05
        /*08fa*/ 	.short	(.L_912 - .L_911)
.L_911:
        /*08fc*/ 	.word	0x00000180
        /*0900*/ 	.word	0x00000001
        /*0904*/ 	.word	0x00000001


	//----- nvinfo : EIATTR_CRS_STACK_SIZE
	.align		4
.L_912:
        /*0908*/ 	.byte	0x04, 0x1e
        /*090a*/ 	.short	(.L_914 - .L_913)
.L_913:
        /*090c*/ 	.word	0x00000000


	//----- nvinfo : EIATTR_CBANK_PARAM_SIZE
	.align		4
.L_914:
        /*0910*/ 	.byte	0x03, 0x19
        /*0912*/ 	.short	0x0770


	//----- nvinfo : EIATTR_PARAM_CBANK
	.align		4
        /*0914*/ 	.byte	0x04, 0x0a
        /*0916*/ 	.short	(.L_916 - .L_915)
	.align		4
.L_915:
        /*0918*/ 	.word	index@(.nv.constant0._ZN7cutlass13device_kernelIN5flash11enable_sm90INS1_16FlashAttnBwdSm90INS1_25CollectiveMainloopBwdSm90ILi2ELi2ELi2EN4cute5tupleIJNS5_1CILi1EEES8_S8_EEENS6_IJNS7_ILi96EEENS7_ILi128EEENS7_ILi64EEEEEENS_10bfloat16_tEfNS_4arch4Sm90ELb1ELb0ELb1ELb1ELb0ELb1ELb0ELb1ELi2ELi1ELi2ELi2ELb0EEENS1_24CollectiveEpilogueBwdGQAISD_fSG_Li256ELb1ELb0EEENS1_25SingleTileBwdLPTSchedulerILb1ELi128ELb0EEEEEEEEEvNT_6ParamsE)
        /*091c*/ 	.short	0x0210
        /*091e*/ 	.short	0x0770


	//----- nvinfo : EIATTR_SW_WAR
	.align		4
.L_916:
        /*0920*/ 	.byte	0x04, 0x36
        /*0922*/ 	.short	(.L_918 - .L_917)
.L_917:
        /*0924*/ 	.word	0x00000008
.L_918:


//--------------------- .nv.info._ZN7cutlass13device_kernelIN5flash32FlashAttnBwdPostprocessConvertdQIN4cute5tupleIJNS3_1CILi128EEENS5_ILi64EEEEEENS_10bfloat16_tEfNS_4arch4Sm90ELi256ENS3_8TiledMMAINS3_8MMA_AtomIJNS3_4SM904GMMA27MMA_64x64x16_F32BF16BF16_RSILNSF_5MajorE0ELSH_1ELNSF_7ScaleInE1ELSI_1EEEEEENS3_6LayoutINS4_IJNS5_ILi2EEENS5_ILi1EEESN_EEENS4_IJSN_NS5_ILi0EEESP_EEEEENS4_IJNS3_10UnderscoreESS_SS_EEEEELb0EEEEEvNT_6ParamsE --------------------------
	.section	.nv.info._ZN7cutlass13device_kernelIN5flash32FlashAttnBwdPostprocessConvertdQIN4cute5tupleIJNS3_1CILi128EEENS5_ILi64EEEEEENS_10bfloat16_tEfNS_4arch4Sm90ELi256ENS3_8TiledMMAINS3_8MMA_AtomIJNS3_4SM904GMMA27MMA_64x64x16_F32BF16BF16_RSILNSF_5MajorE0ELSH_1ELNSF_7ScaleInE1ELSI_1EEEEEENS3_6LayoutINS4_IJNS5_ILi2EEENS5_ILi1EEESN_EEENS4_IJSN_NS5_ILi0EEESP_EEEEENS4_IJNS3_10UnderscoreESS_SS_EEEEELb0EEEEEvNT_6ParamsE,"",@"SHT_CUDA_INFO"
	.sectionflags	@""
	.align	4


	//----- nvinfo : EIATTR_CUDA_API_VERSION
	.align		4
        /*0000*/ 	.byte	0x04, 0x37
        /*0002*/ 	.short	(.L_920 - .L_919)
.L_919:
        /*0004*/ 	.word	0x00000082


	//----- nvinfo : EIATTR_KPARAM_INFO
	.align		4
.L_920:
        /*0008*/ 	.byte	0x04, 0x17
        /*000a*/ 	.short	(.L_922 - .L_921)
.L_921:
        /*000c*/ 	.word	0x00000000
        /*0010*/ 	.short	0x0000
        /*0012*/ 	.short	0x0000
        /*0014*/ 	.byte	0x00, 0xf0, 0xc1, 0x01


	//----- nvinfo : EIATTR_SPARSE_MMA_MASK
	.align		4
.L_922:
        /*0018*/ 	.byte	0x03, 0x50
        /*001a*/ 	.short	0x0000


	//----- nvinfo : EIATTR_MAXREG_COUNT
	.align		4
        /*001c*/ 	.byte	0x03, 0x1b
        /*001e*/ 	.short	0x0080


	//----- nvinfo : EIATTR_NUM_BARRIERS
	.align		4
        /*0020*/ 	.byte	0x02, 0x4c
        /*0022*/ 	.byte	0x01
	.zero		1


	//----- nvinfo : EIATTR_MERCURY_ISA_VERSION
	.align		4
        /*0024*/ 	.byte	0x03, 0x5f
        /*0026*/ 	.short	0x0101


	//----- nvinfo : EIATTR_MBARRIER_INSTR_OFFSETS
	.align		4
        /*0028*/ 	.byte	0x04, 0x39
        /*002a*/ 	.short	(.L_924 - .L_923)


	//   ....[0]....
.L_923:
        /*002c*/ 	.word	0x000004a0
        /*0030*/ 	.word	0x000000ff
        /*0034*/ 	.word	0x0000c000
        /*0038*/ 	.short	0x0100
        /*003a*/ 	.byte	0x06
	.zero		1


	//   ....[1]....
        /*003c*/ 	.word	0x000005b0
        /*0040*/ 	.word	0x00000029
        /*0044*/ 	.word	0x0000c000
        /*0048*/ 	.short	0x010a
        /*004a*/ 	.byte	0x3f
	.zero		1


	//----- nvinfo : EIATTR_NUM_MBARRIERS
	.align		4
.L_924:
        /*004c*/ 	.byte	0x03, 0x38
        /*004e*/ 	.short	0x0001


	//----- nvinfo : EIATTR_EXIT_INSTR_OFFSETS
	.align		4
        /*0050*/ 	.byte	0x04, 0x1c
        /*0052*/ 	.short	(.L_926 - .L_925)


	//   ....[0]....
.L_925:
        /*0054*/ 	.word	0x000001b0


	//   ....[1]....
        /*0058*/ 	.word	0x000011a0


	//   ....[2]....
        /*005c*/ 	.word	0x00001270


	//----- nvinfo : EIATTR_MAX_THREADS
	.align		4
.L_926:
        /*0060*/ 	.byte	0x04, 0x05
        /*0062*/ 	.short	(.L_928 - .L_927)
.L_927:
        /*0064*/ 	.word	0x00000100
        /*0068*/ 	.word	0x00000001
        /*006c*/ 	.word	0x00000001


	//----- nvinfo : EIATTR_CRS_STACK_SIZE
	.align		4
.L_928:
        /*0070*/ 	.byte	0x04, 0x1e
        /*0072*/ 	.short	(.L_930 - .L_929)
.L_929:
        /*0074*/ 	.word	0x00000000


	//----- nvinfo : EIATTR_CBANK_PARAM_SIZE
	.align		4
.L_930:
        /*0078*/ 	.byte	0x03, 0x19
        /*007a*/ 	.short	0x0070


	//----- nvinfo : EIATTR_PARAM_CBANK
	.align		4
        /*007c*/ 	.byte	0x04, 0x0a
        /*007e*/ 	.short	(.L_932 - .L_931)
	.align		4
.L_931:
        /*0080*/ 	.word	index@(.nv.constant0._ZN7cutlass13device_kernelIN5flash32FlashAttnBwdPostprocessConvertdQIN4cute5tupleIJNS3_1CILi128EEENS5_ILi64EEEEEENS_10bfloat16_tEfNS_4arch4Sm90ELi256ENS3_8TiledMMAINS3_8MMA_AtomIJNS3_4SM904GMMA27MMA_64x64x16_F32BF16BF16_RSILNSF_5MajorE0ELSH_1ELNSF_7ScaleInE1ELSI_1EEEEEENS3_6LayoutINS4_IJNS5_ILi2EEENS5_ILi1EEESN_EEENS4_IJSN_NS5_ILi0EEESP_EEEEENS4_IJNS3_10UnderscoreESS_SS_EEEEELb0EEEEEvNT_6ParamsE)
        /*0084*/ 	.short	0x0210
        /*0086*/ 	.short	0x0070


	//----- nvinfo : EIATTR_SW_WAR
	.align		4
.L_932:
        /*0088*/ 	.byte	0x04, 0x36
        /*008a*/ 	.short	(.L_934 - .L_933)
.L_933:
        /*008c*/ 	.word	0x00000008
.L_934:


//--------------------- .nv.info._ZN7cutlass13device_kernelIN5flash32FlashAttnBwdPostprocessConvertdQIN4cute5tupleIJNS3_1CILi96EEENS5_ILi64EEEEEENS_10bfloat16_tEfNS_4arch4Sm90ELi256ENS3_8TiledMMAINS3_8MMA_AtomIJNS3_4SM904GMMA27MMA_64x16x16_F32BF16BF16_SSILNSF_5MajorE1ELSH_0ELNSF_7ScaleInE1ELSI_1EEEEEENS3_6LayoutINS4_IJNS5_ILi1EEENS5_ILi2EEESM_EEENS4_IJNS5_ILi0EEESM_SP_EEEEENS4_IJNS3_10UnderscoreESS_SS_EEEEELb1EEEEEvNT_6ParamsE --------------------------
	.section	.nv.info._ZN7cutlass13device_kernelIN5flash32FlashAttnBwdPostprocessConvertdQIN4cute5tupleIJNS3_1CILi96EEENS5_ILi64EEEEEENS_10bfloat16_tEfNS_4arch4Sm90ELi256ENS3_8TiledMMAINS3_8MMA_AtomIJNS3_4SM904GMMA27MMA_64x16x16_F32BF16BF16_SSILNSF_5MajorE1ELSH_0ELNSF_7ScaleInE1ELSI_1EEEEEENS3_6LayoutINS4_IJNS5_ILi1EEENS5_ILi2EEESM_EEENS4_IJNS5_ILi0EEESM_SP_EEEEENS4_IJNS3_10UnderscoreESS_SS_EEEEELb1EEEEEvNT_6ParamsE,"",@"SHT_CUDA_INFO"
	.sectionflags	@""
	.align	4


	//----- nvinfo : EIATTR_CUDA_API_VERSION
	.align		4
        /*0000*/ 	.byte	0x04, 0x37
        /*0002*/ 	.short	(.L_936 - .L_935)
.L_935:
        /*0004*/ 	.word	0x00000082


	//----- nvinfo : EIATTR_KPARAM_INFO
	.align		4
.L_936:
        /*0008*/ 	.byte	0x04, 0x17
        /*000a*/ 	.short	(.L_938 - .L_937)
.L_937:
        /*000c*/ 	.word	0x00000000
        /*0010*/ 	.short	0x0000
        /*0012*/ 	.short	0x0000
        /*0014*/ 	.byte	0x00, 0xf0, 0xc1, 0x01


	//----- nvinfo : EIATTR_SPARSE_MMA_MASK
	.align		4
.L_938:
        /*0018*/ 	.byte	0x03, 0x50
        /*001a*/ 	.short	0x0000


	//----- nvinfo : EIATTR_MAXREG_COUNT
	.align		4
        /*001c*/ 	.byte	0x03, 0x1b
        /*001e*/ 	.short	0x0080


	//----- nvinfo : EIATTR_NUM_BARRIERS
	.align		4
        /*0020*/ 	.byte	0x02, 0x4c
        /*0022*/ 	.byte	0x01
	.zero		1


	//----- nvinfo : EIATTR_MERCURY_ISA_VERSION
	.align		4
        /*0024*/ 	.byte	0x03, 0x5f
        /*0026*/ 	.short	0x0101


	//----- nvinfo : EIATTR_MBARRIER_INSTR_OFFSETS
	.align		4
        /*0028*/ 	.byte	0x04, 0x39
        /*002a*/ 	.short	(.L_940 - .L_939)


	//   ....[0]....
.L_939:
        /*002c*/ 	.word	0x00000490
        /*0030*/ 	.word	0x000000ff
        /*0034*/ 	.word	0x00009000
        /*0038*/ 	.short	0x0100
        /*003a*/ 	.byte	0x06
	.zero		1


	//   ....[1]....
        /*003c*/ 	.word	0x000005a0
        /*0040*/ 	.word	0x00000003
        /*0044*/ 	.word	0x00009000
        /*0048*/ 	.short	0x010a
        /*004a*/ 	.byte	0x3f
	.zero		1


	//----- nvinfo : EIATTR_NUM_MBARRIERS
	.align		4
.L_940:
        /*004c*/ 	.byte	0x03, 0x38
        /*004e*/ 	.short	0x0001


	//----- nvinfo : EIATTR_EXIT_INSTR_OFFSETS
	.align		4
        /*0050*/ 	.byte	0x04, 0x1c
        /*0052*/ 	.short	(.L_942 - .L_941)


	//   ....[0]....
.L_941:
        /*0054*/ 	.word	0x000001a0


	//   ....[1]....
        /*0058*/ 	.word	0x00000fe0


	//   ....[2]....
        /*005c*/ 	.word	0x000010c0


	//----- nvinfo : EIATTR_MAX_THREADS
	.align		4
.L_942:
        /*0060*/ 	.byte	0x04, 0x05
        /*0062*/ 	.short	(.L_944 - .L_943)
.L_943:
        /*0064*/ 	.word	0x00000100
        /*0068*/ 	.word	0x00000001
        /*006c*/ 	.word	0x00000001


	//----- nvinfo : EIATTR_CRS_STACK_SIZE
	.align		4
.L_944:
        /*0070*/ 	.byte	0x04, 0x1e
        /*0072*/ 	.short	(.L_946 - .L_945)
.L_945:
        /*0074*/ 	.word	0x00000000


	//----- nvinfo : EIATTR_CBANK_PARAM_SIZE
	.align		4
.L_946:
        /*0078*/ 	.byte	0x03, 0x19
        /*007a*/ 	.short	0x0070


	//----- nvinfo : EIATTR_PARAM_CBANK
	.align		4
        /*007c*/ 	.byte	0x04, 0x0a
        /*007e*/ 	.short	(.L_948 - .L_947)
	.align		4
.L_947:
        /*0080*/ 	.word	index@(.nv.constant0._ZN7cutlass13device_kernelIN5flash32FlashAttnBwdPostprocessConvertdQIN4cute5tupleIJNS3_1CILi96EEENS5_ILi64EEEEEENS_10bfloat16_tEfNS_4arch4Sm90ELi256ENS3_8TiledMMAINS3_8MMA_AtomIJNS3_4SM904GMMA27MMA_64x16x16_F32BF16BF16_SSILNSF_5MajorE1ELSH_0ELNSF_7ScaleInE1ELSI_1EEEEEENS3_6LayoutINS4_IJNS5_ILi1EEENS5_ILi2EEESM_EEENS4_IJNS5_ILi0EEESM_SP_EEEEENS4_IJNS3_10UnderscoreESS_SS_EEEEELb1EEEEEvNT_6ParamsE)
        /*0084*/ 	.short	0x0210
        /*0086*/ 	.short	0x0070


	//----- nvinfo : EIATTR_SW_WAR
	.align		4
.L_948:
        /*0088*/ 	.byte	0x04, 0x36
        /*008a*/ 	.short	(.L_950 - .L_949)
.L_949:
        /*008c*/ 	.word	0x00000008
.L_950:


//--------------------- .nv.info._ZN7cutlass13device_kernelIN5flash11enable_sm90INS1_16FlashAttnBwdSm90INS1_25CollectiveMainloopBwdSm90ILi2ELi2ELi2EN4cute5tupleIJNS5_1CILi1EEES8_S8_EEENS6_IJNS7_ILi96EEENS7_ILi128EEENS7_ILi64EEEEEENS_10bfloat16_tEfNS_4arch4Sm90ELb1ELb0ELb1ELb1ELb1ELb1ELb0ELb1ELi2ELi1ELi2ELi2ELb0EEENS1_24CollectiveEpilogueBwdGQAISD_fSG_Li256ELb1ELb1EEENS1_25SingleTileBwdLPTSchedulerILb1ELi128ELb1EEEEEEEEEvNT_6ParamsE --------------------------
	.section	.nv.info._ZN7cutlass13device_kernelIN5flash11enable_sm90INS1_16FlashAttnBwdSm90INS1_25CollectiveMainloopBwdSm90ILi2ELi2ELi2EN4cute5tupleIJNS5_1CILi1EEES8_S8_EEENS6_IJNS7_ILi96EEENS7_ILi128EEENS7_ILi64EEEEEENS_10bfloat16_tEfNS_4arch4Sm90ELb1ELb0ELb1ELb1ELb1ELb1ELb0ELb1ELi2ELi1ELi2ELi2ELb0EEENS1_24CollectiveEpilogueBwdGQAISD_fSG_Li256ELb1ELb1EEENS1_25SingleTileBwdLPTSchedulerILb1ELi128ELb1EEEEEEEEEvNT_6ParamsE,"",@"SHT_CUDA_INFO"
	.sectionflags	@""
	.align	4


	//----- nvinfo : EIATTR_CUDA_API_VERSION
	.align		4
        /*0000*/ 	.byte	0x04, 0x37
        /*0002*/ 	.short	(.L_952 - .L_951)
.L_951:
        /*0004*/ 	.word	0x00000082


	//----- nvinfo : EIATTR_KPARAM_INFO
	.align		4
.L_952:
        /*0008*/ 	.byte	0x04, 0x17
        /*000a*/ 	.short	(.L_954 - .L_953)
.L_953:
        /*000c*/ 	.word	0x00000000
        /*0010*/ 	.short	0x0000
        /*0012*/ 	.short	0x0070
        /*0014*/ 	.byte	0x00, 0xf0, 0x01, 0x1c


	//----- nvinfo : EIATTR_SPARSE_MMA_MASK
	.align		4
.L_954:
        /*0018*/ 	.byte	0x03, 0x50
        /*001a*/ 	.short	0x0000


	//----- nvinfo : EIATTR_MAXREG_COUNT
	.align		4
        /*001c*/ 	.byte	0x03, 0x1b
        /*001e*/ 	.short	0x00a8


	//----- nvinfo : EIATTR_NUM_BARRIERS
	.align		4
        /*0020*/ 	.byte	0x02, 0x4c
        /*0022*/ 	.byte	0x10
	.zero		1


	//----- nvinfo : EIATTR_EXTERNS
	.align		4
        /*0024*/ 	.byte	0x04, 0x0f
        /*0026*/ 	.short	(.L_956 - .L_955)


	//   ....[0]....
	.align		4
.L_955:
        /*0028*/ 	.word	index@(__assertfail)


	//----- nvinfo : EIATTR_ANNOTATIONS
	.align		4
.L_956:
        /*002c*/ 	.byte	0x04, 0x55
        /*002e*/ 	.short	(.L_958 - .L_957)


	//   ....[0]....
.L_957:
        /* <DEDUP_REMOVED lines=19> */


	//----- nvinfo : EIATTR_MERCURY_ISA_VERSION
	.align		4
.L_958:
        /*0150*/ 	.byte	0x03, 0x5f
        /*0152*/ 	.short	0x0101


	//----- nvinfo : EIATTR_INT_WARP_WIDE_INSTR_OFFSETS
	.align		4
        /*0154*/ 	.byte	0x04, 0x31
        /*0156*/ 	.short	(.L_960 - .L_959)


	//   ....[0]....
.L_959:
        /*0158*/ 	.word	0x00000190


	//   ....[1]....
        /*015c*/ 	.word	0x000001c0


	//   ....[2]....
        /*0160*/ 	.word	0x0000c240


	//   ....[3]....
        /*0164*/ 	.word	0x0000c8f0


	//   ....[4]....
        /*0168*/ 	.word	0x0000ce10


	//----- nvinfo : EIATTR_COOP_GROUP_MASK_REGIDS
	.align		4
.L_960:
        /*016c*/ 	.byte	0x04, 0x29
        /*016e*/ 	.short	(.L_962 - .L_961)


	//   ....[0]....
.L_961:
        /*0170*/ 	.word	0xffffffff


	//   ....[1]....
        /*0174*/ 	.word	0xffffffff


	//   ....[2]....
        /*0178*/ 	.word	0xffffffff


	//   ....[3]....
        /*017c*/ 	.word	0xffffffff


	//   ....[4]....
        /*0180*/ 	.word	0xffffffff


	//   ....[5]....
        /*0184*/ 	.word	0xffffffff


	//   ....[6]....
        /*0188*/ 	.word	0xffffffff


	//   ....[7]....
        /*018c*/ 	.word	0xffffffff


	//   ....[8]....
        /*0190*/ 	.word	0xffffffff


	//   ....[9]....
        /*0194*/ 	.word	0xffffffff


	//   ....[10]....
        /*0198*/ 	.word	0xffffffff


	//   ....[11]....
        /*019c*/ 	.word	0xffffffff


	//   ....[12]....
        /*01a0*/ 	.word	0xffffffff


	//   ....[13]....
        /*01a4*/ 	.word	0xffffffff


	//   ....[14]....
        /*01a8*/ 	.word	0xffffffff


	//   ....[15]....
        /*01ac*/ 	.word	0xffffffff


	//   ....[16]....
        /*01b0*/ 	.word	0xffffffff


	//   ....[17]....
        /*01b4*/ 	.word	0xffffffff


	//   ....[18]....
        /*01b8*/ 	.word	0xffffffff


	//   ....[19]....
        /*01bc*/ 	.word	0xffffffff


	//   ....[20]....
        /*01c0*/ 	.word	0xffffffff


	//   ....[21]....
        /*01c4*/ 	.word	0xffffffff


	//   ....[22]....
        /*01c8*/ 	.word	0xffffffff


	//   ....[23]....
        /*01cc*/ 	.word	0xffffffff


	//   ....[24]....
        /*01d0*/ 	.word	0xffffffff


	//   ....[25]....
        /*01d4*/ 	.word	0xffffffff


	//   ....[26]....
        /*01d8*/ 	.word	0xffffffff


	//   ....[27]....
        /*01dc*/ 	.word	0xffffffff


	//   ....[28]....
        /*01e0*/ 	.word	0xffffffff


	//   ....[29]....
        /*01e4*/ 	.word	0xffffffff


	//   ....[30]....
        /*01e8*/ 	.word	0xffffffff


	//   ....[31]....
        /*01ec*/ 	.word	0xffffffff


	//   ....[32]....
        /*01f0*/ 	.word	0xffffffff


	//   ....[33]....
        /*01f4*/ 	.word	0xffffffff


	//   ....[34]....
        /*01f8*/ 	.word	0xffffffff


	//   ....[35]....
        /*01fc*/ 	.word	0xffffffff


	//   ....[36]....
        /*0200*/ 	.word	0xffffffff


	//   ....[37]....
        /*0204*/ 	.word	0xffffffff


	//   ....[38]....
        /*0208*/ 	.word	0xffffffff


	//   ....[39]....
        /*020c*/ 	.word	0xffffffff


	//   ....[40]....
        /*0210*/ 	.word	0xffffffff


	//   ....[41]....
        /*0214*/ 	.word	0xffffffff


	//   ....[42]....
        /*0218*/ 	.word	0xffffffff


	//   ....[43]....
        /*021c*/ 	.word	0xffffffff


	//   ....[44]....
        /*0220*/ 	.word	0xffffffff


	//   ....[45]....
        /*0224*/ 	.word	0xffffffff


	//   ....[46]....
        /*0228*/ 	.word	0xffffffff


	//   ....[47]....
        /*022c*/ 	.word	0xffffffff


	//   ....[48]....
        /*0230*/ 	.word	0xffffffff


	//   ....[49]....
        /*0234*/ 	.word	0xffffffff


	//   ....[50]....
        /*0238*/ 	.word	0xffffffff


	//   ....[51]....
        /*023c*/ 	.word	0xffffffff


	//   ....[52]....
        /*0240*/ 	.word	0xffffffff


	//   ....[53]....
        /*0244*/ 	.word	0xffffffff


	//   ....[54]....
        /*0248*/ 	.word	0xffffffff


	//   ....[55]....
        /*024c*/ 	.word	0xffffffff


	//   ....[56]....
        /*0250*/ 	.word	0xffffffff


	//   ....[57]....
        /*0254*/ 	.word	0xffffffff


	//   ....[58]....
        /*0258*/ 	.word	0xffffffff


	//   ....[59]....
        /*025c*/ 	.word	0xffffffff


	//   ....[60]....
        /*0260*/ 	.word	0xffffffff


	//   ....[61]....
        /*0264*/ 	.word	0xffffffff


	//   ....[62]....
        /*0268*/ 	.word	0xffffffff


	//   ....[63]....
        /*026c*/ 	.word	0xffffffff


	//   ....[64]....
        /*0270*/ 	.word	0xffffffff


	//   ....[65]....
        /*0274*/ 	.word	0xffffffff


	//   ....[66]....
        /*0278*/ 	.word	0xffffffff


	//   ....[67]....
        /*027c*/ 	.word	0xffffffff


	//   ....[68]....
        /*0280*/ 	.word	0xffffffff


	//   ....[69]....
        /*0284*/ 	.word	0xffffffff


	//   ....[70]....
        /*0288*/ 	.word	0xffffffff


	//   ....[71]....
        /*028c*/ 	.word	0xffffffff


	//   ....[72]....
        /*0290*/ 	.word	0xffffffff


	//   ....[73]....
        /*0294*/ 	.word	0xffffffff


	//   ....[74]....
        /*0298*/ 	.word	0xffffffff


	//   ....[75]....
        /*029c*/ 	.word	0xffffffff


	//   ....[76]....
        /*02a0*/ 	.word	0xffffffff


	//   ....[77]....
        /*02a4*/ 	.word	0xffffffff


	//   ....[78]....
        /*02a8*/ 	.word	0xffffffff


	//   ....[79]....
        /*02ac*/ 	.word	0xffffffff


	//   ....[80]....
        /*02b0*/ 	.word	0xffffffff


	//   ....[81]....
        /*02b4*/ 	.word	0xffffffff


	//   ....[82]....
        /*02b8*/ 	.word	0xffffffff


	//   ....[83]....
        /*02bc*/ 	.word	0xffffffff


	//   ....[84]....
        /*02c0*/ 	.word	0xffffffff


	//   ....[85]....
        /*02c4*/ 	.word	0xffffffff


	//   ....[86]....
        /*02c8*/ 	.word	0xffffffff


	//   ....[87]....
        /*02cc*/ 	.word	0xffffffff


	//   ....[88]....
        /*02d0*/ 	.word	0xffffffff


	//   ....[89]....
        /*02d4*/ 	.word	0xffffffff


	//   ....[90]....
        /*02d8*/ 	.word	0xffffffff


	//   ....[91]....
        /*02dc*/ 	.word	0xffffffff


	//   ....[92]....
        /*02e0*/ 	.word	0xffffffff


	//   ....[93]....
        /*02e4*/ 	.word	0xffffffff


	//   ....[94]....
        /*02e8*/ 	.word	0xffffffff


	//   ....[95]....
        /*02ec*/ 	.word	0xffffffff


	//   ....[96]....
        /*02f0*/ 	.word	0xffffffff


	//   ....[97]....
        /*02f4*/ 	.word	0xffffffff


	//   ....[98]....
        /*02f8*/ 	.word	0xffffffff


	//   ....[99]....
        /*02fc*/ 	.word	0xffffffff


	//   ....[100]....
        /*0300*/ 	.word	0xffffffff


	//   ....[101]....
        /*0304*/ 	.word	0xffffffff


	//   ....[102]....
        /*0308*/ 	.word	0xffffffff


	//   ....[103]....
        /*030c*/ 	.word	0xffffffff


	//   ....[104]....
        /*0310*/ 	.word	0xffffffff


	//   ....[105]....
        /*0314*/ 	.word	0xffffffff


	//   ....[106]....
        /*0318*/ 	.word	0xffffffff


	//   ....[107]....
        /*031c*/ 	.word	0xffffffff


	//   ....[108]....
        /*0320*/ 	.word	0xffffffff


	//   ....[109]....
        /*0324*/ 	.word	0xffffffff


	//   ....[110]....
        /*0328*/ 	.word	0xffffffff


	//   ....[111]....
        /*032c*/ 	.word	0xffffffff


	//   ....[112]....
        /*0330*/ 	.word	0xffffffff


	//   ....[113]....
        /*0334*/ 	.word	0x0500000f


	//   ....[114]....
        /*0338*/ 	.word	0x0500000f


	//   ....[115]....
        /*033c*/ 	.word	0x0500000f


	//   ....[116]....
        /*0340*/ 	.word	0x0500000f


	//   ....[117]....
        /*0344*/ 	.word	0x0500000f


	//   ....[118]....
        /*0348*/ 	.word	0x0500000f


	//----- nvinfo : EIATTR_COOP_GROUP_INSTR_OFFSETS
	.align		4
.L_962:
        /*034c*/ 	.byte	0x04, 0x28
        /*034e*/ 	.short	(.L_964 - .L_963)


	//   ....[0]....
.L_963:
        /*0350*/ 	.word	0x00000070


	//   ....[1]....
        /*0354*/ 	.word	0x000001a0


	//   ....[2]....
        /*0358*/ 	.word	0x000001f0


	//   ....[3]....
        /*035c*/ 	.word	0x000003e0


	//   ....[4]....
        /*0360*/ 	.word	0x00000630


	//   ....[5]....
        /*0364*/ 	.word	0x00001620


	//   ....[6]....
        /*0368*/ 	.word	0x00002990


	//   ....[7]....
        /*036c*/ 	.word	0x00002aa0


	//   ....[8]....
        /*0370*/ 	.word	0x00002ae0


	//   ....[9]....
        /*0374*/ 	.word	0x00003260


	//   ....[10]....
        /*0378*/ 	.word	0x00003300


	//   ....[11]....
        /*037c*/ 	.word	0x00003330


	//   ....[12]....
        /*0380*/ 	.word	0x00003370


	//   ....[13]....
        /*0384*/ 	.word	0x000035f0


	//   ....[14]....
        /*0388*/ 	.word	0x00003640


	//   ....[15]....
        /*038c*/ 	.word	0x00003680


	//   ....[16]....
        /*0390*/ 	.word	0x00003690


	//   ....[17]....
        /*0394*/ 	.word	0x000036b0


	//   ....[18]....
        /*0398*/ 	.word	0x000036c0


	//   ....[19]....
        /*039c*/ 	.word	0x00003780


	//   ....[20]....
        /*03a0*/ 	.word	0x000037f0


	//   ....[21]....
        /*03a4*/ 	.word	0x00003800


	//   ....[22]....
        /*03a8*/ 	.word	0x00003890


	//   ....[23]....
        /*03ac*/ 	.word	0x000038c0


	//   ....[24]....
        /*03b0*/ 	.word	0x000038d0


	//   ....[25]....
        /*03b4*/ 	.word	0x00003940


	//   ....[26]....
        /*03b8*/ 	.word	0x00003960


	//   ....[27]....
        /*03bc*/ 	.word	0x000039a0


	//   ....[28]....
        /*03c0*/ 	.word	0x000039d0


	//   ....[29]....
        /*03c4*/ 	.word	0x00003a10


	//   ....[30]....
        /*03c8*/ 	.word	0x00003aa0


	//   ....[31]....
        /*03cc*/ 	.word	0x00003ae0


	//   ....[32]....
        /*03d0*/ 	.word	0x00003b40


	//   ....[33]....
        /*03d4*/ 	.word	0x00003b60


	//   ....[34]....
        /*03d8*/ 	.word	0x00003bb0


	//   ....[35]....
        /*03dc*/ 	.word	0x00003bf0


	//   ....[36]....
        /*03e0*/ 	.word	0x00003cd0


	//   ....[37]....
        /*03e4*/ 	.word	0x00003cf0


	//   ....[38]....
        /*03e8*/ 	.word	0x00003f80


	//   ....[39]....
        /*03ec*/ 	.word	0x00003fa0


	//   ....[40]....
        /*03f0*/ 	.word	0x00004030


	//   ....[41]....
        /*03f4*/ 	.word	0x00004050


	//   ....[42]....
        /*03f8*/ 	.word	0x00004060


	//   ....[43]....
        /*03fc*/ 	.word	0x000040a0


	//   ....[44]....
        /*0400*/ 	.word	0x000040c0


	//   ....[45]....
        /*0404*/ 	.word	0x000040d0


	//   ....[46]....
        /*0408*/ 	.word	0x000042a0


	//   ....[47]....
        /*040c*/ 	.word	0x000042b0


	//   ....[48]....
        /*0410*/ 	.word	0x000042f0


	//   ....[49]....
        /*0414*/ 	.word	0x00004300


	//   ....[50]....
        /*0418*/ 	.word	0x00004340


	//   ....[51]....
        /*041c*/ 	.word	0x00004390


	//   ....[52]....
        /*0420*/ 	.word	0x000043f0


	//   ....[53]....
        /*0424*/ 	.word	0x00004430


	//   ....[54]....
        /*0428*/ 	.word	0x00006bd0


	//   ....[55]....
        /*042c*/ 	.word	0x00006bf0


	//   ....[56]....
        /*0430*/ 	.word	0x00006c00


	//   ....[57]....
        /*0434*/ 	.word	0x00006c10


	//   ....[58]....
        /*0438*/ 	.word	0x00006c20


	//   ....[59]....
        /*043c*/ 	.word	0x00006c30


	//   ....[60]....
        /*0440*/ 	.word	0x00006c40


	//   ....[61]....
        /*0444*/ 	.word	0x00006c50


	//   ....[62]....
        /*0448*/ 	.word	0x00006c60


	//   ....[63]....
        /*044c*/ 	.word	0x00006c70


	//   ....[64]....
        /*0450*/ 	.word	0x00006d30


	//   ....[65]....
        /*0454*/ 	.word	0x00006df0


	//   ....[66]....
        /*0458*/ 	.word	0x00006e30


	//   ....[67]....
        /*045c*/ 	.word	0x00006e70


	//   ....[68]....
        /*0460*/ 	.word	0x00006eb0


	//   ....[69]....
        /*0464*/ 	.word	0x00006ef0


	//   ....[70]....
        /*0468*/ 	.word	0x00006f30


	//   ....[71]....
        /*046c*/ 	.word	0x00006f70


	//   ....[72]....
        /*0470*/ 	.word	0x00006fb0


	//   ....[73]....
        /*0474*/ 	.word	0x00007130


	//   ....[74]....
        /*0478*/ 	.word	0x00007450


	//   ....[75]....
        /*047c*/ 	.word	0x000074b0


	//   ....[76]....
        /*0480*/ 	.word	0x00007860


	//   ....[77]....
        /*0484*/ 	.word	0x00007a50


	//   ....[78]....
        /*0488*/ 	.word	0x00007a70


	//   ....[79]....
        /*048c*/ 	.word	0x00007a80


	//   ....[80]....
        /*0490*/ 	.word	0x00007ac0


	//   ....[81]....
        /*0494*/ 	.word	0x00007b00


	//   ....[82]....
        /*0498*/ 	.word	0x00007cf0


	//   ....[83]....
        /*049c*/ 	.word	0x00007d10


	//   ....[84]....
        /*04a0*/ 	.word	0x00007ea0


	//   ....[85]....
        /*04a4*/ 	.word	0x00007ee0


	//   ....[86]....
        /*04a8*/ 	.word	0x00008420


	//   ....[87]....
        /*04ac*/ 	.word	0x00008430


	//   ....[88]....
        /*04b0*/ 	.word	0x00008440


	//   ....[89]....
        /*04b4*/ 	.word	0x00008450


	//   ....[90]....
        /*04b8*/ 	.word	0x00008460


	//   ....[91]....
        /*04bc*/ 	.word	0x00008470


	//   ....[92]....
        /*04c0*/ 	.word	0x000084a0


	//   ....[93]....
        /*04c4*/ 	.word	0x00008520


	//   ....[94]....
        /*04c8*/ 	.word	0x00008750


	//   ....[95]....
        /*04cc*/ 	.word	0x00008780


	//   ....[96]....
        /*04d0*/ 	.word	0x00008790


	//   ....[97]....
        /*04d4*/ 	.word	0x000087a0


	//   ....[98]....
        /*04d8*/ 	.word	0x000087b0


	//   ....[99]....
        /*04dc*/ 	.word	0x000087c0


	//   ....[100]....
        /*04e0*/ 	.word	0x000087d0


	//   ....[101]....
        /*04e4*/ 	.word	0x000087e0


	//   ....[102]....
        /*04e8*/ 	.word	0x0000a9f0


	//   ....[103]....
        /*04ec*/ 	.word	0x0000ab90


	//   ....[104]....
        /*04f0*/ 	.word	0x0000ade0


	//   ....[105]....
        /*04f4*/ 	.word	0x0000af80


	//   ....[106]....
        /*04f8*/ 	.word	0x0000b090


	//   ....[107]....
        /*04fc*/ 	.word	0x0000be40


	//   ....[108]....
        /*0500*/ 	.word	0x0000c170


	//   ....[109]....
        /*0504*/ 	.word	0x0000c570


	//   ....[110]....
        /*0508*/ 	.word	0x0000c820


	//   ....[111]....
        /*050c*/ 	.word	0x0000cad0


	//   ....[112]....
        /*0510*/ 	.word	0x0000cd40


	//   ....[113]....
        /*0514*/ 	.word	0x0000f480


	//   ....[114]....
        /*0518*/ 	.word	0x0000f670


	//   ....[115]....
        /*051c*/ 	.word	0x0000f6e0


	//   ....[116]....
        /*0520*/ 	.word	0x0000f750


	//   ....[117]....
        /*0524*/ 	.word	0x0000f7c0


	//   ....[118]....
        /*0528*/ 	.word	0x0000f830


	//----- nvinfo : EIATTR_REG_RECONFIG
	.align		4
.L_964:
        /*052c*/ 	.byte	0x01, 0x54
	.zero		2


	//----- nvinfo : EIATTR_SYSCALL_OFFSETS
	.align		4
        /*0530*/ 	.byte	0x04, 0x46
        /*0532*/ 	.short	(.L_966 - .L_965)


	//   ....[0]....
.L_965:
        /*0534*/ 	.word	0x00001280


	//   ....[1]....
        /*0538*/ 	.word	0x00001370


	//   ....[2]....
        /*053c*/ 	.word	0x000014d0


	//   ....[3]....
        /*0540*/ 	.word	0x000015c0


	//----- nvinfo : EIATTR_MBARRIER_INSTR_OFFSETS
	.align		4
.L_966:
        /*0544*/ 	.byte	0x04, 0x39
        /*0546*/ 	.short	(.L_968 - .L_967)


	//   ....[0]....
.L_967:
        /*0548*/ 	.word	0x00000290
        /*054c*/ 	.word	0x000000ff
        /*0550*/ 	.word	0x00026800
        /*0554*/ 	.short	0x0100
        /*0556*/ 	.byte	0x06
	.zero		1


	//   ....[1]....
        /*0558*/ 	.word	0x00000390
        /*055c*/ 	.word	0x000000ff
        /*0560*/ 	.word	0x00026810
        /*0564*/ 	.short	0x0100
        /*0566*/ 	.byte	0x08
	.zero		1


	//   ....[2]....
        /*0568*/ 	.word	0x000003a0
        /*056c*/ 	.word	0x000000ff
        /*0570*/ 	.word	0x00026820
        /*0574*/ 	.short	0x0100
        /*0576*/ 	.byte	0x08
	.zero		1


	//   ....[3]....
        /*0578*/ 	.word	0x000003b0
        /*057c*/ 	.word	0x000000ff
        /*0580*/ 	.word	0x00026818
        /*0584*/ 	.short	0x0100
        /*0586*/ 	.byte	0x08
	.zero		1


	//   ....[4]....
        /*0588*/ 	.word	0x000003c0
        /*058c*/ 	.word	0x000000ff
        /*0590*/ 	.word	0x00026828
        /*0594*/ 	.short	0x0100
        /*0596*/ 	.byte	0x08
	.zero		1


	//   ....[5]....
        /*0598*/ 	.word	0x000004f0
        /*059c*/ 	.word	0x000000ff
        /*05a0*/ 	.word	0x00026830
        /*05a4*/ 	.short	0x0100
        /*05a6*/ 	.byte	0x08
	.zero		1


	//   ....[6]....
        /*05a8*/ 	.word	0x00000500
        /*05ac*/ 	.word	0x000000ff
        /*05b0*/ 	.word	0x00026840
        /*05b4*/ 	.short	0x0100
        /*05b6*/ 	.byte	0x08
	.zero		1


	//   ....[7]....
        /*05b8*/ 	.word	0x00000510
        /*05bc*/ 	.word	0x000000ff
        /*05c0*/ 	.word	0x00026838
        /*05c4*/ 	.short	0x0100
        /*05c6*/ 	.byte	0x08
	.zero		1


	//   ....[8]....
        /*05c8*/ 	.word	0x00000520
        /*05cc*/ 	.word	0x000000ff
        /*05d0*/ 	.word	0x00026848
        /*05d4*/ 	.short	0x0100
        /*05d6*/ 	.byte	0x08
	.zero		1


	//   ....[9]....
        /*05d8*/ 	.word	0x00001650
        /*05dc*/ 	.word	0x00000010
        /*05e0*/ 	.word	0x00026800
        /*05e4*/ 	.short	0x010a
        /*05e6*/ 	.byte	0x3f
	.zero		1


	//   ....[10]....
        /*05e8*/ 	.word	0x00001670
        /*05ec*/ 	.word	0x00000010
        /*05f0*/ 	.word	0x00026800
        /*05f4*/ 	.short	0x010a
        /*05f6*/ 	.byte	0x3f
	.zero		1


	//   ....[11]....
        /*05f8*/ 	.word	0x00002150
        /*05fc*/ 	.word	0x00000006
        /*0600*/ 	.word	0x00026810
        /*0604*/ 	.short	0x010a
        /*0606*/ 	.byte	0x3f
	.zero		1


	//   ....[12]....
        /*0608*/ 	.word	0x000021c0
        /*060c*/ 	.word	0x00000006
        /*0610*/ 	.word	0x00026810
        /*0614*/ 	.short	0x010a
        /*0616*/ 	.byte	0x3f
	.zero		1


	//   ....[13]....
        /*0618*/ 	.word	0x00002570
        /*061c*/ 	.word	0x00000006
        /*0620*/ 	.word	0x00026830
        /*0624*/ 	.short	0x010a
        /*0626*/ 	.byte	0x3f
	.zero		1


	//   ....[14]....
        /*0628*/ 	.word	0x000025f0
        /*062c*/ 	.word	0x00000006
        /*0630*/ 	.word	0x00026830
        /*0634*/ 	.short	0x010a
        /*0636*/ 	.byte	0x3f
	.zero		1


	//   ....[15]....
        /*0638*/ 	.word	0x00005b30
        /*063c*/ 	.word	0x00000007
        /*0640*/ 	.word	0x00000000
        /*0644*/ 	.short	0x0101
        /*0646*/ 	.byte	0x3f
	.zero		1


	//   ....[16]....
        /*0648*/ 	.word	0x00005ec0
        /*064c*/ 	.word	0x00000006
        /*0650*/ 	.word	0x00000000
        /*0654*/ 	.short	0x0101
        /*0656*/ 	.byte	0x3f
	.zero		1


	//   ....[17]....
        /*0658*/ 	.word	0x000065e0
        /*065c*/ 	.word	0x00000005
        /*0660*/ 	.word	0x00026810
        /*0664*/ 	.short	0x010a
        /*0666*/ 	.byte	0x3f
	.zero		1


	//   ....[18]....
        /*0668*/ 	.word	0x00006660
        /*066c*/ 	.word	0x00000005
        /*0670*/ 	.word	0x00026810
        /*0674*/ 	.short	0x010a
        /*0676*/ 	.byte	0x3f
	.zero		1


	//   ....[19]....
        /*0678*/ 	.word	0x000069e0
        /*067c*/ 	.word	0x00000005
        /*0680*/ 	.word	0x00026830
        /*0684*/ 	.short	0x010a
        /*0686*/ 	.byte	0x3f
	.zero		1


	//   ....[20]....
        /*0688*/ 	.word	0x00006a70
        /*068c*/ 	.word	0x00000005
        /*0690*/ 	.word	0x00026830
        /*0694*/ 	.short	0x010a
        /*0696*/ 	.byte	0x3f
	.zero		1


	//   ....[21]....
        /*0698*/ 	.word	0x00009c90
        /*069c*/ 	.word	0x00000006
        /*06a0*/ 	.word	0x00000000
        /*06a4*/ 	.short	0x0101
        /*06a6*/ 	.byte	0x3f
	.zero		1


	//   ....[22]....
        /*06a8*/ 	.word	0x0000a040
        /*06ac*/ 	.word	0x00000005
        /*06b0*/ 	.word	0x00000000
        /*06b4*/ 	.short	0x0101
        /*06b6*/ 	.byte	0x3f
	.zero		1


	//   ....[23]....
        /*06b8*/ 	.word	0x0000dae0
        /*06bc*/ 	.word	0x0000000f
        /*06c0*/ 	.word	0x00026820
        /*06c4*/ 	.short	0x010a
        /*06c6*/ 	.byte	0x3f
	.zero		1


	//   ....[24]....
        /*06c8*/ 	.word	0x0000e080
        /*06cc*/ 	.word	0x0000000f
        /*06d0*/ 	.word	0x00026840
        /*06d4*/ 	.short	0x010a
        /*06d6*/ 	.byte	0x3f
	.zero		1


	//   ....[25]....
        /*06d8*/ 	.word	0x0000e2e0
        /*06dc*/ 	.word	0x0000000f
        /*06e0*/ 	.word	0x00026828
        /*06e4*/ 	.short	0x010a
        /*06e6*/ 	.byte	0x3f
	.zero		1


	//   ....[26]....
        /*06e8*/ 	.word	0x0000e540
        /*06ec*/ 	.word	0x0000000f
        /*06f0*/ 	.word	0x00026848
        /*06f4*/ 	.short	0x010a
        /*06f6*/ 	.byte	0x3f
	.zero		1


	//   ....[27]....
        /*06f8*/ 	.word	0x0000e740
        /*06fc*/ 	.word	0x0000000f
        /*0700*/ 	.word	0x00026820
        /*0704*/ 	.short	0x010a
        /*0706*/ 	.byte	0x3f
	.zero		1


	//   ....[28]....
        /*0708*/ 	.word	0x0000ea00
        /*070c*/ 	.word	0x0000000f
        /*0710*/ 	.word	0x00026840
        /*0714*/ 	.short	0x010a
        /*0716*/ 	.byte	0x3f
	.zero		1


	//   ....[29]....
        /*0718*/ 	.word	0x0000ec30
        /*071c*/ 	.word	0x0000000f
        /*0720*/ 	.word	0x00026828
        /*0724*/ 	.short	0x010a
        /*0726*/ 	.byte	0x3f
	.zero		1


	//   ....[30]....
        /*0728*/ 	.word	0x0000ef00
        /*072c*/ 	.word	0x00000003
        /*0730*/ 	.word	0x00026840
        /*0734*/ 	.short	0x010a
        /*0736*/ 	.byte	0x3f
	.zero		1


	//   ....[31]....
        /*0738*/ 	.word	0x0000f300
        /*073c*/ 	.word	0x00000007
        /*0740*/ 	.word	0x00000000
        /*0744*/ 	.short	0x010a
        /*0746*/ 	.byte	0x3f
	.zero		1


	//   ....[32]....
        /*0748*/ 	.word	0x0000f350
        /*074c*/ 	.word	0x00000003
        /*0750*/ 	.word	0x00000000
        /*0754*/ 	.short	0x010a
        /*0756*/ 	.byte	0x3f
	.zero		1


	//   ....[33]....
        /*0758*/ 	.word	0x0000f3b0
        /*075c*/ 	.word	0x00000005
        /*0760*/ 	.word	0x00000000
        /*0764*/ 	.short	0x010a
        /*0766*/ 	.byte	0x3f
	.zero		1


	//   ....[34]....
        /*0768*/ 	.word	0x0000f3e0
        /*076c*/ 	.word	0x00000003
        /*0770*/ 	.word	0x00000000
        /*0774*/ 	.short	0x010a
        /*0776*/ 	.byte	0x3f
	.zero		1


	//   ....[35]....
        /*0778*/ 	.word	0x0000f4b0
        /*077c*/ 	.word	0x00000010
        /*0780*/ 	.word	0x00026800
        /*0784*/ 	.short	0x010a
        /*0786*/ 	.byte	0x3f
	.zero		1


	//   ....[36]....
        /*0788*/ 	.word	0x0000f500
        /*078c*/ 	.word	0x00000006
        /*0790*/ 	.word	0x00026810
        /*0794*/ 	.short	0x010a
        /*0796*/ 	.byte	0x3f
	.zero		1


	//   ....[37]....
        /*0798*/ 	.word	0x0000f550
        /*079c*/ 	.word	0x00000006
        /*07a0*/ 	.word	0x00026830
        /*07a4*/ 	.short	0x010a
        /*07a6*/ 	.byte	0x3f
	.zero		1


	//   ....[38]....
        /*07a8*/ 	.word	0x0000f5a0
        /*07ac*/ 	.word	0x00000005
        /*07b0*/ 	.word	0x00026810
        /*07b4*/ 	.short	0x010a
        /*07b6*/ 	.byte	0x3f
	.zero		1


	//   ....[39]....
        /*07b8*/ 	.word	0x0000f5f0
        /*07bc*/ 	.word	0x00000005
        /*07c0*/ 	.word	0x00026830
        /*07c4*/ 	.short	0x010a
        /*07c6*/ 	.byte	0x3f
	.zero		1


	//   ....[40]....
        /*07c8*/ 	.word	0x0000f870
        /*07cc*/ 	.word	0x0000000f
        /*07d0*/ 	.word	0x00026820
        /*07d4*/ 	.short	0x010a
        /*07d6*/ 	.byte	0x3f
	.zero		1


	//   ....[41]....
        /*07d8*/ 	.word	0x0000f8c0
        /*07dc*/ 	.word	0x0000000f
        /*07e0*/ 	.word	0x00026840
        /*07e4*/ 	.short	0x010a
        /*07e6*/ 	.byte	0x3f
	.zero		1


	//   ....[42]....
        /*07e8*/ 	.word	0x0000f910
        /*07ec*/ 	.word	0x0000000f
        /*07f0*/ 	.word	0x00026828
        /*07f4*/ 	.short	0x010a
        /*07f6*/ 	.byte	0x3f
	.zero		1


	//   ....[43]....
        /*07f8*/ 	.word	0x0000f960
        /*07fc*/ 	.word	0x0000000f
        /*0800*/ 	.word	0x00026848
        /*0804*/ 	.short	0x010a
        /*0806*/ 	.byte	0x3f
	.zero		1


	//   ....[44]....
        /*0808*/ 	.word	0x0000f9c0
        /*080c*/ 	.word	0x0000000f
        /*0810*/ 	.word	0x00026820
        /*0814*/ 	.short	0x010a
        /*0816*/ 	.byte	0x3f
	.zero		1


	//   ....[45]....
        /*0818*/ 	.word	0x0000fa10
        /*081c*/ 	.word	0x0000000f
        /*0820*/ 	.word	0x00026840
        /*0824*/ 	.short	0x010a
        /*0826*/ 	.byte	0x3f
	.zero		1


	//   ....[46]....
        /*0828*/ 	.word	0x0000fa60
        /*082c*/ 	.word	0x0000000f
        /*0830*/ 	.word	0x00026828
        /*0834*/ 	.short	0x010a
        /*0836*/ 	.byte	0x3f
	.zero		1


	//   ....[47]....
        /*0838*/ 	.word	0x0000fab0
        /*083c*/ 	.word	0x00000003
        /*0840*/ 	.word	0x00026840
        /*0844*/ 	.short	0x010a
        /*0846*/ 	.byte	0x3f
	.zero		1


	//   ....[48]....
        /*0848*/ 	.word	0x0000fb80
        /*084c*/ 	.word	0x00000007
        /*0850*/ 	.word	0x00000000
        /*0854*/ 	.short	0x010a
        /*0856*/ 	.byte	0x3f
	.zero		1


	//   ....[49]....
        /*0858*/ 	.word	0x0000fbd0
        /*085c*/ 	.word	0x00000003
        /*0860*/ 	.word	0x00000000
        /*0864*/ 	.short	0x010a
        /*0866*/ 	.byte	0x3f
	.zero		1


	//   ....[50]....
        /*0868*/ 	.word	0x0000fc20
        /*086c*/ 	.word	0x00000005
        /*0870*/ 	.word	0x00000000
        /*0874*/ 	.short	0x010a
        /*0876*/ 	.byte	0x3f
	.zero		1


	//----- nvinfo : EIATTR_NUM_MBARRIERS
	.align		4
.L_968:
        /*0878*/ 	.byte	0x03, 0x38
        /*087a*/ 	.short	0x0009


	//----- nvinfo : EIATTR_EXIT_INSTR_OFFSETS
	.align		4
        /*087c*/ 	.byte	0x04, 0x1c
        /*087e*/ 	.short	(.L_970 - .L_969)


	//   ....[0]....
.L_969:
        /*0880*/ 	.word	0x0000f430


	//----- nvinfo : EIATTR_MAX_THREADS
	.align		4
.L_970:
        /*0884*/ 	.byte	0x04, 0x05
        /*0886*/ 	.short	(.L_972 - .L_971)
.L_971:
        /*0888*/ 	.word	0x00000180
        /*088c*/ 	.word	0x00000001
        /*0890*/ 	.word	0x00000001


	//----- nvinfo : EIATTR_CRS_STACK_SIZE
	.align		4
.L_972:
        /*0894*/ 	.byte	0x04, 0x1e
        /*0896*/ 	.short	(.L_974 - .L_973)
.L_973:
        /*0898*/ 	.word	0x00000000


	//----- nvinfo : EIATTR_CBANK_PARAM_SIZE
	.align		4
.L_974:
        /*089c*/ 	.byte	0x03, 0x19
        /*089e*/ 	.short	0x0770


	//----- nvinfo : EIATTR_PARAM_CBANK
	.align		4
        /*08a0*/ 	.byte	0x04, 0x0a
        /*08a2*/ 	.short	(.L_976 - .L_975)
	.align		4
.L_975:
        /*08a4*/ 	.word	index@(.nv.constant0._ZN7cutlass13device_kernelIN5flash11enable_sm90INS1_16FlashAttnBwdSm90INS1_25CollectiveMainloopBwdSm90ILi2ELi2ELi2EN4cute5tupleIJNS5_1CILi1EEES8_S8_EEENS6_IJNS7_ILi96EEENS7_ILi128EEENS7_ILi64EEEEEENS_10bfloat16_tEfNS_4arch4Sm90ELb1ELb0ELb1ELb1ELb1ELb1ELb0ELb1ELi2ELi1ELi2ELi2ELb0EEENS1_24CollectiveEpilogueBwdGQAISD_fSG_Li256ELb1ELb1EEENS1_25SingleTileBwdLPTSchedulerILb1ELi128ELb1EEEEEEEEEvNT_6ParamsE)
        /*08a8*/ 	.short	0x0210
        /*08aa*/ 	.short	0x0770


	//----- nvinfo : EIATTR_SW_WAR
	.align		4
.L_976:
        /*08ac*/ 	.byte	0x04, 0x36
        /*08ae*/ 	.short	(.L_978 - .L_977)
.L_977:
        /*08b0*/ 	.word	0x00000008
.L_978:


//--------------------- .nv.info._ZN7cutlass13device_kernelIN5flash22FlashAttnBwdPreprocessIN4cute5tupleIJNS3_1CILi96EEENS5_ILi64EEEEEENS_10bfloat16_tEfNS_4arch4Sm90ELb1ELb1EEEEEvNT_6ParamsE --------------------------
	.section	.nv.info._ZN7cutlass13device_kernelIN5flash22FlashAttnBwdPreprocessIN4cute5tupleIJNS3_1CILi96EEENS5_ILi64EEEEEENS_10bfloat16_tEfNS_4arch4Sm90ELb1ELb1EEEEEvNT_6ParamsE,"",@"SHT_CUDA_INFO"
	.sectionflags	@""
	.align	4


	//----- nvinfo : EIATTR_CUDA_API_VERSION
	.align		4
        /*0000*/ 	.byte	0x04, 0x37
        /*0002*/ 	.short	(.L_980 - .L_979)
.L_979:
        /*0004*/ 	.word	0x00000082


	//----- nvinfo : EIATTR_KPARAM_INFO
	.align		4
.L_980:
        /*0008*/ 	.byte	0x04, 0x17
        /*000a*/ 	.short	(.L_982 - .L_981)
.L_981:
        /*000c*/ 	.word	0x00000000
        /*0010*/ 	.short	0x0000
        /*0012*/ 	.short	0x0000
        /*0014*/ 	.byte	0x00, 0xf0, 0xc1, 0x03


	//----- nvinfo : EIATTR_SPARSE_MMA_MASK
	.align		4
.L_982:
        /*0018*/ 	.byte	0x03, 0x50
        /*001a*/ 	.short	0x0000


	//----- nvinfo : EIATTR_MAXREG_COUNT
	.align		4
        /*001c*/ 	.byte	0x03, 0x1b
        /*001e*/ 	.short	0x0080


	//----- nvinfo : EIATTR_MERCURY_ISA_VERSION
	.align		4
        /*0020*/ 	.byte	0x03, 0x5f
        /*0022*/ 	.short	0x0101


	//----- nvinfo : EIATTR_COOP_GROUP_MASK_REGIDS
	.align		4
        /*0024*/ 	.byte	0x04, 0x29
        /*0026*/ 	.short	(.L_984 - .L_983)


	//   ....[0]....
.L_983:
        /*0028*/ 	.word	0xffffffff


	//   ....[1]....
        /*002c*/ 	.word	0xffffffff


	//   ....[2]....
        /*0030*/ 	.word	0xffffffff


	//   ....[3]....
        /*0034*/ 	.word	0xffffffff


	//   ....[4]....
        /*0038*/ 	.word	0xffffffff


	//   ....[5]....
        /*003c*/ 	.word	0xffffffff


	//   ....[6]....
        /*0040*/ 	.word	0xffffffff


	//   ....[7]....
        /*0044*/ 	.word	0xffffffff


	//   ....[8]....
        /*0048*/ 	.word	0xffffffff


	//----- nvinfo : EIATTR_COOP_GROUP_INSTR_OFFSETS
	.align		4
.L_984:
        /*004c*/ 	.byte	0x04, 0x28
        /*004e*/ 	.short	(.L_986 - .L_985)


	//   ....[0]....
.L_985:
        /*0050*/ 	.word	0x00001020


	//   ....[1]....
        /*0054*/ 	.word	0x00001030


	//   ....[2]....
        /*0058*/ 	.word	0x00001040


	//   ....[3]....
        /*005c*/ 	.word	0x00001080


	//   ....[4]....
        /*0060*/ 	.word	0x00001090


	//   ....[5]....
        /*0064*/ 	.word	0x000010a0


	//   ....[6]....
        /*0068*/ 	.word	0x000010e0


	//   ....[7]....
        /*006c*/ 	.word	0x00001100


	//   ....[8]....
        /*0070*/ 	.word	0x00001110


	//----- nvinfo : EIATTR_EXIT_INSTR_OFFSETS
	.align		4
.L_986:
        /*0074*/ 	.byte	0x04, 0x1c
        /*0076*/ 	.short	(.L_988 - .L_987)


	//   ....[0]....
.L_987:
        /*0078*/ 	.word	0x000001b0


	//   ....[1]....
        /*007c*/ 	.word	0x00001740


	//   ....[2]....
        /*0080*/ 	.word	0x000017c0


	//----- nvinfo : EIATTR_MAX_THREADS
	.align		4
.L_988:
        /*0084*/ 	.byte	0x04, 0x05
        /*0086*/ 	.short	(.L_990 - .L_989)
.L_989:
        /*0088*/ 	.word	0x00000100
        /*008c*/ 	.word	0x00000001
        /*0090*/ 	.word	0x00000001


	//----- nvinfo : EIATTR_CRS_STACK_SIZE
	.align		4
.L_990:
        /*0094*/ 	.byte	0x04, 0x1e
        /*0096*/ 	.short	(.L_992 - .L_991)
.L_991:
        /*0098*/ 	.word	0x00000000


	//----- nvinfo : EIATTR_CBANK_PARAM_SIZE
	.align		4
.L_992:
        /*009c*/ 	.byte	0x03, 0x19
        /*009e*/ 	.short	0x00f0


	//----- nvinfo : EIATTR_PARAM_CBANK
	.align		4
        /*00a0*/ 	.byte	0x04, 0x0a
        /*00a2*/ 	.short	(.L_994 - .L_993)
	.align		4
.L_993:
        /*00a4*/ 	.word	index@(.nv.constant0._ZN7cutlass13device_kernelIN5flash22FlashAttnBwdPreprocessIN4cute5tupleIJNS3_1CILi96EEENS5_ILi64EEEEEENS_10bfloat16_tEfNS_4arch4Sm90ELb1ELb1EEEEEvNT_6ParamsE)
        /*00a8*/ 	.short	0x0210
        /*00aa*/ 	.short	0x00f0


	//----- nvinfo : EIATTR_SW_WAR
	.align		4
.L_994:
        /*00ac*/ 	.byte	0x04, 0x36
        /*00ae*/ 	.short	(.L_996 - .L_995)
.L_995:
        /*00b0*/ 	.word	0x00000008
.L_996:


//--------------------- .nv.callgraph             --------------------------
	.section	.nv.callgraph,"",@"SHT_CUDA_CALLGRAPH"
	.align	4
	.sectionentsize	8
	.align		4
        /*0000*/ 	.word	0x00000000
	.align		4
        /*0004*/ 	.word	0xffffffff
	.align		4
        /*0008*/ 	.word	index@(_ZN7cutlass13device_kernelIN5flash11enable_sm90INS1_16FlashAttnBwdSm90INS1_25CollectiveMainloopBwdSm90ILi2ELi2ELi2EN4cute5tupleIJNS5_1CILi1EEES8_S8_EEENS6_IJNS7_ILi128EEESA_NS7_ILi64EEEEEENS_10bfloat16_tEfNS_4arch4Sm90ELb0ELb0ELb1ELb0ELb0ELb1ELb0ELb0ELi2ELi1ELi2ELi2ELb0EEENS1_21CollectiveEpilogueBwdISC_SD_SF_Li256ELb0ELb0ELi1EEENS1_19SingleTileSchedulerILb0ELb0ELb0ELi128EEEEEEEEEvNT_6ParamsE)
	.align		4
        /*000c*/ 	.word	index@(__assertfail)
	.align		4
        /*0010*/ 	.word	index@(_ZN7cutlass13device_kernelIN5flash11enable_sm90INS1_16FlashAttnBwdSm90INS1_25CollectiveMainloopBwdSm90ILi2ELi2ELi2EN4cute5tupleIJNS5_1CILi1EEES8_S8_EEENS6_IJNS7_ILi128EEESA_NS7_ILi64EEEEEENS_10bfloat16_tEfNS_4arch4Sm90ELb0ELb0ELb1ELb0ELb1ELb1ELb0ELb0ELi2ELi1ELi2ELi2ELb0EEENS1_21CollectiveEpilogueBwdISC_SD_SF_Li256ELb0ELb0ELi1EEENS1_19SingleTileSchedulerILb0ELb0ELb0ELi128EEEEEEEEEvNT_6ParamsE)
	.align		4
        /*0014*/ 	.word	index@(__assertfail)
	.align		4
        /*0018*/ 	.word	index@(_ZN7cutlass13device_kernelIN5flash11enable_sm90INS1_16FlashAttnBwdSm90INS1_25CollectiveMainloopBwdSm90ILi2ELi2ELi2EN4cute5tupleIJNS5_1CILi1EEES8_S8_EEENS6_IJNS7_ILi128EEESA_NS7_ILi64EEEEEENS_10bfloat16_tEfNS_4arch4Sm90ELb0ELb0ELb1ELb0ELb0ELb1ELb0ELb0ELi2ELi1ELi2ELi2ELb0EEENS1_24CollectiveEpilogueBwdGQAISC_fSF_Li256ELb0ELb0EEENS1_19SingleTileSchedulerILb0ELb0ELb0ELi128EEEEEEEEEvNT_6ParamsE)
	.align		4
        /*001c*/ 	.word	index@(__assertfail)
	.align		4
        /*0020*/ 	.word	index@(_ZN7cutlass13device_kernelIN5flash11enable_sm90INS1_16FlashAttnBwdSm90INS1_25CollectiveMainloopBwdSm90ILi2ELi2ELi2EN4cute5tupleIJNS5_1CILi1EEES8_S8_EEENS6_IJNS7_ILi128EEESA_NS7_ILi64EEEEEENS_10bfloat16_tEfNS_4arch4Sm90ELb0ELb0ELb1ELb0ELb1ELb1ELb0ELb0ELi2ELi1ELi2ELi2ELb0EEENS1_24CollectiveEpilogueBwdGQAISC_fSF_Li256ELb0ELb1EEENS1_19SingleTileSchedulerILb0ELb0ELb0ELi128EEEEEEEEEvNT_6ParamsE)
	.align		4
        /*0024*/ 	.word	index@(__assertfail)
	.align		4
        /*0028*/ 	.word	index@(_ZN7cutlass13device_kernelIN5flash11enable_sm90INS1_16FlashAttnBwdSm90INS1_25CollectiveMainloopBwdSm90ILi2ELi2ELi2EN4cute5tupleIJNS5_1CILi1EEES8_S8_EEENS6_IJNS7_ILi128EEESA_NS7_ILi64EEEEEENS_10bfloat16_tEfNS_4arch4Sm90ELb0ELb0ELb1ELb1ELb0ELb1ELb0ELb0ELi2ELi1ELi2ELi2ELb0EEENS1_21CollectiveEpilogueBwdISC_SD_SF_Li256ELb1ELb0ELi1EEENS1_19SingleTileSchedulerILb1ELb0ELb0ELi128EEEEEEEEEvNT_6ParamsE)
	.align		4
        /*002c*/ 	.word	index@(__assertfail)
	.align		4
        /*0030*/ 	.word	index@(_ZN7cutlass13device_kernelIN5flash11enable_sm90INS1_16FlashAttnBwdSm90INS1_25CollectiveMainloopBwdSm90ILi2ELi2ELi2EN4cute5tupleIJNS5_1CILi1EEES8_S8_EEENS6_IJNS7_ILi128EEESA_NS7_ILi64EEEEEENS_10bfloat16_tEfNS_4arch4Sm90ELb0ELb0ELb1ELb1ELb1ELb1ELb0ELb0ELi2ELi1ELi2ELi2ELb0EEENS1_21CollectiveEpilogueBwdISC_SD_SF_Li256ELb1ELb0ELi1EEENS1_19SingleTileSchedulerILb1ELb0ELb0ELi128EEEEEEEEEvNT_6ParamsE)
	.align		4
        /*0034*/ 	.word	index@(__assertfail)
	.align		4
        /*0038*/ 	.word	index@(_ZN7cutlass13device_kernelIN5flash11enable_sm90INS1_16FlashAttnBwdSm90INS1_25CollectiveMainloopBwdSm90ILi2ELi2ELi2EN4cute5tupleIJNS5_1CILi1EEES8_S8_EEENS6_IJNS7_ILi128EEESA_NS7_ILi64EEEEEENS_10bfloat16_tEfNS_4arch4Sm90ELb0ELb0ELb1ELb1ELb0ELb1ELb0ELb0ELi2ELi1ELi2ELi2ELb0EEENS1_24CollectiveEpilogueBwdGQAISC_fSF_Li256ELb1ELb0EEENS1_19SingleTileSchedulerILb1ELb0ELb0ELi128EEEEEEEEEvNT_6ParamsE)
	.align		4
        /*003c*/ 	.word	index@(__assertfail)
	.align		4
        /*0040*/ 	.word	index@(_ZN7cutlass13device_kernelIN5flash11enable_sm90INS1_16FlashAttnBwdSm90INS1_25CollectiveMainloopBwdSm90ILi2ELi2ELi2EN4cute5tupleIJNS5_1CILi1EEES8_S8_EEENS6_IJNS7_ILi128EEESA_NS7_ILi64EEEEEENS_10bfloat16_tEfNS_4arch4Sm90ELb0ELb0ELb1ELb1ELb1ELb1ELb0ELb0ELi2ELi1ELi2ELi2ELb0EEENS1_24CollectiveEpilogueBwdGQAISC_fSF_Li256ELb1ELb1EEENS1_19SingleTileSchedulerILb1ELb0ELb0ELi128EEEEEEEEEvNT_6ParamsE)
	.align		4
        /*0044*/ 	.word	index@(__assertfail)
	.align		4
        /*0048*/ 	.word	index@(_ZN7cutlass13device_kernelIN5flash11enable_sm90INS1_16FlashAttnBwdSm90INS1_25CollectiveMainloopBwdSm90ILi2ELi2ELi2EN4cute5tupleIJNS5_1CILi1EEES8_S8_EEENS6_IJNS7_ILi128EEESA_NS7_ILi64EEEEEENS_10bfloat16_tEfNS_4arch4Sm90ELb0ELb1ELb1ELb0ELb0ELb1ELb0ELb0ELi2ELi1ELi2ELi2ELb0EEENS1_21CollectiveEpilogueBwdISC_SD_SF_Li256ELb0ELb0ELi1EEENS1_19SingleTileSchedulerILb0ELb0ELb0ELi128EEEEEEEEEvNT_6ParamsE)
	.align		4
        /*004c*/ 	.word	index@(__assertfail)
	.align		4
        /*0050*/ 	.word	index@(_ZN7cutlass13device_kernelIN5flash11enable_sm90INS1_16FlashAttnBwdSm90INS1_25CollectiveMainloopBwdSm90ILi2ELi2ELi2EN4cute5tupleIJNS5_1CILi1EEES8_S8_EEENS6_IJNS7_ILi128EEESA_NS7_ILi64EEEEEENS_10bfloat16_tEfNS_4arch4Sm90ELb0ELb1ELb1ELb0ELb1ELb1ELb0ELb0ELi2ELi1ELi2ELi2ELb0EEENS1_21CollectiveEpilogueBwdISC_SD_SF_Li256ELb0ELb0ELi1EEENS1_19SingleTileSchedulerILb0ELb0ELb0ELi128EEEEEEEEEvNT_6ParamsE)
	.align		4
        /*0054*/ 	.word	index@(__assertfail)
	.align		4
        /*0058*/ 	.word	index@(_ZN7cutlass13device_kernelIN5flash11enable_sm90INS1_16FlashAttnBwdSm90INS1_25CollectiveMainloopBwdSm90ILi2ELi2ELi2EN4cute5tupleIJNS5_1CILi1EEES8_S8_EEENS6_IJNS7_ILi128EEESA_NS7_ILi64EEEEEENS_10bfloat16_tEfNS_4arch4Sm90ELb0ELb1ELb1ELb0ELb0ELb1ELb0ELb0ELi2ELi1ELi2ELi2ELb0EEENS1_24CollectiveEpilogueBwdGQAISC_fSF_Li256ELb0ELb0EEENS1_19SingleTileSchedulerILb0ELb0ELb0ELi128EEEEEEEEEvNT_6ParamsE)
	.align		4
        /*005c*/ 	.word	index@(__assertfail)
	.align		4
        /*0060*/ 	.word	index@(_ZN7cutlass13device_kernelIN5flash11enable_sm90INS1_16FlashAttnBwdSm90INS1_25CollectiveMainloopBwdSm90ILi2ELi2ELi2EN4cute5tupleIJNS5_1CILi1EEES8_S8_EEENS6_IJNS7_ILi128EEESA_NS7_ILi64EEEEEENS_10bfloat16_tEfNS_4arch4Sm90ELb0ELb1ELb1ELb0ELb1ELb1ELb0ELb0ELi2ELi1ELi2ELi2ELb0EEENS1_24CollectiveEpilogueBwdGQAISC_fSF_Li256ELb0ELb1EEENS1_19SingleTileSchedulerILb0ELb0ELb0ELi128EEEEEEEEEvNT_6ParamsE)
	.align		4
        /*0064*/ 	.word	index@(__assertfail)
	.align		4
        /*0068*/ 	.word	index@(_ZN7cutlass13device_kernelIN5flash11enable_sm90INS1_16FlashAttnBwdSm90INS1_25CollectiveMainloopBwdSm90ILi2ELi2ELi2EN4cute5tupleIJNS5_1CILi1EEES8_S8_EEENS6_IJNS7_ILi128EEESA_NS7_ILi64EEEEEENS_10bfloat16_tEfNS_4arch4Sm90ELb0ELb1ELb1ELb1ELb0ELb1ELb0ELb0ELi2ELi1ELi2ELi2ELb0EEENS1_21CollectiveEpilogueBwdISC_SD_SF_Li256ELb1ELb0ELi1EEENS1_19SingleTileSchedulerILb1ELb0ELb0ELi128EEEEEEEEEvNT_6ParamsE)
	.align		4
        /*006c*/ 	.word	index@(__assertfail)
	.align		4
        /*0070*/ 	.word	index@(_ZN7cutlass13device_kernelIN5flash11enable_sm90INS1_16FlashAttnBwdSm90INS1_25CollectiveMainloopBwdSm90ILi2ELi2ELi2EN4cute5tupleIJNS5_1CILi1EEES8_S8_EEENS6_IJNS7_ILi128EEESA_NS7_ILi64EEEEEENS_10bfloat16_tEfNS_4arch4Sm90ELb0ELb1ELb1ELb1ELb1ELb1ELb0ELb0ELi2ELi1ELi2ELi2ELb0EEENS1_21CollectiveEpilogueBwdISC_SD_SF_Li256ELb1ELb0ELi1EEENS1_19SingleTileSchedulerILb1ELb0ELb0ELi128EEEEEEEEEvNT_6ParamsE)
	.align		4
        /*0074*/ 	.word	index@(__assertfail)
	.align		4
        /*0078*/ 	.word	index@(_ZN7cutlass13device_kernelIN5flash11enable_sm90INS1_16FlashAttnBwdSm90INS1_25CollectiveMainloopBwdSm90ILi2ELi2ELi2EN4cute5tupleIJNS5_1CILi1EEES8_S8_EEENS6_IJNS7_ILi128EEESA_NS7_ILi64EEEEEENS_10bfloat16_tEfNS_4arch4Sm90ELb0ELb1ELb1ELb1ELb0ELb1ELb0ELb0ELi2ELi1ELi2ELi2ELb0EEENS1_24CollectiveEpilogueBwdGQAISC_fSF_Li256ELb1ELb0EEENS1_19SingleTileSchedulerILb1ELb0ELb0ELi128EEEEEEEEEvNT_6ParamsE)
	.align		4
        /*007c*/ 	.word	index@(__assertfail)
	.align		4
        /*0080*/ 	.word	index@(_ZN7cutlass13device_kernelIN5flash11enable_sm90INS1_16FlashAttnBwdSm90INS1_25CollectiveMainloopBwdSm90ILi2ELi2ELi2EN4cute5tupleIJNS5_1CILi1EEES8_S8_EEENS6_IJNS7_ILi128EEESA_NS7_ILi64EEEEEENS_10bfloat16_tEfNS_4arch4Sm90ELb0ELb1ELb1ELb1ELb1ELb1ELb0ELb0ELi2ELi1ELi2ELi2ELb0EEENS1_24CollectiveEpilogueBwdGQAISC_fSF_Li256ELb1ELb1EEENS1_19SingleTileSchedulerILb1ELb0ELb0ELi128EEEEEEEEEvNT_6ParamsE)
	.align		4
        /*0084*/ 	.word	index@(__assertfail)
	.align		4
        /*0088*/ 	.word	index@(_ZN7cutlass13device_kernelIN5flash11enable_sm90INS1_16FlashAttnBwdSm90INS1_25CollectiveMainloopBwdSm90ILi2ELi2ELi2EN4cute5tupleIJNS5_1CILi1EEES8_S8_EEENS6_IJNS7_ILi96EEENS7_ILi128EEENS7_ILi64EEEEEENS_10bfloat16_tEfNS_4arch4Sm90ELb1ELb0ELb1ELb0ELb0ELb1ELb0ELb1ELi2ELi1ELi2ELi2ELb0EEENS1_21CollectiveEpilogueBwdISD_SE_SG_Li256ELb0ELb0ELi1EEENS1_25SingleTileBwdLPTSchedulerILb0ELi128ELb0EEEEEEEEEvNT_6ParamsE)
	.align		4
        /*008c*/ 	.word	index@(__assertfail)
	.align		4
        /*0090*/ 	.word	index@(_ZN7cutlass13device_kernelIN5flash11enable_sm90INS1_16FlashAttnBwdSm90INS1_25CollectiveMainloopBwdSm90ILi2ELi2ELi2EN4cute5tupleIJNS5_1CILi1EEES8_S8_EEENS6_IJNS7_ILi96EEENS7_ILi128EEENS7_ILi64EEEEEENS_10bfloat16_tEfNS_4arch4Sm90ELb1ELb0ELb1ELb0ELb1ELb1ELb0ELb1ELi2ELi1ELi2ELi2ELb0EEENS1_21CollectiveEpilogueBwdISD_SE_SG_Li256ELb0ELb0ELi1EEENS1_25SingleTileBwdLPTSchedulerILb0ELi128ELb1EEEEEEEEEvNT_6ParamsE)
	.align		4
        /*0094*/ 	.word	index@(__assertfail)
	.align		4
        /*0098*/ 	.word	index@(_ZN7cutlass13device_kernelIN5flash11enable_sm90INS1_16FlashAttnBwdSm90INS1_25CollectiveMainloopBwdSm90ILi2ELi2ELi2EN4cute5tupleIJNS5_1CILi1EEES8_S8_EEENS6_IJNS7_ILi96EEENS7_ILi128EEENS7_ILi64EEEEEENS_10bfloat16_tEfNS_4arch4Sm90ELb1ELb0ELb1ELb0ELb0ELb1ELb0ELb1ELi2ELi1ELi2ELi2ELb0EEENS1_24CollectiveEpilogueBwdGQAISD_fSG_Li256ELb0ELb0EEENS1_25SingleTileBwdLPTSchedulerILb0ELi128ELb0EEEEEEEEEvNT_6ParamsE)
	.align		4
        /*009c*/ 	.word	index@(__assertfail)
	.align		4
        /*00a0*/ 	.word	index@(_ZN7cutlass13device_kernelIN5flash11enable_sm90INS1_16FlashAttnBwdSm90INS1_25CollectiveMainloopBwdSm90ILi2ELi2ELi2EN4cute5tupleIJNS5_1CILi1EEES8_S8_EEENS6_IJNS7_ILi96EEENS7_ILi128EEENS7_ILi64EEEEEENS_10bfloat16_tEfNS_4arch4Sm90ELb1ELb0ELb1ELb0ELb1ELb1ELb0ELb1ELi2ELi1ELi2ELi2ELb0EEENS1_24CollectiveEpilogueBwdGQAISD_fSG_Li256ELb0ELb1EEENS1_25SingleTileBwdLPTSchedulerILb0ELi128ELb1EEEEEEEEEvNT_6ParamsE)
	.align		4
        /*00a4*/ 	.word	index@(__assertfail)
	.align		4
        /*00a8*/ 	.word	index@(_ZN7cutlass13device_kernelIN5flash11enable_sm90INS1_16FlashAttnBwdSm90INS1_25CollectiveMainloopBwdSm90ILi2ELi2ELi2EN4cute5tupleIJNS5_1CILi1EEES8_S8_EEENS6_IJNS7_ILi96EEENS7_ILi128EEENS7_ILi64EEEEEENS_10bfloat16_tEfNS_4arch4Sm90ELb1ELb0ELb1ELb1ELb0ELb1ELb0ELb1ELi2ELi1ELi2ELi2ELb0EEENS1_21CollectiveEpilogueBwdISD_SE_SG_Li256ELb1ELb0ELi1EEENS1_25SingleTileBwdLPTSchedulerILb1ELi128ELb0EEEEEEEEEvNT_6ParamsE)
	.align		4
        /*00ac*/ 	.word	index@(__assertfail)
	.align		4
        /*00b0*/ 	.word	index@(_ZN7cutlass13device_kernelIN5flash11enable_sm90INS1_16FlashAttnBwdSm90INS1_25CollectiveMainloopBwdSm90ILi2ELi2ELi2EN4cute5tupleIJNS5_1CILi1EEES8_S8_EEENS6_IJNS7_ILi96EEENS7_ILi128EEENS7_ILi64EEEEEENS_10bfloat16_tEfNS_4arch4Sm90ELb1ELb0ELb1ELb1ELb1ELb1ELb0ELb1ELi2ELi1ELi2ELi2ELb0EEENS1_21CollectiveEpilogueBwdISD_SE_SG_Li256ELb1ELb0ELi1EEENS1_25SingleTileBwdLPTSchedulerILb1ELi128ELb1EEEEEEEEEvNT_6ParamsE)
	.align		4
        /*00b4*/ 	.word	index@(__assertfail)
	.align		4
        /*00b8*/ 	.word	index@(_ZN7cutlass13device_kernelIN5flash11enable_sm90INS1_16FlashAttnBwdSm90INS1_25CollectiveMainloopBwdSm90ILi2ELi2ELi2EN4cute5tupleIJNS5_1CILi1EEES8_S8_EEENS6_IJNS7_ILi96EEENS7_ILi128EEENS7_ILi64EEEEEENS_10bfloat16_tEfNS_4arch4Sm90ELb1ELb0ELb1ELb1ELb0ELb1ELb0ELb1ELi2ELi1ELi2ELi2ELb0EEENS1_24CollectiveEpilogueBwdGQAISD_fSG_Li256ELb1ELb0EEENS1_25SingleTileBwdLPTSchedulerILb1ELi128ELb0EEEEEEEEEvNT_6ParamsE)
	.align		4
        /*00bc*/ 	.word	index@(__assertfail)
	.align		4
        /*00c0*/ 	.word	index@(_ZN7cutlass13device_kernelIN5flash11enable_sm90INS1_16FlashAttnBwdSm90INS1_25CollectiveMainloopBwdSm90ILi2ELi2ELi2EN4cute5tupleIJNS5_1CILi1EEES8_S8_EEENS6_IJNS7_ILi96EEENS7_ILi128EEENS7_ILi64EEEEEENS_10bfloat16_tEfNS_4arch4Sm90ELb1ELb0ELb1ELb1ELb1ELb1ELb0ELb1ELi2ELi1ELi2ELi2ELb0EEENS1_24CollectiveEpilogueBwdGQAISD_fSG_Li256ELb1ELb1EEENS1_25SingleTileBwdLPTSchedulerILb1ELi128ELb1EEEEEEEEEvNT_6ParamsE)
	.align		4
        /*00c4*/ 	.word	index@(__assertfail)
	.align		4
        /*00c8*/ 	.word	0x00000000
	.align		4
        /*00cc*/ 	.word	0xfffffffe
	.align		4
        /*00d0*/ 	.word	0x00000000
	.align		4
        /*00d4*/ 	.word	0xfffffffd
	.align		4
        /*00d8*/ 	.word	0x00000000
	.align		4
        /*00dc*/ 	.word	0xfffffffc


//--------------------- .nv.constant4             --------------------------
	.section	.nv.constant4,"a",@progbits
	.align	8
	.align		8
.nv.constant4:
        /*0000*/ 	.dword	__assertfail
	.align		8
        /*0008*/ 	.dword	__unnamed_1
	.align		8
        /*0010*/ 	.dword	__unnamed_2
	.align		8
        /*0018*/ 	.dword	__unnamed_3
	.align		8
        /*0020*/ 	.dword	__unnamed_4
	.align		8
        /*0028*/ 	.dword	__unnamed_5
	.align		8
        /*0030*/ 	.dword	__unnamed_6
	.align		8
        /*0038*/ 	.dword	_ZN73_INTERNAL_199dbdb6_37_flash_bwd_hdim64_bf16_softcap_sm90_cu_f3e6f9ee_28384cuda3std3__45__cpo5beginE
	.align		8
        /*0040*/ 	.dword	_ZN73_INTERNAL_199dbdb6_37_flash_bwd_hdim64_bf16_softcap_sm90_cu_f3e6f9ee_28384cuda3std3__45__cpo3endE
	.align		8
        /*0048*/ 	.dword	_ZN73_INTERNAL_199dbdb6_37_flash_bwd_hdim64_bf16_softcap_sm90_cu_f3e6f9ee_28384cuda3std3__45__cpo6cbeginE
	.align		8
        /*0050*/ 	.dword	_ZN73_INTERNAL_199dbdb6_37_flash_bwd_hdim64_bf16_softcap_sm90_cu_f3e6f9ee_28384cuda3std3__45__cpo4cendE
	.align		8
        /*0058*/ 	.dword	_ZN73_INTERNAL_199dbdb6_37_flash_bwd_hdim64_bf16_softcap_sm90_cu_f3e6f9ee_28384cuda3std3__475_GLOBAL__N__199dbdb6_37_flash_bwd_hdim64_bf16_softcap_sm90_cu_f3e6f9ee_28386ignoreE
	.align		8
        /*0060*/ 	.dword	_ZN73_INTERNAL_199dbdb6_37_flash_bwd_hdim64_bf16_softcap_sm90_cu_f3e6f9ee_28384cuda3std3__419piecewise_constructE
	.align		8
        /*0068*/ 	.dword	_ZN73_INTERNAL_199dbdb6_37_flash_bwd_hdim64_bf16_softcap_sm90_cu_f3e6f9ee_28384cuda3std3__48in_placeE
	.align		8
        /*0070*/ 	.dword	_ZN73_INTERNAL_199dbdb6_37_flash_bwd_hdim64_bf16_softcap_sm90_cu_f3e6f9ee_28384cuda3std6ranges3__45__cpo4swapE
	.align		8
        /*0078*/ 	.dword	_ZN73_INTERNAL_199dbdb6_37_flash_bwd_hdim64_bf16_softcap_sm90_cu_f3e6f9ee_28384cuda3std6ranges3__45__cpo9iter_moveE
	.align		8
        /*0080*/ 	.dword	_ZN73_INTERNAL_199dbdb6_37_flash_bwd_hdim64_bf16_softcap_sm90_cu_f3e6f9ee_28384cute7productE
	.align		8
        /*0088*/ 	.dword	_ZN73_INTERNAL_199dbdb6_37_flash_bwd_hdim64_bf16_softcap_sm90_cu_f3e6f9ee_28384cute1_E
	.align		8
        /*0090*/ 	.dword	$str$23
	.align		8
        /*0098*/ 	.dword	$str$24


//--------------------- .text._ZN7cutlass13device_kernelIN5flash11enable_sm90INS1_16FlashAttnBwdSm90INS1_25CollectiveMainloopBwdSm90ILi2ELi2ELi2EN4cute5tupleIJNS5_1CILi1EEES8_S8_EEENS6_IJNS7_ILi128EEESA_NS7_ILi64EEEEEENS_10bfloat16_tEfNS_4arch4Sm90ELb0ELb0ELb1ELb0ELb0ELb1ELb0ELb0ELi2ELi1ELi2ELi2ELb0EEENS1_21CollectiveEpilogueBwdISC_SD_SF_Li256ELb0ELb0ELi1EEENS1_19SingleTileSchedulerILb0ELb0ELb0ELi128EEEEEEEEEvNT_6ParamsE --------------------------
	.section	.text._ZN7cutlass13device_kernelIN5flash11enable_sm90INS1_16FlashAttnBwdSm90INS1_25CollectiveMainloopBwdSm90ILi2ELi2ELi2EN4cute5tupleIJNS5_1CILi1EEES8_S8_EEENS6_IJNS7_ILi128EEESA_NS7_ILi64EEEEEENS_10bfloat16_tEfNS_4arch4Sm90ELb0ELb0ELb1ELb0ELb0ELb1ELb0ELb0ELi2ELi1ELi2ELi2ELb0EEENS1_21CollectiveEpilogueBwdISC_SD_SF_Li256ELb0ELb0ELi1EEENS1_19SingleTileSchedulerILb0ELb0ELb0ELi128EEEEEEEEEvNT_6ParamsE,"ax",@progbits
	.align	128
.text._ZN7cutlass13device_kernelIN5flash11enable_sm90INS1_16FlashAttnBwdSm90INS1_25CollectiveMainloopBwdSm90ILi2ELi2ELi2EN4cute5tupleIJNS5_1CILi1EEES8_S8_EEENS6_IJNS7_ILi128EEESA_NS7_ILi64EEEEEENS_10bfloat16_tEfNS_4arch4Sm90ELb0ELb0ELb1ELb0ELb0ELb1ELb0ELb0ELi2ELi1ELi2ELi2ELb0EEENS1_21CollectiveEpilogueBwdISC_SD_SF_Li256ELb0ELb0ELi1EEENS1_19SingleTileSchedulerILb0ELb0ELb0ELi128EEEEEEEEEvNT_6ParamsE:
        .type           _ZN7cutlass13device_kernelIN5flash11enable_sm90INS1_16FlashAttnBwdSm90INS1_25CollectiveMainloopBwdSm90ILi2ELi2ELi2EN4cute5tupleIJNS5_1CILi1EEES8_S8_EEENS6_IJNS7_ILi128EEESA_NS7_ILi64EEEEEENS_10bfloat16_tEfNS_4arch4Sm90ELb0ELb0ELb1ELb0ELb0ELb1ELb0ELb0ELi2ELi1ELi2ELi2ELb0EEENS1_21CollectiveEpilogueBwdISC_SD_SF_Li256ELb0ELb0ELi1EEENS1_19SingleTileSchedulerILb0ELb0ELb0ELi128EEEEEEEEEvNT_6ParamsE,@function
        .size           _ZN7cutlass13device_kernelIN5flash11enable_sm90INS1_16FlashAttnBwdSm90INS1_25CollectiveMainloopBwdSm90ILi2ELi2ELi2EN4cute5tupleIJNS5_1CILi1EEES8_S8_EEENS6_IJNS7_ILi128EEESA_NS7_ILi64EEEEEENS_10bfloat16_tEfNS_4arch4Sm90ELb0ELb0ELb1ELb0ELb0ELb1ELb0ELb0ELi2ELi1ELi2ELi2ELb0EEENS1_21CollectiveEpilogueBwdISC_SD_SF_Li256ELb0ELb0ELi1EEENS1_19SingleTileSchedulerILb0ELb0ELb0ELi128EEEEEEEEEvNT_6ParamsE,(.L_x_3718 - _ZN7cutlass13device_kernelIN5flash11enable_sm90INS1_16FlashAttnBwdSm90INS1_25CollectiveMainloopBwdSm90ILi2ELi2ELi2EN4cute5tupleIJNS5_1CILi1EEES8_S8_EEENS6_IJNS7_ILi128EEESA_NS7_ILi64EEEEEENS_10bfloat16_tEfNS_4arch4Sm90ELb0ELb0ELb1ELb0ELb0ELb1ELb0ELb0ELi2ELi1ELi2ELi2ELb0EEENS1_21CollectiveEpilogueBwdISC_SD_SF_Li256ELb0ELb0ELi1EEENS1_19SingleTileSchedulerILb0ELb0ELb0ELi128EEEEEEEEEvNT_6ParamsE)
        .other          _ZN7cutlass13device_kernelIN5flash11enable_sm90INS1_16FlashAttnBwdSm90INS1_25CollectiveMainloopBwdSm90ILi2ELi2ELi2EN4cute5tupleIJNS5_1CILi1EEES8_S8_EEENS6_IJNS7_ILi128EEESA_NS7_ILi64EEEEEENS_10bfloat16_tEfNS_4arch4Sm90ELb0ELb0ELb1ELb0ELb0ELb1ELb0ELb0ELi2ELi1ELi2ELi2ELb0EEENS1_21CollectiveEpilogueBwdISC_SD_SF_Li256ELb0ELb0ELi1EEENS1_19SingleTileSchedulerILb0ELb0ELb0ELi128EEEEEEEEEvNT_6ParamsE,@"STO_CUDA_ENTRY STV_DEFAULT"
_ZN7cutlass13device_kernelIN5flash11enable_sm90INS1_16FlashAttnBwdSm90INS1_25CollectiveMainloopBwdSm90ILi2ELi2ELi2EN4cute5tupleIJNS5_1CILi1EEES8_S8_EEENS6_IJNS7_ILi128EEESA_NS7_ILi64EEEEEENS_10bfloat16_tEfNS_4arch4Sm90ELb0ELb0ELb1ELb0ELb0ELb1ELb0ELb0ELi2ELi1ELi2ELi2ELb0EEENS1_21CollectiveEpilogueBwdISC_SD_SF_Li256ELb0ELb0ELi1EEENS1_19SingleTileSchedulerILb0ELb0ELb0ELi128EEEEEEEEEvNT_6ParamsE:
[----:B------:R-:W1:Y:S02]  /*0000*/  LDC R1, c[0x0][0x28] ;  /* 0x00000a00ff017b82 */ /* 0x000e640000000800 */
[----:B-1----:R-:W-:Y:S01]  /*0010*/  VIADD R1, R1, 0xffffff48 ;  /* 0xffffff4801017836 */ /* 0x002fe20000000000 */
[----:B------:R-:W1:Y:S01]  /*0020*/  S2R R3, SR_TID.X ;  /* 0x0000000000037919 */ /* 0x000e620000002100 */
[----:B------:R-:W-:Y:S01]  /*0030*/  ELECT P0, URZ, PT ;  /* 0x00000000003f782f */ /* 0x000fe20003800000 */
[----:B------:R-:W-:Y:S01]  /*0040*/  BSSY B0, `(.L_x_0) ;  /* 0x0000019000007945 */ /* 0x000fe20003800000 */
[----:B-1----:R-:W-:-:S05]  /*0050*/  SHF.R.U32.HI R0, RZ, 0x5, R3 ;  /* 0x00000005ff007819 */ /* 0x002fca0000011603 */
[----:B------:R-:W1:Y:S02]  /*0060*/  SHFL.IDX PT, R2, R0, RZ, 0x1f ;  /* 0x00001fff00027589 */ /* 0x000e6400000e0000 */
[----:B-1----:R-:W-:-:S13]  /*0070*/  ISETP.EQ.AND P0, PT, R2, RZ, P0 ;  /* 0x000000ff0200720c */ /* 0x002fda0000702270 */
[----:B------:R-:W-:Y:S05]  /*0080*/  @!P0 BRA `(.L_x_1) ;  /* 0x0000000000508947 */ /* 0x000fea0003800000 */
[----:B------:R-:W-:Y:S02]  /*0090*/  ULDC.64 UR4, c[0x0][0x198] ;  /* 0x0000660000047ab9 */ /* 0x000fe40000000a00 */
[----:B------:R-:W-:Y:S02]  /*00a0*/  UIADD3 UR6, UP0, UR4, 0xf0, URZ ;  /* 0x000000f004067890 */ /* 0x000fe4000ff1e03f */
[----:B------:R-:W-:Y:S02]  /*00b0*/  UIADD3 UR8, UP1, UR4, 0x1f0, URZ ;  /* 0x000001f004087890 */ /* 0x000fe4000ff3e03f */
[----:B------:R-:W-:Y:S02]  /*00c0*/  UIADD3 UR10, UP2, UR4, 0x2f0, URZ ;  /* 0x000002f0040a7890 */ /* 0x000fe4000ff5e03f */
[----:B------:R-:W-:Y:S02]  /*00d0*/  UIADD3 UR12, UP3, UR4, 0x3f0, URZ ;  /* 0x000003f0040c7890 */ /* 0x000fe4000ff7e03f */
[----:B------:R-:W-:-:S02]  /*00e0*/  UIADD3 UR14, UP4, UR4, 0x670, URZ ;  /* 0x00000670040e7890 */ /* 0x000fc4000ff9e03f */
[----:B------:R-:W-:Y:S02]  /*00f0*/  UIADD3.X UR7, URZ, UR5, URZ, UP0, !UPT ;  /* 0x000000053f077290 */ /* 0x000fe400087fe43f */
[----:B------:R-:W-:Y:S02]  /*0100*/  UIADD3 UR4, UP5, UR4, 0x770, URZ ;  /* 0x0000077004047890 */ /* 0x000fe4000ffbe03f */
[----:B------:R-:W-:Y:S02]  /*0110*/  UIADD3.X UR9, URZ, UR5, URZ, UP1, !UPT ;  /* 0x000000053f097290 */ /* 0x000fe40008ffe43f */
[----:B------:R-:W-:Y:S02]  /*0120*/  UIADD3.X UR11, URZ, UR5, URZ, UP2, !UPT ;  /* 0x000000053f0b7290 */ /* 0x000fe400097fe43f */
[----:B------:R-:W-:Y:S01]  /*0130*/  UIADD3.X UR13, URZ, UR5, URZ, UP3, !UPT ;  /* 0x000000053f0d7290 */ /* 0x000fe20009ffe43f */
[----:B------:R1:W-:Y:S01]  /*0140*/  UTMACCTL.PF [UR6] ;  /* 0x00000000060079b9 */ /* 0x0003e20008040000 */
[----:B------:R-:W-:-:S03]  /*0150*/  UIADD3.X UR15, URZ, UR5, URZ, UP4, !UPT ;  /* 0x000000053f0f7290 */ /* 0x000fc6000a7fe43f */
[----:B------:R1:W-:Y:S01]  /*0160*/  UTMACCTL.PF [UR8] ;  /* 0x00000000080079b9 */ /* 0x0003e20008040000 */
[----:B------:R-:W-:Y:S01]  /*0170*/  UIADD3.X UR5, URZ, UR5, URZ, UP5, !UPT ;  /* 0x000000053f057290 */ /* 0x000fe2000affe43f */
[----:B------:R1:W-:Y:S02]  /*0180*/  UTMACCTL.PF [UR10] ;  /* 0x000000000a0079b9 */ /* 0x0003e40008040000 */
[----:B------:R1:W-:Y:S02]  /*0190*/  UTMACCTL.PF [UR12] ;  /* 0x000000000c0079b9 */ /* 0x0003e40008040000 */
[----:B------:R1:W-:Y:S04]  /*01a0*/  UTMACCTL.PF [UR14] ;  /* 0x000000000e0079b9 */ /* 0x0003e80008040000 */
[----:B------:R1:W-:Y:S02]  /*01b0*/  UTMACCTL.PF [UR4] ;  /* 0x00000000040079b9 */ /* 0x0003e40008040000 */
[----:B-1----:R-:W-:Y:S01]  /*01c0*/  NOP ;  /* 0x0000000000007918 */ /* 0x002fe20000000000 */
.L_x_1:
[----:B------:R-:W-:Y:S05]  /*01d0*/  BSYNC B0 ;  /* 0x0000000000007941 */ /* 0x000fea0003800000 */
.L_x_0:
[----:B------:R-:W-:Y:S01]  /*01e0*/  VOTEU.ANY UP0, P0 ;  /* 0x00000000003f7886 */ /* 0x000fe20000000100 */
[----:B------:R-:W1:Y:S01]  /*01f0*/  SHFL.IDX PT, R2, R0, RZ, 0x1f ;  /* 0x00001fff00027589 */ /* 0x000e6200000e0000 */
[----:B------:R-:W-:Y:S01]  /*0200*/  UMOV UR4, 0x1 ;  /* 0x0000000100047882 */ /* 0x000fe20000000000 */
[----:B------:R-:W-:Y:S02]  /*0210*/  SHF.R.U32.HI R3, RZ, 0x7, R3 ;  /* 0x00000007ff037819 */ /* 0x000fe40000011603 */
[----:B------:R-:W2:Y:S01]  /*0220*/  @UP0 S2UR UR7, SR_CgaCtaId ;  /* 0x00000000000709c3 */ /* 0x000ea20000008800 */
[----:B------:R-:W-:Y:S01]  /*0230*/  @UP0 UMOV UR6, 0x400 ;  /* 0x0000040000060882 */ /* 0x000fe20000000000 */
[----:B------:R-:W-:-:S04]  /*0240*/  @UP0 UIADD3 UR4, -UR4, 0x100000, URZ ;  /* 0x0010000004040890 */ /* 0x000fc8000fffe13f */
[----:B------:R-:W-:Y:S02]  /*0250*/  @UP0 USHF.L.U32 UR5, UR4, 0xb, URZ ;  /* 0x0000000b04050899 */ /* 0x000fe4000800063f */
[----:B------:R-:W-:Y:S01]  /*0260*/  @UP0 USHF.L.U32 UR4, UR4, 0x1, URZ ;  /* 0x0000000104040899 */ /* 0x000fe2000800063f */
[----:B-1----:R-:W-:Y:S02]  /*0270*/  ISETP.NE.AND P1, PT, R2, RZ, PT ;  /* 0x000000ff0200720c */ /* 0x002fe40003f25270 */
[----:B------:R1:W3:Y:S01]  /*0280*/  SHFL.IDX PT, R2, R3, RZ, 0x1f ;  /* 0x00001fff03027589 */ /* 0x0002e200000e0000 */
[----:B--2---:R-:W-:Y:S01]  /*0290*/  @UP0 ULEA UR6, UR7, UR6, 0x18 ;  /* 0x0000000607060291 */ /* 0x004fe2000f8ec03f */
[----:B------:R-:W-:Y:S02]  /*02a0*/  VOTEU.ANY UP0, P0 ;  /* 0x00000000003f7886 */ /* 0x000fe40000000100 */
[----:B------:R-:W2:Y:S09]  /*02b0*/  FENCE.VIEW.ASYNC.S ;  /* 0x00000000000073c6 */ /* 0x000eb20000000000 */
[----:B--2---:R1:W2:Y:S02]  /*02c0*/  @UP0 SYNCS.EXCH.64 URZ, [UR6+0x30c00], UR4 ;  /* 0x030c0004063f05b2 */ /* 0x0042a40008000100 */
[----:B-1----:R-:W-:Y:S05]  /*02d0*/  @P1 BRA `(.L_x_2) ;  /* 0x0000000000481947 */ /* 0x002fea0003800000 */
[----:B------:R-:W1:Y:S01]  /*02e0*/  S2UR UR5, SR_CgaCtaId ;  /* 0x00000000000579c3 */ /* 0x000e620000008800 */
[----:B------:R-:W-:Y:S01]  /*02f0*/  UMOV UR4, 0x400 ;  /* 0x0000040000047882 */ /* 0x000fe20000000000 */
[----:B------:R-:W-:Y:S01]  /*0300*/  UMOV UR6, 0x1 ;  /* 0x0000000100067882 */ /* 0x000fe20000000000 */
[----:B------:R-:W-:Y:S01]  /*0310*/  UMOV UR9, 0x100 ;  /* 0x0000010000097882 */ /* 0x000fe20000000000 */
[----:B------:R-:W-:-:S04]  /*0320*/  UIADD3 UR6, -UR6, 0x100000, URZ ;  /* 0x0010000006067890 */ /* 0x000fc8000fffe13f */
[----:B------:R-:W-:Y:S02]  /*0330*/  USHF.L.U32 UR7, UR6, 0xb, URZ ;  /* 0x0000000b06077899 */ /* 0x000fe4000800063f */
[----:B------:R-:W-:Y:S01]  /*0340*/  USHF.L.U32 UR6, UR6, 0x1, URZ ;  /* 0x0000000106067899 */ /* 0x000fe2000800063f */
[----:B------:R-:W-:Y:S01]  /*0350*/  ELECT P0, URZ, PT ;  /* 0x00000000003f782f */ /* 0x000fe20003800000 */
[----:B-1----:R-:W-:Y:S02]  /*0360*/  ULEA UR8, UR5, UR4, 0x18 ;  /* 0x0000000405087291 */ /* 0x002fe4000f8ec03f */
[----:B------:R-:W-:-:S04]  /*0370*/  UIADD3 UR4, -UR9, 0x100000, URZ ;  /* 0x0010000009047890 */ /* 0x000fc8000fffe13f */
[----:B------:R-:W-:Y:S02]  /*0380*/  USHF.L.U32 UR5, UR4, 0xb, URZ ;  /* 0x0000000b04057899 */ /* 0x000fe4000800063f */
[----:B------:R-:W-:Y:S01]  /*0390*/  USHF.L.U32 UR4, UR4, 0x1, URZ ;  /* 0x0000000104047899 */ /* 0x000fe2000800063f */
[----:B------:R-:W1:Y:S03]  /*03a0*/  FENCE.VIEW.ASYNC.S ;  /* 0x00000000000073c6 */ /* 0x000e660000000000 */
[----:B-1----:R1:W4:Y:S08]  /*03b0*/  SYNCS.EXCH.64 URZ, [UR8+0x30c10], UR6 ;  /* 0x030c1006083f75b2 */ /* 0x0023300008000100 */
[----:B------:R1:W1:Y:S01]  /*03c0*/  SYNCS.EXCH.64 URZ, [UR8+0x30c20], UR4 ;  /* 0x030c2004083f75b2 */ /* 0x0002620008000100 */
[----:B------:R1:W1:Y:S01]  /*03d0*/  SYNCS.EXCH.64 URZ, [UR8+0x30c18], UR6 ;  /* 0x030c1806083f75b2 */ /* 0x0002620008000100 */
[----:B------:R1:W1:Y:S01]  /*03e0*/  SYNCS.EXCH.64 URZ, [UR8+0x30c28], UR4 ;  /* 0x030c2804083f75b2 */ /* 0x0002620008000100 */
[----:B------:R-:W-:Y:S01]  /*03f0*/  NOP ;  /* 0x0000000000007918 */ /* 0x000fe20000000000 */
.L_x_2:
[----:B------:R-:W5:Y:S01]  /*0400*/  SHFL.IDX PT, R3, R0, RZ, 0x1f ;  /* 0x00001fff00037589 */ /* 0x000f6200000e0000 */
[----:B------:R-:W-:Y:S01]  /*0410*/  NOP ;  /* 0x0000000000007918 */ /* 0x000fe20000000000 */
[----:B-----5:R-:W-:-:S13]  /*0420*/  ISETP.NE.AND P0, PT, R3, RZ, PT ;  /* 0x000000ff0300720c */ /* 0x020fda0003f05270 */
[----:B------:R-:W-:Y:S05]  /*0430*/  @P0 BRA `(.L_x_3) ;  /* 0x0000000000480947 */ /* 0x000fea0003800000 */
[----:B-1----:R-:W1:Y:S01]  /*0440*/  S2UR UR5, SR_CgaCtaId ;  /* 0x00000000000579c3 */ /* 0x002e620000008800 */
[----:B------:R-:W-:Y:S01]  /*0450*/  UMOV UR4, 0x400 ;  /* 0x0000040000047882 */ /* 0x000fe20000000000 */
[----:B------:R-:W-:Y:S01]  /*0460*/  UMOV UR6, 0x1 ;  /* 0x0000000100067882 */ /* 0x000fe20000000000 */
[----:B------:R-:W-:Y:S01]  /*0470*/  UMOV UR7, 0x100 ;  /* 0x0000010000077882 */ /* 0x000fe20000000000 */
[----:B------:R-:W-:Y:S01]  /*0480*/  ELECT P0, URZ, PT ;  /* 0x00000000003f782f */ /* 0x000fe20003800000 */
[----:B-1----:R-:W-:Y:S02]  /*0490*/  ULEA UR8, UR5, UR4, 0x18 ;  /* 0x0000000405087291 */ /* 0x002fe4000f8ec03f */
[----:B------:R-:W-:-:S04]  /*04a0*/  UIADD3 UR4, -UR6, 0x100000, URZ ;  /* 0x0010000006047890 */ /* 0x000fc8000fffe13f */
[----:B------:R-:W-:Y:S02]  /*04b0*/  USHF.L.U32 UR5, UR4, 0xb, URZ ;  /* 0x0000000b04057899 */ /* 0x000fe4000800063f */
[----:B------:R-:W-:Y:S02]  /*04c0*/  USHF.L.U32 UR4, UR4, 0x1, URZ ;  /* 0x0000000104047899 */ /* 0x000fe4000800063f */
[----:B------:R-:W-:-:S04]  /*04d0*/  UIADD3 UR6, -UR7, 0x100000, URZ ;  /* 0x0010000007067890 */ /* 0x000fc8000fffe13f */
[----:B------:R-:W-:Y:S02]  /*04e0*/  USHF.L.U32 UR7, UR6, 0xb, URZ ;  /* 0x0000000b06077899 */ /* 0x000fe4000800063f */
[----:B------:R-:W-:Y:S01]  /*04f0*/  USHF.L.U32 UR6, UR6, 0x1, URZ ;  /* 0x0000000106067899 */ /* 0x000fe2000800063f */
[----:B------:R-:W1:Y:S03]  /*0500*/  FENCE.VIEW.ASYNC.S ;  /* 0x00000000000073c6 */ /* 0x000e660000000000 */
[----:B-1----:R1:W1:Y:S08]  /*0510*/  SYNCS.EXCH.64 URZ, [UR8+0x30c30], UR4 ;  /* 0x030c3004083f75b2 */ /* 0x0022700008000100 */
[----:B------:R1:W1:Y:S01]  /*0520*/  SYNCS.EXCH.64 URZ, [UR8+0x30c40], UR6 ;  /* 0x030c4006083f75b2 */ /* 0x0002620008000100 */
[----:B------:R1:W1:Y:S01]  /*0530*/  SYNCS.EXCH.64 URZ, [UR8+0x30c38], UR4 ;  /* 0x030c3804083f75b2 */ /* 0x0002620008000100 */
[----:B------:R1:W1:Y:S01]  /*0540*/  SYNCS.EXCH.64 URZ, [UR8+0x30c48], UR6 ;  /* 0x030c4806083f75b2 */ /* 0x0002620008000100 */
[----:B------:R-:W-:Y:S01]  /*0550*/  NOP ;  /* 0x0000000000007918 */ /* 0x000fe20000000000 */
.L_x_3:
[----:B---3--:R-:W-:Y:S01]  /*0560*/  ISETP.NE.AND P0, PT, R2, RZ, PT ;  /* 0x000000ff0200720c */ /* 0x008fe20003f05270 */
[----:B------:R-:W-:Y:S01]  /*0570*/  IMAD.MOV.U32 R16, RZ, RZ, 0x1 ;  /* 0x00000001ff107424 */ /* 0x000fe200078e00ff */
[----:B------:R-:W-:Y:S01]  /*0580*/  NOP ;  /* 0x0000000000007918 */ /* 0x000fe20000000000 */
[----:B------:R-:W-:Y:S03]  /*0590*/  BSSY B6, `(.L_x_4) ;  /* 0x000087b000067945 */ /* 0x000fe60003800000 */
[----:B------:R-:W-:Y:S01]  /*05a0*/  SEL R16, R16, 0x2, !P0 ;  /* 0x0000000210107807 */ /* 0x000fe20004000000 */
[----:B-12-4-:R-:W-:Y:S06]  /*05b0*/  BAR.SYNC.DEFER_BLOCKING 0x0 ;  /* 0x0000000000007b1d */ /* 0x016fec0000010000 */
[----:B------:R-:W-:Y:S05]  /*05c0*/  @!P0 BRA `(.L_x_5) ;  /* 0x0000006000d08947 */ /* 0x000fea0003800000 */
.L_x_6:
[----:B------:R-:W-:-:S08]  /*05d0*/  NOP ;  /* 0x0000000000007918 */ /* 0x000fd00000000000 */
[----:B------:R-:W1:Y:S02]  /*05e0*/  USETMAXREG.TRY_ALLOC.CTAPOOL UP0, 0xf0 ;  /* 0x000000f0000079c8 */ /* 0x000e640008000600 */
[----:B-1----:R-:W-:-:S13]  /*05f0*/  PLOP3.LUT P0, PT, PT, PT, UP0, 0x80, 0x0 ;  /* 0x000000000000781c */ /* 0x002fda0003f0f008 */
[----:B------:R-:W-:Y:S05]  /*0600*/  @!P0 BRA `(.L_x_6) ;  /* 0xfffffffc00f08947 */ /* 0x000fea000383ffff */
[----:B------:R-:W-:Y:S01]  /*0610*/  LOP3.LUT R0, R0, 0x3, RZ, 0xc0, !PT ;  /* 0x0000000300007812 */ /* 0x000fe200078ec0ff */
[----:B------:R-:W1:Y:S01]  /*0620*/  S2R R2, SR_TID.X ;  /* 0x0000000000027919 */ /* 0x000e620000002100 */
[----:B------:R-:W2:Y:S04]  /*0630*/  S2UR UR4, SR_CTAID.Z ;  /* 0x00000000000479c3 */ /* 0x000ea80000002700 */
[----:B------:R-:W3:Y:S02]  /*0640*/  SHFL.IDX PT, R0, R0, RZ, 0x1f ;  /* 0x00001fff00007589 */ /* 0x000ee400000e0000 */
[----:B---3--:R-:W-:Y:S02]  /*0650*/  ISETP.NE.AND P0, PT, R0, RZ, PT ;  /* 0x000000ff0000720c */ /* 0x008fe40003f05270 */
[----:B-1----:R-:W-:-:S11]  /*0660*/  SHF.R.U32.HI R2, RZ, 0x7, R2 ;  /* 0x00000007ff027819 */ /* 0x002fd60000011602 */
[----:B------:R-:W-:-:S05]  /*0670*/  @!P0 IADD3 R2, R2, 0x9, RZ ;  /* 0x0000000902028810 */ /* 0x000fca0007ffe0ff */
[----:B------:R1:W-:Y:S06]  /*0680*/  @!P0 BAR.ARV R2, 0xa0 ;  /* 0x000280020000851d */ /* 0x0003ec0000002000 */
[----:B--2---:R-:W-:-:S13]  /*0690*/  ISETP.LE.AND P0, PT, RZ, UR4, PT ;  /* 0x00000004ff007c0c */ /* 0x004fda000bf03270 */
[----:B-1----:R-:W-:Y:S05]  /*06a0*/  @!P0 BRA `(.L_x_7) ;  /* 0x0000008400a48947 */ /* 0x002fea0003800000 */
[----:B------:R-:W1:Y:S01]  /*06b0*/  S2R R3, SR_TID.X ;  /* 0x0000000000037919 */ /* 0x000e620000002100 */
[----:B------:R-:W-:-:S04]  /*06c0*/  MOV R0, RZ ;  /* 0x000000ff00007202 */ /* 0x000fc80000000f00 */
[----:B------:R-:W-:Y:S01]  /*06d0*/  LOP3.LUT P0, RZ, R0, 0x3ff, RZ, 0xc0, !PT ;  /* 0x000003ff00ff7812 */ /* 0x000fe2000780c0ff */
[----:B-1----:R-:W-:-:S12]  /*06e0*/  VIADD R18, R3, 0xffffff80 ;  /* 0xffffff8003127836 */ /* 0x002fd80000000000 */
[----:B------:R-:W-:Y:S05]  /*06f0*/  @!P0 BRA `(.L_x_8) ;  /* 0x00000000007c8947 */ /* 0x000fea0003800000 */
[----:B------:R-:W-:Y:S01]  /*0700*/  MOV R2, 0x0 ;  /* 0x0000000000027802 */ /* 0x000fe20000000f00 */
[----:B------:R-:W-:Y:S01]  /*0710*/  ULDC.64 UR4, c[0x4][0x90] ;  /* 0x0100240000047ab9 */ /* 0x000fe20000000a00 */
[----:B------:R-:W-:Y:S01]  /*0720*/  ULDC.64 UR6, c[0x4][0x28] ;  /* 0x01000a0000067ab9 */ /* 0x000fe20000000a00 */
[----:B------:R-:W-:Y:S01]  /*0730*/  IMAD.U32 R4, RZ, RZ, UR4 ;  /* 0x00000004ff047e24 */ /* 0x000fe2000f8e00ff */
[----:B------:R1:W2:Y:S01]  /*0740*/  LDC.64 R14, c[0x4][R2] ;  /* 0x01000000020e7b82 */ /* 0x0002a20000000a00 */
[----:B------:R-:W-:Y:S01]  /*0750*/  MOV R5, UR5 ;  /* 0x0000000500057c02 */ /* 0x000fe20008000f00 */
[----:B------:R-:W-:Y:S01]  /*0760*/  ULDC.64 UR4, c[0x4][0x98] ;  /* 0x0100260000047ab9 */ /* 0x000fe20000000a00 */
[----:B------:R-:W-:Y:S01]  /*0770*/  MOV R10, UR6 ;  /* 0x00000006000a7c02 */ /* 0x000fe20008000f00 */
[----:B------:R-:W-:Y:S01]  /*0780*/  IMAD.U32 R6, RZ, RZ, UR4 ;  /* 0x00000004ff067e24 */ /* 0x000fe2000f8e00ff */
[----:B------:R-:W-:Y:S01]  /*0790*/  MOV R12, 0x1 ;  /* 0x00000001000c7802 */ /* 0x000fe20000000f00 */
[----:B------:R-:W-:-:S02]  /*07a0*/  IMAD.U32 R7, RZ, RZ, UR5 ;  /* 0x00000005ff077e24 */ /* 0x000fc4000f8e00ff */
[----:B------:R-:W-:Y:S02]  /*07b0*/  IMAD.U32 R11, RZ, RZ, UR7 ;  /* 0x00000007ff0b7e24 */ /* 0x000fe4000f8e00ff */
[----:B------:R-:W-:Y:S02]  /*07c0*/  IMAD.MOV.U32 R8, RZ, RZ, 0x70 ;  /* 0x00000070ff087424 */ /* 0x000fe400078e00ff */
[----:B-1----:R-:W-:-:S07]  /*07d0*/  IMAD.MOV.U32 R13, RZ, RZ, RZ ;  /* 0x000000ffff0d7224 */ /* 0x002fce00078e00ff */
[----:B------:R-:W-:-:S07]  /*07e0*/  LEPC R20, `(.L_x_9) ;  /* 0x000000001014794e */ /* 0x000fce0000000000 */
[----:B--2---:R-:W-:Y:S05]  /*07f0*/  CALL.ABS.NOINC R14 ;  /* 0x000000000e007343 */ /* 0x004fea0003c00000 */
.L_x_9:
[----:B------:R-:W1:Y:S01]  /*0800*/  LDC.64 R2, c[0x4][R2] ;  /* 0x0100000002027b82 */ /* 0x000e620000000a00 */
[----:B------:R-:W-:Y:S01]  /*0810*/  ULDC.64 UR4, c[0x4][0x90] ;  /* 0x0100240000047ab9 */ /* 0x000fe20000000a00 */
[----:B------:R-:W-:Y:S01]  /*0820*/  ULDC.64 UR6, c[0x4][0x98] ;  /* 0x0100260000067ab9 */ /* 0x000fe20000000a00 */
[----:B------:R-:W-:Y:S01]  /*0830*/  IMAD.U32 R4, RZ, RZ, UR4 ;  /* 0x00000004ff047e24 */ /* 0x000fe2000f8e00ff */
[----:B------:R-:W-:Y:S01]  /*0840*/  MOV R5, UR5 ;  /* 0x0000000500057c02 */ /* 0x000fe20008000f00 */
[----:B------:R-:W-:Y:S01]  /*0850*/  ULDC.64 UR4, c[0x4][0x30] ;  /* 0x01000c0000047ab9 */ /* 0x000fe20000000a00 */
[----:B------:R-:W-:Y:S01]  /*0860*/  IMAD.U32 R6, RZ, RZ, UR6 ;  /* 0x00000006ff067e24 */ /* 0x000fe2000f8e00ff */
[----:B------:R-:W-:Y:S01]  /*0870*/  MOV R10, UR4 ;  /* 0x00000004000a7c02 */ /* 0x000fe20008000f00 */
[----:B------:R-:W-:Y:S01]  /*0880*/  IMAD.U32 R7, RZ, RZ, UR7 ;  /* 0x00000007ff077e24 */ /* 0x000fe2000f8e00ff */
[----:B------:R-:W-:Y:S01]  /*0890*/  MOV R12, 0x1 ;  /* 0x00000001000c7802 */ /* 0x000fe20000000f00 */
[----:B------:R-:W-:-:S02]  /*08a0*/  IMAD.U32 R11, RZ, RZ, UR5 ;  /* 0x00000005ff0b7e24 */ /* 0x000fc4000f8e00ff */
[----:B------:R-:W-:Y:S02]  /*08b0*/  IMAD.MOV.U32 R8, RZ, RZ, 0x70 ;  /* 0x00000070ff087424 */ /* 0x000fe400078e00ff */
[----:B------:R-:W-:-:S07]  /*08c0*/  IMAD.MOV.U32 R13, RZ, RZ, RZ ;  /* 0x000000ffff0d7224 */ /* 0x000fce00078e00ff */
[----:B------:R-:W-:-:S07]  /*08d0*/  LEPC R20, `(.L_x_8) ;  /* 0x000000001014794e */ /* 0x000fce0000000000 */
[----:B-1----:R-:W-:Y:S05]  /*08e0*/  CALL.ABS.NOINC R2 ;  /* 0x0000000002007343 */ /* 0x002fea0003c00000 */
.L_x_8:
[----:B------:R-:W1:Y:S01]  /*08f0*/  S2R R3, SR_CgaCtaId ;  /* 0x0000000000037919 */ /* 0x000e620000008800 */
[----:B------:R-:W-:-:S04]  /*0900*/  MOV R2, 0x400 ;  /* 0x0000040000027802 */ /* 0x000fc80000000f00 */
[----:B-1----:R-:W-:-:S05]  /*0910*/  LEA R2, R3, R2, 0x18 ;  /* 0x0000000203027211 */ /* 0x002fca00078ec0ff */
[----:B------:R-:W-:-:S05]  /*0920*/  VIADD R0, R2, 0x20c00 ;  /* 0x00020c0002007836 */ /* 0x000fca0000000000 */
[----:B------:R-:W-:-:S13]  /*0930*/  LOP3.LUT P0, RZ, R0, 0x3ff, RZ, 0xc0, !PT ;  /* 0x000003ff00ff7812 */ /* 0x000fda000780c0ff */
[----:B------:R-:W-:Y:S05]  /*0940*/  @!P0 BRA `(.L_x_10) ;  /* 0x00000000007c8947 */ /* 0x000fea0003800000 */
[----:B------:R-:W-:Y:S01]  /*0950*/  MOV R17, 0x0 ;  /* 0x0000000000117802 */ /* 0x000fe20000000f00 */
[----:B------:R-:W-:Y:S01]  /*0960*/  ULDC.64 UR4, c[0x4][0x90] ;  /* 0x0100240000047ab9 */ /* 0x000fe20000000a00 */
[----:B------:R-:W-:Y:S01]  /*0970*/  ULDC.64 UR6, c[0x4][0x28] ;  /* 0x01000a0000067ab9 */ /* 0x000fe20000000a00 */
[----:B------:R-:W-:Y:S01]  /*0980*/  MOV R4, UR4 ;  /* 0x0000000400047c02 */ /* 0x000fe20008000f00 */
[----:B------:R1:W2:Y:S01]  /*0990*/  LDC.64 R14, c[0x4][R17] ;  /* 0x01000000110e7b82 */ /* 0x0002a20000000a00 */
[----:B------:R-:W-:Y:S01]  /*09a0*/  IMAD.U32 R5, RZ, RZ, UR5 ;  /* 0x00000005ff057e24 */ /* 0x000fe2000f8e00ff */
[----:B------:R-:W-:Y:S01]  /*09b0*/  ULDC.64 UR4, c[0x4][0x98] ;  /* 0x0100260000047ab9 */ /* 0x000fe20000000a00 */
[----:B------:R-:W-:Y:S01]  /*09c0*/  IMAD.U32 R10, RZ, RZ, UR6 ;  /* 0x00000006ff0a7e24 */ /* 0x000fe2000f8e00ff */
[----:B------:R-:W-:Y:S01]  /*09d0*/  MOV R7, UR5 ;  /* 0x0000000500077c02 */ /* 0x000fe20008000f00 */
[----:B------:R-:W-:Y:S01]  /*09e0*/  IMAD.U32 R6, RZ, RZ, UR4 ;  /* 0x00000004ff067e24 */ /* 0x000fe2000f8e00ff */
[----:B------:R-:W-:Y:S01]  /*09f0*/  MOV R8, 0x70 ;  /* 0x0000007000087802 */ /* 0x000fe20000000f00 */
[----:B------:R-:W-:-:S02]  /*0a00*/  IMAD.U32 R11, RZ, RZ, UR7 ;  /* 0x00000007ff0b7e24 */ /* 0x000fc4000f8e00ff */
[----:B------:R-:W-:Y:S02]  /*0a10*/  IMAD.MOV.U32 R12, RZ, RZ, 0x1 ;  /* 0x00000001ff0c7424 */ /* 0x000fe400078e00ff */
[----:B-1----:R-:W-:-:S07]  /*0a20*/  IMAD.MOV.U32 R13, RZ, RZ, RZ ;  /* 0x000000ffff0d7224 */ /* 0x002fce00078e00ff */
[----:B------:R-:W-:-:S07]  /*0a30*/  LEPC R20, `(.L_x_11) ;  /* 0x000000001014794e */ /* 0x000fce0000000000 */
[----:B--2---:R-:W-:Y:S05]  /*0a40*/  CALL.ABS.NOINC R14 ;  /* 0x000000000e007343 */ /* 0x004fea0003c00000 */
.L_x_11:
[----:B------:R1:W2:Y:S01]  /*0a50*/  LDC.64 R14, c[0x4][R17] ;  /* 0x01000000110e7b82 */ /* 0x0002a20000000a00 */
[----:B------:R-:W-:Y:S01]  /*0a60*/  ULDC.64 UR4, c[0x4][0x90] ;  /* 0x0100240000047ab9 */ /* 0x000fe20000000a00 */
[----:B------:R-:W-:Y:S01]  /*0a70*/  ULDC.64 UR6, c[0x4][0x30] ;  /* 0x01000c0000067ab9 */ /* 0x000fe20000000a00 */
[----:B------:R-:W-:Y:S01]  /*0a80*/  MOV R4, UR4 ;  /* 0x0000000400047c02 */ /* 0x000fe20008000f00 */
        /* <DEDUP_REMOVED lines=11> */
.L_x_10:
[----:B------:R-:W-:Y:S01]  /*0b40*/  SHF.R.S32.HI R3, RZ, 0x1f, R18 ;  /* 0x0000001fff037819 */ /* 0x000fe20000011412 */
[----:B------:R-:W-:-:S03]  /*0b50*/  UMOV UR4, 0xffffffff ;  /* 0xffffffff00047882 */ /* 0x000fc60000000000 */
[----:B------:R-:W-:-:S04]  /*0b60*/  LEA.HI R0, R3, R18, RZ, 0x7 ;  /* 0x0000001203007211 */ /* 0x000fc800078f38ff */
[----:B------:R-:W-:Y:S01]  /*0b70*/  SHF.R.S32.HI R13, RZ, 0x7, R0 ;  /* 0x00000007ff0d7819 */ /* 0x000fe20000011400 */
[----:B------:R-:W-:Y:S06]  /*0b80*/  BRA.DIV UR4, `(.L_x_12) ;  /* 0x0000008204747947 */ /* 0x000fec000b800000 */
[----:B------:R1:W2:Y:S02]  /*0b90*/  SHFL.IDX PT, R14, R13, RZ, 0x1f ;  /* 0x00001fff0d0e7589 */ /* 0x0002a400000e0000 */
.L_x_83:
[----:B------:R-:W-:Y:S02]  /*0ba0*/  SHF.L.U32 R9, RZ, 0x1f, RZ ;  /* 0x0000001fff097819 */ /* 0x000fe400000006ff */
[----:B------:R-:W-:Y:S02]  /*0bb0*/  LEA.HI R5, R3, R18, RZ, 0x4 ;  /* 0x0000001203057211 */ /* 0x000fe400078f20ff */
[----:B------:R-:W3:Y:S01]  /*0bc0*/  SYNCS.PHASECHK.TRANS64.TRYWAIT P0, [R2+URZ+0x30c00], R9 ;  /* 0x030c0009020075a7 */ /* 0x000ee2000800017f */
[----:B--2---:R-:W-:Y:S02]  /*0bd0*/  LEA.HI R4, R14, R14, RZ, 0x1 ;  /* 0x0000000e0e047211 */ /* 0x004fe400078f08ff */
[----:B------:R-:W-:-:S04]  /*0be0*/  SHF.R.S32.HI R6, RZ, 0x4, R5 ;  /* 0x00000004ff067819 */ /* 0x000fc80000011405 */
[----:B------:R-:W-:Y:S02]  /*0bf0*/  LEA.HI R7, R5, R6, RZ, 0x1 ;  /* 0x0000000605077211 */ /* 0x000fe400078f08ff */
[----:B------:R-:W-:Y:S02]  /*0c00*/  LOP3.LUT R5, R4, 0xffffe, RZ, 0xc0, !PT ;  /* 0x000ffffe04057812 */ /* 0x000fe400078ec0ff */
[----:B------:R-:W-:Y:S02]  /*0c10*/  LOP3.LUT R7, R7, 0xfffffffe, RZ, 0xc0, !PT ;  /* 0xfffffffe07077812 */ /* 0x000fe400078ec0ff */
[----:B------:R-:W-:-:S03]  /*0c20*/  IADD3 R12, R14, -R5, RZ ;  /* 0x800000050e0c7210 */ /* 0x000fc60007ffe0ff */
[----:B------:R-:W-:Y:S01]  /*0c30*/  IMAD.IADD R6, R6, 0x1, -R7 ;  /* 0x0000000106067824 */ /* 0x000fe200078e0a07 */
[----:B---3--:R-:W-:Y:S06]  /*0c40*/  @P0 BRA `(.L_x_13) ;  /* 0x0000000000080947 */ /* 0x008fec0003800000 */
[----:B------:R-:W2:Y:S02]  /*0c50*/  SYNCS.PHASECHK.TRANS64.TRYWAIT P0, [R2+URZ+0x30c00], R9 ;  /* 0x030c0009020075a7 */ /* 0x000ea4000800017f */
[----:B--2---:R-:W-:Y:S05]  /*0c60*/  @!P0 BRA `(.L_x_14) ;  /* 0x0000008000588947 */ /* 0x004fea0003800000 */
.L_x_13:
[----:B------:R-:W3:Y:S01]  /*0c70*/  LDC R11, c[0x0][0x280] ;  /* 0x0000a000ff0b7b82 */ /* 0x000ee20000000800 */
[----:B------:R-:W-:Y:S02]  /*0c80*/  LEA.HI R4, R3, R18, RZ, 0x5 ;  /* 0x0000001203047211 */ /* 0x000fe400078f28ff */
[----:B------:R-:W-:Y:S02]  /*0c90*/  CS2R R198, SRZ ;  /* 0x0000000000c67805 */ /* 0x000fe4000001ff00 */
[----:B------:R-:W-:Y:S02]  /*0ca0*/  CS2R R196, SRZ ;  /* 0x0000000000c47805 */ /* 0x000fe4000001ff00 */
[----:B------:R-:W-:Y:S02]  /*0cb0*/  CS2R R194, SRZ ;  /* 0x0000000000c27805 */ /* 0x000fe4000001ff00 */
[----:B------:R-:W-:Y:S02]  /*0cc0*/  CS2R R192, SRZ ;  /* 0x0000000000c07805 */ /* 0x000fe4000001ff00 */
[----:B------:R-:W-:-:S02]  /*0cd0*/  CS2R R190, SRZ ;  /* 0x0000000000be7805 */ /* 0x000fc4000001ff00 */
[----:B------:R-:W-:Y:S02]  /*0ce0*/  CS2R R188, SRZ ;  /* 0x0000000000bc7805 */ /* 0x000fe4000001ff00 */
        /* <DEDUP_REMOVED lines=16> */
[----:B---3--:R-:W-:-:S02]  /*0df0*/  ISETP.GE.AND P0, PT, R11, 0x1, PT ;  /* 0x000000010b00780c */ /* 0x008fc40003f06270 */
        /* <DEDUP_REMOVED lines=10> */
[----:B------:R-:W-:Y:S01]  /*0ea0*/  SHF.R.S32.HI R5, RZ, 0x5, R4 ;  /* 0x00000005ff057819 */ /* 0x000fe20000011404 */
[----:B------:R-:W-:Y:S06]  /*0eb0*/  @!P0 BRA `(.L_x_15) ;  /* 0x0000004c002c8947 */ /* 0x000fec0003800000 */
[----:B------:R-:W-:Y:S01]  /*0ec0*/  IMAD.SHL.U32 R7, R18, 0x40, RZ ;  /* 0x0000004012077824 */ /* 0x000fe200078e00ff */
[----:B------:R-:W-:Y:S01]  /*0ed0*/  SHF.L.U32 R10, R5, 0x4, RZ ;  /* 0x00000004050a7819 */ /* 0x000fe200000006ff */
[----:B------:R-:W3:Y:S01]  /*0ee0*/  S2R R20, SR_CTAID.X ;  /* 0x0000000000147919 */ /* 0x000ee20000002500 */
[-C--:B------:R-:W-:Y:S01]  /*0ef0*/  LEA.HI R8, R3, R18.reuse, RZ, 0x3 ;  /* 0x0000001203087211 */ /* 0x080fe200078f18ff */
[----:B------:R-:W3:Y:S01]  /*0f00*/  LDC R21, c[0x0][0x290] ;  /* 0x0000a400ff157b82 */ /* 0x000ee20000000800 */
[----:B------:R-:W-:Y:S02]  /*0f10*/  LOP3.LUT R7, R7, 0x1c0, RZ, 0xc0, !PT ;  /* 0x000001c007077812 */ /* 0x000fe400078ec0ff */
[----:B------:R-:W-:Y:S02]  /*0f20*/  LOP3.LUT R5, R0, 0xffffff80, RZ, 0xc0, !PT ;  /* 0xffffff8000057812 */ /* 0x000fe400078ec0ff */
[----:B--2---:R-:W-:Y:S02]  /*0f30*/  LOP3.LUT R9, R7, 0x30, R10, 0xf8, !PT ;  /* 0x0000003007097812 */ /* 0x004fe400078ef80a */
[----:B------:R-:W-:Y:S01]  /*0f40*/  LEA.HI R0, R3, R18, RZ, 0x2 ;  /* 0x0000001203007211 */ /* 0x000fe200078f10ff */
[----:B------:R-:W-:Y:S01]  /*0f50*/  IMAD.IADD R10, R18, 0x1, -R5 ;  /* 0x00000001120a7824 */ /* 0x000fe200078e0a05 */
[----:B------:R-:W-:Y:S01]  /*0f60*/  LOP3.LUT R8, R9, 0x8, R8, 0xf8, !PT ;  /* 0x0000000809087812 */ /* 0x000fe200078ef808 */
[----:B------:R-:W-:Y:S01]  /*0f70*/  VIADD R9, R11, 0x7f ;  /* 0x0000007f0b097836 */ /* 0x000fe20000000000 */
[----:B------:R-:W-:Y:S01]  /*0f80*/  LOP3.LUT R3, R4, 0xffffffe0, RZ, 0xc0, !PT ;  /* 0xffffffe004037812 */ /* 0x000fe200078ec0ff */
[----:B------:R-:W-:Y:S01]  /*0f90*/  IMAD R23, R13, 0x400, R10 ;  /* 0x000004000d177824 */ /* 0x000fe200078e020a */
[----:B------:R-:W-:-:S02]  /*0fa0*/  LOP3.LUT R11, R0, 0xfffffffc, RZ, 0xc0, !PT ;  /* 0xfffffffc000b7812 */ /* 0x000fc400078ec0ff */
[----:B------:R-:W-:Y:S02]  /*0fb0*/  SHF.R.S32.HI R0, RZ, 0x1f, R9 ;  /* 0x0000001fff007819 */ /* 0x000fe40000011409 */
[----:B------:R-:W-:Y:S01]  /*0fc0*/  SHF.R.U32.HI R7, RZ, 0x3, R7 ;  /* 0x00000003ff077819 */ /* 0x000fe20000011607 */
[C---:B------:R-:W-:Y:S01]  /*0fd0*/  IMAD.IADD R11, R18.reuse, 0x1, -R11 ;  /* 0x00000001120b7824 */ /* 0x040fe200078e0a0b */
[----:B------:R-:W-:Y:S02]  /*0fe0*/  IADD3 R3, R18, -R3, RZ ;  /* 0x8000000312037210 */ /* 0x000fe40007ffe0ff */
[----:B------:R-:W-:Y:S01]  /*0ff0*/  LEA.HI R22, R0, R9, RZ, 0x7 ;  /* 0x0000000900167211 */ /* 0x000fe200078f38ff */
[----:B------:R-:W-:Y:S01]  /*1000*/  IMAD R9, R13, 0x10, R6 ;  /* 0x000000100d097824 */ /* 0x000fe200078e0206 */
[----:B------:R-:W-:Y:S02]  /*1010*/  LOP3.LUT R8, R8, R7, RZ, 0x3c, !PT ;  /* 0x0000000708087212 */ /* 0x000fe400078e3cff */
[----:B------:R-:W-:-:S02]  /*1020*/  SHF.R.S32.HI R0, RZ, 0x1f, R3 ;  /* 0x0000001fff007819 */ /* 0x000fc40000011403 */
[----:B------:R-:W-:Y:S02]  /*1030*/  LEA.HI R5, R13, R13, RZ, 0x1 ;  /* 0x0000000d0d057211 */ /* 0x000fe400078f08ff */
[----:B------:R-:W-:Y:S01]  /*1040*/  LEA R6, R9, R8, 0x9 ;  /* 0x0000000809067211 */ /* 0x000fe200078e48ff */
[----:B---3--:R-:W-:Y:S01]  /*1050*/  IMAD R20, R20, -0x80, R21 ;  /* 0xffffff8014147824 */ /* 0x008fe200078e0215 */
[CC--:B------:R-:W-:Y:S02]  /*1060*/  LEA.HI R4, R0.reuse, R3.reuse, RZ, 0x3 ;  /* 0x0000000300047211 */ /* 0x0c0fe400078f18ff */
[----:B------:R-:W-:Y:S01]  /*1070*/  LEA.HI R7, R0, R3, RZ, 0x2 ;  /* 0x0000000300077211 */ /* 0x000fe200078f10ff */
[----:B------:R2:W-:Y:S01]  /*1080*/  STL [R1+0x4], R6 ;  /* 0x0000040601007387 */ /* 0x0005e20000100800 */
[----:B------:R-:W-:Y:S02]  /*1090*/  LOP3.LUT R0, R5, 0xfffffffe, RZ, 0xc0, !PT ;  /* 0xfffffffe05007812 */ /* 0x000fe400078ec0ff */
[----:B------:R-:W-:-:S02]  /*10a0*/  SHF.R.S32.HI R3, RZ, 0x1f, R10 ;  /* 0x0000001fff037819 */ /* 0x000fc4000001140a */
[----:B------:R-:W-:Y:S01]  /*10b0*/  SHF.R.S32.HI R5, RZ, 0x1f, R4 ;  /* 0x0000001fff057819 */ /* 0x000fe20000011404 */
[----:B------:R-:W-:Y:S01]  /*10c0*/  IMAD.IADD R19, R13, 0x1, -R0 ;  /* 0x000000010d137824 */ /* 0x000fe200078e0a00 */
[----:B------:R-:W-:Y:S02]  /*10d0*/  LEA.HI R0, R3, R10, RZ, 0x2 ;  /* 0x0000000a03007211 */ /* 0x000fe400078f10ff */
[----:B------:R-:W-:Y:S02]  /*10e0*/  MOV R199, RZ ;  /* 0x000000ff00c77202 */ /* 0x000fe40000000f00 */
[----:B--2---:R-:W-:Y:S02]  /*10f0*/  SHF.R.S32.HI R6, RZ, 0x3, R4 ;  /* 0x00000003ff067819 */ /* 0x004fe40000011404 */
[----:B------:R-:W-:Y:S02]  /*1100*/  SHF.R.S32.HI R4, RZ, 0x2, R7 ;  /* 0x00000002ff047819 */ /* 0x000fe40000011407 */
[----:B------:R-:W-:-:S02]  /*1110*/  LEA.HI R8, R5, R6, RZ, 0x4 ;  /* 0x0000000605087211 */ /* 0x000fc400078f20ff */
[----:B------:R-:W-:Y:S01]  /*1120*/  LEA.HI R7, R7, R4, RZ, 0x1 ;  /* 0x0000000407077211 */ /* 0x000fe200078f08ff */
[----:B-1----:R-:W-:Y:S01]  /*1130*/  VIADD R13, R4, 0x18 ;  /* 0x00000018040d7836 */ /* 0x002fe20000000000 */
[----:B------:R-:W-:Y:S02]  /*1140*/  LOP3.LUT R5, R0, 0x7ffffffc, RZ, 0xc0, !PT ;  /* 0x7ffffffc00057812 */ /* 0x000fe400078ec0ff */
[----:B------:R-:W-:Y:S02]  /*1150*/  LOP3.LUT R9, R8, 0x1ffffff0, RZ, 0xc0, !PT ;  /* 0x1ffffff008097812 */ /* 0x000fe400078ec0ff */
[----:B------:R-:W-:Y:S01]  /*1160*/  LEA.HI R8, R3, R10, RZ, 0x5 ;  /* 0x0000000a03087211 */ /* 0x000fe200078f28ff */
[----:B------:R-:W-:Y:S01]  /*1170*/  VIADD R3, R4, 0x8 ;  /* 0x0000000804037836 */ /* 0x000fe20000000000 */
[----:B------:R-:W-:Y:S01]  /*1180*/  LOP3.LUT R7, R7, 0xfffffffe, RZ, 0xc0, !PT ;  /* 0xfffffffe07077812 */ /* 0x000fe200078ec0ff */
[----:B------:R-:W-:Y:S01]  /*1190*/  IMAD.IADD R6, R6, 0x1, -R9 ;  /* 0x0000000106067824 */ /* 0x000fe200078e0a09 */
[----:B------:R-:W-:-:S02]  /*11a0*/  IADD3 R10, R10, -R5, RZ ;  /* 0x800000050a0a7210 */ /* 0x000fc40007ffe0ff */
[C---:B------:R-:W-:Y:S01]  /*11b0*/  IADD3 R5, R4.reuse, 0x10, RZ ;  /* 0x0000001004057810 */ /* 0x040fe20007ffe0ff */
[----:B------:R-:W-:Y:S01]  /*11c0*/  IMAD.IADD R7, R4, 0x1, -R7 ;  /* 0x0000000104077824 */ /* 0x000fe200078e0a07 */
[----:B------:R-:W-:Y:S02]  /*11d0*/  LEA.HI R4, R3, R3, RZ, 0x1 ;  /* 0x0000000303047211 */ /* 0x000fe400078f08ff */
[----:B------:R-:W-:Y:S02]  /*11e0*/  LEA.HI R9, R5, R5, RZ, 0x1 ;  /* 0x0000000505097211 */ /* 0x000fe400078f08ff */
[----:B------:R-:W-:Y:S02]  /*11f0*/  LEA.HI R15, R13, R13, RZ, 0x1 ;  /* 0x0000000d0d0f7211 */ /* 0x000fe400078f08ff */
[----:B------:R-:W-:Y:S02]  /*1200*/  SHF.R.S32.HI R17, RZ, 0x5, R8 ;  /* 0x00000005ff117819 */ /* 0x000fe40000011408 */
[----:B------:R-:W-:-:S02]  /*1210*/  LOP3.LUT R8, R4, 0xfffffffe, RZ, 0xc0, !PT ;  /* 0xfffffffe04087812 */ /* 0x000fc400078ec0ff */
[----:B------:R-:W-:Y:S01]  /*1220*/  LOP3.LUT R14, R9, 0xfffffffe, RZ, 0xc0, !PT ;  /* 0xfffffffe090e7812 */ /* 0x000fe200078ec0ff */
[----:B------:R-:W-:Y:S01]  /*1230*/  IMAD R21, R17, -0x10, R20 ;  /* 0xfffffff011157824 */ /* 0x000fe200078e0214 */
[----:B------:R-:W-:Y:S02]  /*1240*/  LOP3.LUT R18, R15, 0xfffffffe, RZ, 0xc0, !PT ;  /* 0xfffffffe0f127812 */ /* 0x000fe400078ec0ff */
[----:B------:R-:W-:Y:S01]  /*1250*/  IADD3 R8, R3, -R8, RZ ;  /* 0x8000000803087210 */ /* 0x000fe20007ffe0ff */
[----:B------:R-:W-:Y:S01]  /*1260*/  IMAD.IADD R14, R5, 0x1, -R14 ;  /* 0x00000001050e7824 */ /* 0x000fe200078e0a0e */
[----:B------:R-:W-:Y:S01]  /*1270*/  SHF.R.S32.HI R3, RZ, 0x1, R4 ;  /* 0x00000001ff037819 */ /* 0x000fe20000011404 */
[----:B------:R-:W-:Y:S01]  /*1280*/  IMAD.IADD R13, R13, 0x1, -R18 ;  /* 0x000000010d0d7824 */ /* 0x000fe200078e0a12 */
[----:B------:R-:W-:Y:S02]  /*1290*/  SHF.R.S32.HI R4, RZ, 0x1f, R4 ;  /* 0x0000001fff047819 */ /* 0x000fe40000011404 */
[----:B------:R-:W-:-:S02]  /*12a0*/  SHF.R.S32.HI R5, RZ, 0x1, R9 ;  /* 0x00000001ff057819 */ /* 0x000fc40000011409 */
[----:B------:R-:W-:Y:S02]  /*12b0*/  SHF.R.S32.HI R18, RZ, 0x1f, R9 ;  /* 0x0000001fff127819 */ /* 0x000fe40000011409 */
[--C-:B------:R-:W-:Y:S02]  /*12c0*/  SHF.R.S32.HI R17, RZ, 0x2, R0.reuse ;  /* 0x00000002ff117819 */ /* 0x100fe40000011400 */
[--C-:B------:R-:W-:Y:S02]  /*12d0*/  SHF.R.S32.HI R9, RZ, 0x1, R15.reuse ;  /* 0x00000001ff097819 */ /* 0x100fe4000001140f */
[----:B------:R-:W-:Y:S02]  /*12e0*/  SHF.R.S32.HI R20, RZ, 0x1f, R15 ;  /* 0x0000001fff147819 */ /* 0x000fe4000001140f */
[----:B------:R-:W-:Y:S02]  /*12f0*/  SHF.R.S32.HI R0, RZ, 0x1f, R0 ;  /* 0x0000001fff007819 */ /* 0x000fe40000011400 */
[----:B------:R-:W-:-:S02]  /*1300*/  LEA.HI R4, R4, R3, RZ, 0x4 ;  /* 0x0000000304047211 */ /* 0x000fc400078f20ff */
[----:B------:R-:W-:Y:S02]  /*1310*/  LEA.HI R18, R18, R5, RZ, 0x4 ;  /* 0x0000000512127211 */ /* 0x000fe400078f20ff */
[----:B------:R-:W-:Y:S02]  /*1320*/  LEA.HI R20, R20, R9, RZ, 0x4 ;  /* 0x0000000914147211 */ /* 0x000fe400078f20ff */
[----:B------:R-:W-:Y:S02]  /*1330*/  LEA.HI R0, R0, R17, RZ, 0x3 ;  /* 0x0000001100007211 */ /* 0x000fe400078f18ff */
[----:B------:R-:W-:Y:S02]  /*1340*/  LOP3.LUT R4, R4, 0x1ffffff0, RZ, 0xc0, !PT ;  /* 0x1ffffff004047812 */ /* 0x000fe400078ec0ff */
[----:B------:R-:W-:Y:S02]  /*1350*/  LOP3.LUT R18, R18, 0x1ffffff0, RZ, 0xc0, !PT ;  /* 0x1ffffff012127812 */ /* 0x000fe400078ec0ff */
[----:B------:R-:W-:-:S02]  /*1360*/  LOP3.LUT R20, R20, 0x1ffffff0, RZ, 0xc0, !PT ;  /* 0x1ffffff014147812 */ /* 0x000fc400078ec0ff */
[----:B------:R-:W-:Y:S01]  /*1370*/  LOP3.LUT R0, R0, 0xfffffff8, RZ, 0xc0, !PT ;  /* 0xfffffff800007812 */ /* 0x000fe200078ec0ff */
[----:B------:R-:W-:Y:S01]  /*1380*/  IMAD.IADD R5, R5, 0x1, -R18 ;  /* 0x0000000105057824 */ /* 0x000fe200078e0a12 */
[----:B------:R-:W-:Y:S01]  /*1390*/  IADD3 R3, R3, -R4, RZ ;  /* 0x8000000403037210 */ /* 0x000fe20007ffe0ff */
[----:B------:R-:W-:Y:S01]  /*13a0*/  IMAD.IADD R20, R9, 0x1, -R20 ;  /* 0x0000000109147824 */ /* 0x000fe200078e0a14 */
[----:B------:R-:W-:Y:S01]  /*13b0*/  IADD3 R0, R21, R0, -R17 ;  /* 0x0000000015007210 */ /* 0x000fe20007ffe811 */
[----:B------:R-:W-:Y:S01]  /*13c0*/  IMAD R4, R5, 0x8, R14 ;  /* 0x0000000805047824 */ /* 0x000fe200078e020e */
[----:B------:R-:W-:Y:S01]  /*13d0*/  LEA R7, R6, R7, 0x3 ;  /* 0x0000000706077211 */ /* 0x000fe200078e18ff */
[----:B------:R-:W-:Y:S01]  /*13e0*/  IMAD R6, R3, 0x8, R8 ;  /* 0x0000000803067824 */ /* 0x000fe200078e0208 */
[----:B------:R-:W-:Y:S01]  /*13f0*/  LEA R3, R20, R13, 0x3 ;  /* 0x0000000d14037211 */ /* 0x000fe200078e18ff */
[----:B------:R-:W-:Y:S01]  /*1400*/  IMAD R9, R19, -0x40, R0 ;  /* 0xffffffc013097824 */ /* 0x000fe200078e0200 */
[----:B------:R-:W-:Y:S01]  /*1410*/  SHF.R.S32.HI R0, RZ, 0x7, R22 ;  /* 0x00000007ff007819 */ /* 0x000fe20000011416 */
[----:B------:R-:W-:Y:S01]  /*1420*/  STL [R1+0x14], R7 ;  /* 0x0000140701007387 */ /* 0x000fe20000100800 */
[----:B------:R-:W-:Y:S01]  /*1430*/  LOP3.LUT R8, R16, 0x1, RZ, 0xfc, !PT ;  /* 0x0000000110087812 */ /* 0x000fe200078efcff */
[----:B------:R-:W-:-:S02]  /*1440*/  IMAD.MOV.U32 R5, RZ, RZ, RZ ;  /* 0x000000ffff057224 */ /* 0x000fc400078e00ff */
[----:B------:R1:W-:Y:S04]  /*1450*/  STL [R1+0x10], R6 ;  /* 0x0000100601007387 */ /* 0x0003e80000100800 */
[----:B------:R-:W-:Y:S04]  /*1460*/  STL [R1+0xc], R4 ;  /* 0x00000c0401007387 */ /* 0x000fe80000100800 */
[----:B------:R2:W-:Y:S01]  /*1470*/  STL [R1+0x8], R3 ;  /* 0x0000080301007387 */ /* 0x0005e20000100800 */
[----:B-1----:R-:W-:-:S03]  /*1480*/  CS2R R6, SRZ ;  /* 0x0000000000067805 */ /* 0x002fc6000001ff00 */
[----:B------:R1:W-:Y:S01]  /*1490*/  STL [R1], R0 ;  /* 0x0000000001007387 */ /* 0x0003e20000100800 */
[----:B--2---:R-:W-:-:S04]  /*14a0*/  IMAD.SHL.U32 R3, R23, 0x4, RZ ;  /* 0x0000000417037824 */ /* 0x004fc800078e00ff */
[----:B------:R-:W-:-:S07]  /*14b0*/  IMAD R4, R3, 0x4, R2 ;  /* 0x0000000403047824 */ /* 0x000fce00078e0202 */
.L_x_26:
[----:B------:R-:W-:Y:S01]  /*14c0*/  ISETP.NE.AND P0, PT, R8, 0x3, PT ;  /* 0x000000030800780c */ /* 0x000fe20003f05270 */
[----:B------:R-:W-:-:S12]  /*14d0*/  YIELD ;  /* 0x0000000000007946 */ /* 0x000fd80003800000 */
[----:B------:R-:W-:Y:S05]  /*14e0*/  @!P0 BRA `(.L_x_16) ;  /* 0x0000000000048947 */ /* 0x000fea0003800000 */
[----:B------:R-:W-:Y:S01]  /*14f0*/  BPT.TRAP 0x1 ;  /* 0x000000040000795c */ /* 0x000fe20000300000 */
.L_x_16:
[----:B------:R-:W-:Y:S01]  /*1500*/  IMAD R3, R5, 0x8, R2 ;  /* 0x0000000805037824 */ /* 0x000fe200078e0202 */
[----:B------:R-:W-:-:S04]  /*1510*/  SHF.L.U32 R20, R6, 0x1f, RZ ;  /* 0x0000001f06147819 */ /* 0x000fc800000006ff */
[----:B------:R2:W3:Y:S01]  /*1520*/  SYNCS.PHASECHK.TRANS64.TRYWAIT P1, [R3+URZ+0x30c10], R20 ;  /* 0x030c1014030075a7 */ /* 0x0004e2000802017f */
[----:B------:R-:W-:Y:S05]  /*1530*/  @!P0 BRA `(.L_x_17) ;  /* 0x0000000000048947 */ /* 0x000fea0003800000 */
[----:B------:R-:W-:Y:S01]  /*1540*/  BPT.TRAP 0x1 ;  /* 0x000000040000795c */ /* 0x000fe20000300000 */
.L_x_17:
[----:B-1----:R-:W-:-:S04]  /*1550*/  IADD3 R0, R2, 0x10000, RZ ;  /* 0x0001000002007810 */ /* 0x002fc80007ffe0ff */
[----:B------:R-:W-:-:S04]  /*1560*/  SHF.R.U32.HI R0, RZ, 0x4, R0 ;  /* 0x00000004ff007819 */ /* 0x000fc80000011600 */
[----:B------:R-:W-:Y:S01]  /*1570*/  LOP3.LUT R0, R0, 0x3fff, RZ, 0xc0, !PT ;  /* 0x00003fff00007812 */ /* 0x000fe200078ec0ff */
[----:B---3--:R-:W-:Y:S06]  /*1580*/  @P1 BRA `(.L_x_18) ;  /* 0x0000000000081947 */ /* 0x008fec0003800000 */
[----:B------:R-:W1:Y:S02]  /*1590*/  SYNCS.PHASECHK.TRANS64.TRYWAIT P1, [R3+URZ+0x30c10], R20 ;  /* 0x030c1014030075a7 */ /* 0x000e64000802017f */
[----:B-1----:R-:W-:Y:S05]  /*15a0*/  @!P1 BRA `(.L_x_19) ;  /* 0x00000078001c9947 */ /* 0x002fea0003800000 */
.L_x_18:
[----:B------:R-:W-:Y:S05]  /*15b0*/  WARPSYNC.ALL ;  /* 0x0000000000007948 */ /* 0x000fea0003800000 */
[----:B------:R-:W-:Y:S01]  /*15c0*/  LOP3.LUT R14, R0, 0x10000, RZ, 0xfc, !PT ;  /* 0x00010000000e7812 */ /* 0x000fe200078efcff */
[----:B------:R-:W-:Y:S01]  /*15d0*/  IMAD R13, R12, 0x2000, R2 ;  /* 0x000020000c0d7824 */ /* 0x000fe200078e0202 */
[----:B------:R-:W3:Y:S04]  /*15e0*/  LDL R17, [R1+0xc] ;  /* 0x00000c0001117983 */ /* 0x000ee80000100800 */
[----:B------:R-:W-:Y:S01]  /*15f0*/  R2UR UR9, R13 ;  /* 0x000000000d0972ca */ /* 0x000fe200000e0000 */
[----:B------:R-:W-:Y:S01]  /*1600*/  IMAD R14, R5, 0x400, R14 ;  /* 0x00000400050e7824 */ /* 0x000fe200078e020e */
[----:B------:R-:W4:Y:S04]  /*1610*/  LDL R18, [R1+0x14] ;  /* 0x0000140001127983 */ /* 0x000f280000100800 */
[----:B------:R-:W-:Y:S01]  /*1620*/  R2UR UR8, R14 ;  /* 0x000000000e0872ca */ /* 0x000fe200000e0000 */
[----:B------:R-:W5:Y:S04]  /*1630*/  LDL R15, [R1+0x10] ;  /* 0x00001000010f7983 */ /* 0x000f680000100800 */
[----:B------:R-:W2:Y:S02]  /*1640*/  LDL R16, [R1+0x8] ;  /* 0x0000080001107983 */ /* 0x000ea40000100800 */
[----:B------:R-:W-:-:S04]  /*1650*/  USHF.R.U32.HI UR4, URZ, 0x4, UR9 ;  /* 0x000000043f047899 */ /* 0x000fc80008011609 */
[----:B------:R-:W-:Y:S01]  /*1660*/  ULOP3.LUT UR4, UR4, 0x3fff, URZ, 0xc0, !UPT ;  /* 0x00003fff04047892 */ /* 0x000fe2000f8ec03f */
[----:B------:R-:W-:-:S03]  /*1670*/  WARPGROUP.ARRIVE ;  /* 0x00000000000079c5 */ /* 0x000fc60000000000 */
[----:B------:R-:W-:Y:S01]  /*1680*/  ULOP3.LUT UR10, UR4, 0x10000, URZ, 0xfc, !UPT ;  /* 0x00010000040a7892 */ /* 0x000fe2000f8efc3f */
[----:B------:R-:W-:Y:S01]  /*1690*/  UMOV UR6, UR8 ;  /* 0x0000000800067c82 */ /* 0x000fe20008000000 */
[----:B------:R-:W-:Y:S01]  /*16a0*/  UMOV UR7, 0x40000040 ;  /* 0x4000004000077882 */ /* 0x000fe20000000000 */
[----:B------:R-:W-:-:S04]  /*16b0*/  UMOV UR5, 0x40000040 ;  /* 0x4000004000057882 */ /* 0x000fc80000000000 */
[----:B------:R-:W-:Y:S02]  /*16c0*/  UMOV UR4, UR10 ;  /* 0x0000000a00047c82 */ /* 0x000fe40008000000 */
[----:B------:R-:W-:Y:S01]  /*16d0*/  HGMMA.64x128x16.F32.BF16 R72, gdesc[UR4], RZ, !UPT, gsb0 ;  /* 0x01e00000044879f0 */ /* 0x000fe2000c0018ff */
[----:B------:R-:W-:Y:S02]  /*16e0*/  UIADD3 UR6, UR8, 0x2, URZ ;  /* 0x0000000208067890 */ /* 0x000fe4000fffe03f */
[----:B------:R-:W-:Y:S01]  /*16f0*/  UIADD3 UR4, UR10, 0x2, URZ ;  /* 0x000000020a047890 */ /* 0x000fe2000fffe03f */
[----:B------:R-:W-:Y:S01]  /*1700*/  UMOV UR7, 0x40000040 ;  /* 0x4000004000077882 */ /* 0x000fe20000000000 */
[----:B------:R-:W-:Y:S01]  /*1710*/  UMOV UR5, 0x40000040 ;  /* 0x4000004000057882 */ /* 0x000fe20000000000 */
[----:B------:R-:W-:Y:S02]  /*1720*/  WARPGROUP.DEPBAR.LE gsb0, 0x0 ;  /* 0x00008000000079c5 */ /* 0x000fe40000010000 */
[----:B------:R-:W-:-:S06]  /*1730*/  WARPGROUP.ARRIVE ;  /* 0x00000000000079c5 */ /* 0x000fcc0000000000 */
[----:B------:R-:W-:Y:S01]  /*1740*/  HGMMA.64x128x16.F32.BF16 R72, gdesc[UR4], R72, gsb0 ;  /* 0x01e00000044879f0 */ /* 0x000fe20008001848 */
        /* <DEDUP_REMOVED lines=11> */
[C---:B---3--:R-:W-:Y:S01]  /*1800*/  IMAD R17, R5.reuse, 0x80, R17 ;  /* 0x0000008005117824 */ /* 0x048fe200078e0211 */
[C---:B----4-:R-:W-:Y:S01]  /*1810*/  LEA R13, R5.reuse, R18, 0x7 ;  /* 0x00000012050d7211 */ /* 0x050fe200078e38ff */
[C---:B-----5:R-:W-:Y:S01]  /*1820*/  IMAD R15, R5.reuse, 0x80, R15 ;  /* 0x00000080050f7824 */ /* 0x060fe200078e020f */
[----:B--2---:R-:W-:Y:S02]  /*1830*/  LEA R21, R5, R16, 0x7 ;  /* 0x0000001005157211 */ /* 0x004fe400078e38ff */
[C---:B------:R-:W-:Y:S01]  /*1840*/  LEA R19, R10.reuse, R17, 0x1 ;  /* 0x000000110a137211 */ /* 0x040fe200078e08ff */
[----:B------:R-:W-:-:S02]  /*1850*/  IMAD R15, R10, 0x2, R15 ;  /* 0x000000020a0f7824 */ /* 0x000fc400078e020f */
[C---:B------:R-:W-:Y:S02]  /*1860*/  IMAD R13, R10.reuse, 0x2, R13 ;  /* 0x000000020a0d7824 */ /* 0x040fe400078e020d */
[----:B------:R-:W-:Y:S01]  /*1870*/  IMAD R21, R10, 0x2, R21 ;  /* 0x000000020a157824 */ /* 0x000fe200078e0215 */
[----:B------:R-:W-:Y:S01]  /*1880*/  LEA R23, R15, R2, 0x2 ;  /* 0x000000020f177211 */ /* 0x000fe200078e10ff */
[--C-:B------:R-:W-:Y:S02]  /*1890*/  IMAD R202, R13, 0x4, R2.reuse ;  /* 0x000000040dca7824 */ /* 0x100fe400078e0202 */
[--C-:B------:R-:W-:Y:S02]  /*18a0*/  IMAD R17, R19, 0x4, R2.reuse ;  /* 0x0000000413117824 */ /* 0x100fe400078e0202 */
[----:B------:R-:W-:Y:S01]  /*18b0*/  IMAD R14, R21, 0x4, R2 ;  /* 0x00000004150e7824 */ /* 0x000fe200078e0202 */
[----:B------:R-:W-:Y:S02]  /*18c0*/  WARPGROUP.DEPBAR.LE gsb0, 0x0 ;  /* 0x00008000000079c5 */ /* 0x000fe40000010000 */
[----:B------:R-:W-:-:S06]  /*18d0*/  WARPGROUP.ARRIVE ;  /* 0x00000000000079c5 */ /* 0x000fcc0000000000 */
[----:B------:R-:W-:Y:S01]  /*18e0*/  HGMMA.64x128x16.F32.BF16 R72, gdesc[UR4], R72, gsb0 ;  /* 0x01e00000044879f0 */ /* 0x000fe20008001848 */
[----:B------:R-:W-:-:S05]  /*18f0*/  IADD3 R18, R2, 0x20000, RZ ;  /* 0x0002000002127810 */ /* 0x000fca0007ffe0ff */
[--C-:B------:R-:W-:Y:S01]  /*1900*/  IMAD R200, R13, 0x4, R18.reuse ;  /* 0x000000040dc87824 */ /* 0x100fe200078e0212 */
[----:B------:R-:W-:Y:S01]  /*1910*/  LEA R16, R19, R18, 0x2 ;  /* 0x0000001213107211 */ /* 0x000fe200078e10ff */
[--C-:B------:R-:W-:Y:S02]  /*1920*/  IMAD R13, R15, 0x4, R18.reuse ;  /* 0x000000040f0d7824 */ /* 0x100fe400078e0212 */
[----:B------:R-:W-:Y:S01]  /*1930*/  IMAD R15, R21, 0x4, R18 ;  /* 0x00000004150f7824 */ /* 0x000fe200078e0212 */
[----:B------:R-:W-:Y:S02]  /*1940*/  WARPGROUP.DEPBAR.LE gsb0, 0x0 ;  /* 0x00008000000079c5 */ /* 0x000fe40000010000 */
[----:B------:R-:W2:Y:S04]  /*1950*/  LDS R202, [R202+0x20000] ;  /* 0x02000000caca7984 */ /* 0x000ea80000000800 */
[----:B------:R-:W3:Y:S04]  /*1960*/  LDS R23, [R23+0x20000] ;  /* 0x0200000017177984 */ /* 0x000ee80000000800 */
[----:B------:R-:W4:Y:S04]  /*1970*/  LDS R17, [R17+0x20000] ;  /* 0x0200000011117984 */ /* 0x000f280000000800 */
[----:B------:R-:W1:Y:S01]  /*1980*/  LDS R14, [R14+0x20000] ;  /* 0x020000000e0e7984 */ /* 0x000e620000000800 */
[----:B------:R-:W-:Y:S05]  /*1990*/  @!P0 BRA `(.L_x_20) ;  /* 0x0000000000048947 */ /* 0x000fea0003800000 */
[----:B------:R-:W-:Y:S01]  /*19a0*/  BPT.TRAP 0x1 ;  /* 0x000000040000795c */ /* 0x000fe20000300000 */
.L_x_20:
[----:B------:R1:W1:Y:S01]  /*19b0*/  SYNCS.PHASECHK.TRANS64.TRYWAIT P1, [R3+URZ+0x30c30], R20 ;  /* 0x030c3014030075a7 */ /* 0x000262000802017f */
[----:B------:R-:W-:Y:S05]  /*19c0*/  @!P0 BRA `(.L_x_21) ;  /* 0x0000000000048947 */ /* 0x000fea0003800000 */
[----:B------:R-:W-:Y:S01]  /*19d0*/  BPT.TRAP 0x1 ;  /* 0x000000040000795c */ /* 0x000fe20000300000 */
.L_x_21:
[----:B-1----:R-:W-:Y:S05]  /*19e0*/  @P1 BRA `(.L_x_22) ;  /* 0x0000000000081947 */ /* 0x002fea0003800000 */
[----:B------:R-:W1:Y:S02]  /*19f0*/  SYNCS.PHASECHK.TRANS64.TRYWAIT P1, [R3+URZ+0x30c30], R20 ;  /* 0x030c3014030075a7 */ /* 0x000e64000802017f */
[----:B-1----:R-:W-:Y:S05]  /*1a00*/  @!P1 BRA `(.L_x_23) ;  /* 0x0000007400189947 */ /* 0x002fea0003800000 */
.L_x_22:
[----:B------:R-:W-:Y:S01]  /*1a10*/  VIADD R24, R2, 0x18000 ;  /* 0x0001800002187836 */ /* 0x000fe20000000000 */
[----:B------:R-:W-:Y:S01]  /*1a20*/  UIADD3 UR9, UR9, 0x4000, URZ ;  /* 0x0000400009097890 */ /* 0x000fe2000fffe03f */
[----:B------:R1:W-:Y:S01]  /*1a30*/  STL [R1+0xb4], R12 ;  /* 0x0000b40c01007387 */ /* 0x0003e20000100800 */
[----:B------:R-:W-:Y:S01]  /*1a40*/  ULDC UR10, c[0x0][0x75c] ;  /* 0x0001d700000a7ab9 */ /* 0x000fe20000000800 */
[----:B------:R-:W-:Y:S01]  /*1a50*/  UMOV UR7, 0x40000040 ;  /* 0x4000004000077882 */ /* 0x000fe20000000000 */
[----:B------:R-:W-:Y:S01]  /*1a60*/  SHF.R.U32.HI R24, RZ, 0x4, R24 ;  /* 0x00000004ff187819 */ /* 0x000fe20000011618 */
[----:B------:R-:W-:Y:S01]  /*1a70*/  USHF.R.U32.HI UR9, URZ, 0x4, UR9 ;  /* 0x000000043f097899 */ /* 0x000fe20008011609 */
[----:B------:R-:W-:Y:S01]  /*1a80*/  FMUL.FTZ R18, R72, UR10 ;  /* 0x0000000a48127c20 */ /* 0x000fe20008410000 */
[----:B------:R-:W-:Y:S01]  /*1a90*/  FMUL.FTZ R19, R73, UR10 ;  /* 0x0000000a49137c20 */ /* 0x000fe20008410000 */
[----:B------:R-:W-:Y:S01]  /*1aa0*/  LOP3.LUT R204, R24, 0x3fff, RZ, 0xc0, !PT ;  /* 0x00003fff18cc7812 */ /* 0x000fe200078ec0ff */
[----:B------:R-:W-:Y:S01]  /*1ab0*/  ULOP3.LUT UR9, UR9, 0x3fff, URZ, 0xc0, !UPT ;  /* 0x00003fff09097892 */ /* 0x000fe2000f8ec03f */
[----:B------:R-:W-:Y:S01]  /*1ac0*/  FMUL.FTZ R20, R74, UR10 ;  /* 0x0000000a4a147c20 */ /* 0x000fe20008410000 */
[----:B------:R-:W-:Y:S01]  /*1ad0*/  FMUL.FTZ R21, R75, UR10 ;  /* 0x0000000a4b157c20 */ /* 0x000fe20008410000 */
[----:B------:R-:W-:Y:S01]  /*1ae0*/  LOP3.LUT R24, R204, 0x10000, RZ, 0xfc, !PT ;  /* 0x00010000cc187812 */ /* 0x000fe200078efcff */
[----:B------:R-:W-:Y:S01]  /*1af0*/  ULOP3.LUT UR9, UR9, 0x10000, URZ, 0xfc, !UPT ;  /* 0x0001000009097892 */ /* 0x000fe2000f8efc3f */
[----:B------:R-:W-:Y:S01]  /*1b00*/  FMUL.FTZ R22, R76, UR10 ;  /* 0x0000000a4c167c20 */ /* 0x000fe20008410000 */
[----:B------:R-:W-:Y:S01]  /*1b10*/  FMUL.FTZ R203, R77, UR10 ;  /* 0x0000000a4dcb7c20 */ /* 0x000fe20008410000 */
[----:B------:R-:W-:Y:S01]  /*1b20*/  LEA R24, R5, R24, 0xa ;  /* 0x0000001805187211 */ /* 0x000fe200078e50ff */
[----:B------:R-:W-:Y:S01]  /*1b30*/  FMUL.FTZ R201, R78, UR10 ;  /* 0x0000000a4ec97c20 */ /* 0x000fe20008410000 */
[----:B------:R-:W-:Y:S01]  /*1b40*/  FMUL.FTZ R221, R79, UR10 ;  /* 0x0000000a4fdd7c20 */ /* 0x000fe20008410000 */
[----:B------:R-:W-:Y:S01]  /*1b50*/  FMUL.FTZ R220, R80, UR10 ;  /* 0x0000000a50dc7c20 */ /* 0x000fe20008410000 */
[----:B------:R-:W-:Y:S01]  /*1b60*/  R2UR UR8, R24 ;  /* 0x00000000180872ca */ /* 0x000fe200000e0000 */
[----:B------:R-:W-:Y:S01]  /*1b70*/  FMUL.FTZ R217, R81, UR10 ;  /* 0x0000000a51d97c20 */ /* 0x000fe20008410000 */
[----:B------:R-:W-:Y:S01]  /*1b80*/  FMUL.FTZ R216, R82, UR10 ;  /* 0x0000000a52d87c20 */ /* 0x000fe20008410000 */
[----:B------:R-:W-:Y:S01]  /*1b90*/  FMUL.FTZ R228, R83, UR10 ;  /* 0x0000000a53e47c20 */ /* 0x000fe20008410000 */
[----:B------:R-:W-:Y:S01]  /*1ba0*/  FMUL.FTZ R222, R84, UR10 ;  /* 0x0000000a54de7c20 */ /* 0x000fe20008410000 */
[----:B------:R-:W-:Y:S01]  /*1bb0*/  FMUL.FTZ R230, R85, UR10 ;  /* 0x0000000a55e67c20 */ /* 0x000fe20008410000 */
[----:B------:R-:W-:Y:S01]  /*1bc0*/  FMUL.FTZ R229, R86, UR10 ;  /* 0x0000000a56e57c20 */ /* 0x000fe20008410000 */
[----:B------:R-:W-:Y:S01]  /*1bd0*/  FMUL.FTZ R227, R87, UR10 ;  /* 0x0000000a57e37c20 */ /* 0x000fe20008410000 */
[----:B------:R-:W-:Y:S01]  /*1be0*/  UMOV UR4, UR9 ;  /* 0x0000000900047c82 */ /* 0x000fe20008000000 */
[----:B------:R-:W-:Y:S01]  /*1bf0*/  WARPGROUP.ARRIVE ;  /* 0x00000000000079c5 */ /* 0x000fe20000000000 */
[----:B------:R-:W-:Y:S01]  /*1c00*/  UMOV UR5, 0x40000040 ;  /* 0x4000004000057882 */ /* 0x000fe20000000000 */
[----:B------:R-:W-:Y:S01]  /*1c10*/  STL [R1+0xb0], R199 ;  /* 0x0000b0c701007387 */ /* 0x000fe20000100800 */
[----:B------:R-:W-:Y:S01]  /*1c20*/  FMUL.FTZ R92, R92, UR10 ;  /* 0x0000000a5c5c7c20 */ /* 0x000fe20008410000 */
[----:B------:R-:W-:Y:S01]  /*1c30*/  UMOV UR6, UR8 ;  /* 0x0000000800067c82 */ /* 0x000fe20008000000 */
[----:B------:R-:W2:Y:S01]  /*1c40*/  MUFU.TANH R20, R20 ;  /* 0x0000001400147308 */ /* 0x000ea20000002400 */
[----:B------:R-:W-:Y:S01]  /*1c50*/  HGMMA.64x128x16.F32.BF16 R24, gdesc[UR4], RZ, !UPT, gsb0 ;  /* 0x01e00000041879f0 */ /* 0x000fe2000c0018ff */
[----:B------:R-:W-:Y:S01]  /*1c60*/  UIADD3 UR6, UR8, 0x2, URZ ;  /* 0x0000000208067890 */ /* 0x000fe2000fffe03f */
[----:B------:R-:W-:Y:S01]  /*1c70*/  STL [R1+0xac], R198 ;  /* 0x0000acc601007387 */ /* 0x000fe20000100800 */
[----:B------:R-:W-:Y:S01]  /*1c80*/  UIADD3 UR4, UR9, 0x2, URZ ;  /* 0x0000000209047890 */ /* 0x000fe2000fffe03f */
[----:B------:R-:W-:Y:S01]  /*1c90*/  VIADD R218, R11, 0x4 ;  /* 0x000000040bda7836 */ /* 0x000fe20000000000 */
[----:B------:R-:W-:Y:S01]  /*1ca0*/  UMOV UR7, 0x40000040 ;  /* 0x4000004000077882 */ /* 0x000fe20000000000 */
[----:B------:R-:W-:Y:S01]  /*1cb0*/  UMOV UR5, 0x40000040 ;  /* 0x4000004000057882 */ /* 0x000fe20000000000 */
[----:B------:R-:W-:Y:S01]  /*1cc0*/  STL [R1+0xa8], R197 ;  /* 0x0000a8c501007387 */ /* 0x000fe20000100800 */
[----:B-1----:R1:W-:Y:S01]  /*1cd0*/  MUFU.TANH R12, R92 ;  /* 0x0000005c000c7308 */ /* 0x0023e20000002400 */
[----:B------:R-:W-:Y:S01]  /*1ce0*/  FMUL.FTZ R109, R109, UR10 ;  /* 0x0000000a6d6d7c20 */ /* 0x000fe20008410000 */
[----:B------:R-:W-:Y:S01]  /*1cf0*/  FMUL.FTZ R236, R89, UR10 ;  /* 0x0000000a59ec7c20 */ /* 0x000fe20008410000 */
[----:B------:R-:W-:Y:S01]  /*1d00*/  STL [R1+0xa4], R196 ;  /* 0x0000a4c401007387 */ /* 0x000fe20000100800 */
[----:B------:R-:W-:Y:S01]  /*1d10*/  FMUL.FTZ R232, R88, UR10 ;  /* 0x0000000a58e87c20 */ /* 0x000fe20008410000 */
[C---:B------:R-:W-:Y:S01]  /*1d20*/  ISETP.GT.AND P1, PT, R9.reuse, 0x8, PT ;  /* 0x000000080900780c */ /* 0x040fe20003f24270 */
[----:B------:R-:W-:Y:S01]  /*1d30*/  FMUL.FTZ R108, R108, UR10 ;  /* 0x0000000a6c6c7c20 */ /* 0x000fe20008410000 */
[----:B------:R-:W-:Y:S01]  /*1d40*/  STL [R1+0xa0], R195 ;  /* 0x0000a0c301007387 */ /* 0x000fe20000100800 */
[----:B------:R-:W3:Y:S01]  /*1d50*/  MUFU.TANH R18, R18 ;  /* 0x0000001200127308 */ /* 0x000ee20000002400 */
[----:B------:R-:W-:Y:S01]  /*1d60*/  ISETP.GT.AND P2, PT, R9, RZ, PT ;  /* 0x000000ff0900720c */ /* 0x000fe20003f44270 */
[----:B------:R-:W-:Y:S01]  /*1d70*/  FMUL.FTZ R231, R91, UR10 ;  /* 0x0000000a5be77c20 */ /* 0x000fe20008410000 */
[----:B------:R-:W-:Y:S01]  /*1d80*/  STL [R1+0x9c], R194 ;  /* 0x00009cc201007387 */ /* 0x000fe20000100800 */
[----:B------:R-:W-:Y:S01]  /*1d90*/  FMUL.FTZ R112, R112, UR10 ;  /* 0x0000000a70707c20 */ /* 0x000fe20008410000 */
[----:B--2---:R-:W-:Y:S01]  /*1da0*/  FSEL R91, R20, -INF , P1 ;  /* 0xff800000145b7808 */ /* 0x004fe20000800000 */
[----:B------:R-:W-:Y:S01]  /*1db0*/  FMUL.FTZ R235, R90, UR10 ;  /* 0x0000000a5aeb7c20 */ /* 0x000fe20008410000 */
[----:B------:R-:W-:Y:S01]  /*1dc0*/  STL [R1+0x98], R193 ;  /* 0x000098c101007387 */ /* 0x000fe20000100800 */
[----:B------:R-:W-:Y:S01]  /*1dd0*/  MUFU.TANH R19, R19 ;  /* 0x0000001300137308 */ /* 0x000fe20000002400 */
[----:B------:R-:W-:Y:S01]  /*1de0*/  FMUL.FTZ R102, R102, UR10 ;  /* 0x0000000a66667c20 */ /* 0x000fe20008410000 */
[----:B------:R-:W-:Y:S01]  /*1df0*/  FMUL.FTZ R114, R114, UR10 ;  /* 0x0000000a72727c20 */ /* 0x000fe20008410000 */
[----:B------:R-:W-:Y:S01]  /*1e00*/  STL [R1+0x94], R192 ;  /* 0x000094c001007387 */ /* 0x000fe20000100800 */
[----:B------:R-:W-:Y:S01]  /*1e10*/  FMUL.FTZ R113, R113, UR10 ;  /* 0x0000000a71717c20 */ /* 0x000fe20008410000 */
[----:B------:R-:W-:Y:S01]  /*1e20*/  FMUL.FTZ R110, R110, UR10 ;  /* 0x0000000a6e6e7c20 */ /* 0x000fe20008410000 */
[----:B------:R-:W-:Y:S01]  /*1e30*/  ULDC UR11, c[0x0][0x744] ;  /* 0x0001d100000b7ab9 */ /* 0x000fe20000000800 */
[----:B-1----:R-:W1:Y:S01]  /*1e40*/  SHFL.IDX PT, R92, R202, R11, 0x1f ;  /* 0x00001f0bca5c7589 */ /* 0x002e6200000e0000 */
[----:B------:R-:W-:Y:S01]  /*1e50*/  MUFU.TANH R21, R21 ;  /* 0x0000001500157308 */ /* 0x000fe20000002400 */
[----:B---3--:R-:W-:Y:S01]  /*1e60*/  FSEL R90, R18, -INF , P2 ;  /* 0xff800000125a7808 */ /* 0x008fe20001000000 */
[----:B------:R-:W-:Y:S01]  /*1e70*/  FMUL.FTZ R105, R105, UR10 ;  /* 0x0000000a69697c20 */ /* 0x000fe20008410000 */
[----:B------:R-:W-:Y:S01]  /*1e80*/  STL [R1+0x90], R191 ;  /* 0x000090bf01007387 */ /* 0x000fe20000100800 */
[----:B------:R-:W-:Y:S01]  /*1e90*/  FMUL.FTZ R122, R122, UR10 ;  /* 0x0000000a7a7a7c20 */ /* 0x000fe20008410000 */
[----:B------:R-:W-:Y:S01]  /*1ea0*/  FMUL.FTZ R111, R111, UR10 ;  /* 0x0000000a6f6f7c20 */ /* 0x000fe20008410000 */
        /* <DEDUP_REMOVED lines=13> */
[----:B------:R2:W-:Y:S01]  /*1f80*/  STL [R1+0x80], R187 ;  /* 0x000080bb01007387 */ /* 0x0005e20000100800 */
[----:B------:R-:W-:Y:S01]  /*1f90*/  FMUL.FTZ R93, R93, UR10 ;  /* 0x0000000a5d5d7c20 */ /* 0x000fe20008410000 */
[----:B------:R-:W-:Y:S01]  /*1fa0*/  FMUL.FTZ R131, R131, UR10 ;  /* 0x0000000a83837c20 */ /* 0x000fe20008410000 */
[----:B------:R-:W-:Y:S01]  /*1fb0*/  FMUL.FTZ R219, R135, UR10 ;  /* 0x0000000a87db7c20 */ /* 0x000fe20008410000 */
[----:B------:R-:W-:Y:S01]  /*1fc0*/  STL [R1+0x7c], R186 ;  /* 0x00007cba01007387 */ /* 0x000fe20000100800 */
[--C-:B-1----:R-:W-:Y:S01]  /*1fd0*/  FFMA.FTZ R91, R91, UR11, -R92.reuse ;  /* 0x0000000b5b5b7c23 */ /* 0x102fe2000801085c */
[----:B------:R-:W-:Y:S01]  /*1fe0*/  MUFU.TANH R193, R102 ;  /* 0x0000006600c17308 */ /* 0x000fe20000002400 */
[----:B------:R-:W-:Y:S01]  /*1ff0*/  FMUL.FTZ R129, R129, UR10 ;  /* 0x0000000a81817c20 */ /* 0x000fe20008410000 */
[----:B------:R1:W-:Y:S01]  /*2000*/  STL [R1+0x78], R185 ;  /* 0x000078b901007387 */ /* 0x0003e20000100800 */
[----:B------:R-:W-:Y:S01]  /*2010*/  FMUL.FTZ R107, R107, UR10 ;  /* 0x0000000a6b6b7c20 */ /* 0x000fe20008410000 */
[----:B------:R-:W-:Y:S01]  /*2020*/  FMUL.FTZ R237, R97, UR10 ;  /* 0x0000000a61ed7c20 */ /* 0x000fe20008410000 */
[----:B------:R-:W-:Y:S01]  /*2030*/  FMUL.FTZ R101, R101, UR10 ;  /* 0x0000000a65657c20 */ /* 0x000fe20008410000 */
[----:B------:R-:W3:Y:S01]  /*2040*/  SHFL.IDX PT, R89, R202, R218, 0x1f ;  /* 0x00001fdaca597589 */ /* 0x000ee200000e0000 */
[----:B------:R-:W-:Y:S01]  /*2050*/  FMUL.FTZ R104, R104, UR10 ;  /* 0x0000000a68687c20 */ /* 0x000fe20008410000 */
[----:B--2---:R2:W-:Y:S01]  /*2060*/  MUFU.TANH R187, R108 ;  /* 0x0000006c00bb7308 */ /* 0x0045e20000002400 */
[----:B------:R-:W-:Y:S01]  /*2070*/  FMUL.FTZ R106, R106, UR10 ;  /* 0x0000000a6a6a7c20 */ /* 0x000fe20008410000 */
[----:B------:R4:W-:Y:S01]  /*2080*/  STL [R1+0x74], R184 ;  /* 0x000074b801007387 */ /* 0x0009e20000100800 */
[----:B------:R-:W-:Y:S01]  /*2090*/  FMUL.FTZ R99, R99, UR10 ;  /* 0x0000000a63637c20 */ /* 0x000fe20008410000 */
[----:B------:R-:W-:Y:S01]  /*20a0*/  FMUL.FTZ R118, R118, UR10 ;  /* 0x0000000a76767c20 */ /* 0x000fe20008410000 */
[----:B------:R-:W-:Y:S01]  /*20b0*/  FMUL.FTZ R126, R126, UR10 ;  /* 0x0000000a7e7e7c20 */ /* 0x000fe20008410000 */
[----:B------:R-:W-:Y:S01]  /*20c0*/  STL [R1+0x70], R183 ;  /* 0x000070b701007387 */ /* 0x000fe20000100800 */
[----:B------:R-:W-:Y:S01]  /*20d0*/  FMUL.FTZ R128, R128, UR10 ;  /* 0x0000000a80807c20 */ /* 0x000fe20008410000 */
[----:B-1----:R1:W-:Y:S01]  /*20e0*/  MUFU.TANH R185, R109 ;  /* 0x0000006d00b97308 */ /* 0x0023e20000002400 */
[----:B--2---:R-:W-:Y:S01]  /*20f0*/  IADD3 R108, R11, 0xc, RZ ;  /* 0x0000000c0b6c7810 */ /* 0x004fe20007ffe0ff */
[----:B------:R2:W-:Y:S01]  /*2100*/  STL [R1+0x6c], R182 ;  /* 0x00006cb601007387 */ /* 0x0005e20000100800 */
[----:B------:R-:W-:Y:S01]  /*2110*/  FMUL.FTZ R134, R134, UR10 ;  /* 0x0000000a86867c20 */ /* 0x000fe20008410000 */
[----:B------:R-:W-:Y:S01]  /*2120*/  FMUL.FTZ R116, R116, UR10 ;  /* 0x0000000a74747c20 */ /* 0x000fe20008410000 */
[----:B------:R-:W-:Y:S01]  /*2130*/  FMUL.FTZ R133, R133, UR10 ;  /* 0x0000000a85857c20 */ /* 0x000fe20008410000 */
[----:B------:R3:W-:Y:S01]  /*2140*/  STL [R1+0x68], R181 ;  /* 0x000068b501007387 */ /* 0x0007e20000100800 */
[----:B------:R-:W-:Y:S01]  /*2150*/  FMUL.FTZ R121, R121, UR10 ;  /* 0x0000000a79797c20 */ /* 0x000fe20008410000 */
[----:B----4-:R4:W3:Y:S01]  /*2160*/  MUFU.TANH R184, R112 ;  /* 0x0000007000b87308 */ /* 0x0108e20000002400 */
[----:B-1----:R-:W-:Y:S01]  /*2170*/  VIADD R109, R11, 0x8 ;  /* 0x000000080b6d7836 */ /* 0x002fe20000000000 */
[----:B------:R-:W-:Y:S01]  /*2180*/  STL [R1+0x64], R180 ;  /* 0x000064b401007387 */ /* 0x000fe20000100800 */
[----:B------:R-:W-:Y:S01]  /*2190*/  FMUL.FTZ R127, R127, UR10 ;  /* 0x0000000a7f7f7c20 */ /* 0x000fe20008410000 */
[----:B------:R-:W-:Y:S01]  /*21a0*/  FMUL.FTZ R119, R119, UR10 ;  /* 0x0000000a77777c20 */ /* 0x000fe20008410000 */
[----:B------:R-:W-:Y:S01]  /*21b0*/  FMUL.FTZ R117, R117, UR10 ;  /* 0x0000000a75757c20 */ /* 0x000fe20008410000 */
[----:B------:R-:W-:Y:S01]  /*21c0*/  SHFL.IDX PT, R88, R202, R109, 0x1f ;  /* 0x00001f6dca587589 */ /* 0x000fe200000e0000 */
[----:B------:R-:W-:Y:S01]  /*21d0*/  FMUL.FTZ R130, R130, UR10 ;  /* 0x0000000a82827c20 */ /* 0x000fe20008410000 */
[----:B--2---:R1:W-:Y:S01]  /*21e0*/  MUFU.TANH R182, R114 ;  /* 0x0000007200b67308 */ /* 0x0043e20000002400 */
[----:B----4-:R-:W-:Y:S01]  /*21f0*/  VIADD R112, R11, 0x10 ;  /* 0x000000100b707836 */ /* 0x010fe20000000000 */
[----:B------:R-:W-:Y:S01]  /*2200*/  STL [R1+0x60], R179 ;  /* 0x000060b301007387 */ /* 0x000fe20000100800 */
[----:B------:R-:W-:Y:S01]  /*2210*/  FMUL.FTZ R125, R125, UR10 ;  /* 0x0000000a7d7d7c20 */ /* 0x000fe20008410000 */
[----:B------:R-:W-:Y:S01]  /*2220*/  LEA R204, R5, R204, 0xa ;  /* 0x000000cc05cc7211 */ /* 0x000fe200078e50ff */
[----:B------:R-:W-:Y:S01]  /*2230*/  FMUL.FTZ R120, R120, UR10 ;  /* 0x0000000a78787c20 */ /* 0x000fe20008410000 */
[----:B------:R-:W-:Y:S01]  /*2240*/  STL [R1+0x5c], R178 ;  /* 0x00005cb201007387 */ /* 0x000fe20000100800 */
[----:B------:R-:W-:Y:S01]  /*2250*/  FMUL.FTZ R123, R123, UR10 ;  /* 0x0000000a7b7b7c20 */ /* 0x000fe20008410000 */
[----:B---3--:R2:W-:Y:S01]  /*2260*/  MUFU.TANH R181, R113 ;  /* 0x0000007100b57308 */ /* 0x0085e20000002400 */
[----:B-1----:R-:W-:Y:S01]  /*2270*/  VIADD R114, R11, 0x1c ;  /* 0x0000001c0b727836 */ /* 0x002fe20000000000 */
[----:B------:R-:W-:Y:S01]  /*2280*/  STL [R1+0x58], R177 ;  /* 0x000058b101007387 */ /* 0x000fe20000100800 */
[----:B------:R-:W-:Y:S01]  /*2290*/  FSEL R214, R184, -INF , P2 ;  /* 0xff800000b8d67808 */ /* 0x000fe20001000000 */
[----:B------:R-:W-:Y:S01]  /*22a0*/  FMUL.FTZ R124, R124, UR10 ;  /* 0x0000000a7c7c7c20 */ /* 0x000fe20008410000 */
[----:B------:R-:W-:Y:S01]  /*22b0*/  R2UR UR10, R204 ;  /* 0x00000000cc0a72ca */ /* 0x000fe200000e0000 */
[----:B------:R-:W-:Y:S01]  /*22c0*/  STL [R1+0x54], R176 ;  /* 0x000054b001007387 */ /* 0x000fe20000100800 */
[----:B------:R-:W-:Y:S01]  /*22d0*/  FFMA.FTZ R20, -R20, R20, 1 ;  /* 0x3f80000014147423 */ /* 0x000fe20000010114 */
[----:B------:R1:W-:Y:S01]  /*22e0*/  MUFU.TANH R186, R110 ;  /* 0x0000006e00ba7308 */ /* 0x0003e20000002400 */
[----:B--2---:R-:W-:Y:S01]  /*22f0*/  FFMA.FTZ R113, R90, UR11, -R92 ;  /* 0x0000000b5a717c23 */ /* 0x004fe2000801085c */
[----:B------:R-:W-:Y:S01]  /*2300*/  STL [R1+0x50], R175 ;  /* 0x000050af01007387 */ /* 0x000fe20000100800 */
[----:B------:R-:W-:-:S02]  /*2310*/  FSEL R90, R19, -INF , P2 ;  /* 0xff800000135a7808 */ /* 0x000fc40001000000 */
[C---:B------:R-:W-:Y:S01]  /*2320*/  FSEL R92, R21.reuse, -INF , P1 ;  /* 0xff800000155c7808 */ /* 0x040fe20000800000 */
[----:B------:R-:W-:Y:S01]  /*2330*/  STL [R1+0x4c], R174 ;  /* 0x00004cae01007387 */ /* 0x000fe20000100800 */
[----:B------:R-:W-:Y:S01]  /*2340*/  FFMA.FTZ R21, -R21, R21, 1 ;  /* 0x3f80000015157423 */ /* 0x000fe20000010115 */
[----:B------:R-:W-:Y:S01]  /*2350*/  MUFU.TANH R203, R203 ;  /* 0x000000cb00cb7308 */ /* 0x000fe20000002400 */
[----:B-1----:R-:W-:Y:S01]  /*2360*/  VIADD R110, R11, 0x14 ;  /* 0x000000140b6e7836 */ /* 0x002fe20000000000 */
[----:B------:R1:W-:Y:S01]  /*2370*/  STL [R1+0x48], R173 ;  /* 0x000048ad01007387 */ /* 0x0003e20000100800 */
[--C-:B------:R-:W-:Y:S01]  /*2380*/  FFMA.FTZ R90, R90, UR11, -R89.reuse ;  /* 0x0000000b5a5a7c23 */ /* 0x100fe20008010859 */
[----:B------:R-:W-:Y:S01]  /*2390*/  FFMA.FTZ R92, R92, UR11, -R89 ;  /* 0x0000000b5c5c7c23 */ /* 0x000fe20008010859 */
[----:B------:R-:W-:Y:S01]  /*23a0*/  FSEL R89, R22, -INF , P2 ;  /* 0xff80000016597808 */ /* 0x000fe20001000000 */
[----:B------:R-:W-:Y:S02]  /*23b0*/  STL [R1+0x44], R172 ;  /* 0x000044ac01007387 */ /* 0x000fe40000100800 */
[----:B------:R-:W-:Y:S02]  /*23c0*/  MUFU.TANH R190, R105 ;  /* 0x0000006900be7308 */ /* 0x000fe40000002400 */
[----:B------:R-:W-:Y:S04]  /*23d0*/  STL [R1+0x40], R171 ;  /* 0x000040ab01007387 */ /* 0x000fe80000100800 */
[----:B------:R-:W-:Y:S02]  /*23e0*/  STL [R1+0x3c], R170 ;  /* 0x00003caa01007387 */ /* 0x000fe40000100800 */
[----:B-1----:R1:W-:Y:S02]  /*23f0*/  MUFU.TANH R173, R122 ;  /* 0x0000007a00ad7308 */ /* 0x0023e40000002400 */
[----:B------:R-:W-:Y:S01]  /*2400*/  SHFL.IDX PT, R102, R202, R108, 0x1f ;  /* 0x00001f6cca667589 */ /* 0x000fe200000e0000 */
[----:B------:R-:W-:-:S02]  /*2410*/  WARPGROUP.DEPBAR.LE gsb0, 0x0 ;  /* 0x00008000000079c5 */ /* 0x000fc40000010000 */
[----:B------:R-:W-:Y:S01]  /*2420*/  WARPGROUP.ARRIVE ;  /* 0x00000000000079c5 */ /* 0x000fe20000000000 */
[----:B------:R-:W-:Y:S02]  /*2430*/  STL [R1+0x38], R169 ;  /* 0x000038a901007387 */ /* 0x000fe40000100800 */
[----:B------:R-:W-:Y:S02]  /*2440*/  MUFU.TANH R221, R221 ;  /* 0x000000dd00dd7308 */ /* 0x000fe40000002400 */
[----:B------:R-:W-:Y:S01]  /*2450*/  STL [R1+0x34], R168 ;  /* 0x000034a801007387 */ /* 0x000fe20000100800 */
[----:B------:R-:W-:Y:S01]  /*2460*/  HGMMA.64x128x16.F32.BF16 R24, gdesc[UR4], R24, gsb0 ;  /* 0x01e00000041879f0 */ /* 0x000fe20008001818 */
[----:B------:R-:W-:Y:S02]  /*2470*/  UIADD3 UR6, UR8, 0x4, URZ ;  /* 0x0000000408067890 */ /* 0x000fe4000fffe03f */
[----:B------:R-:W-:Y:S01]  /*2480*/  UIADD3 UR4, UR9, 0x4, URZ ;  /* 0x0000000409047890 */ /* 0x000fe2000fffe03f */
[----:B------:R-:W-:Y:S01]  /*2490*/  STL [R1+0x30], R10 ;  /* 0x0000300a01007387 */ /* 0x000fe20000100800 */
[----:B------:R-:W-:Y:S01]  /*24a0*/  UMOV UR7, 0x40000040 ;  /* 0x4000004000077882 */ /* 0x000fe20000000000 */
[----:B------:R-:W-:Y:S01]  /*24b0*/  UMOV UR5, 0x40000040 ;  /* 0x4000004000057882 */ /* 0x000fe20000000000 */
[----:B------:R2:W-:Y:S01]  /*24c0*/  MUFU.TANH R183, R111 ;  /* 0x0000006f00b77308 */ /* 0x0005e20000002400 */
[----:B-1----:R-:W1:Y:S04]  /*24d0*/  SHFL.IDX PT, R122, R23, R112, 0x1f ;  /* 0x00001f70177a7589 */ /* 0x002e6800000e0000 */
[----:B------:R-:W-:Y:S03]  /*24e0*/  STL [R1+0x2c], R8 ;  /* 0x00002c0801007387 */ /* 0x000fe60000100800 */
[----:B------:R3:W-:Y:S01]  /*24f0*/  MUFU.EX2 R105, R91 ;  /* 0x0000005b00697308 */ /* 0x0007e20000000800 */
[----:B--2---:R-:W-:Y:S01]  /*2500*/  VIADD R111, R11, 0x18 ;  /* 0x000000180b6f7836 */ /* 0x004fe20000000000 */
[----:B------:R-:W-:Y:S04]  /*2510*/  STL [R1+0x28], R7 ;  /* 0x0000280701007387 */ /* 0x000fe80000100800 */
[----:B------:R-:W2:Y:S02]  /*2520*/  SHFL.IDX PT, R94, R202, R112, 0x1f ;  /* 0x00001f70ca5e7589 */ /* 0x000ea400000e0000 */
[----:B------:R4:W-:Y:S02]  /*2530*/  MUFU.TANH R197, R95 ;  /* 0x0000005f00c57308 */ /* 0x0009e40000002400 */
[----:B---3--:R-:W-:Y:S04]  /*2540*/  SHFL.IDX PT, R91, R202, R114, 0x1f ;  /* 0x00001f72ca5b7589 */ /* 0x008fe800000e0000 */
[----:B------:R-:W-:Y:S02]  /*2550*/  STL [R1+0x24], R6 ;  /* 0x0000240601007387 */ /* 0x000fe40000100800 */
[----:B------:R-:W3:Y:S02]  /*2560*/  MUFU.TANH R198, R96 ;  /* 0x0000006000c67308 */ /* 0x000ee40000002400 */
[----:B----4-:R-:W-:Y:S04]  /*2570*/  SHFL.IDX PT, R95, R202, R110, 0x1f ;  /* 0x00001f6eca5f7589 */ /* 0x010fe800000e0000 */
[----:B------:R-:W-:Y:S02]  /*2580*/  STL [R1+0x20], R4 ;  /* 0x0000200401007387 */ /* 0x000fe40000100800 */
[----:B------:R-:W-:Y:S02]  /*2590*/  MUFU.TANH R230, R230 ;  /* 0x000000e600e67308 */ /* 0x000fe40000002400 */
[----:B------:R-:W-:Y:S04]  /*25a0*/  SHFL.IDX PT, R135, R23, R108, 0x1f ;  /* 0x00001f6c17877589 */ /* 0x000fe800000e0000 */
[----:B------:R-:W-:Y:S02]  /*25b0*/  SHFL.IDX PT, R205, R23, R114, 0x1f ;  /* 0x00001f7217cd7589 */ /* 0x000fe400000e0000 */
[----:B------:R-:W-:Y:S01]  /*25c0*/  MUFU.TANH R233, R233 ;  /* 0x000000e900e97308 */ /* 0x000fe20000002400 */
[----:B---3--:R-:W-:Y:S01]  /*25d0*/  FSEL R211, R198, -INF , P2 ;  /* 0xff800000c6d37808 */ /* 0x008fe20001000000 */
[----:B------:R-:W-:Y:S04]  /*25e0*/  STL [R1+0x1c], R3 ;  /* 0x00001c0301007387 */ /* 0x000fe80000100800 */
[----:B------:R-:W-:Y:S01]  /*25f0*/  STL [R1+0x18], R0 ;  /* 0x0000180001007387 */ /* 0x000fe20000100800 */
[----:B-1----:R-:W-:Y:S01]  /*2600*/  FFMA.FTZ R211, R211, UR11, -R122 ;  /* 0x0000000bd3d37c23 */ /* 0x002fe2000801087a */
[----:B------:R-:W1:Y:S02]  /*2610*/  MUFU.TANH R220, R220 ;  /* 0x000000dc00dc7308 */ /* 0x000e640000002400 */
[----:B------:R-:W-:Y:S04]  /*2620*/  SHFL.IDX PT, R215, R17, R108, 0x1f ;  /* 0x00001f6c11d77589 */ /* 0x000fe800000e0000 */
[----:B------:R-:W3:Y:S02]  /*2630*/  SHFL.IDX PT, R213, R17, R112, 0x1f ;  /* 0x00001f7011d57589 */ /* 0x000ee400000e0000 */
[----:B------:R-:W4:Y:S02]  /*2640*/  MUFU.TANH R227, R227 ;  /* 0x000000e300e37308 */ /* 0x000f240000002400 */
[----:B------:R-:W-:Y:S06]  /*2650*/  SHFL.IDX PT, R224, R14, R109, 0x1f ;  /* 0x00001f6d0ee07589 */ /* 0x000fec00000e0000 */
[----:B------:R-:W3:Y:S01]  /*2660*/  MUFU.TANH R217, R217 ;  /* 0x000000d900d97308 */ /* 0x000ee20000002400 */
[C---:B-1----:R-:W-:Y:S01]  /*2670*/  FSEL R96, R220.reuse, -INF , P2 ;  /* 0xff800000dc607808 */ /* 0x042fe20001000000 */
[----:B------:R-:W-:-:S04]  /*2680*/  FFMA.FTZ R220, -R220, R220, 1 ;  /* 0x3f800000dcdc7423 */ /* 0x000fc800000101dc */
[----:B--2---:R-:W-:Y:S02]  /*2690*/  FFMA.FTZ R96, R96, UR11, -R94 ;  /* 0x0000000b60607c23 */ /* 0x004fe4000801085e */
[----:B------:R-:W-:Y:S01]  /*26a0*/  MUFU.TANH R216, R216 ;  /* 0x000000d800d87308 */ /* 0x000fe20000002400 */
[C---:B----4-:R-:W-:Y:S01]  /*26b0*/  FSEL R98, R227.reuse, -INF , P1 ;  /* 0xff800000e3627808 */ /* 0x050fe20000800000 */
[----:B------:R-:W-:Y:S01]  /*26c0*/  FFMA.FTZ R227, -R227, R227, 1 ;  /* 0x3f800000e3e37423 */ /* 0x000fe200000101e3 */
[----:B---3--:R-:W-:-:S05]  /*26d0*/  FFMA.FTZ R214, R214, UR11, -R213 ;  /* 0x0000000bd6d67c23 */ /* 0x008fca00080108d5 */
[----:B------:R1:W-:Y:S01]  /*26e0*/  MUFU.TANH R4, R132 ;  /* 0x0000008400047308 */ /* 0x0003e20000002400 */
[----:B------:R-:W-:-:S05]  /*26f0*/  FSEL R97, R217, -INF , P2 ;  /* 0xff800000d9617808 */ /* 0x000fca0001000000 */
[----:B------:R-:W-:Y:S02]  /*2700*/  FFMA.FTZ R97, R97, UR11, -R95 ;  /* 0x0000000b61617c23 */ /* 0x000fe4000801085f */
[----:B------:R-:W-:Y:S01]  /*2710*/  MUFU.TANH R228, R228 ;  /* 0x000000e400e47308 */ /* 0x000fe20000002400 */
[----:B-1----:R-:W-:Y:S07]  /*2720*/  SHFL.IDX PT, R132, R23, R111, 0x1f ;  /* 0x00001f6f17847589 */ /* 0x002fee00000e0000 */
[----:B------:R1:W-:Y:S08]  /*2730*/  MUFU.TANH R195, R100 ;  /* 0x0000006400c37308 */ /* 0x0003f00000002400 */
[----:B------:R2:W-:Y:S01]  /*2740*/  MUFU.TANH R192, R103 ;  /* 0x0000006700c07308 */ /* 0x0005e20000002400 */
[----:B-1----:R-:W-:Y:S07]  /*2750*/  SHFL.IDX PT, R100, R23, R218, 0x1f ;  /* 0x00001fda17647589 */ /* 0x002fee00000e0000 */
[----:B------:R1:W-:Y:S01]  /*2760*/  MUFU.TANH R180, R115 ;  /* 0x0000007300b47308 */ /* 0x0003e20000002400 */
[----:B--2---:R-:W-:Y:S01]  /*2770*/  FFMA.FTZ R103, R89, UR11, -R88 ;  /* 0x0000000b59677c23 */ /* 0x004fe20008010858 */
[C---:B------:R-:W-:Y:S01]  /*2780*/  FSEL R89, R201.reuse, -INF , P1 ;  /* 0xff800000c9597808 */ /* 0x040fe20000800000 */
[----:B------:R-:W-:-:S05]  /*2790*/  FFMA.FTZ R201, -R201, R201, 1 ;  /* 0x3f800000c9c97423 */ /* 0x000fca00000101c9 */
[----:B------:R2:W3:Y:S01]  /*27a0*/  MUFU.TANH R199, R93 ;  /* 0x0000005d00c77308 */ /* 0x0004e20000002400 */
[----:B-1----:R-:W1:Y:S01]  /*27b0*/  SHFL.IDX PT, R115, R23, R11, 0x1f ;  /* 0x00001f0b17737589 */ /* 0x002e6200000e0000 */
[----:B------:R-:W-:Y:S02]  /*27c0*/  WARPGROUP.DEPBAR.LE gsb0, 0x0 ;  /* 0x00008000000079c5 */ /* 0x000fe40000010000 */
[----:B------:R-:W-:-:S04]  /*27d0*/  WARPGROUP.ARRIVE ;  /* 0x00000000000079c5 */ /* 0x000fc80000000000 */
[----:B------:R-:W4:Y:S01]  /*27e0*/  MUFU.TANH R232, R232 ;  /* 0x000000e800e87308 */ /* 0x000f220000002400 */
[----:B--2---:R-:W-:Y:S01]  /*27f0*/  FSEL R93, R230, -INF , P2 ;  /* 0xff800000e65d7808 */ /* 0x004fe20001000000 */
[----:B------:R-:W-:Y:S01]  /*2800*/  HGMMA.64x128x16.F32.BF16 R24, gdesc[UR4], R24, gsb0 ;  /* 0x01e00000041879f0 */ /* 0x000fe20008001818 */
[----:B------:R-:W-:-:S03]  /*2810*/  UIADD3 UR6, UR8, 0x6, URZ ;  /* 0x0000000608067890 */ /* 0x000fc6000fffe03f */
[--C-:B------:R-:W-:Y:S01]  /*2820*/  FFMA.FTZ R93, R93, UR11, -R91.reuse ;  /* 0x0000000b5d5d7c23 */ /* 0x100fe2000801085b */
[----:B------:R-:W-:Y:S01]  /*2830*/  UIADD3 UR4, UR9, 0x6, URZ ;  /* 0x0000000609047890 */ /* 0x000fe2000fffe03f */
[----:B------:R2:W-:Y:S01]  /*2840*/  MUFU.TANH R6, R131 ;  /* 0x0000008300067308 */ /* 0x0005e20000002400 */
[----:B------:R-:W-:Y:S01]  /*2850*/  UMOV UR7, 0x40000040 ;  /* 0x4000004000077882 */ /* 0x000fe20000000000 */
[----:B------:R-:W-:Y:S01]  /*2860*/  UMOV UR5, 0x40000040 ;  /* 0x4000004000057882 */ /* 0x000fe20000000000 */
[----:B------:R-:W-:Y:S01]  /*2870*/  FFMA.FTZ R91, R98, UR11, -R91 ;  /* 0x0000000b625b7c23 */ /* 0x000fe2000801085b */
[----:B---3--:R-:W-:-:S04]  /*2880*/  FSEL R98, R199, -INF , P2 ;  /* 0xff800000c7627808 */ /* 0x008fc80001000000 */
[----:B------:R-:W3:Y:S01]  /*2890*/  MUFU.TANH R235, R235 ;  /* 0x000000eb00eb7308 */ /* 0x000ee20000002400 */
[----:B--2---:R-:W2:Y:S01]  /*28a0*/  SHFL.IDX PT, R131, R17, R11, 0x1f ;  /* 0x00001f0b11837589 */ /* 0x004ea200000e0000 */
[----:B------:R-:W-:-:S06]  /*28b0*/  FFMA.FTZ R98, R98, UR11, -R135 ;  /* 0x0000000b62627c23 */ /* 0x000fcc0008010887 */
[----:B------:R4:W-:Y:S08]  /*28c0*/  MUFU.TANH R8, R129 ;  /* 0x0000008100087308 */ /* 0x0009f00000002400 */
[----:B------:R1:W2:Y:S01]  /*28d0*/  MUFU.TANH R194, R101 ;  /* 0x0000006500c27308 */ /* 0x0002a20000002400 */
[----:B----4-:R-:W4:Y:S07]  /*28e0*/  SHFL.IDX PT, R129, R23, R110, 0x1f ;  /* 0x00001f6e17817589 */ /* 0x010f2e00000e0000 */
[----:B------:R3:W-:Y:S01]  /*28f0*/  MUFU.TANH R191, R104 ;  /* 0x0000006800bf7308 */ /* 0x0007e20000002400 */
[----:B-1----:R-:W-:Y:S01]  /*2900*/  FFMA.FTZ R101, R89, UR11, -R88 ;  /* 0x0000000b59657c23 */ /* 0x002fe20008010858 */
[C---:B------:R-:W-:Y:S01]  /*2910*/  FSEL R89, R203.reuse, -INF , P2 ;  /* 0xff800000cb597808 */ /* 0x040fe20001000000 */
[----:B------:R-:W-:Y:S01]  /*2920*/  FFMA.FTZ R203, -R203, R203, 1 ;  /* 0x3f800000cbcb7423 */ /* 0x000fe200000101cb */
[C---:B------:R-:W-:Y:S01]  /*2930*/  FSEL R88, R221.reuse, -INF , P1 ;  /* 0xff800000dd587808 */ /* 0x040fe20000800000 */
[----:B------:R-:W-:-:S03]  /*2940*/  FFMA.FTZ R221, -R221, R221, 1 ;  /* 0x3f800000dddd7423 */ /* 0x000fc600000101dd */
[----:B------:R-:W-:Y:S01]  /*2950*/  MUFU.TANH R188, R107 ;  /* 0x0000006b00bc7308 */ /* 0x000fe20000002400 */
[--C-:B---3--:R-:W-:Y:S01]  /*2960*/  FFMA.FTZ R104, R89, UR11, -R102.reuse ;  /* 0x0000000b59687c23 */ /* 0x108fe20008010866 */
[----:B------:R-:W-:Y:S01]  /*2970*/  FFMA.FTZ R102, R88, UR11, -R102 ;  /* 0x0000000b58667c23 */ /* 0x000fe20008010866 */
[----:B------:R-:W-:Y:S02]  /*2980*/  FSEL R89, R216, -INF , P1 ;  /* 0xff800000d8597808 */ /* 0x000fe40000800000 */
[----:B------:R-:W-:-:S03]  /*2990*/  FSEL R88, R228, -INF , P1 ;  /* 0xff800000e4587808 */ /* 0x000fc60000800000 */
[----:B------:R-:W-:Y:S01]  /*29a0*/  MUFU.TANH R189, R106 ;  /* 0x0000006a00bd7308 */ /* 0x000fe20000002400 */
[----:B------:R-:W-:Y:S01]  /*29b0*/  FFMA.FTZ R94, R89, UR11, -R94 ;  /* 0x0000000b595e7c23 */ /* 0x000fe2000801085e */
[----:B------:R-:W-:Y:S01]  /*29c0*/  FFMA.FTZ R95, R88, UR11, -R95 ;  /* 0x0000000b585f7c23 */ /* 0x000fe2000801085f */
[C---:B------:R-:W-:Y:S01]  /*29d0*/  FSEL R89, R232.reuse, -INF , P2 ;  /* 0xff800000e8597808 */ /* 0x040fe20001000000 */
[----:B------:R-:W-:Y:S01]  /*29e0*/  FFMA.FTZ R232, -R232, R232, 1 ;  /* 0x3f800000e8e87423 */ /* 0x000fe200000101e8 */
[----:B------:R-:W-:-:S03]  /*29f0*/  FSEL R88, R235, -INF , P1 ;  /* 0xff800000eb587808 */ /* 0x000fc60000800000 */
[----:B------:R1:W-:Y:S01]  /*2a00*/  MUFU.EX2 R107, R90 ;  /* 0x0000005a006b7308 */ /* 0x0003e20000000800 */
[--C-:B------:R-:W-:Y:S01]  /*2a10*/  FFMA.FTZ R89, R89, UR11, -R115.reuse ;  /* 0x0000000b59597c23 */ /* 0x100fe20008010873 */
[----:B------:R-:W-:-:S06]  /*2a20*/  FFMA.FTZ R115, R88, UR11, -R115 ;  /* 0x0000000b58737c23 */ /* 0x000fcc0008010873 */
[----:B------:R-:W-:Y:S01]  /*2a30*/  MUFU.TANH R237, R237 ;  /* 0x000000ed00ed7308 */ /* 0x000fe20000002400 */
[----:B-1----:R2:W1:Y:S07]  /*2a40*/  SHFL.IDX PT, R90, R202, R111, 0x1f ;  /* 0x00001f6fca5a7589 */ /* 0x00246e00000e0000 */
[----:B------:R-:W-:Y:S01]  /*2a50*/  MUFU.TANH R196, R99 ;  /* 0x0000006300c47308 */ /* 0x000fe20000002400 */
[----:B--2---:R-:W-:-:S07]  /*2a60*/  FSEL R202, R194, -INF , P2 ;  /* 0xff800000c2ca7808 */ /* 0x004fce0001000000 */
[----:B------:R-:W-:Y:S01]  /*2a70*/  MUFU.TANH R222, R222 ;  /* 0x000000de00de7308 */ /* 0x000fe20000002400 */
[----:B------:R-:W-:-:S07]  /*2a80*/  FFMA.FTZ R202, R202, UR11, -R205 ;  /* 0x0000000bcaca7c23 */ /* 0x000fce00080108cd */
[----:B------:R2:W3:Y:S08]  /*2a90*/  MUFU.TANH R177, R118 ;  /* 0x0000007600b17308 */ /* 0x0004f00000002400 */
[----:B------:R4:W-:Y:S01]  /*2aa0*/  MUFU.TANH R169, R126 ;  /* 0x0000007e00a97308 */ /* 0x0009e20000002400 */
[----:B--2---:R2:W-:Y:S07]  /*2ab0*/  SHFL.IDX PT, R118, R23, R109, 0x1f ;  /* 0x00001f6d17767589 */ /* 0x0045ee00000e0000 */
[----:B------:R-:W1:Y:S01]  /*2ac0*/  MUFU.TANH R229, R229 ;  /* 0x000000e500e57308 */ /* 0x000e620000002400 */
[----:B----4-:R-:W4:Y:S01]  /*2ad0*/  SHFL.IDX PT, R126, R17, R109, 0x1f ;  /* 0x00001f6d117e7589 */ /* 0x010f2200000e0000 */
[----:B---3--:R-:W-:-:S02]  /*2ae0*/  FSEL R207, R177, -INF , P1 ;  /* 0xff800000b1cf7808 */ /* 0x008fc40000800000 */
[----:B--2---:R-:W-:-:S04]  /*2af0*/  FSEL R23, R233, -INF , P1 ;  /* 0xff800000e9177808 */ /* 0x004fc80000800000 */
[----:B------:R-:W2:Y:S01]  /*2b00*/  MUFU.TANH R236, R236 ;  /* 0x000000ec00ec7308 */ /* 0x000ea20000002400 */
[----:B------:R-:W-:Y:S01]  /*2b10*/  FFMA.FTZ R122, R23, UR11, -R122 ;  /* 0x0000000b177a7c23 */ /* 0x000fe2000801087a */
[----:B------:R-:W-:-:S06]  /*2b20*/  FSEL R23, R193, -INF , P1 ;  /* 0xff800000c1177808 */ /* 0x000fcc0000800000 */
[----:B------:R-:W-:Y:S01]  /*2b30*/  MUFU.TANH R231, R231 ;  /* 0x000000e700e77308 */ /* 0x000fe20000002400 */
[----:B-1----:R-:W-:-:S07]  /*2b40*/  FSEL R99, R229, -INF , P1 ;  /* 0xff800000e5637808 */ /* 0x002fce0000800000 */
[----:B------:R1:W-:Y:S01]  /*2b50*/  MUFU.TANH R0, R134 ;  /* 0x0000008600007308 */ /* 0x0003e20000002400 */
[----:B--2---:R-:W-:Y:S01]  /*2b60*/  FSEL R88, R236, -INF , P2 ;  /* 0xff800000ec587808 */ /* 0x004fe20001000000 */
[----:B------:R-:W-:Y:S02]  /*2b70*/  WARPGROUP.DEPBAR.LE gsb0, 0x0 ;  /* 0x00008000000079c5 */ /* 0x000fe40000010000 */
[----:B------:R-:W-:Y:S02]  /*2b80*/  WARPGROUP.ARRIVE ;  /* 0x00000000000079c5 */ /* 0x000fe40000000000 */
[----:B------:R-:W-:Y:S02]  /*2b90*/  FFMA.FTZ R88, R88, UR11, -R100 ;  /* 0x0000000b58587c23 */ /* 0x000fe40008010864 */
[----:B------:R2:W-:Y:S01]  /*2ba0*/  MUFU.TANH R10, R128 ;  /* 0x00000080000a7308 */ /* 0x0005e20000002400 */
[----:B-1----:R-:W-:Y:S01]  /*2bb0*/  FSEL R134, R195, -INF , P2 ;  /* 0xff800000c3867808 */ /* 0x002fe20001000000 */
[----:B------:R-:W-:Y:S04]  /*2bc0*/  HGMMA.64x128x16.F32.BF16 R24, gdesc[UR4], R24, gsb0 ;  /* 0x01e00000041879f0 */ /* 0x000fe80008001818 */
[--C-:B------:R-:W-:Y:S01]  /*2bd0*/  FFMA.FTZ R134, R134, UR11, -R132.reuse ;  /* 0x0000000b86867c23 */ /* 0x100fe20008010884 */
[----:B------:R-:W-:Y:S01]  /*2be0*/  FFMA.FTZ R132, R23, UR11, -R132 ;  /* 0x0000000b17847c23 */ /* 0x000fe20008010884 */
[----:B------:R-:W-:Y:S01]  /*2bf0*/  MUFU.TANH R234, R234 ;  /* 0x000000ea00ea7308 */ /* 0x000fe20000002400 */
[----:B--2---:R-:W1:Y:S01]  /*2c00*/  SHFL.IDX PT, R128, R17, R218, 0x1f ;  /* 0x00001fda11807589 */ /* 0x004e6200000e0000 */
[----:B------:R-:W-:-:S06]  /*2c10*/  FSEL R23, R189, -INF , P1 ;  /* 0xff800000bd177808 */ /* 0x000fcc0000800000 */
[----:B------:R2:W3:Y:S08]  /*2c20*/  MUFU.TANH R179, R116 ;  /* 0x0000007400b37308 */ /* 0x0004f00000002400 */
[----:B------:R4:W-:Y:S01]  /*2c30*/  MUFU.TANH R3, R133 ;  /* 0x0000008500037308 */ /* 0x0009e20000002400 */
[----:B--2---:R-:W-:-:S05]  /*2c40*/  FSEL R116, R197, -INF , P1 ;  /* 0xff800000c5747808 */ /* 0x004fca0000800000 */
[----:B------:R-:W-:Y:S01]  /*2c50*/  FFMA.FTZ R135, R116, UR11, -R135 ;  /* 0x0000000b74877c23 */ /* 0x000fe20008010887 */
[----:B------:R-:W-:Y:S01]  /*2c60*/  FSEL R116, R196, -INF , P1 ;  /* 0xff800000c4747808 */ /* 0x000fe20000800000 */
[----:B------:R2:W-:Y:S01]  /*2c70*/  MUFU.TANH R174, R121 ;  /* 0x0000007900ae7308 */ /* 0x0005e20000002400 */
[----:B----4-:R-:W-:Y:S02]  /*2c80*/  FSEL R133, R191, -INF , P2 ;  /* 0xff800000bf857808 */ /* 0x010fe40001000000 */
[----:B---3--:R-:W-:-:S03]  /*2c90*/  FSEL R209, R179, -INF , P2 ;  /* 0xff800000b3d17808 */ /* 0x008fc60001000000 */
[--C-:B------:R-:W-:Y:S01]  /*2ca0*/  FFMA.FTZ R133, R133, UR11, -R131.reuse ;  /* 0x0000000b85857c23 */ /* 0x100fe20008010883 */
[----:B------:R-:W-:Y:S01]  /*2cb0*/  FFMA.FTZ R131, R23, UR11, -R131 ;  /* 0x0000000b17837c23 */ /* 0x000fe20008010883 */
[----:B------:R3:W-:Y:S01]  /*2cc0*/  MUFU.EX2 R106, R92 ;  /* 0x0000005c006a7308 */ /* 0x0007e20000000800 */
[----:B--2---:R-:W-:-:S05]  /*2cd0*/  FSEL R121, R237, -INF , P2 ;  /* 0xff800000ed797808 */ /* 0x004fca0001000000 */
[--C-:B------:R-:W-:Y:S01]  /*2ce0*/  FFMA.FTZ R121, R121, UR11, -R129.reuse ;  /* 0x0000000b79797c23 */ /* 0x100fe20008010881 */
[----:B------:R-:W-:Y:S01]  /*2cf0*/  FFMA.FTZ R129, R116, UR11, -R129 ;  /* 0x0000000b74817c23 */ /* 0x000fe20008010881 */
[----:B------:R2:W-:Y:S01]  /*2d00*/  MUFU.TANH R168, R127 ;  /* 0x0000007f00a87308 */ /* 0x0005e20000002400 */
[----:B---3--:R-:W-:Y:S02]  /*2d10*/  FSEL R92, R222, -INF , P2 ;  /* 0xff800000de5c7808 */ /* 0x008fe40001000000 */
[----:B------:R-:W-:-:S03]  /*2d20*/  FSEL R116, R192, -INF , P1 ;  /* 0xff800000c0747808 */ /* 0x000fc60000800000 */
[--C-:B------:R-:W-:Y:S01]  /*2d30*/  FFMA.FTZ R92, R92, UR11, -R90.reuse ;  /* 0x0000000b5c5c7c23 */ /* 0x100fe2000801085a */
[----:B------:R-:W-:Y:S01]  /*2d40*/  FFMA.FTZ R90, R99, UR11, -R90 ;  /* 0x0000000b635a7c23 */ /* 0x000fe2000801085a */
[----:B------:R3:W-:Y:S01]  /*2d50*/  MUFU.EX2 R23, R115 ;  /* 0x0000007300177308 */ /* 0x0007e20000000800 */
[----:B--2---:R-:W-:Y:S01]  /*2d60*/  FSEL R127, R187, -INF , P2 ;  /* 0xff800000bb7f7808 */ /* 0x004fe20001000000 */
[----:B------:R-:W-:Y:S01]  /*2d70*/  FFMA.FTZ R205, R116, UR11, -R205 ;  /* 0x0000000b74cd7c23 */ /* 0x000fe200080108cd */
[----:B------:R-:W-:Y:S02]  /*2d80*/  FSEL R99, R12, -INF , P2 ;  /* 0xff8000000c637808 */ /* 0x000fe40001000000 */
[----:B------:R-:W-:Y:S01]  /*2d90*/  FSEL R116, R188, -INF , P1 ;  /* 0xff800000bc747808 */ /* 0x000fe20000800000 */
[----:B------:R-:W-:Y:S02]  /*2da0*/  FFMA.FTZ R127, R127, UR11, -R126 ;  /* 0x0000000b7f7f7c23 */ /* 0x000fe4000801087e */
[----:B------:R2:W-:Y:S01]  /*2db0*/  MUFU.TANH R176, R119 ;  /* 0x0000007700b07308 */ /* 0x0005e20000002400 */
[----:B---3--:R-:W-:Y:S01]  /*2dc0*/  FSEL R115, R186, -INF , P1 ;  /* 0xff800000ba737808 */ /* 0x008fe20000800000 */
[----:B------:R-:W-:-:S04]  /*2dd0*/  FFMA.FTZ R99, R99, UR11, -R118 ;  /* 0x0000000b63637c23 */ /* 0x000fc80008010876 */
[----:B------:R-:W-:Y:S02]  /*2de0*/  FFMA.FTZ R126, R115, UR11, -R126 ;  /* 0x0000000b737e7c23 */ /* 0x000fe4000801087e */
[----:B------:R3:W4:Y:S01]  /*2df0*/  MUFU.TANH R178, R117 ;  /* 0x0000007500b27308 */ /* 0x0007220000002400 */
[C---:B--2---:R-:W-:Y:S01]  /*2e00*/  FSEL R119, R231.reuse, -INF , P1 ;  /* 0xff800000e7777808 */ /* 0x044fe20000800000 */
[----:B------:R-:W-:Y:S01]  /*2e10*/  SHFL.IDX PT, R115, R17, R114, 0x1f ;  /* 0x00001f7211737589 */ /* 0x000fe200000e0000 */
[----:B------:R-:W-:-:S03]  /*2e20*/  FFMA.FTZ R231, -R231, R231, 1 ;  /* 0x3f800000e7e77423 */ /* 0x000fc600000101e7 */
[----:B------:R-:W-:Y:S02]  /*2e30*/  FFMA.FTZ R100, R119, UR11, -R100 ;  /* 0x0000000b77647c23 */ /* 0x000fe40008010864 */
[----:B------:R2:W-:Y:S01]  /*2e40*/  MUFU.TANH R7, R130 ;  /* 0x0000008200077308 */ /* 0x0005e20000002400 */
[----:B---3--:R-:W-:Y:S01]  /*2e50*/  FSEL R117, R234, -INF , P1 ;  /* 0xff800000ea757808 */ /* 0x008fe20000800000 */
[----:B------:R-:W3:Y:S04]  /*2e60*/  SHFL.IDX PT, R119, R17, R110, 0x1f ;  /* 0x00001f6e11777589 */ /* 0x000ee800000e0000 */
[----:B------:R-:W-:Y:S02]  /*2e70*/  FFMA.FTZ R118, R117, UR11, -R118 ;  /* 0x0000000b75767c23 */ /* 0x000fe40008010876 */
[----:B------:R4:W3:Y:S01]  /*2e80*/  SHFL.IDX PT, R117, R17, R111, 0x1f ;  /* 0x00001f6f11757589 */ /* 0x0008e200000e0000 */
[----:B--2---:R-:W-:Y:S01]  /*2e90*/  FSEL R130, R190, -INF , P2 ;  /* 0xff800000be827808 */ /* 0x004fe20001000000 */
[----:B------:R2:W-:Y:S04]  /*2ea0*/  MUFU.TANH R170, R125 ;  /* 0x0000007d00aa7308 */ /* 0x0005e80000002400 */
[--C-:B-1----:R-:W-:Y:S01]  /*2eb0*/  FFMA.FTZ R130, R130, UR11, -R128.reuse ;  /* 0x0000000b82827c23 */ /* 0x102fe20008010880 */
[----:B------:R-:W-:Y:S01]  /*2ec0*/  FFMA.FTZ R128, R116, UR11, -R128 ;  /* 0x0000000b74807c23 */ /* 0x000fe20008010880 */
[----:B------:R-:W-:-:S02]  /*2ed0*/  FSEL R116, R183, -INF , P1 ;  /* 0xff800000b7747808 */ /* 0x000fc40000800000 */
[----:B------:R1:W-:Y:S01]  /*2ee0*/  MUFU.TANH R175, R120 ;  /* 0x0000007800af7308 */ /* 0x0003e20000002400 */
[----:B--2---:R-:W-:Y:S02]  /*2ef0*/  FSEL R125, R185, -INF , P2 ;  /* 0xff800000b97d7808 */ /* 0x004fe40001000000 */
[----:B----4-:R-:W-:-:S03]  /*2f00*/  FSEL R17, R180, -INF , P1 ;  /* 0xff800000b4117808 */ /* 0x010fc60000800000 */
[--C-:B------:R-:W-:Y:S01]  /*2f10*/  FFMA.FTZ R125, R125, UR11, -R215.reuse ;  /* 0x0000000b7d7d7c23 */ /* 0x100fe200080108d7 */
[----:B------:R-:W-:Y:S01]  /*2f20*/  FFMA.FTZ R215, R116, UR11, -R215 ;  /* 0x0000000b74d77c23 */ /* 0x000fe200080108d7 */
[----:B------:R-:W-:Y:S01]  /*2f30*/  FSEL R116, R182, -INF , P1 ;  /* 0xff800000b6747808 */ /* 0x000fe20000800000 */
[----:B------:R2:W-:Y:S01]  /*2f40*/  MUFU.TANH R172, R123 ;  /* 0x0000007b00ac7308 */ /* 0x0005e20000002400 */
[----:B-1----:R-:W-:-:S03]  /*2f50*/  FSEL R120, R181, -INF , P2 ;  /* 0xff800000b5787808 */ /* 0x002fc60001000000 */
[----:B------:R-:W-:Y:S01]  /*2f60*/  FFMA.FTZ R213, R116, UR11, -R213 ;  /* 0x0000000b74d57c23 */ /* 0x000fe200080108d5 */
[----:B------:R-:W-:Y:S01]  /*2f70*/  FSEL R116, R178, -INF , P2 ;  /* 0xff800000b2747808 */ /* 0x000fe20001000000 */
[--C-:B---3--:R-:W-:Y:S01]  /*2f80*/  FFMA.FTZ R120, R120, UR11, -R119.reuse ;  /* 0x0000000b78787c23 */ /* 0x108fe20008010877 */
[----:B------:R-:W-:Y:S01]  /*2f90*/  FFMA.FTZ R119, R17, UR11, -R119 ;  /* 0x0000000b11777c23 */ /* 0x000fe20008010877 */
[----:B------:R1:W-:Y:S01]  /*2fa0*/  MUFU.TANH R171, R124 ;  /* 0x0000007c00ab7308 */ /* 0x0003e20000002400 */
[----:B--2---:R-:W-:Y:S01]  /*2fb0*/  FSEL R123, R176, -INF , P1 ;  /* 0xff800000b07b7808 */ /* 0x004fe20000800000 */
[----:B------:R-:W-:-:S04]  /*2fc0*/  FFMA.FTZ R116, R116, UR11, -R115 ;  /* 0x0000000b74747c23 */ /* 0x000fc80008010873 */
[----:B------:R-:W-:Y:S02]  /*2fd0*/  FFMA.FTZ R115, R123, UR11, -R115 ;  /* 0x0000000b7b737c23 */ /* 0x000fe40008010873 */
[----:B------:R-:W-:Y:S01]  /*2fe0*/  SHFL.IDX PT, R123, R14, R218, 0x1f ;  /* 0x00001fda0e7b7589 */ /* 0x000fe200000e0000 */
[----:B------:R2:W-:Y:S03]  /*2ff0*/  MUFU.EX2 R17, R118 ;  /* 0x0000007600117308 */ /* 0x0005e60000000800 */
[----:B-1----:R-:W-:Y:S05]  /*3000*/  SHFL.IDX PT, R124, R14, R11, 0x1f ;  /* 0x00001f0b0e7c7589 */ /* 0x002fea00000e0000 */
[----:B------:R-:W-:Y:S01]  /*3010*/  MUFU.EX2 R94, R94 ;  /* 0x0000005e005e7308 */ /* 0x000fe20000000800 */
[--C-:B--2---:R-:W-:Y:S01]  /*3020*/  FFMA.FTZ R118, R209, UR11, -R117.reuse ;  /* 0x0000000bd1767c23 */ /* 0x104fe20008010875 */
[----:B------:R-:W-:Y:S01]  /*3030*/  FFMA.FTZ R117, R207, UR11, -R117 ;  /* 0x0000000bcf757c23 */ /* 0x000fe20008010875 */
[----:B------:R-:W-:-:S02]  /*3040*/  WARPGROUP.DEPBAR.LE gsb0, 0x0 ;  /* 0x00008000000079c5 */ /* 0x000fc40000010000 */
[----:B------:R-:W1:Y:S03]  /*3050*/  LDS R200, [R200+0x400] ;  /* 0x00040000c8c87984 */ /* 0x000e660000000800 */
[----:B------:R-:W2:Y:S01]  /*3060*/  MUFU.EX2 R103, R103 ;  /* 0x0000006700677308 */ /* 0x000ea20000000800 */
[----:B------:R-:W-:Y:S07]  /*3070*/  LDS R13, [R13+0x400] ;  /* 0x000400000d0d7984 */ /* 0x000fee0000000800 */
[----:B------:R-:W3:Y:S08]  /*3080*/  MUFU.EX2 R113, R113 ;  /* 0x0000007100717308 */ /* 0x000ef00000000800 */
[----:B------:R-:W-:Y:S08]  /*3090*/  MUFU.EX2 R101, R101 ;  /* 0x0000006500657308 */ /* 0x000ff00000000800 */
[----:B------:R-:W4:Y:S08]  /*30a0*/  MUFU.EX2 R97, R97 ;  /* 0x0000006100617308 */ /* 0x000f300000000800 */
[----:B------:R-:W4:Y:S01]  /*30b0*/  MUFU.EX2 R95, R95 ;  /* 0x0000005f005f7308 */ /* 0x000f220000000800 */
[----:B-1----:R-:W1:Y:S07]  /*30c0*/  SHFL.IDX PT, R208, R200, R109, 0x1f ;  /* 0x00001f6dc8d07589 */ /* 0x002e6e00000e0000 */
[----:B------:R-:W4:Y:S01]  /*30d0*/  MUFU.EX2 R92, R92 ;  /* 0x0000005c005c7308 */ /* 0x000f220000000800 */
[----:B------:R-:W2:Y:S04]  /*30e0*/  SHFL.IDX PT, R212, R200, R108, 0x1f ;  /* 0x00001f6cc8d47589 */ /* 0x000ea800000e0000 */
[----:B------:R-:W3:Y:S03]  /*30f0*/  SHFL.IDX PT, R206, R200, R11, 0x1f ;  /* 0x00001f0bc8ce7589 */ /* 0x000ee600000e0000 */
[----:B------:R-:W-:Y:S01]  /*3100*/  MUFU.TANH R219, R219 ;  /* 0x000000db00db7308 */ /* 0x000fe20000002400 */
[----:B------:R-:W4:Y:S04]  /*3110*/  SHFL.IDX PT, R204, R200, R218, 0x1f ;  /* 0x00001fdac8cc7589 */ /* 0x000f2800000e0000 */
[----:B------:R-:W-:Y:S03]  /*3120*/  SHFL.IDX PT, R225, R200, R112, 0x1f ;  /* 0x00001f70c8e17589 */ /* 0x000fe600000e0000 */
[----:B------:R-:W4:Y:S01]  /*3130*/  MUFU.EX2 R102, R102 ;  /* 0x0000006600667308 */ /* 0x000f220000000800 */
[----:B------:R-:W4:Y:S01]  /*3140*/  SHFL.IDX PT, R223, R200, R110, 0x1f ;  /* 0x00001f6ec8df7589 */ /* 0x000f2200000e0000 */
[--C-:B-1----:R-:W-:Y:S01]  /*3150*/  FADD.FTZ R207, R28, -R208.reuse ;  /* 0x800000d01ccf7221 */ /* 0x102fe20000010000 */
[----:B------:R-:W-:-:S05]  /*3160*/  FADD.FTZ R208, R30, -R208 ;  /* 0x800000d01ed07221 */ /* 0x000fca0000010000 */
[----:B------:R1:W-:Y:S01]  /*3170*/  MUFU.EX2 R28, R135 ;  /* 0x00000087001c7308 */ /* 0x0003e20000000800 */
[----:B--2---:R-:W-:Y:S01]  /*3180*/  FADD.FTZ R226, R29, -R212 ;  /* 0x800000d41de27221 */ /* 0x004fe20000010000 */
[----:B------:R-:W-:Y:S01]  /*3190*/  FMUL.FTZ R207, R103, R207 ;  /* 0x000000cf67cf7220 */ /* 0x000fe20000410000 */
[--C-:B---3--:R-:W-:Y:S01]  /*31a0*/  FADD.FTZ R210, R24, -R206.reuse ;  /* 0x800000ce18d27221 */ /* 0x108fe20000010000 */
[----:B------:R-:W-:Y:S01]  /*31b0*/  FADD.FTZ R206, R26, -R206 ;  /* 0x800000ce1ace7221 */ /* 0x000fe20000010000 */
[----:B------:R-:W-:Y:S01]  /*31c0*/  FSEL R26, R173, -INF , P1 ;  /* 0xff800000ad1a7808 */ /* 0x000fe20000800000 */
[----:B-1----:R-:W-:Y:S01]  /*31d0*/  FADD.FTZ R135, R31, -R212 ;  /* 0x800000d41f877221 */ /* 0x002fe20000010000 */
[--C-:B----4-:R-:W-:Y:S01]  /*31e0*/  FADD.FTZ R209, R25, -R204.reuse ;  /* 0x800000cc19d17221 */ /* 0x110fe20000010000 */
[----:B------:R-:W1:Y:S01]  /*31f0*/  SHFL.IDX PT, R212, R200, R111, 0x1f ;  /* 0x00001f6fc8d47589 */ /* 0x000e6200000e0000 */
[----:B------:R-:W-:Y:S01]  /*3200*/  FADD.FTZ R204, R27, -R204 ;  /* 0x800000cc1bcc7221 */ /* 0x000fe20000010000 */
[----:B------:R-:W-:Y:S01]  /*3210*/  FSEL R27, R175, -INF , P2 ;  /* 0xff800000af1b7808 */ /* 0x000fe20001000000 */
[----:B------:R2:W-:Y:S01]  /*3220*/  MUFU.EX2 R30, R211 ;  /* 0x000000d3001e7308 */ /* 0x0005e20000000800 */
[----:B------:R-:W3:Y:S01]  /*3230*/  SHFL.IDX PT, R31, R14, R108, 0x1f ;  /* 0x00001f6c0e1f7589 */ /* 0x000ee200000e0000 */
[----:B------:R-:W-:Y:S01]  /*3240*/  FSEL R25, R174, -INF , P2 ;  /* 0xff800000ae197808 */ /* 0x000fe20001000000 */
[--C-:B------:R-:W-:Y:S01]  /*3250*/  FFMA.FTZ R26, R26, UR11, -R124.reuse ;  /* 0x0000000b1a1a7c23 */ /* 0x100fe2000801087c */
[----:B------:R-:W-:Y:S01]  /*3260*/  FSEL R24, R172, -INF , P1 ;  /* 0xff800000ac187808 */ /* 0x000fe20000800000 */
[----:B------:R-:W-:Y:S01]  /*3270*/  FFMA.FTZ R27, R27, UR11, -R124 ;  /* 0x0000000b1b1b7c23 */ /* 0x000fe2000801087c */
[----:B------:R-:W-:Y:S01]  /*3280*/  FSEL R124, R171, -INF , P2 ;  /* 0xff800000ab7c7808 */ /* 0x000fe20001000000 */
[----:B------:R-:W-:Y:S01]  /*3290*/  FFMA.FTZ R25, R25, UR11, -R123 ;  /* 0x0000000b19197c23 */ /* 0x000fe2000801087b */
[----:B------:R-:W-:Y:S01]  /*32a0*/  FADD.FTZ R33, R33, -R223 ;  /* 0x800000df21217221 */ /* 0x000fe20000010000 */
[----:B--2---:R2:W4:Y:S01]  /*32b0*/  SHFL.IDX PT, R211, R200, R114, 0x1f ;  /* 0x00001f72c8d37589 */ /* 0x00452200000e0000 */
[----:B------:R-:W-:Y:S01]  /*32c0*/  FFMA.FTZ R24, R24, UR11, -R123 ;  /* 0x0000000b18187c23 */ /* 0x000fe2000801087b */
[----:B------:R-:W-:Y:S01]  /*32d0*/  FSEL R123, R169, -INF , P1 ;  /* 0xff800000a97b7808 */ /* 0x000fe20000800000 */
[--C-:B------:R-:W-:Y:S01]  /*32e0*/  FFMA.FTZ R124, R124, UR11, -R224.reuse ;  /* 0x0000000b7c7c7c23 */ /* 0x100fe200080108e0 */
[----:B------:R-:W-:Y:S01]  /*32f0*/  FADD.FTZ R223, R35, -R223 ;  /* 0x800000df23df7221 */ /* 0x000fe20000010000 */
[----:B------:R3:W-:Y:S01]  /*3300*/  MUFU.EX2 R29, R122 ;  /* 0x0000007a001d7308 */ /* 0x0007e20000000800 */
[----:B------:R-:W4:Y:S01]  /*3310*/  SHFL.IDX PT, R35, R14, R111, 0x1f ;  /* 0x00001f6f0e237589 */ /* 0x000f2200000e0000 */
[----:B------:R-:W-:Y:S01]  /*3320*/  FFMA.FTZ R123, R123, UR11, -R224 ;  /* 0x0000000b7b7b7c23 */ /* 0x000fe200080108e0 */
[----:B------:R-:W-:Y:S01]  /*3330*/  FMUL.FTZ R206, R105, R206 ;  /* 0x000000ce69ce7220 */ /* 0x000fe20000410000 */
[----:B------:R-:W-:Y:S01]  /*3340*/  FMUL.FTZ R210, R113, R210 ;  /* 0x000000d271d27220 */ /* 0x000fe20000410000 */
[--C-:B--2---:R-:W-:Y:S01]  /*3350*/  FADD.FTZ R200, R32, -R225.reuse ;  /* 0x800000e120c87221 */ /* 0x104fe20000010000 */
[----:B------:R-:W-:Y:S01]  /*3360*/  FADD.FTZ R225, R34, -R225 ;  /* 0x800000e122e17221 */ /* 0x000fe20000010000 */
[--C-:B-1----:R-:W-:Y:S01]  /*3370*/  FADD.FTZ R224, R36, -R212.reuse ;  /* 0x800000d424e07221 */ /* 0x102fe20000010000 */
[----:B------:R-:W-:Y:S01]  /*3380*/  FMUL.FTZ R36, R106, R204 ;  /* 0x000000cc6a247220 */ /* 0x000fe20000410000 */
[----:B------:R-:W-:Y:S01]  /*3390*/  FFMA.FTZ R204, -R22, R22, 1 ;  /* 0x3f80000016cc7423 */ /* 0x000fe20000010116 */
[----:B------:R-:W-:Y:S01]  /*33a0*/  FMUL.FTZ R225, R94, R225 ;  /* 0x000000e15ee17220 */ /* 0x000fe20000410000 */
[----:B------:R1:W-:Y:S01]  /*33b0*/  MUFU.EX2 R22, R131 ;  /* 0x0000008300167308 */ /* 0x0003e20000000800 */
[----:B------:R-:W-:Y:S01]  /*33c0*/  SHFL.IDX PT, R34, R14, R110, 0x1f ;  /* 0x00001f6e0e227589 */ /* 0x000fe200000e0000 */
[----:B---3--:R-:W-:Y:S01]  /*33d0*/  FSEL R122, R170, -INF , P2 ;  /* 0xff800000aa7a7808 */ /* 0x008fe20001000000 */
[----:B------:R-:W-:Y:S01]  /*33e0*/  FMUL.FTZ R204, R204, R207 ;  /* 0x000000cfcccc7220 */ /* 0x000fe20000410000 */
[----:B------:R-:W-:Y:S01]  /*33f0*/  FSEL R207, R4, -INF , P2 ;  /* 0xff80000004cf7808 */ /* 0x000fe20001000000 */
[----:B------:R-:W-:Y:S01]  /*3400*/  FMUL.FTZ R33, R97, R33 ;  /* 0x0000002161217220 */ /* 0x000fe20000410000 */
[----:B------:R-:W-:Y:S01]  /*3410*/  FADD.FTZ R38, R38, -R212 ;  /* 0x800000d426267221 */ /* 0x000fe20000010000 */
[----:B------:R-:W-:Y:S01]  /*3420*/  FFMA.FTZ R122, R122, UR11, -R31 ;  /* 0x0000000b7a7a7c23 */ /* 0x000fe2000801081f */
[----:B------:R2:W-:Y:S01]  /*3430*/  MUFU.EX2 R32, R121 ;  /* 0x0000007900207308 */ /* 0x0005e20000000800 */
[----:B-1----:R-:W-:Y:S01]  /*3440*/  FFMA.FTZ R131, -R216, R216, 1 ;  /* 0x3f800000d8837423 */ /* 0x002fe200000101d8 */
[--C-:B----4-:R-:W-:Y:S01]  /*3450*/  FADD.FTZ R37, R37, -R211.reuse ;  /* 0x800000d325257221 */ /* 0x110fe20000010000 */
[----:B------:R-:W1:Y:S01]  /*3460*/  SHFL.IDX PT, R216, R13, R11, 0x1f ;  /* 0x00001f0b0dd87589 */ /* 0x000e6200000e0000 */
[----:B------:R-:W-:Y:S01]  /*3470*/  FADD.FTZ R39, R39, -R211 ;  /* 0x800000d327277221 */ /* 0x000fe20000010000 */
[----:B------:R-:W-:Y:S01]  /*3480*/  FMUL.FTZ R131, R131, R225 ;  /* 0x000000e183837220 */ /* 0x000fe20000410000 */
[----:B------:R-:W-:Y:S01]  /*3490*/  FFMA.FTZ R207, R207, UR11, -R35 ;  /* 0x0000000bcfcf7c23 */ /* 0x000fe20008010823 */
[----:B------:R-:W3:Y:S01]  /*34a0*/  SHFL.IDX PT, R225, R13, R108, 0x1f ;  /* 0x00001f6c0de17589 */ /* 0x000ee200000e0000 */
[----:B------:R-:W-:Y:S01]  /*34b0*/  MUFU.EX2 R96, R96 ;  /* 0x0000006000607308 */ /* 0x000fe20000000800 */
[----:B--2---:R-:W-:Y:S01]  /*34c0*/  FSEL R121, R168, -INF , P1 ;  /* 0xff800000a8797808 */ /* 0x004fe20000800000 */
[----:B------:R-:W-:Y:S01]  /*34d0*/  FMUL.FTZ R223, R95, R223 ;  /* 0x000000df5fdf7220 */ /* 0x000fe20000410000 */
[----:B------:R-:W2:Y:S01]  /*34e0*/  SHFL.IDX PT, R211, R14, R112, 0x1f ;  /* 0x00001f700ed37589 */ /* 0x000ea200000e0000 */
[----:B------:R-:W-:Y:S01]  /*34f0*/  FSEL R212, R10, -INF , P2 ;  /* 0xff8000000ad47808 */ /* 0x000fe20001000000 */
[----:B------:R-:W-:Y:S01]  /*3500*/  FMUL.FTZ R209, R107, R209 ;  /* 0x000000d16bd17220 */ /* 0x000fe20000410000 */
[----:B------:R-:W-:Y:S01]  /*3510*/  FFMA.FTZ R121, R121, UR11, -R31 ;  /* 0x0000000b79797c23 */ /* 0x000fe2000801081f */
[----:B------:R-:W-:Y:S01]  /*3520*/  FMUL.FTZ R224, R92, R224 ;  /* 0x000000e05ce07220 */ /* 0x000fe20000410000 */
[----:B------:R4:W-:Y:S01]  /*3530*/  MUFU.EX2 R31, R129 ;  /* 0x00000081001f7308 */ /* 0x0009e20000000800 */
[----:B------:R-:W-:-:S07]  /*3540*/  FMUL.FTZ R135, R102, R135 ;  /* 0x0000008766877220 */ /* 0x000fce0000410000 */
[----:B------:R-:W2:Y:S01]  /*3550*/  MUFU.EX2 R90, R90 ;  /* 0x0000005a005a7308 */ /* 0x000ea20000000800 */
[----:B----4-:R-:W-:Y:S01]  /*3560*/  FFMA.FTZ R129, -R18, R18, 1 ;  /* 0x3f80000012817423 */ /* 0x010fe20000010112 */
[--C-:B-1----:R-:W-:Y:S01]  /*3570*/  FADD.FTZ R40, R40, -R216.reuse ;  /* 0x800000d828287221 */ /* 0x102fe20000010000 */
[----:B------:R-:W-:Y:S02]  /*3580*/  FADD.FTZ R42, R42, -R216 ;  /* 0x800000d82a2a7221 */ /* 0x000fe40000010000 */
[----:B------:R-:W-:Y:S01]  /*3590*/  FMUL.FTZ R129, R129, R210 ;  /* 0x000000d281817220 */ /* 0x000fe20000410000 */
[----:B------:R-:W-:Y:S01]  /*35a0*/  FSEL R210, R8, -INF , P2 ;  /* 0xff80000008d27808 */ /* 0x000fe20001000000 */
[----:B---3--:R-:W-:Y:S01]  /*35b0*/  FADD.FTZ R216, R45, -R225 ;  /* 0x800000e12dd87221 */ /* 0x008fe20000010000 */
[----:B------:R1:W-:Y:S01]  /*35c0*/  MUFU.EX2 R18, R134 ;  /* 0x0000008600127308 */ /* 0x0003e20000000800 */
[----:B------:R-:W-:Y:S01]  /*35d0*/  LDS R45, [R16+0x400] ;  /* 0x00040000102d7984 */ /* 0x000fe20000000800 */
[----:B------:R-:W-:Y:S01]  /*35e0*/  FMUL.FTZ R42, R23, R42 ;  /* 0x0000002a172a7220 */ /* 0x000fe20000410000 */
[----:B------:R-:W-:Y:S01]  /*35f0*/  FFMA.FTZ R210, R210, UR11, -R34 ;  /* 0x0000000bd2d27c23 */ /* 0x000fe20008010822 */
[----:B--2---:R-:W-:Y:S01]  /*3600*/  FFMA.FTZ R212, R212, UR11, -R211 ;  /* 0x0000000bd4d47c23 */ /* 0x004fe200080108d3 */
[----:B------:R-:W-:-:S03]  /*3610*/  FADD.FTZ R47, R47, -R225 ;  /* 0x800000e12f2f7221 */ /* 0x000fc60000010000 */
[----:B------:R-:W2:Y:S01]  /*3620*/  MUFU.EX2 R93, R93 ;  /* 0x0000005d005d7308 */ /* 0x000ea20000000800 */
[----:B-1----:R-:W-:Y:S01]  /*3630*/  FFMA.FTZ R134, -R19, R19, 1 ;  /* 0x3f80000013867423 */ /* 0x002fe20000010113 */
[----:B------:R-:W-:-:S03]  /*3640*/  FMUL.FTZ R38, R90, R38 ;  /* 0x000000265a267220 */ /* 0x000fc60000410000 */
[----:B------:R-:W-:Y:S01]  /*3650*/  FMUL.FTZ R134, R134, R209 ;  /* 0x000000d186867220 */ /* 0x000fe20000410000 */
[----:B------:R-:W-:Y:S02]  /*3660*/  FSEL R209, R3, -INF , P2 ;  /* 0xff80000003d17808 */ /* 0x000fe40001000000 */
[----:B------:R1:W-:Y:S08]  /*3670*/  MUFU.EX2 R19, R132 ;  /* 0x0000008400137308 */ /* 0x0003f00000000800 */
[----:B------:R-:W-:Y:S01]  /*3680*/  MUFU.EX2 R88, R88 ;  /* 0x0000005800587308 */ /* 0x000fe20000000800 */
[----:B-1----:R-:W-:Y:S01]  /*3690*/  FMUL.FTZ R132, R20, R206 ;  /* 0x000000ce14847220 */ /* 0x002fe20000410000 */
[----:B------:R-:W-:Y:S01]  /*36a0*/  FSEL R206, R6, -INF , P1 ;  /* 0xff80000006ce7808 */ /* 0x000fe20000800000 */
[----:B------:R1:W3:Y:S01]  /*36b0*/  SHFL.IDX PT, R20, R14, R114, 0x1f ;  /* 0x00001f720e147589 */ /* 0x0002e200000e0000 */
[----:B--2---:R-:W-:-:S03]  /*36c0*/  FMUL.FTZ R37, R93, R37 ;  /* 0x000000255d257220 */ /* 0x004fc60000410000 */
[----:B------:R-:W-:Y:S01]  /*36d0*/  FFMA.FTZ R206, R206, UR11, -R34 ;  /* 0x0000000bcece7c23 */ /* 0x000fe20008010822 */
[----:B------:R-:W2:Y:S08]  /*36e0*/  MUFU.EX2 R91, R91 ;  /* 0x0000005b005b7308 */ /* 0x000eb00000000800 */
[----:B-1----:R1:W-:Y:S08]  /*36f0*/  MUFU.EX2 R14, R202 ;  /* 0x000000ca000e7308 */ /* 0x0023f00000000800 */
[----:B------:R4:W-:Y:S01]  /*3700*/  MUFU.EX2 R34, R133 ;  /* 0x0000008500227308 */ /* 0x0009e20000000800 */
[----:B-1----:R-:W-:Y:S01]  /*3710*/  FMUL.FTZ R202, R21, R36 ;  /* 0x0000002415ca7220 */ /* 0x002fe20000410000 */
[----:B------:R-:W-:Y:S01]  /*3720*/  FSEL R21, R7, -INF , P1 ;  /* 0xff80000007157808 */ /* 0x000fe20000800000 */
[----:B---3--:R-:W-:Y:S01]  /*3730*/  FFMA.FTZ R209, R209, UR11, -R20 ;  /* 0x0000000bd1d17c23 */ /* 0x008fe20008010814 */
[----:B--2---:R-:W-:-:S03]  /*3740*/  FMUL.FTZ R39, R91, R39 ;  /* 0x000000275b277220 */ /* 0x004fc60000410000 */
[----:B------:R-:W-:Y:S01]  /*3750*/  FFMA.FTZ R211, R21, UR11, -R211 ;  /* 0x0000000b15d37c23 */ /* 0x000fe200080108d3 */
[----:B------:R1:W-:Y:S01]  /*3760*/  MUFU.EX2 R36, R205 ;  /* 0x000000cd00247308 */ /* 0x0003e20000000800 */
[----:B----4-:R-:W-:Y:S01]  /*3770*/  FFMA.FTZ R133, -R217, R217, 1 ;  /* 0x3f800000d9857423 */ /* 0x010fe200000101d9 */
[----:B------:R-:W-:Y:S01]  /*3780*/  FSEL R21, R219, -INF , P1 ;  /* 0xff800000db157808 */ /* 0x000fe20000800000 */
[----:B------:R-:W2:Y:S02]  /*3790*/  SHFL.IDX PT, R217, R13, R218, 0x1f ;  /* 0x00001fda0dd97589 */ /* 0x000ea400000e0000 */
[----:B------:R-:W-:-:S03]  /*37a0*/  FMUL.FTZ R133, R133, R33 ;  /* 0x0000002185857220 */ /* 0x000fc60000410000 */
[----:B------:R3:W-:Y:S01]  /*37b0*/  MUFU.EX2 R33, R128 ;  /* 0x0000008000217308 */ /* 0x0007e20000000800 */
[----:B-1----:R-:W-:-:S05]  /*37c0*/  FSEL R205, R0, -INF , P1 ;  /* 0xff80000000cd7808 */ /* 0x002fca0000800000 */
[----:B------:R-:W-:Y:S01]  /*37d0*/  FFMA.FTZ R205, R205, UR11, -R35 ;  /* 0x0000000bcdcd7c23 */ /* 0x000fe20008010823 */
[----:B------:R-:W-:Y:S01]  /*37e0*/  FMUL.FTZ R35, R101, R208 ;  /* 0x000000d065237220 */ /* 0x000fe20000410000 */
[----:B------:R-:W-:Y:S01]  /*37f0*/  FFMA.FTZ R208, R21, UR11, -R20 ;  /* 0x0000000b15d07c23 */ /* 0x000fe20008010814 */
[----:B---3--:R-:W-:Y:S01]  /*3800*/  FFMA.FTZ R128, -R222, R222, 1 ;  /* 0x3f800000de807423 */ /* 0x008fe200000101de */
[----:B------:R-:W-:Y:S01]  /*3810*/  FMUL.FTZ R20, R96, R200 ;  /* 0x000000c860147220 */ /* 0x000fe20000410000 */
[----:B------:R-:W-:Y:S01]  /*3820*/  FMUL.FTZ R201, R201, R35 ;  /* 0x00000023c9c97220 */ /* 0x000fe20000410000 */
[----:B------:R-:W1:Y:S01]  /*3830*/  SHFL.IDX PT, R222, R13, R114, 0x1f ;  /* 0x00001f720dde7589 */ /* 0x000e6200000e0000 */
[----:B------:R3:W-:Y:S01]  /*3840*/  MUFU.EX2 R35, R130 ;  /* 0x0000008200237308 */ /* 0x0007e20000000800 */
[----:B------:R-:W-:Y:S01]  /*3850*/  FMUL.FTZ R128, R128, R224 ;  /* 0x000000e080807220 */ /* 0x000fe20000410000 */
[----:B------:R-:W-:Y:S01]  /*3860*/  FMUL.FTZ R200, R221, R135 ;  /* 0x00000087ddc87220 */ /* 0x000fe20000410000 */
[----:B------:R-:W4:Y:S01]  /*3870*/  SHFL.IDX PT, R224, R13, R110, 0x1f ;  /* 0x00001f6e0de07589 */ /* 0x000f2200000e0000 */
[----:B------:R-:W-:Y:S01]  /*3880*/  FMUL.FTZ R135, R220, R20 ;  /* 0x00000014dc877220 */ /* 0x000fe20000410000 */
[----:B--2---:R-:W-:-:S02]  /*3890*/  FADD.FTZ R41, R41, -R217 ;  /* 0x800000d929297221 */ /* 0x004fc40000010000 */
[----:B------:R-:W2:Y:S01]  /*38a0*/  SHFL.IDX PT, R220, R13, R109, 0x1f ;  /* 0x00001f6d0ddc7589 */ /* 0x000ea200000e0000 */
[----:B------:R-:W4:Y:S01]  /*38b0*/  MUFU.EX2 R100, R100 ;  /* 0x0000006400647308 */ /* 0x000f220000000800 */
[----:B---3--:R-:W-:Y:S01]  /*38c0*/  FFMA.FTZ R130, -R228, R228, 1 ;  /* 0x3f800000e4827423 */ /* 0x008fe200000101e4 */
[----:B------:R-:W-:Y:S01]  /*38d0*/  FADD.FTZ R43, R43, -R217 ;  /* 0x800000d92b2b7221 */ /* 0x000fe20000010000 */
[----:B------:R-:W-:Y:S01]  /*38e0*/  SHFL.IDX PT, R221, R13, R111, 0x1f ;  /* 0x00001f6f0ddd7589 */ /* 0x000fe200000e0000 */
[----:B------:R-:W-:Y:S01]  /*38f0*/  FMUL.FTZ R41, R88, R41 ;  /* 0x0000002958297220 */ /* 0x000fe20000410000 */
[----:B------:R-:W-:Y:S02]  /*3900*/  FMUL.FTZ R130, R130, R223 ;  /* 0x000000df82827220 */ /* 0x000fe40000410000 */
[----:B------:R-:W3:Y:S01]  /*3910*/  SHFL.IDX PT, R223, R13, R112, 0x1f ;  /* 0x00001f700ddf7589 */ /* 0x000ee200000e0000 */
[----:B------:R-:W-:Y:S01]  /*3920*/  MUFU.EX2 R98, R98 ;  /* 0x0000006200627308 */ /* 0x000fe20000000800 */
[----:B-1----:R-:W-:-:S07]  /*3930*/  FADD.FTZ R53, R53, -R222 ;  /* 0x800000de35357221 */ /* 0x002fce0000010000 */
[----:B------:R-:W1:Y:S01]  /*3940*/  MUFU.EX2 R99, R99 ;  /* 0x0000006300637308 */ /* 0x000e620000000800 */
[----:B------:R-:W-:Y:S01]  /*3950*/  FADD.FTZ R222, R55, -R222 ;  /* 0x800000de37de7221 */ /* 0x000fe20000010000 */
[--C-:B----4-:R-:W-:Y:S01]  /*3960*/  FADD.FTZ R49, R49, -R224.reuse ;  /* 0x800000e031317221 */ /* 0x110fe20000010000 */
[----:B------:R-:W-:Y:S01]  /*3970*/  FFMA.FTZ R55, -R198, R198, 1 ;  /* 0x3f800000c6377423 */ /* 0x000fe200000101c6 */
[----:B------:R-:W-:Y:S01]  /*3980*/  FADD.FTZ R224, R51, -R224 ;  /* 0x800000e033e07221 */ /* 0x000fe20000010000 */
[----:B------:R-:W-:Y:S01]  /*3990*/  FMUL.FTZ R43, R100, R43 ;  /* 0x0000002b642b7220 */ /* 0x000fe20000410000 */
[----:B--2---:R-:W-:Y:S02]  /*39a0*/  FADD.FTZ R44, R44, -R220 ;  /* 0x800000dc2c2c7221 */ /* 0x004fe40000010000 */
[----:B------:R-:W2:Y:S01]  /*39b0*/  MUFU.EX2 R89, R89 ;  /* 0x0000005900597308 */ /* 0x000ea20000000800 */
[----:B------:R-:W-:-:S07]  /*39c0*/  FMUL.FTZ R49, R32, R49 ;  /* 0x0000003120317220 */ /* 0x000fce0000410000 */
[----:B------:R4:W-:Y:S01]  /*39d0*/  MUFU.EX2 R20, R127 ;  /* 0x0000007f00147308 */ /* 0x0009e20000000800 */
[--C-:B---3--:R-:W-:Y:S01]  /*39e0*/  FADD.FTZ R48, R48, -R223.reuse ;  /* 0x800000df30307221 */ /* 0x108fe20000010000 */
[----:B------:R-:W-:Y:S01]  /*39f0*/  FFMA.FTZ R51, -R237, R237, 1 ;  /* 0x3f800000ed337423 */ /* 0x000fe200000101ed */
[----:B------:R-:W-:Y:S01]  /*3a00*/  FADD.FTZ R50, R50, -R223 ;  /* 0x800000df32327221 */ /* 0x000fe20000010000 */
[----:B------:R-:W-:Y:S01]  /*3a10*/  FFMA.FTZ R217, -R199, R199, 1 ;  /* 0x3f800000c7d97423 */ /* 0x000fe200000101c7 */
[----:B------:R-:W-:Y:S01]  /*3a20*/  FMUL.FTZ R48, R30, R48 ;  /* 0x000000301e307220 */ /* 0x000fe20000410000 */
[----:B------:R-:W-:Y:S01]  /*3a30*/  FADD.FTZ R46, R46, -R220 ;  /* 0x800000dc2e2e7221 */ /* 0x000fe20000010000 */
[--C-:B------:R-:W-:Y:S01]  /*3a40*/  FADD.FTZ R52, R52, -R221.reuse ;  /* 0x800000dd34347221 */ /* 0x100fe20000010000 */
[----:B------:R3:W-:Y:S01]  /*3a50*/  MUFU.EX2 R13, R126 ;  /* 0x0000007e000d7308 */ /* 0x0007e20000000800 */
[----:B----4-:R-:W-:Y:S01]  /*3a60*/  FFMA.FTZ R127, -R230, R230, 1 ;  /* 0x3f800000e67f7423 */ /* 0x010fe200000101e6 */
[----:B------:R-:W-:Y:S01]  /*3a70*/  FMUL.FTZ R55, R55, R48 ;  /* 0x0000003037377220 */ /* 0x000fe20000410000 */
[----:B------:R-:W-:Y:S01]  /*3a80*/  FMUL.FTZ R51, R51, R49 ;  /* 0x0000003133337220 */ /* 0x000fe20000410000 */
[----:B------:R-:W-:Y:S01]  /*3a90*/  SHFL.IDX PT, R223, R45, R108, 0x1f ;  /* 0x00001f6c2ddf7589 */ /* 0x000fe200000e0000 */
[----:B------:R-:W-:Y:S01]  /*3aa0*/  FMUL.FTZ R127, R127, R37 ;  /* 0x000000257f7f7220 */ /* 0x000fe20000410000 */
[----:B-1----:R-:W-:Y:S01]  /*3ab0*/  FMUL.FTZ R44, R99, R44 ;  /* 0x0000002c632c7220 */ /* 0x002fe20000410000 */
[----:B--2---:R-:W-:Y:S01]  /*3ac0*/  FMUL.FTZ R40, R89, R40 ;  /* 0x0000002859287220 */ /* 0x004fe20000410000 */
[----:B------:R1:W-:Y:S01]  /*3ad0*/  MUFU.EX2 R37, R215 ;  /* 0x000000d700257308 */ /* 0x0003e20000000800 */
[----:B---3--:R-:W-:Y:S01]  /*3ae0*/  FFMA.FTZ R126, -R229, R229, 1 ;  /* 0x3f800000e57e7423 */ /* 0x008fe200000101e5 */
[----:B------:R-:W2:Y:S01]  /*3af0*/  SHFL.IDX PT, R48, R45, R109, 0x1f ;  /* 0x00001f6d2d307589 */ /* 0x000ea200000e0000 */
[----:B------:R-:W-:-:S02]  /*3b00*/  FADD.FTZ R221, R54, -R221 ;  /* 0x800000dd36dd7221 */ /* 0x000fc40000010000 */
[----:B------:R-:W-:-:S03]  /*3b10*/  FMUL.FTZ R126, R126, R38 ;  /* 0x000000267e7e7220 */ /* 0x000fc60000410000 */
[----:B------:R3:W-:Y:S01]  /*3b20*/  MUFU.EX2 R38, R213 ;  /* 0x000000d500267308 */ /* 0x0007e20000000800 */
[----:B-1----:R-:W-:Y:S01]  /*3b30*/  FFMA.FTZ R215, -R236, R236, 1 ;  /* 0x3f800000ecd77423 */ /* 0x002fe200000101ec */
[----:B------:R-:W1:Y:S03]  /*3b40*/  SHFL.IDX PT, R49, R45, R111, 0x1f ;  /* 0x00001f6f2d317589 */ /* 0x000e6600000e0000 */
[----:B------:R-:W-:Y:S01]  /*3b50*/  FMUL.FTZ R215, R215, R41 ;  /* 0x00000029d7d77220 */ /* 0x000fe20000410000 */
[----:B------:R-:W-:Y:S02]  /*3b60*/  FFMA.FTZ R41, -R12, R12, 1 ;  /* 0x3f8000000c297423 */ /* 0x000fe4000001010c */
[----:B------:R4:W-:Y:S01]  /*3b70*/  MUFU.EX2 R21, R125 ;  /* 0x0000007d00157308 */ /* 0x0009e20000000800 */
[----:B---3--:R-:W-:Y:S01]  /*3b80*/  FFMA.FTZ R213, -R235, R235, 1 ;  /* 0x3f800000ebd57423 */ /* 0x008fe200000101eb */
[----:B------:R-:W-:Y:S01]  /*3b90*/  FMUL.FTZ R46, R17, R46 ;  /* 0x0000002e112e7220 */ /* 0x000fe20000410000 */
[----:B------:R-:W-:Y:S01]  /*3ba0*/  FMUL.FTZ R47, R28, R47 ;  /* 0x0000002f1c2f7220 */ /* 0x000fe20000410000 */
[----:B------:R-:W-:Y:S01]  /*3bb0*/  FMUL.FTZ R224, R31, R224 ;  /* 0x000000e01fe07220 */ /* 0x000fe20000410000 */
[----:B------:R-:W-:Y:S01]  /*3bc0*/  FMUL.FTZ R213, R213, R42 ;  /* 0x0000002ad5d57220 */ /* 0x000fe20000410000 */
[----:B------:R-:W-:Y:S01]  /*3bd0*/  FMUL.FTZ R42, R98, R216 ;  /* 0x000000d8622a7220 */ /* 0x000fe20000410000 */
[----:B------:R-:W-:Y:S01]  /*3be0*/  FFMA.FTZ R234, -R234, R234, 1 ;  /* 0x3f800000eaea7423 */ /* 0x000fe200000101ea */
[----:B------:R-:W-:Y:S01]  /*3bf0*/  FFMA.FTZ R54, -R195, R195, 1 ;  /* 0x3f800000c3367423 */ /* 0x000fe200000101c3 */
[----:B----4-:R-:W-:Y:S01]  /*3c00*/  FMUL.FTZ R125, R227, R39 ;  /* 0x00000027e37d7220 */ /* 0x010fe20000410000 */
[----:B------:R-:W-:Y:S01]  /*3c10*/  FMUL.FTZ R217, R217, R42 ;  /* 0x0000002ad9d97220 */ /* 0x000fe20000410000 */
[----:B------:R3:W-:Y:S01]  /*3c20*/  MUFU.EX2 R39, R120 ;  /* 0x0000007800277308 */ /* 0x0007e20000000800 */
[----:B------:R-:W-:Y:S01]  /*3c30*/  FMUL.FTZ R216, R41, R44 ;  /* 0x0000002c29d87220 */ /* 0x000fe20000410000 */
[----:B------:R-:W-:Y:S01]  /*3c40*/  FFMA.FTZ R42, -R197, R197, 1 ;  /* 0x3f800000c52a7423 */ /* 0x000fe200000101c5 */
[----:B------:R-:W-:Y:S01]  /*3c50*/  FMUL.FTZ R44, R18, R52 ;  /* 0x00000034122c7220 */ /* 0x000fe20000410000 */
[----:B------:R-:W-:Y:S04]  /*3c60*/  SHFL.IDX PT, R220, R45, R110, 0x1f ;  /* 0x00001f6e2ddc7589 */ /* 0x000fe800000e0000 */
[----:B------:R4:W1:Y:S01]  /*3c70*/  MUFU.EX2 R16, R214 ;  /* 0x000000d600107308 */ /* 0x0008620000000800 */
[----:B---3--:R-:W-:Y:S01]  /*3c80*/  FMUL.FTZ R120, R231, R43 ;  /* 0x0000002be7787220 */ /* 0x008fe20000410000 */
[----:B------:R-:W-:Y:S01]  /*3c90*/  FFMA.FTZ R43, -R196, R196, 1 ;  /* 0x3f800000c42b7423 */ /* 0x000fe200000101c4 */
[----:B------:R-:W-:Y:S01]  /*3ca0*/  FMUL.FTZ R54, R54, R44 ;  /* 0x0000002c36367220 */ /* 0x000fe20000410000 */
[----:B------:R-:W-:Y:S01]  /*3cb0*/  FMUL.FTZ R225, R14, R53 ;  /* 0x000000350ee17220 */ /* 0x000fe20000410000 */
[----:B------:R-:W-:Y:S01]  /*3cc0*/  FMUL.FTZ R222, R36, R222 ;  /* 0x000000de24de7220 */ /* 0x000fe20000410000 */
[----:B------:R-:W-:Y:S01]  /*3cd0*/  FMUL.FTZ R52, R43, R224 ;  /* 0x000000e02b347220 */ /* 0x000fe20000410000 */
[----:B--2---:R-:W-:Y:S01]  /*3ce0*/  FADD.FTZ R60, R60, -R48 ;  /* 0x800000303c3c7221 */ /* 0x004fe20000010000 */
[----:B------:R2:W-:Y:S01]  /*3cf0*/  MUFU.EX2 R41, R118 ;  /* 0x0000007600297308 */ /* 0x0005e20000000800 */
[----:B----4-:R-:W-:Y:S01]  /*3d00*/  FMUL.FTZ R214, R232, R40 ;  /* 0x00000028e8d67220 */ /* 0x010fe20000410000 */
[----:B------:R-:W-:Y:S01]  /*3d10*/  FMUL.FTZ R224, R19, R221 ;  /* 0x000000dd13e07220 */ /* 0x000fe20000410000 */
[----:B------:R-:W3:Y:S05]  /*3d20*/  LDL.LU R12, [R1+0xb4] ;  /* 0x0000b400010c7983 */ /* 0x000eea0000300800 */
[----:B------:R4:W-:Y:S01]  /*3d30*/  MUFU.EX2 R40, R119 ;  /* 0x0000007700287308 */ /* 0x0009e20000000800 */
[----:B--2---:R-:W-:Y:S01]  /*3d40*/  FMUL.FTZ R118, R42, R47 ;  /* 0x0000002f2a767220 */ /* 0x004fe20000410000 */
[----:B------:R-:W-:Y:S01]  /*3d50*/  FFMA.FTZ R221, -R192, R192, 1 ;  /* 0x3f800000c0dd7423 */ /* 0x000fe200000101c0 */
[----:B------:R-:W2:Y:S05]  /*3d60*/  SHFL.IDX PT, R47, R45, R218, 0x1f ;  /* 0x00001fda2d2f7589 */ /* 0x000eaa00000e0000 */
[----:B------:R1:W-:Y:S01]  /*3d70*/  MUFU.EX2 R43, R116 ;  /* 0x00000074002b7308 */ /* 0x0003e20000000800 */
[----:B----4-:R-:W-:-:S07]  /*3d80*/  FMUL.FTZ R119, R234, R46 ;  /* 0x0000002eea777220 */ /* 0x010fce0000410000 */
[----:B------:R4:W-:Y:S01]  /*3d90*/  MUFU.EX2 R44, R115 ;  /* 0x00000073002c7308 */ /* 0x0009e20000000800 */
[----:B------:R-:W-:Y:S04]  /*3da0*/  SHFL.IDX PT, R46, R45, R11, 0x1f ;  /* 0x00001f0b2d2e7589 */ /* 0x000fe800000e0000 */
[----:B-1----:R-:W1:Y:S03]  /*3db0*/  SHFL.IDX PT, R116, R45, R112, 0x1f ;  /* 0x00001f702d747589 */ /* 0x002e6600000e0000 */
[----:B------:R2:W-:Y:S01]  /*3dc0*/  MUFU.EX2 R42, R117 ;  /* 0x00000075002a7308 */ /* 0x0005e20000000800 */
[----:B----4-:R-:W-:Y:S01]  /*3dd0*/  FFMA.FTZ R115, -R193, R193, 1 ;  /* 0x3f800000c1737423 */ /* 0x010fe200000101c1 */
[----:B------:R-:W-:Y:S01]  /*3de0*/  FADD.FTZ R48, R62, -R48 ;  /* 0x800000303e307221 */ /* 0x000fe20000010000 */
[----:B------:R4:W5:Y:S05]  /*3df0*/  LDL.LU R199, [R1+0xb0] ;  /* 0x0000b00001c77983 */ /* 0x00096a0000300800 */
[----:B------:R-:W4:Y:S01]  /*3e00*/  MUFU.EX2 R104, R104 ;  /* 0x0000006800687308 */ /* 0x000f220000000800 */
[----:B--2---:R2:W4:Y:S01]  /*3e10*/  SHFL.IDX PT, R117, R45, R114, 0x1f ;  /* 0x00001f722d757589 */ /* 0x00452200000e0000 */
[----:B------:R-:W-:Y:S01]  /*3e20*/  FMUL.FTZ R53, R115, R224 ;  /* 0x000000e073357220 */ /* 0x000fe20000410000 */
[----:B------:R-:W-:Y:S01]  /*3e30*/  FADD.FTZ R62, R70, -R49 ;  /* 0x80000031463e7221 */ /* 0x000fe20000010000 */
[--C-:B------:R-:W-:Y:S01]  /*3e40*/  FADD.FTZ R59, R59, -R47.reuse ;  /* 0x8000002f3b3b7221 */ /* 0x100fe20000010000 */
[----:B------:R1:W5:Y:S02]  /*3e50*/  LDL.LU R198, [R1+0xac] ;  /* 0x0000ac0001c67983 */ /* 0x0003640000300800 */
[----:B-1----:R-:W-:Y:S01]  /*3e60*/  FADD.FTZ R64, R64, -R116 ;  /* 0x8000007440407221 */ /* 0x002fe20000010000 */
[----:B--2---:R-:W-:Y:S01]  /*3e70*/  FFMA.FTZ R45, -R194, R194, 1 ;  /* 0x3f800000c22d7423 */ /* 0x004fe200000101c2 */
[--C-:B------:R-:W-:Y:S01]  /*3e80*/  FADD.FTZ R58, R58, -R46.reuse ;  /* 0x8000002e3a3a7221 */ /* 0x100fe20000010000 */
[----:B------:R1:W5:Y:S01]  /*3e90*/  LDL.LU R197, [R1+0xa8] ;  /* 0x0000a80001c57983 */ /* 0x0003620000300800 */
[----:B------:R-:W-:Y:S01]  /*3ea0*/  FADD.FTZ R56, R56, -R46 ;  /* 0x8000002e38387221 */ /* 0x000fe20000010000 */
[----:B------:R-:W-:Y:S01]  /*3eb0*/  FMUL.FTZ R115, R45, R225 ;  /* 0x000000e12d737220 */ /* 0x000fe20000410000 */
[----:B------:R-:W-:Y:S01]  /*3ec0*/  FADD.FTZ R57, R57, -R47 ;  /* 0x8000002f39397221 */ /* 0x000fe20000010000 */
[----:B------:R2:W1:Y:S01]  /*3ed0*/  MUFU.EX2 R45, R27 ;  /* 0x0000001b002d7308 */ /* 0x0004620000000800 */
[----:B------:R-:W-:Y:S01]  /*3ee0*/  FMUL.FTZ R64, R16, R64 ;  /* 0x0000004010407220 */ /* 0x000fe20000410000 */
[----:B------:R-:W-:Y:S01]  /*3ef0*/  FADD.FTZ R116, R66, -R116 ;  /* 0x8000007442747221 */ /* 0x000fe20000010000 */
[----:B------:R1:W5:Y:S01]  /*3f00*/  LDL.LU R196, [R1+0xa4] ;  /* 0x0000a40001c47983 */ /* 0x0003620000300800 */
[----:B------:R-:W-:Y:S01]  /*3f10*/  FMUL.FTZ R48, R13, R48 ;  /* 0x000000300d307220 */ /* 0x000fe20000410000 */
[--C-:B------:R-:W-:Y:S01]  /*3f20*/  FADD.FTZ R63, R63, -R223.reuse ;  /* 0x800000df3f3f7221 */ /* 0x100fe20000010000 */
[----:B------:R-:W-:Y:S01]  /*3f30*/  FADD.FTZ R67, R67, -R220 ;  /* 0x800000dc43437221 */ /* 0x000fe20000010000 */
[----:B------:R-:W-:Y:S01]  /*3f40*/  FMUL.FTZ R60, R20, R60 ;  /* 0x0000003c143c7220 */ /* 0x000fe20000410000 */
[----:B------:R-:W-:Y:S01]  /*3f50*/  MUFU.EX2 R124, R124 ;  /* 0x0000007c007c7308 */ /* 0x000fe20000000800 */
[----:B--2---:R-:W-:Y:S01]  /*3f60*/  FMUL.FTZ R27, R221, R222 ;  /* 0x000000dedd1b7220 */ /* 0x004fe20000410000 */
[----:B------:R-:W-:Y:S01]  /*3f70*/  FADD.FTZ R221, R61, -R223 ;  /* 0x800000df3ddd7221 */ /* 0x000fe20000010000 */
[----:B------:R-:W-:Y:S01]  /*3f80*/  FADD.FTZ R61, R68, -R49 ;  /* 0x80000031443d7221 */ /* 0x000fe20000010000 */
[--C-:B----4-:R-:W-:Y:S01]  /*3f90*/  FADD.FTZ R66, R69, -R117.reuse ;  /* 0x8000007545427221 */ /* 0x110fe20000010000 */
[----:B------:R2:W4:Y:S01]  /*3fa0*/  LDS R49, [R15+0x400] ;  /* 0x000400000f317984 */ /* 0x0005220000000800 */
[----:B------:R-:W-:Y:S01]  /*3fb0*/  FMUL.FTZ R59, R33, R59 ;  /* 0x0000003b213b7220 */ /* 0x000fe20000410000 */
[----:B------:R-:W-:Y:S01]  /*3fc0*/  FMUL.FTZ R58, R22, R58 ;  /* 0x0000003a163a7220 */ /* 0x000fe20000410000 */
[----:B------:R1:W-:Y:S01]  /*3fd0*/  MUFU.EX2 R46, R26 ;  /* 0x0000001a002e7308 */ /* 0x0003e20000000800 */
[----:B------:R1:W5:Y:S01]  /*3fe0*/  LDL.LU R195, [R1+0xa0] ;  /* 0x0000a00001c37983 */ /* 0x0003620000300800 */
[----:B------:R-:W-:-:S06]  /*3ff0*/  FADD.FTZ R117, R71, -R117 ;  /* 0x8000007547757221 */ /* 0x000fcc0000010000 */
[----:B------:R-:W-:Y:S01]  /*4000*/  MUFU.EX2 R121, R121 ;  /* 0x0000007900797308 */ /* 0x000fe20000000800 */
[----:B------:R-:W-:Y:S01]  /*4010*/  FFMA.FTZ R69, -R188, R188, 1 ;  /* 0x3f800000bc457423 */ /* 0x000fe200000101bc */
[----:B------:R1:W5:Y:S06]  /*4020*/  LDL.LU R194, [R1+0x9c] ;  /* 0x00009c0001c27983 */ /* 0x00036c0000300800 */
[----:B------:R-:W-:Y:S08]  /*4030*/  MUFU.EX2 R123, R123 ;  /* 0x0000007b007b7308 */ /* 0x000ff00000000800 */
[----:B------:R-:W-:Y:S08]  /*4040*/  MUFU.EX2 R206, R206 ;  /* 0x000000ce00ce7308 */ /* 0x000ff00000000800 */
[----:B------:R-:W-:Y:S08]  /*4050*/  MUFU.EX2 R207, R207 ;  /* 0x000000cf00cf7308 */ /* 0x000ff00000000800 */
[----:B------:R-:W-:Y:S08]  /*4060*/  MUFU.EX2 R210, R210 ;  /* 0x000000d200d27308 */ /* 0x000ff00000000800 */
[----:B------:R-:W-:Y:S08]  /*4070*/  MUFU.EX2 R122, R122 ;  /* 0x0000007a007a7308 */ /* 0x000ff00000000800 */
[----:B------:R-:W-:Y:S08]  /*4080*/  MUFU.EX2 R205, R205 ;  /* 0x000000cd00cd7308 */ /* 0x000ff00000000800 */
[----:B------:R-:W-:Y:S08]  /*4090*/  MUFU.EX2 R209, R209 ;  /* 0x000000d100d17308 */ /* 0x000ff00000000800 */
[----:B------:R-:W-:Y:S01]  /*40a0*/  MUFU.EX2 R208, R208 ;  /* 0x000000d000d07308 */ /* 0x000fe20000000800 */
[----:B------:R-:W-:Y:S01]  /*40b0*/  FFMA.FTZ R233, -R233, R233, 1 ;  /* 0x3f800000e9e97423 */ /* 0x000fe200000101e9 */
[----:B------:R-:W-:Y:S01]  /*40c0*/  FMUL.FTZ R50, R29, R50 ;  /* 0x000000321d327220 */ /* 0x000fe20000410000 */
[----:B------:R-:W-:-:S05]  /*40d0*/  FMUL.FTZ R226, R104, R226 ;  /* 0x000000e268e27220 */ /* 0x000fca0000410000 */
[----:B--2---:R2:W-:Y:S01]  /*40e0*/  MUFU.EX2 R15, R24 ;  /* 0x00000018000f7308 */ /* 0x0045e20000000800 */
[----:B----4-:R-:W-:Y:S04]  /*40f0*/  SHFL.IDX PT, R109, R49, R109, 0x1f ;  /* 0x00001f6d316d7589 */ /* 0x010fe800000e0000 */
[----:B------:R-:W-:Y:S01]  /*4100*/  SHFL.IDX PT, R108, R49, R108, 0x1f ;  /* 0x00001f6c316c7589 */ /* 0x000fe200000e0000 */
[----:B-1----:R-:W-:-:S03]  /*4110*/  FADD.FTZ R26, R65, -R220 ;  /* 0x800000dc411a7221 */ /* 0x002fc60000010000 */
[----:B------:R-:W-:Y:S01]  /*4120*/  SHFL.IDX PT, R112, R49, R112, 0x1f ;  /* 0x00001f7031707589 */ /* 0x000fe200000e0000 */
[----:B--2---:R-:W-:Y:S01]  /*4130*/  FFMA.FTZ R24, -R184, R184, 1 ;  /* 0x3f800000b8187423 */ /* 0x004fe200000101b8 */
[----:B------:R1:W2:Y:S02]  /*4140*/  MUFU.EX2 R47, R25 ;  /* 0x00000019002f7308 */ /* 0x0002a40000000800 */
[----:B------:R-:W-:Y:S01]  /*4150*/  SHFL.IDX PT, R114, R49, R114, 0x1f ;  /* 0x00001f7231727589 */ /* 0x000fe200000e0000 */
[----:B------:R-:W-:Y:S01]  /*4160*/  FMUL.FTZ R64, R24, R64 ;  /* 0x0000004018407220 */ /* 0x000fe20000410000 */
[----:B------:R-:W-:Y:S02]  /*4170*/  FFMA.FTZ R71, -R186, R186, 1 ;  /* 0x3f800000ba477423 */ /* 0x000fe400000101ba */
[----:B------:R-:W-:Y:S01]  /*4180*/  SHFL.IDX PT, R110, R49, R110, 0x1f ;  /* 0x00001f6e316e7589 */ /* 0x000fe200000e0000 */
[----:B------:R-:W-:Y:S01]  /*4190*/  FFMA.FTZ R68, -R191, R191, 1 ;  /* 0x3f800000bf447423 */ /* 0x000fe200000101bf */
[----:B------:R-:W-:-:S02]  /*41a0*/  FMUL.FTZ R56, R34, R56 ;  /* 0x0000003822387220 */ /* 0x000fc40000410000 */
[----:B------:R-:W-:Y:S01]  /*41b0*/  SHFL.IDX PT, R111, R49, R111, 0x1f ;  /* 0x00001f6f316f7589 */ /* 0x000fe200000e0000 */
[----:B------:R-:W-:Y:S01]  /*41c0*/  FMUL.FTZ R57, R35, R57 ;  /* 0x0000003923397220 */ /* 0x000fe20000410000 */
[----:B------:R-:W-:Y:S02]  /*41d0*/  FMUL.FTZ R69, R69, R59 ;  /* 0x0000003b45457220 */ /* 0x000fe40000410000 */
[----:B------:R4:W5:Y:S01]  /*41e0*/  LDL.LU R193, [R1+0x98] ;  /* 0x0000980001c17983 */ /* 0x0009620000300800 */
[----:B------:R-:W-:Y:S01]  /*41f0*/  FMUL.FTZ R63, R37, R63 ;  /* 0x0000003f253f7220 */ /* 0x000fe20000410000 */
[----:B------:R-:W-:Y:S01]  /*4200*/  FMUL.FTZ R67, R40, R67 ;  /* 0x0000004328437220 */ /* 0x000fe20000410000 */
[----:B------:R-:W-:Y:S01]  /*4210*/  FFMA.FTZ R70, -R187, R187, 1 ;  /* 0x3f800000bb467423 */ /* 0x000fe200000101bb */
[----:B------:R-:W2:Y:S01]  /*4220*/  SHFL.IDX PT, R24, R49, R11, 0x1f ;  /* 0x00001f0b31187589 */ /* 0x000ea200000e0000 */
[----:B-1----:R-:W-:Y:S01]  /*4230*/  FFMA.FTZ R25, -R189, R189, 1 ;  /* 0x3f800000bd197423 */ /* 0x002fe200000101bd */
[----:B------:R-:W-:-:S02]  /*4240*/  FFMA.FTZ R65, -R190, R190, 1 ;  /* 0x3f800000be417423 */ /* 0x000fc400000101be */
[----:B------:R1:W4:Y:S01]  /*4250*/  SHFL.IDX PT, R218, R49, R218, 0x1f ;  /* 0x00001fda31da7589 */ /* 0x00032200000e0000 */
[----:B------:R-:W-:Y:S01]  /*4260*/  FMUL.FTZ R25, R25, R58 ;  /* 0x0000003a19197220 */ /* 0x000fe20000410000 */
[----:B------:R-:W-:Y:S01]  /*4270*/  FMUL.FTZ R71, R71, R48 ;  /* 0x0000003047477220 */ /* 0x000fe20000410000 */
[----:B------:R-:W-:Y:S01]  /*4280*/  FMUL.FTZ R61, R41, R61 ;  /* 0x0000003d293d7220 */ /* 0x000fe20000410000 */
[----:B------:R1:W5:Y:S01]  /*4290*/  LDL.LU R192, [R1+0x94] ;  /* 0x0000940001c07983 */ /* 0x0003620000300800 */
[----:B------:R-:W-:Y:S01]  /*42a0*/  FFMA.FTZ R59, -R181, R181, 1 ;  /* 0x3f800000b53b7423 */ /* 0x000fe200000101b5 */
[----:B------:R-:W-:Y:S01]  /*42b0*/  FMUL.FTZ R26, R39, R26 ;  /* 0x0000001a271a7220 */ /* 0x000fe20000410000 */
[----:B------:R-:W-:Y:S01]  /*42c0*/  FMUL.FTZ R62, R42, R62 ;  /* 0x0000003e2a3e7220 */ /* 0x000fe20000410000 */
[----:B------:R1:W5:Y:S01]  /*42d0*/  LDL.LU R191, [R1+0x90] ;  /* 0x0000900001bf7983 */ /* 0x0003620000300800 */
[----:B------:R-:W-:Y:S01]  /*42e0*/  FFMA.FTZ R58, -R183, R183, 1 ;  /* 0x3f800000b73a7423 */ /* 0x000fe200000101b7 */
[----:B------:R-:W-:Y:S01]  /*42f0*/  FFMA.FTZ R48, -R180, R180, 1 ;  /* 0x3f800000b4307423 */ /* 0x000fe200000101b4 */
[----:B------:R-:W-:Y:S01]  /*4300*/  FMUL.FTZ R116, R38, R116 ;  /* 0x0000007426747220 */ /* 0x000fe20000410000 */
[----:B------:R1:W5:Y:S01]  /*4310*/  LDL.LU R190, [R1+0x8c] ;  /* 0x00008c0001be7983 */ /* 0x0003620000300800 */
        /* <DEDUP_REMOVED lines=8> */
[----:B------:R-:W-:Y:S01]  /*43a0*/  FMUL.FTZ R58, R58, R63 ;  /* 0x0000003f3a3a7220 */ /* 0x000fe20000410000 */
[----:B------:R-:W-:Y:S01]  /*43b0*/  FMUL.FTZ R26, R48, R67 ;  /* 0x00000043301a7220 */ /* 0x000fe20000410000 */
[----:B------:R-:W-:Y:S01]  /*43c0*/  FMUL.FTZ R50, R233, R50 ;  /* 0x00000032e9327220 */ /* 0x000fe20000410000 */
[----:B------:R1:W5:Y:S01]  /*43d0*/  LDL.LU R187, [R1+0x80] ;  /* 0x0000800001bb7983 */ /* 0x0003620000300800 */
[----:B------:R-:W-:Y:S01]  /*43e0*/  FFMA.FTZ R63, -R179, R179, 1 ;  /* 0x3f800000b33f7423 */ /* 0x000fe200000101b3 */
[----:B------:R-:W-:Y:S01]  /*43f0*/  FFMA.FTZ R67, -R177, R177, 1 ;  /* 0x3f800000b1437423 */ /* 0x000fe200000101b1 */
[----:B------:R-:W-:Y:S01]  /*4400*/  FMUL.FTZ R203, R203, R226 ;  /* 0x000000e2cbcb7220 */ /* 0x000fe20000410000 */
[----:B------:R3:W5:Y:S01]  /*4410*/  LDL.LU R186, [R1+0x7c] ;  /* 0x00007c0001ba7983 */ /* 0x0007620000300800 */
[----:B------:R-:W-:Y:S01]  /*4420*/  FFMA.FTZ R65, -R182, R182, 1 ;  /* 0x3f800000b6417423 */ /* 0x000fe200000101b6 */
[----:B--2---:R-:W-:-:S02]  /*4430*/  FADD.FTZ R72, R72, -R24 ;  /* 0x8000001848487221 */ /* 0x004fc40000010000 */
[----:B------:R2:W5:Y:S01]  /*4440*/  LDL.LU R185, [R1+0x78] ;  /* 0x0000780001b97983 */ /* 0x0005620000300800 */
[----:B-1----:R1:W2:Y:S03]  /*4450*/  MUFU.EX2 R49, R211 ;  /* 0x000000d300317308 */ /* 0x0022a60000000800 */
[----:B------:R2:W5:Y:S01]  /*4460*/  LDL.LU R184, [R1+0x74] ;  /* 0x0000740001b87983 */ /* 0x0005620000300800 */
[----:B------:R-:W-:-:S03]  /*4470*/  FMUL.FTZ R70, R70, R60 ;  /* 0x0000003c46467220 */ /* 0x000fc60000410000 */
[----:B------:R2:W5:Y:S01]  /*4480*/  LDL.LU R183, [R1+0x70] ;  /* 0x0000700001b77983 */ /* 0x0005620000300800 */
[----:B------:R-:W-:Y:S01]  /*4490*/  FMUL.FTZ R67, R67, R62 ;  /* 0x0000003e43437220 */ /* 0x000fe20000410000 */
[----:B-1----:R-:W-:Y:S02]  /*44a0*/  FMUL.FTZ R211, R43, R66 ;  /* 0x000000422bd37220 */ /* 0x002fe40000410000 */
[----:B------:R1:W5:Y:S01]  /*44b0*/  LDL.LU R182, [R1+0x6c] ;  /* 0x00006c0001b67983 */ /* 0x0003620000300800 */
[----:B------:R-:W-:Y:S01]  /*44c0*/  FMUL.FTZ R66, R63, R61 ;  /* 0x0000003d3f427220 */ /* 0x000fe20000410000 */
[----:B------:R-:W-:Y:S02]  /*44d0*/  FFMA.FTZ R60, -R178, R178, 1 ;  /* 0x3f800000b23c7423 */ /* 0x000fe400000101b2 */
[----:B------:R1:W5:Y:S01]  /*44e0*/  LDL.LU R181, [R1+0x68] ;  /* 0x0000680001b57983 */ /* 0x0003620000300800 */
[----:B------:R-:W-:Y:S01]  /*44f0*/  FFMA.FTZ R62, -R175, R175, 1 ;  /* 0x3f800000af3e7423 */ /* 0x000fe200000101af */
[----:B------:R-:W-:-:S02]  /*4500*/  FMUL.FTZ R63, R45, R72 ;  /* 0x000000482d3f7220 */ /* 0x000fc40000410000 */
[----:B------:R1:W5:Y:S01]  /*4510*/  LDL.LU R180, [R1+0x64] ;  /* 0x0000640001b47983 */ /* 0x0003620000300800 */
[----:B------:R-:W-:Y:S01]  /*4520*/  FMUL.FTZ R65, R65, R116 ;  /* 0x0000007441417220 */ /* 0x000fe20000410000 */
[----:B------:R-:W-:Y:S02]  /*4530*/  FFMA.FTZ R116, -R176, R176, 1 ;  /* 0x3f800000b0747423 */ /* 0x000fe400000101b0 */
[----:B------:R1:W5:Y:S01]  /*4540*/  LDL.LU R179, [R1+0x60] ;  /* 0x0000600001b37983 */ /* 0x0003620000300800 */
[--C-:B------:R-:W-:Y:S01]  /*4550*/  FADD.FTZ R76, R76, -R109.reuse ;  /* 0x8000006d4c4c7221 */ /* 0x100fe20000010000 */
[----:B------:R-:W-:Y:S02]  /*4560*/  FADD.FTZ R78, R78, -R109 ;  /* 0x8000006d4e4e7221 */ /* 0x000fe40000010000 */
[----:B------:R1:W5:Y:S01]  /*4570*/  LDL.LU R178, [R1+0x5c] ;  /* 0x00005c0001b27983 */ /* 0x0003620000300800 */
[----:B------:R-:W-:Y:S01]  /*4580*/  FMUL.FTZ R62, R62, R63 ;  /* 0x0000003f3e3e7220 */ /* 0x000fe20000410000 */
[----:B------:R-:W-:-:S02]  /*4590*/  FFMA.FTZ R109, -R174, R174, 1 ;  /* 0x3f800000ae6d7423 */ /* 0x000fc400000101ae */
[----:B------:R1:W5:Y:S01]  /*45a0*/  LDL.LU R177, [R1+0x58] ;  /* 0x0000580001b17983 */ /* 0x0003620000300800 */
[--C-:B------:R-:W-:Y:S01]  /*45b0*/  FADD.FTZ R77, R77, -R108.reuse ;  /* 0x8000006c4d4d7221 */ /* 0x100fe20000010000 */
[----:B------:R-:W-:Y:S02]  /*45c0*/  FADD.FTZ R79, R79, -R108 ;  /* 0x8000006c4f4f7221 */ /* 0x000fe40000010000 */
[----:B------:R1:W5:Y:S01]  /*45d0*/  LDL.LU R176, [R1+0x54] ;  /* 0x0000540001b07983 */ /* 0x0003620000300800 */
[----:B------:R-:W-:Y:S01]  /*45e0*/  FFMA.FTZ R63, -R173, R173, 1 ;  /* 0x3f800000ad3f7423 */ /* 0x000fe200000101ad */
[--C-:B------:R-:W-:Y:S02]  /*45f0*/  FADD.FTZ R80, R80, -R112.reuse ;  /* 0x8000007050507221 */ /* 0x100fe40000010000 */
[----:B------:R1:W5:Y:S01]  /*4600*/  LDL.LU R175, [R1+0x50] ;  /* 0x0000500001af7983 */ /* 0x0003620000300800 */
[----:B------:R-:W-:Y:S01]  /*4610*/  FADD.FTZ R82, R82, -R112 ;  /* 0x8000007052527221 */ /* 0x000fe20000010000 */
[----:B------:R-:W-:-:S02]  /*4620*/  FFMA.FTZ R108, -R172, R172, 1 ;  /* 0x3f800000ac6c7423 */ /* 0x000fc400000101ac */
[----:B------:R1:W5:Y:S01]  /*4630*/  LDL.LU R174, [R1+0x4c] ;  /* 0x00004c0001ae7983 */ /* 0x0003620000300800 */
[--C-:B------:R-:W-:Y:S01]  /*4640*/  FADD.FTZ R85, R85, -R114.reuse ;  /* 0x8000007255557221 */ /* 0x100fe20000010000 */
[----:B------:R-:W-:Y:S01]  /*4650*/  FADD.FTZ R87, R87, -R114 ;  /* 0x8000007257577221 */ /* 0x000fe20000010000 */
[----:B------:R-:W-:Y:S01]  /*4660*/  FFMA.FTZ R112, -R171, R171, 1 ;  /* 0x3f800000ab707423 */ /* 0x000fe200000101ab */
        /* <DEDUP_REMOVED lines=9> */
[----:B------:R-:W-:Y:S01]  /*4700*/  FMUL.FTZ R61, R60, R211 ;  /* 0x000000d33c3d7220 */ /* 0x000fe20000410000 */
[----:B------:R-:W-:-:S02]  /*4710*/  FFMA.FTZ R111, -R168, R168, 1 ;  /* 0x3f800000a86f7423 */ /* 0x000fc400000101a8 */
[----:B------:R1:W5:Y:S01]  /*4720*/  LDL.LU R170, [R1+0x3c] ;  /* 0x00003c0001aa7983 */ /* 0x0003620000300800 */
[----:B------:R4:W1:Y:S01]  /*4730*/  MUFU.EX2 R48, R212 ;  /* 0x000000d400307308 */ /* 0x0008620000000800 */
[----:B------:R-:W-:Y:S02]  /*4740*/  FFMA.FTZ R211, -R10, R10, 1 ;  /* 0x3f8000000ad37423 */ /* 0x000fe4000001010a */
[----:B------:R1:W5:Y:S01]  /*4750*/  LDL.LU R169, [R1+0x38] ;  /* 0x0000380001a97983 */ /* 0x0003620000300800 */
[----:B------:R-:W-:Y:S01]  /*4760*/  FMUL.FTZ R60, R116, R117 ;  /* 0x00000075743c7220 */ /* 0x000fe20000410000 */
[----:B------:R-:W-:Y:S02]  /*4770*/  FFMA.FTZ R116, -R7, R7, 1 ;  /* 0x3f80000007747423 */ /* 0x000fe40000010107 */
[----:B------:R1:W5:Y:S01]  /*4780*/  LDL.LU R168, [R1+0x34] ;  /* 0x0000340001a87983 */ /* 0x0003620000300800 */
[----:B----4-:R-:W-:-:S03]  /*4790*/  FFMA.FTZ R212, -R8, R8, 1 ;  /* 0x3f80000008d47423 */ /* 0x010fc60000010108 */
[----:B------:R4:W5:Y:S01]  /*47a0*/  LDL.LU R10, [R1+0x30] ;  /* 0x00003000010a7983 */ /* 0x0009620000300800 */
[----:B------:R-:W-:Y:S01]  /*47b0*/  FFMA.FTZ R117, -R6, R6, 1 ;  /* 0x3f80000006757423 */ /* 0x000fe20000010106 */
[----:B------:R-:W-:Y:S02]  /*47c0*/  FMUL.FTZ R57, R57, R221 ;  /* 0x000000dd39397220 */ /* 0x000fe40000410000 */
[----:B------:R4:W5:Y:S01]  /*47d0*/  LDL.LU R8, [R1+0x2c] ;  /* 0x00002c0001087983 */ /* 0x0009620000300800 */
[----:B------:R-:W-:Y:S01]  /*47e0*/  FFMA.FTZ R220, -R4, R4, 1 ;  /* 0x3f80000004dc7423 */ /* 0x000fe20000010104 */
[--C-:B------:R-:W-:Y:S02]  /*47f0*/  FADD.FTZ R73, R73, -R218.reuse ;  /* 0x800000da49497221 */ /* 0x100fe40000010000 */
[----:B------:R4:W5:Y:S01]  /*4800*/  LDL.LU R7, [R1+0x28] ;  /* 0x0000280001077983 */ /* 0x0009620000300800 */
[----:B------:R-:W-:Y:S01]  /*4810*/  FADD.FTZ R75, R75, -R218 ;  /* 0x800000da4b4b7221 */ /* 0x000fe20000010000 */
[----:B------:R-:W-:-:S02]  /*4820*/  FFMA.FTZ R221, -R3, R3, 1 ;  /* 0x3f80000003dd7423 */ /* 0x000fc40000010103 */
[----:B------:R4:W5:Y:S01]  /*4830*/  LDL.LU R6, [R1+0x24] ;  /* 0x0000240001067983 */ /* 0x0009620000300800 */
[----:B------:R-:W-:-:S03]  /*4840*/  FFMA.FTZ R218, -R0, R0, 1 ;  /* 0x3f80000000da7423 */ /* 0x000fc60000010100 */
[----:B------:R4:W5:Y:S04]  /*4850*/  LDL.LU R4, [R1+0x20] ;  /* 0x0000200001047983 */ /* 0x0009680000300800 */
[----:B------:R4:W5:Y:S04]  /*4860*/  LDL.LU R3, [R1+0x1c] ;  /* 0x00001c0001037983 */ /* 0x0009680000300800 */
[----:B------:R4:W5:Y:S04]  /*4870*/  LDL.LU R0, [R1+0x18] ;  /* 0x0000180001007983 */ /* 0x0009680000300800 */
[----:B------:R-:W3:Y:S01]  /*4880*/  LDL R222, [R1+0x4] ;  /* 0x0000040001de7983 */ /* 0x000ee20000100800 */
[----:B------:R-:W-:Y:S01]  /*4890*/  FADD.FTZ R24, R74, -R24 ;  /* 0x800000184a187221 */ /* 0x000fe20000010000 */
[----:B------:R-:W-:Y:S01]  /*48a0*/  FMUL.FTZ R72, R47, R73 ;  /* 0x000000492f487220 */ /* 0x000fe20000410000 */
[----:B------:R-:W-:-:S02]  /*48b0*/  FMUL.FTZ R73, R124, R76 ;  /* 0x0000004c7c497220 */ /* 0x000fc40000410000 */
[----:B------:R-:W-:Y:S01]  /*48c0*/  FMUL.FTZ R24, R46, R24 ;  /* 0x000000182e187220 */ /* 0x000fe20000410000 */
[----:B------:R-:W-:Y:S01]  /*48d0*/  FMUL.FTZ R75, R15, R75 ;  /* 0x0000004b0f4b7220 */ /* 0x000fe20000410000 */
[----:B------:R-:W-:Y:S02]  /*48e0*/  FMUL.FTZ R112, R112, R73 ;  /* 0x0000004970707220 */ /* 0x000fe40000410000 */
[----:B------:R-:W-:Y:S01]  /*48f0*/  FMUL.FTZ R63, R63, R24 ;  /* 0x000000183f3f7220 */ /* 0x000fe20000410000 */
[----:B------:R-:W-:Y:S01]  /*4900*/  FMUL.FTZ R24, R121, R79 ;  /* 0x0000004f79187220 */ /* 0x000fe20000410000 */
[----:B--2---:R-:W-:Y:S01]  /*4910*/  FMUL.FTZ R73, R49, R82 ;  /* 0x0000005231497220 */ /* 0x004fe20000410000 */
[----:B------:R-:W-:Y:S01]  /*4920*/  FMUL.FTZ R108, R108, R75 ;  /* 0x0000004b6c6c7220 */ /* 0x000fe20000410000 */
[----:B------:R-:W-:Y:S01]  /*4930*/  FMUL.FTZ R75, R123, R78 ;  /* 0x0000004e7b4b7220 */ /* 0x000fe20000410000 */
[----:B------:R-:W-:Y:S01]  /*4940*/  FMUL.FTZ R111, R111, R24 ;  /* 0x000000186f6f7220 */ /* 0x000fe20000410000 */
[----:B------:R-:W-:Y:S01]  /*4950*/  FMUL.FTZ R24, R206, R83 ;  /* 0x00000053ce187220 */ /* 0x000fe20000410000 */
[----:B------:R-:W-:Y:S01]  /*4960*/  FMUL.FTZ R116, R116, R73 ;  /* 0x0000004974747220 */ /* 0x000fe20000410000 */
[----:B------:R-:W-:Y:S01]  /*4970*/  FMUL.FTZ R73, R207, R84 ;  /* 0x00000054cf497220 */ /* 0x000fe20000410000 */
[----:B------:R-:W-:Y:S01]  /*4980*/  F2FP.BF16.F32.PACK_AB R69, R69, R25 ;  /* 0x000000194545723e */ /* 0x000fe200000010ff */
[----:B-1----:R-:W-:Y:S01]  /*4990*/  FMUL.FTZ R80, R48, R80 ;  /* 0x0000005030507220 */ /* 0x002fe20000410000 */
[----:B------:R-:W-:Y:S01]  /*49a0*/  FMUL.FTZ R81, R210, R81 ;  /* 0x00000051d2517220 */ /* 0x000fe20000410000 */
[----:B------:R-:W-:Y:S01]  /*49b0*/  FMUL.FTZ R109, R109, R72 ;  /* 0x000000486d6d7220 */ /* 0x000fe20000410000 */
[----:B------:R-:W-:Y:S01]  /*49c0*/  FMUL.FTZ R77, R122, R77 ;  /* 0x0000004d7a4d7220 */ /* 0x000fe20000410000 */
[----:B------:R-:W-:Y:S01]  /*49d0*/  FMUL.FTZ R110, R110, R75 ;  /* 0x0000004b6e6e7220 */ /* 0x000fe20000410000 */
[----:B------:R-:W-:Y:S01]  /*49e0*/  FMUL.FTZ R117, R117, R24 ;  /* 0x0000001875757220 */ /* 0x000fe20000410000 */
[----:B------:R-:W-:Y:S01]  /*49f0*/  FFMA.FTZ R219, -R219, R219, 1 ;  /* 0x3f800000dbdb7423 */ /* 0x000fe200000101db */
[----:B------:R-:W-:Y:S01]  /*4a00*/  FMUL.FTZ R75, R205, R86 ;  /* 0x00000056cd4b7220 */ /* 0x000fe20000410000 */
[----:B------:R-:W-:Y:S01]  /*4a10*/  FMUL.FTZ R24, R209, R85 ;  /* 0x00000055d1187220 */ /* 0x000fe20000410000 */
[----:B------:R-:W-:Y:S01]  /*4a20*/  FMUL.FTZ R72, R208, R87 ;  /* 0x00000057d0487220 */ /* 0x000fe20000410000 */
[----:B------:R-:W-:Y:S01]  /*4a30*/  FMUL.FTZ R220, R220, R73 ;  /* 0x00000049dcdc7220 */ /* 0x000fe20000410000 */
[----:B------:R-:W-:Y:S01]  /*4a40*/  F2FP.BF16.F32.PACK_AB R73, R52, R50 ;  /* 0x000000323449723e */ /* 0x000fe200000010ff */
[----:B------:R-:W-:Y:S01]  /*4a50*/  FMUL.FTZ R211, R211, R80 ;  /* 0x00000050d3d37220 */ /* 0x000fe20000410000 */
[----:B------:R-:W-:Y:S01]  /*4a60*/  FMUL.FTZ R212, R212, R81 ;  /* 0x00000051d4d47220 */ /* 0x000fe20000410000 */
[----:B------:R-:W-:Y:S01]  /*4a70*/  F2FP.BF16.F32.PACK_AB R84, R134, R129 ;  /* 0x000000818654723e */ /* 0x000fe200000010ff */
[----:B------:R-:W-:Y:S01]  /*4a80*/  FMUL.FTZ R114, R114, R77 ;  /* 0x0000004d72727220 */ /* 0x000fe20000410000 */
[----:B------:R-:W-:-:S02]  /*4a90*/  F2FP.BF16.F32.PACK_AB R85, R202, R132 ;  /* 0x00000084ca55723e */ /* 0x000fc400000010ff */
[----:B------:R-:W-:Y:S02]  /*4aa0*/  F2FP.BF16.F32.PACK_AB R86, R203, R204 ;  /* 0x000000cccb56723e */ /* 0x000fe400000010ff */
[----:B------:R-:W-:Y:S01]  /*4ab0*/  F2FP.BF16.F32.PACK_AB R87, R200, R201 ;  /* 0x000000c9c857723e */ /* 0x000fe200000010ff */
[----:B------:R-:W-:Y:S01]  /*4ac0*/  FMUL.FTZ R218, R218, R75 ;  /* 0x0000004bdada7220 */ /* 0x000fe20000410000 */
[----:B------:R-:W-:Y:S01]  /*4ad0*/  F2FP.BF16.F32.PACK_AB R80, R133, R135 ;  /* 0x000000878550723e */ /* 0x000fe200000010ff */
[----:B------:R-:W-:Y:S01]  /*4ae0*/  FMUL.FTZ R221, R221, R24 ;  /* 0x00000018dddd7220 */ /* 0x000fe20000410000 */
[----:B------:R-:W-:Y:S01]  /*4af0*/  F2FP.BF16.F32.PACK_AB R81, R130, R131 ;  /* 0x000000838251723e */ /* 0x000fe200000010ff */
[----:B------:R-:W-:Y:S01]  /*4b00*/  FMUL.FTZ R219, R219, R72 ;  /* 0x00000048dbdb7220 */ /* 0x000fe20000410000 */
[----:B------:R-:W-:Y:S02]  /*4b10*/  F2FP.BF16.F32.PACK_AB R82, R127, R128 ;  /* 0x000000807f52723e */ /* 0x000fe400000010ff */
[----:B------:R-:W-:-:S02]  /*4b20*/  F2FP.BF16.F32.PACK_AB R83, R125, R126 ;  /* 0x0000007e7d53723e */ /* 0x000fc400000010ff */
[----:B------:R-:W-:Y:S02]  /*4b30*/  F2FP.BF16.F32.PACK_AB R76, R215, R214 ;  /* 0x000000d6d74c723e */ /* 0x000fe400000010ff */
[----:B------:R-:W-:Y:S02]  /*4b40*/  F2FP.BF16.F32.PACK_AB R77, R120, R213 ;  /* 0x000000d5784d723e */ /* 0x000fe400000010ff */
[----:B------:R-:W-:Y:S02]  /*4b50*/  F2FP.BF16.F32.PACK_AB R78, R217, R216 ;  /* 0x000000d8d94e723e */ /* 0x000fe400000010ff */
[----:B------:R-:W-:Y:S02]  /*4b60*/  F2FP.BF16.F32.PACK_AB R79, R118, R119 ;  /* 0x00000077764f723e */ /* 0x000fe400000010ff */
        /* <DEDUP_REMOVED lines=20> */
[----:B------:R-:W-:Y:S01]  /*4cb0*/  F2FP.BF16.F32.PACK_AB R27, R102, R101 ;  /* 0x00000065661b723e */ /* 0x000fe200000010ff */
[----:B------:R-:W-:Y:S01]  /*4cc0*/  UMOV UR11, 0x40000040 ;  /* 0x40000040000b7882 */ /* 0x000fe20000000000 */
[----:B------:R-:W-:Y:S01]  /*4cd0*/  UIADD3 UR4, UR10, 0x80, URZ ;  /* 0x000000800a047890 */ /* 0x000fe2000fffe03f */
[----:B------:R-:W-:-:S06]  /*4ce0*/  UMOV UR7, 0x40000040 ;  /* 0x4000004000077882 */ /* 0x000fcc0000000000 */
[----:B------:R-:W-:Y:S01]  /*4cf0*/  UMOV UR6, UR4 ;  /* 0x0000000400067c82 */ /* 0x000fe20008000000 */
[----:B------:R-:W-:Y:S01]  /*4d00*/  F2FP.BF16.F32.PACK_AB R88, R88, R89 ;  /* 0x000000595858723e */ /* 0x000fe200000010ff */
[----:B------:R-:W-:Y:S01]  /*4d10*/  UIADD3 UR4, UR10, 0x100, URZ ;  /* 0x000001000a047890 */ /* 0x000fe2000fffe03f */
[----:B------:R-:W-:Y:S02]  /*4d20*/  F2FP.BF16.F32.PACK_AB R89, R100, R23 ;  /* 0x000000176459723e */ /* 0x000fe400000010ff */
[----:B---3--:R-:W-:-:S05]  /*4d30*/  LEA R25, R5, R222, 0xe ;  /* 0x000000de05197211 */ /* 0x008fca00078e70ff */
[----:B------:R-:W-:Y:S01]  /*4d40*/  IMAD R50, R25, 0x2, R2 ;  /* 0x0000000219327824 */ /* 0x000fe200078e0202 */
[----:B------:R-:W-:-:S04]  /*4d50*/  F2FP.BF16.F32.PACK_AB R25, R106, R105 ;  /* 0x000000696a19723e */ /* 0x000fc800000010ff */
[----:B------:R-:W-:Y:S04]  /*4d60*/  STSM.16.MT88.4 [R50+0x20c00], R84 ;  /* 0x020c005432007844 */ /* 0x000fe80000004200 */
[----:B------:R-:W-:Y:S04]  /*4d70*/  STSM.16.MT88.4 [R50+0x21400], R80 ;  /* 0x0214005032007844 */ /* 0x000fe80000004200 */
[----:B------:R-:W-:Y:S04]  /*4d80*/  STSM.16.MT88.4 [R50+0x21c00], R76 ;  /* 0x021c004c32007844 */ /* 0x000fe80000004200 */
[----:B------:R-:W-:Y:S04]  /*4d90*/  STSM.16.MT88.4 [R50+0x22400], R72 ;  /* 0x0224004832007844 */ /* 0x000fe80000004200 */
[----:B------:R-:W-:Y:S04]  /*4da0*/  STSM.16.MT88.4 [R50+0x22c00], R68 ;  /* 0x022c004432007844 */ /* 0x000fe80000004200 */
[----:B------:R-:W-:Y:S04]  /*4db0*/  STSM.16.MT88.4 [R50+0x23400], R64 ;  /* 0x0234004032007844 */ /* 0x000fe80000004200 */
[----:B------:R-:W-:Y:S04]  /*4dc0*/  STSM.16.MT88.4 [R50+0x23c00], R60 ;  /* 0x023c003c32007844 */ /* 0x000fe80000004200 */
[----:B------:R1:W-:Y:S01]  /*4dd0*/  STSM.16.MT88.4 [R50+0x24400], R56 ;  /* 0x0244003832007844 */ /* 0x0003e20000004200 */
[----:B------:R-:W-:-:S06]  /*4de0*/  WARPGROUP.ARRIVE ;  /* 0x00000000000079c5 */ /* 0x000fcc0000000000 */
[----:B------:R-:W-:Y:S03]  /*4df0*/  HGMMA.64x64x16.F32.BF16 R136, R24, gdesc[UR8].tnspB, R136, gsb0 ;  /* 0x40e0000818887df0 */ /* 0x000fe60008001888 */
[----:B------:R-:W-:Y:S02]  /*4e00*/  WARPGROUP.DEPBAR.LE gsb0, 0x0 ;  /* 0x00008000000079c5 */ /* 0x000fe40000010000 */
[----:B------:R-:W-:Y:S02]  /*4e10*/  F2FP.BF16.F32.PACK_AB R24, R97, R96 ;  /* 0x000000606118723e */ /* 0x000fe400000010ff */
[----:B------:R-:W-:Y:S02]  /*4e20*/  F2FP.BF16.F32.PACK_AB R25, R95, R94 ;  /* 0x0000005e5f19723e */ /* 0x000fe400000010ff */
[----:B------:R-:W-:Y:S02]  /*4e30*/  F2FP.BF16.F32.PACK_AB R26, R93, R92 ;  /* 0x0000005c5d1a723e */ /* 0x000fe400000010ff */
[----:B------:R-:W-:-:S04]  /*4e40*/  F2FP.BF16.F32.PACK_AB R27, R91, R90 ;  /* 0x0000005a5b1b723e */ /* 0x000fc800000010ff */
[----:B------:R-:W-:-:S06]  /*4e50*/  WARPGROUP.ARRIVE ;  /* 0x00000000000079c5 */ /* 0x000fcc0000000000 */
[----:B------:R-:W-:Y:S01]  /*4e60*/  HGMMA.64x64x16.F32.BF16 R136, R24, gdesc[UR4].tnspB, R136, gsb0 ;  /* 0x40e0000418887df0 */ /* 0x000fe20008001888 */
[----:B------:R-:W-:Y:S02]  /*4e70*/  F2FP.BF16.F32.PACK_AB R90, R98, R99 ;  /* 0x00000063625a723e */ /* 0x000fe400000010ff */
[----:B------:R-:W-:Y:S01]  /*4e80*/  F2FP.BF16.F32.PACK_AB R91, R28, R17 ;  /* 0x000000111c5b723e */ /* 0x000fe200000010ff */
[----:B------:R-:W-:Y:S01]  /*4e90*/  UMOV UR6, UR4 ;  /* 0x0000000400067c82 */ /* 0x000fe20008000000 */
[----:B------:R-:W-:Y:S01]  /*4ea0*/  UMOV UR7, 0x40000040 ;  /* 0x4000004000077882 */ /* 0x000fe20000000000 */
[----:B------:R-:W-:Y:S02]  /*4eb0*/  F2FP.BF16.F32.PACK_AB R28, R32, R30 ;  /* 0x0000001e201c723e */ /* 0x000fe400000010ff */
[----:B------:R-:W-:Y:S01]  /*4ec0*/  F2FP.BF16.F32.PACK_AB R29, R31, R29 ;  /* 0x0000001d1f1d723e */ /* 0x000fe200000010ff */
[----:B------:R-:W-:Y:S02]  /*4ed0*/  WARPGROUP.DEPBAR.LE gsb0, 0x0 ;  /* 0x00008000000079c5 */ /* 0x000fe40000010000 */
[----:B------:R-:W-:-:S06]  /*4ee0*/  WARPGROUP.ARRIVE ;  /* 0x00000000000079c5 */ /* 0x000fcc0000000000 */
[----:B------:R-:W-:Y:S01]  /*4ef0*/  HGMMA.64x64x16.F32.BF16 R136, R88, gdesc[UR4].tnspB, R136, gsb0 ;  /* 0x40e0000458887df0 */ /* 0x000fe20008001888 */
[----:B------:R-:W-:Y:S01]  /*4f00*/  F2FP.BF16.F32.PACK_AB R30, R14, R18 ;  /* 0x000000120e1e723e */ /* 0x000fe200000010ff */
[----:B------:R-:W-:Y:S01]  /*4f10*/  UIADD3 UR4, UR10, 0x180, URZ ;  /* 0x000001800a047890 */ /* 0x000fe2000fffe03f */
[----:B------:R-:W-:Y:S01]  /*4f20*/  F2FP.BF16.F32.PACK_AB R31, R36, R19 ;  /* 0x00000013241f723e */ /* 0x000fe200000010ff */
[----:B------:R-:W-:-:S05]  /*4f30*/  UMOV UR7, 0x40000040 ;  /* 0x4000004000077882 */ /* 0x000fca0000000000 */
[----:B------:R-:W-:Y:S01]  /*4f40*/  UMOV UR6, UR4 ;  /* 0x0000000400067c82 */ /* 0x000fe20008000000 */
[----:B------:R-:W-:Y:S02]  /*4f50*/  WARPGROUP.DEPBAR.LE gsb0, 0x0 ;  /* 0x00008000000079c5 */ /* 0x000fe40000010000 */
[----:B------:R-:W-:-:S06]  /*4f60*/  WARPGROUP.ARRIVE ;  /* 0x00000000000079c5 */ /* 0x000fcc0000000000 */
[----:B------:R-:W-:Y:S01]  /*4f70*/  HGMMA.64x64x16.F32.BF16 R136, R28, gdesc[UR4].tnspB, R136, gsb0 ;  /* 0x40e000041c887df0 */ /* 0x000fe20008001888 */
[----:B------:R-:W-:Y:S01]  /*4f80*/  F2FP.BF16.F32.PACK_AB R32, R35, R34 ;  /* 0x000000222320723e */ /* 0x000fe200000010ff */
[----:B------:R-:W-:Y:S01]  /*4f90*/  UIADD3 UR4, UR10, 0x200, URZ ;  /* 0x000002000a047890 */ /* 0x000fe2000fffe03f */
[----:B------:R-:W-:Y:S02]  /*4fa0*/  F2FP.BF16.F32.PACK_AB R33, R33, R22 ;  /* 0x000000162121723e */ /* 0x000fe400000010ff */
[----:B------:R-:W-:Y:S02]  /*4fb0*/  F2FP.BF16.F32.PACK_AB R34, R21, R20 ;  /* 0x000000141522723e */ /* 0x000fe400000010ff */
[----:B------:R-:W-:Y:S01]  /*4fc0*/  F2FP.BF16.F32.PACK_AB R35, R37, R13 ;  /* 0x0000000d2523723e */ /* 0x000fe200000010ff */
[----:B------:R-:W-:Y:S01]  /*4fd0*/  UMOV UR7, 0x40000040 ;  /* 0x4000004000077882 */ /* 0x000fe20000000000 */
[----:B------:R-:W-:Y:S01]  /*4fe0*/  UMOV UR6, UR4 ;  /* 0x0000000400067c82 */ /* 0x000fe20008000000 */
[----:B------:R-:W-:-:S02]  /*4ff0*/  WARPGROUP.DEPBAR.LE gsb0, 0x0 ;  /* 0x00008000000079c5 */ /* 0x000fc40000010000 */
        /* <DEDUP_REMOVED lines=12> */
[----:B------:R-:W-:Y:S01]  /*50c0*/  UIADD3 UR4, UR10, 0x300, URZ ;  /* 0x000003000a047890 */ /* 0x000fe2000fffe03f */
[----:B------:R-:W-:-:S06]  /*50d0*/  UMOV UR7, 0x40000040 ;  /* 0x4000004000077882 */ /* 0x000fcc0000000000 */
[----:B------:R-:W-:Y:S01]  /*50e0*/  UMOV UR6, UR4 ;  /* 0x0000000400067c82 */ /* 0x000fe20008000000 */
[----:B------:R-:W-:Y:S01]  /*50f0*/  VIADD R51, R2, 0x20c00 ;  /* 0x00020c0002337836 */ /* 0x000fe20000000000 */
[----:B------:R-:W-:Y:S02]  /*5100*/  WARPGROUP.DEPBAR.LE gsb0, 0x0 ;  /* 0x00008000000079c5 */ /* 0x000fe40000010000 */
[----:B------:R-:W-:Y:S02]  /*5110*/  F2FP.BF16.F32.PACK_AB R24, R47, R45 ;  /* 0x0000002d2f18723e */ /* 0x000fe400000010ff */
[----:B------:R-:W-:Y:S02]  /*5120*/  F2FP.BF16.F32.PACK_AB R25, R15, R46 ;  /* 0x0000002e0f19723e */ /* 0x000fe400000010ff */
[----:B------:R-:W-:Y:S02]  /*5130*/  F2FP.BF16.F32.PACK_AB R26, R122, R124 ;  /* 0x0000007c7a1a723e */ /* 0x000fe400000010ff */
[----:B------:R-:W-:-:S04]  /*5140*/  F2FP.BF16.F32.PACK_AB R27, R121, R123 ;  /* 0x0000007b791b723e */ /* 0x000fc800000010ff */
[----:B------:R-:W-:-:S06]  /*5150*/  WARPGROUP.ARRIVE ;  /* 0x00000000000079c5 */ /* 0x000fcc0000000000 */
[----:B------:R-:W-:Y:S01]  /*5160*/  HGMMA.64x64x16.F32.BF16 R136, R24, gdesc[UR4].tnspB, R136, gsb0 ;  /* 0x40e0000418887df0 */ /* 0x000fe20008001888 */
[----:B------:R-:W-:Y:S01]  /*5170*/  LEA R13, R12, R51, 0xd ;  /* 0x000000330c0d7211 */ /* 0x000fe200078e68ff */
[----:B------:R-:W-:Y:S01]  /*5180*/  UIADD3 UR10, UR10, 0x380, URZ ;  /* 0x000003800a0a7890 */ /* 0x000fe2000fffe03f */
[----:B------:R-:W-:Y:S02]  /*5190*/  F2FP.BF16.F32.PACK_AB R48, R210, R48 ;  /* 0x00000030d230723e */ /* 0x000fe400000010ff */
[----:B------:R-:W-:Y:S02]  /*51a0*/  F2FP.BF16.F32.PACK_AB R49, R206, R49 ;  /* 0x00000031ce31723e */ /* 0x000fe400000010ff */
[----:B-1----:R-:W-:Y:S02]  /*51b0*/  F2FP.BF16.F32.PACK_AB R50, R209, R207 ;  /* 0x000000cfd132723e */ /* 0x002fe400000010ff */
[----:B------:R-:W-:Y:S01]  /*51c0*/  F2FP.BF16.F32.PACK_AB R51, R208, R205 ;  /* 0x000000cdd033723e */ /* 0x000fe200000010ff */
[----:B------:R-:W-:Y:S01]  /*51d0*/  UMOV UR11, 0x40000040 ;  /* 0x40000040000b7882 */ /* 0x000fe20000000000 */
[----:B------:R-:W-:-:S02]  /*51e0*/  WARPGROUP.DEPBAR.LE gsb0, 0x0 ;  /* 0x00008000000079c5 */ /* 0x000fc40000010000 */
[----:B------:R-:W-:-:S06]  /*51f0*/  WARPGROUP.ARRIVE ;  /* 0x00000000000079c5 */ /* 0x000fcc0000000000 */
[----:B------:R-:W-:Y:S01]  /*5200*/  HGMMA.64x64x16.F32.BF16 R136, R48, gdesc[UR8].tnspB, R136, gsb0 ;  /* 0x40e0000830887df0 */ /* 0x000fe20008001888 */
[----:B------:R-:W-:-:S04]  /*5210*/  SHF.R.U32.HI R13, RZ, 0x4, R13 ;  /* 0x00000004ff0d7819 */ /* 0x000fc8000001160d */
[----:B------:R-:W-:Y:S02]  /*5220*/  LOP3.LUT R13, R13, 0x3fff, RZ, 0xc0, !PT ;  /* 0x00003fff0d0d7812 */ /* 0x000fe400078ec0ff */
[----:B------:R-:W-:Y:S02]  /*5230*/  R2UR UR4, R2 ;  /* 0x00000000020472ca */ /* 0x000fe400000e0000 */
[----:B------:R-:W-:-:S05]  /*5240*/  LOP3.LUT R14, R13, 0x10000, RZ, 0xfc, !PT ;  /* 0x000100000d0e7812 */ /* 0x000fca00078efcff */
[----:B------:R-:W-:-:S05]  /*5250*/  IMAD R14, R5, 0x800, R14 ;  /* 0x00000800050e7824 */ /* 0x000fca00078e020e */
[----:B------:R-:W-:Y:S01]  /*5260*/  R2UR UR8, R14 ;  /* 0x000000000e0872ca */ /* 0x000fe200000e0000 */
[----:B------:R-:W-:-:S04]  /*5270*/  USHF.R.U32.HI UR4, URZ, 0x4, UR4 ;  /* 0x000000043f047899 */ /* 0x000fc80008011604 */
[----:B------:R-:W-:Y:S01]  /*5280*/  ULOP3.LUT UR9, UR4, 0x3fff, URZ, 0xc0, !UPT ;  /* 0x00003fff04097892 */ /* 0x000fe2000f8ec03f */
[----:B------:R-:W-:Y:S02]  /*5290*/  WARPGROUP.DEPBAR.LE gsb0, 0x0 ;  /* 0x00008000000079c5 */ /* 0x000fe40000010000 */
[----:B------:R1:W-:Y:S06]  /*52a0*/  MEMBAR.ALL.CTA ;  /* 0x0000000000007992 */ /* 0x0003ec0000008000 */
[----:B-1----:R-:W1:Y:S02]  /*52b0*/  FENCE.VIEW.ASYNC.S ;  /* 0x00000000000073c6 */ /* 0x002e640000000000 */
[----:B-1----:R-:W-:Y:S06]  /*52c0*/  BAR.SYNC.DEFER_BLOCKING 0x9, 0x100 ;  /* 0x0244000000007b1d */ /* 0x002fec0000010000 */
[----:B------:R-:W-:Y:S01]  /*52d0*/  UMOV UR4, UR8 ;  /* 0x0000000800047c82 */ /* 0x000fe20008000000 */
[----:B------:R-:W-:Y:S01]  /*52e0*/  UMOV UR5, 0x40000040 ;  /* 0x4000004000057882 */ /* 0x000fe20000000000 */
[----:B------:R-:W-:Y:S01]  /*52f0*/  UMOV UR6, UR9 ;  /* 0x0000000900067c82 */ /* 0x000fe20008000000 */
[----:B------:R-:W-:Y:S01]  /*5300*/  UMOV UR7, 0x40000040 ;  /* 0x4000004000077882 */ /* 0x000fe20000000000 */
[----:B------:R-:W-:-:S06]  /*5310*/  WARPGROUP.ARRIVE ;  /* 0x00000000000079c5 */ /* 0x000fcc0000000000 */
[----:B------:R-:W-:Y:S01]  /*5320*/  HGMMA.64x64x16.F32.BF16 R24, gdesc[UR4].tnspB, RZ, !UPT, gsb0 ;  /* 0x40e00000041879f0 */ /* 0x000fe2000c0018ff */
[----:B------:R-:W-:Y:S02]  /*5330*/  UIADD3 UR4, UR8, 0x2, URZ ;  /* 0x0000000208047890 */ /* 0x000fe4000fffe03f */
[----:B------:R-:W-:Y:S01]  /*5340*/  UIADD3 UR6, UR9, 0x80, URZ ;  /* 0x0000008009067890 */ /* 0x000fe2000fffe03f */
[----:B------:R-:W-:Y:S01]  /*5350*/  UMOV UR5, 0x40000040 ;  /* 0x4000004000057882 */ /* 0x000fe20000000000 */
[----:B------:R-:W-:Y:S01]  /*5360*/  UMOV UR7, 0x40000040 ;  /* 0x4000004000077882 */ /* 0x000fe20000000000 */
[----:B------:R-:W-:Y:S02]  /*5370*/  WARPGROUP.DEPBAR.LE gsb0, 0x0 ;  /* 0x00008000000079c5 */ /* 0x000fe40000010000 */
[----:B------:R-:W-:-:S06]  /*5380*/  WARPGROUP.ARRIVE ;  /* 0x00000000000079c5 */ /* 0x000fcc0000000000 */
[----:B------:R-:W-:Y:S01]  /*5390*/  HGMMA.64x64x16.F32.BF16 R24, gdesc[UR4].tnspB, R24, gsb0 ;  /* 0x40e00000041879f0 */ /* 0x000fe20008001818 */
        /* <DEDUP_REMOVED lines=41> */
[----:B------:R-:W-:Y:S03]  /*5630*/  HGMMA.64x64x16.F32.BF16 R24, gdesc[UR4].tnspB, R24, gsb0 ;  /* 0x40e00000041879f0 */ /* 0x000fe60008001818 */
[----:B------:R-:W-:Y:S02]  /*5640*/  WARPGROUP.DEPBAR.LE gsb0, 0x0 ;  /* 0x00008000000079c5 */ /* 0x000fe40000010000 */
[----:B----4-:R-:W-:Y:S05]  /*5650*/  @!P0 BRA `(.L_x_24) ;  /* 0x0000000000048947 */ /* 0x010fea0003800000 */
[----:B------:R-:W-:Y:S01]  /*5660*/  BPT.TRAP 0x1 ;  /* 0x000000040000795c */ /* 0x000fe20000300000 */
.L_x_24:
[----:B-----5:R-:W-:Y:S01]  /*5670*/  IMAD R0, R5, 0x400, R0 ;  /* 0x0000040005007824 */ /* 0x020fe200078e0200 */
[----:B------:R-:W-:Y:S01]  /*5680*/  UMOV UR7, 0x40000040 ;  /* 0x4000004000077882 */ /* 0x000fe20000000000 */
[----:B------:R-:W1:Y:S03]  /*5690*/  S2R R13, SR_TID.X ;  /* 0x00000000000d7919 */ /* 0x000e660000002100 */
[----:B------:R-:W-:Y:S02]  /*56a0*/  R2UR UR4, R0 ;  /* 0x00000000000472ca */ /* 0x000fe400000e0000 */
[----:B------:R-:W-:-:S04]  /*56b0*/  IADD3 R0, R3, 0x30c40, RZ ;  /* 0x00030c4003007810 */ /* 0x000fc80007ffe0ff */
[----:B------:R-:W-:-:S04]  /*56c0*/  PRMT R0, RZ, 0x654, R0 ;  /* 0x00000654ff007816 */ /* 0x000fc80000000000 */
[----:B------:R2:W-:Y:S01]  /*56d0*/  SYNCS.ARRIVE.TRANS64.RED.A1T0 RZ, [R0+URZ], RZ ;  /* 0x000000ff00ff79a7 */ /* 0x0005e2000810043f */
[----:B------:R-:W-:Y:S02]  /*56e0*/  WARPGROUP.ARRIVE ;  /* 0x00000000000079c5 */ /* 0x000fe40000000000 */
[----:B------:R-:W-:-:S04]  /*56f0*/  UMOV UR6, UR4 ;  /* 0x0000000400067c82 */ /* 0x000fc80008000000 */
[----:B------:R-:W-:Y:S01]  /*5700*/  HGMMA.64x64x16.F32.BF16 R168, R84, gdesc[UR4].tnspB, R168, gsb0 ;  /* 0x40e0000454a87df0 */ /* 0x000fe200080018a8 */
[----:B------:R-:W-:Y:S01]  /*5710*/  UIADD3 UR6, UR4, 0x80, URZ ;  /* 0x0000008004067890 */ /* 0x000fe2000fffe03f */
[----:B------:R-:W-:Y:S01]  /*5720*/  UMOV UR7, 0x40000040 ;  /* 0x4000004000077882 */ /* 0x000fe20000000000 */
[----:B-1----:R-:W-:-:S05]  /*5730*/  SHF.R.U32.HI R14, RZ, 0x7, R13 ;  /* 0x00000007ff0e7819 */ /* 0x002fca000001160d */
[C---:B------:R-:W-:Y:S02]  /*5740*/  VIADD R13, R14.reuse, 0x9 ;  /* 0x000000090e0d7836 */ /* 0x040fe40000000000 */
[----:B--2---:R-:W-:Y:S01]  /*5750*/  VIADD R0, R14, 0xc ;  /* 0x0000000c0e007836 */ /* 0x004fe20000000000 */
[----:B------:R-:W-:Y:S02]  /*5760*/  WARPGROUP.DEPBAR.LE gsb0, 0x0 ;  /* 0x00008000000079c5 */ /* 0x000fe40000010000 */
[----:B------:R-:W-:-:S06]  /*5770*/  WARPGROUP.ARRIVE ;  /* 0x00000000000079c5 */ /* 0x000fcc0000000000 */
[----:B------:R-:W-:Y:S01]  /*5780*/  HGMMA.64x64x16.F32.BF16 R168, R80, gdesc[UR4].tnspB, R168, gsb0 ;  /* 0x40e0000450a87df0 */ /* 0x000fe200080018a8 */
[----:B------:R-:W-:Y:S01]  /*5790*/  UIADD3 UR6, UR4, 0x100, URZ ;  /* 0x0000010004067890 */ /* 0x000fe2000fffe03f */
[----:B------:R-:W-:Y:S01]  /*57a0*/  UMOV UR7, 0x40000040 ;  /* 0x4000004000077882 */ /* 0x000fe20000000000 */
        /* <DEDUP_REMOVED lines=20> */
[----:B------:R-:W-:Y:S01]  /*58f0*/  UIADD3 UR4, UR4, 0x380, URZ ;  /* 0x0000038004047890 */ /* 0x000fe2000fffe03f */
[----:B------:R-:W-:Y:S02]  /*5900*/  WARPGROUP.DEPBAR.LE gsb0, 0x0 ;  /* 0x00008000000079c5 */ /* 0x000fe40000010000 */
[----:B------:R-:W-:-:S06]  /*5910*/  WARPGROUP.ARRIVE ;  /* 0x00000000000079c5 */ /* 0x000fcc0000000000 */
[----:B------:R-:W-:Y:S01]  /*5920*/  HGMMA.64x64x16.F32.BF16 R168, R60, gdesc[UR4].tnspB, R168, gsb0 ;  /* 0x40e000043ca87df0 */ /* 0x000fe200080018a8 */
[----:B------:R-:W-:Y:S01]  /*5930*/  UMOV UR6, UR4 ;  /* 0x0000000400067c82 */ /* 0x000fe20008000000 */
[----:B------:R-:W-:Y:S01]  /*5940*/  UMOV UR7, 0x40000040 ;  /* 0x4000004000077882 */ /* 0x000fe20000000000 */
[----:B------:R-:W-:Y:S02]  /*5950*/  WARPGROUP.DEPBAR.LE gsb0, 0x0 ;  /* 0x00008000000079c5 */ /* 0x000fe40000010000 */
[----:B------:R-:W-:-:S06]  /*5960*/  WARPGROUP.ARRIVE ;  /* 0x00000000000079c5 */ /* 0x000fcc0000000000 */
[----:B------:R-:W-:Y:S03]  /*5970*/  HGMMA.64x64x16.F32.BF16 R168, R56, gdesc[UR4].tnspB, R168, gsb0 ;  /* 0x40e0000438a87df0 */ /* 0x000fe600080018a8 */
[----:B------:R-:W-:Y:S02]  /*5980*/  WARPGROUP.DEPBAR.LE gsb0, 0x0 ;  /* 0x00008000000079c5 */ /* 0x000fe40000010000 */
[----:B------:R1:W-:Y:S06]  /*5990*/  BAR.SYNC.DEFER_BLOCKING R13, 0xa0 ;  /* 0x0002800d0000751d */ /* 0x0003ec0000010000 */
[----:B------:R1:W-:Y:S04]  /*59a0*/  STS.128 [R4+0x8000], R24 ;  /* 0x0080001804007388 */ /* 0x0003e80000000c00 */
[----:B------:R1:W-:Y:S04]  /*59b0*/  STS.128 [R4+0x8800], R28 ;  /* 0x0088001c04007388 */ /* 0x0003e80000000c00 */
[----:B------:R1:W-:Y:S04]  /*59c0*/  STS.128 [R4+0x9000], R32 ;  /* 0x0090002004007388 */ /* 0x0003e80000000c00 */
[----:B------:R1:W-:Y:S04]  /*59d0*/  STS.128 [R4+0x9800], R36 ;  /* 0x0098002404007388 */ /* 0x0003e80000000c00 */
[----:B------:R1:W-:Y:S04]  /*59e0*/  STS.128 [R4+0xa000], R40 ;  /* 0x00a0002804007388 */ /* 0x0003e80000000c00 */
[----:B------:R1:W-:Y:S04]  /*59f0*/  STS.128 [R4+0xa800], R44 ;  /* 0x00a8002c04007388 */ /* 0x0003e80000000c00 */
[----:B------:R1:W-:Y:S04]  /*5a00*/  STS.128 [R4+0xb000], R48 ;  /* 0x00b0003004007388 */ /* 0x0003e80000000c00 */
[----:B------:R1:W-:Y:S01]  /*5a10*/  STS.128 [R4+0xb800], R52 ;  /* 0x00b8003404007388 */ /* 0x0003e20000000c00 */
[----:B------:R-:W-:Y:S01]  /*5a20*/  @!PT LDS RZ, [RZ] ;  /* 0x00000000fffff984 */ /* 0x000fe20000000800 */
[----:B------:R-:W-:Y:S01]  /*5a30*/  @!PT LDS RZ, [RZ] ;  /* 0x00000000fffff984 */ /* 0x000fe20000000800 */
[----:B------:R-:W-:Y:S01]  /*5a40*/  @!PT LDS RZ, [RZ] ;  /* 0x00000000fffff984 */ /* 0x000fe20000000800 */
[----:B------:R-:W-:Y:S01]  /*5a50*/  @!PT LDS RZ, [RZ] ;  /* 0x00000000fffff984 */ /* 0x000fe20000000800 */
[----:B------:R2:W-:Y:S06]  /*5a60*/  MEMBAR.ALL.CTA ;  /* 0x0000000000007992 */ /* 0x0005ec0000008000 */
[----:B--2---:R-:W2:Y:S02]  /*5a70*/  FENCE.VIEW.ASYNC.S ;  /* 0x00000000000073c6 */ /* 0x004ea40000000000 */
[----:B--2---:R1:W-:Y:S06]  /*5a80*/  BAR.ARV R0, 0xa0 ;  /* 0x000280000000751d */ /* 0x0043ec0000002000 */
[----:B------:R-:W-:Y:S05]  /*5a90*/  @!P0 BRA `(.L_x_25) ;  /* 0x0000000000048947 */ /* 0x000fea0003800000 */
[----:B------:R-:W-:Y:S01]  /*5aa0*/  BPT.TRAP 0x1 ;  /* 0x000000040000795c */ /* 0x000fe20000300000 */
.L_x_25:
[----:B-1----:R-:W2:Y:S01]  /*5ab0*/  LDL R0, [R1] ;  /* 0x0000000001007983 */ /* 0x002ea20000100800 */
[----:B------:R-:W-:Y:S01]  /*5ac0*/  VIADD R7, R7, 0x1 ;  /* 0x0000000107077836 */ /* 0x000fe20000000000 */
[----:B------:R-:W-:Y:S01]  /*5ad0*/  IADD3 R3, R3, 0x30c20, RZ ;  /* 0x00030c2003037810 */ /* 0x000fe20007ffe0ff */
[----:B------:R-:W-:-:S03]  /*5ae0*/  VIADD R5, R5, 0x1 ;  /* 0x0000000105057836 */ /* 0x000fc60000000000 */
[----:B------:R-:W-:Y:S02]  /*5af0*/  PRMT R3, RZ, 0x654, R3 ;  /* 0x00000654ff037816 */ /* 0x000fe40000000003 */
[C---:B------:R-:W-:Y:S02]  /*5b00*/  ISETP.NE.AND P0, PT, R5.reuse, 0x2, PT ;  /* 0x000000020500780c */ /* 0x040fe40003f05270 */
[----:B------:R1:W-:Y:S02]  /*5b10*/  SYNCS.ARRIVE.TRANS64.RED.A1T0 RZ, [R3+URZ], RZ ;  /* 0x000000ff03ff79a7 */ /* 0x0003e4000810043f */
[----:B------:R-:W-:Y:S02]  /*5b20*/  SEL R5, R5, RZ, P0 ;  /* 0x000000ff05057207 */ /* 0x000fe40000000000 */
[----:B-1----:R-:W-:-:S04]  /*5b30*/  SEL R3, RZ, 0x1, P0 ;  /* 0x00000001ff037807 */ /* 0x002fc80000000000 */
[----:B------:R-:W-:Y:S02]  /*5b40*/  LOP3.LUT R6, R6, R3, RZ, 0x3c, !PT ;  /* 0x0000000306067212 */ /* 0x000fe400078e3cff */
[----:B--2---:R-:W-:-:S13]  /*5b50*/  ISETP.GE.AND P1, PT, R7, R0, PT ;  /* 0x000000000700720c */ /* 0x004fda0003f26270 */
[----:B------:R-:W-:Y:S05]  /*5b60*/  @!P1 BRA `(.L_x_26) ;  /* 0xffffffb800549947 */ /* 0x000fea000383ffff */
.L_x_15:
[----:B------:R-:W-:Y:S01]  /*5b70*/  LOP3.LUT P0, RZ, R2, 0x3ff, RZ, 0xc0, !PT ;  /* 0x000003ff02ff7812 */ /* 0x000fe2000780c0ff */
[----:B------:R-:W-:Y:S02]  /*5b80*/  ULDC UR4, c[0x0][0x740] ;  /* 0x0001d00000047ab9 */ /* 0x000fe40000000800 */
[----:B------:R-:W-:Y:S01]  /*5b90*/  FMUL.FTZ R168, R168, UR4 ;  /* 0x00000004a8a87c20 */ /* 0x000fe20008410000 */
        /* <DEDUP_REMOVED lines=31> */
[----:B------:R-:W-:Y:S06]  /*5d90*/  @!P0 BRA `(.L_x_27) ;  /* 0x0000000000408947 */ /* 0x000fec0003800000 */
[----:B------:R-:W-:Y:S01]  /*5da0*/  MOV R0, 0x0 ;  /* 0x0000000000007802 */ /* 0x000fe20000000f00 */
[----:B------:R-:W-:Y:S01]  /*5db0*/  ULDC.64 UR4, c[0x4][0x90] ;  /* 0x0100240000047ab9 */ /* 0x000fe20000000a00 */
[----:B------:R-:W-:Y:S01]  /*5dc0*/  ULDC.64 UR6, c[0x4][0x98] ;  /* 0x0100260000067ab9 */ /* 0x000fe20000000a00 */
[----:B------:R-:W-:Y:S01]  /*5dd0*/  MOV R4, UR4 ;  /* 0x0000000400047c02 */ /* 0x000fe20008000f00 */
[----:B------:R3:W4:Y:S01]  /*5de0*/  LDC.64 R14, c[0x4][R0] ;  /* 0x01000000000e7b82 */ /* 0x0007220000000a00 */
        /* <DEDUP_REMOVED lines=8> */
[----:B-1-3--:R-:W-:-:S07]  /*5e70*/  IMAD.MOV.U32 R13, RZ, RZ, RZ ;  /* 0x000000ffff0d7224 */ /* 0x00afce00078e00ff */
[----:B------:R-:W-:-:S07]  /*5e80*/  LEPC R20, `(.L_x_27) ;  /* 0x000000001014794e */ /* 0x000fce0000000000 */
[----:B--2-4-:R-:W-:Y:S05]  /*5e90*/  CALL.ABS.NOINC R14 ;  /* 0x000000000e007343 */ /* 0x014fea0003c00000 */
.L_x_27:
[----:B------:R-:W-:-:S04]  /*5ea0*/  IADD3 R22, R2, 0x4000, RZ ;  /* 0x0000400002167810 */ /* 0x000fc80007ffe0ff */
[----:B------:R-:W-:-:S13]  /*5eb0*/  LOP3.LUT P0, RZ, R22, 0x3ff, RZ, 0xc0, !PT ;  /* 0x000003ff16ff7812 */ /* 0x000fda000780c0ff */
[----:B------:R-:W-:Y:S05]  /*5ec0*/  @!P0 BRA `(.L_x_28) ;  /* 0x0000000000408947 */ /* 0x000fea0003800000 */
[----:B------:R-:W-:Y:S01]  /*5ed0*/  MOV R0, 0x0 ;  /* 0x0000000000007802 */ /* 0x000fe20000000f00 */
[----:B------:R-:W-:Y:S01]  /*5ee0*/  ULDC.64 UR4, c[0x4][0x90] ;  /* 0x0100240000047ab9 */ /* 0x000fe20000000a00 */
[----:B------:R-:W-:Y:S01]  /*5ef0*/  ULDC.64 UR6, c[0x4][0x18] ;  /* 0x0100060000067ab9 */ /* 0x000fe20000000a00 */
[----:B------:R-:W-:Y:S01]  /*5f00*/  IMAD.U32 R4, RZ, RZ, UR4 ;  /* 0x00000004ff047e24 */ /* 0x000fe2000f8e00ff */
[----:B------:R3:W4:Y:S01]  /*5f10*/  LDC.64 R14, c[0x4][R0] ;  /* 0x01000000000e7b82 */ /* 0x0007220000000a00 */
[----:B------:R-:W-:Y:S01]  /*5f20*/  IMAD.U32 R5, RZ, RZ, UR5 ;  /* 0x00000005ff057e24 */ /* 0x000fe2000f8e00ff */
[----:B------:R-:W-:Y:S01]  /*5f30*/  ULDC.64 UR4, c[0x4][0x98] ;  /* 0x0100260000047ab9 */ /* 0x000fe20000000a00 */
[----:B------:R-:W-:Y:S01]  /*5f40*/  IMAD.U32 R10, RZ, RZ, UR6 ;  /* 0x00000006ff0a7e24 */ /* 0x000fe2000f8e00ff */
[----:B------:R-:W-:Y:S01]  /*5f50*/  MOV R6, UR4 ;  /* 0x0000000400067c02 */ /* 0x000fe20008000f00 */
[----:B------:R-:W-:Y:S01]  /*5f60*/  IMAD.U32 R7, RZ, RZ, UR5 ;  /* 0x00000005ff077e24 */ /* 0x000fe2000f8e00ff */
[----:B------:R-:W-:Y:S01]  /*5f70*/  MOV R11, UR7 ;  /* 0x00000007000b7c02 */ /* 0x000fe20008000f00 */
[----:B------:R-:W-:Y:S01]  /*5f80*/  IMAD.MOV.U32 R8, RZ, RZ, 0x70 ;  /* 0x00000070ff087424 */ /* 0x000fe200078e00ff */
[----:B-1----:R-:W-:Y:S01]  /*5f90*/  MOV R13, RZ ;  /* 0x000000ff000d7202 */ /* 0x002fe20000000f00 */
[----:B---3--:R-:W-:-:S07]  /*5fa0*/  IMAD.MOV.U32 R12, RZ, RZ, 0x1 ;  /* 0x00000001ff0c7424 */ /* 0x008fce00078e00ff */
[----:B------:R-:W-:-:S07]  /*5fb0*/  LEPC R20, `(.L_x_28) ;  /* 0x000000001014794e */ /* 0x000fce0000000000 */
[----:B--2-4-:R-:W-:Y:S05]  /*5fc0*/  CALL.ABS.NOINC R14 ;  /* 0x000000000e007343 */ /* 0x014fea0003c00000 */
.L_x_28:
        /* <DEDUP_REMOVED lines=9> */
[----:B------:R-:W-:Y:S01]  /*6060*/  MOV R6, UR6 ;  /* 0x0000000600067c02 */ /* 0x000fe20008000f00 */
[----:B------:R-:W-:Y:S01]  /*6070*/  IMAD.U32 R7, RZ, RZ, UR7 ;  /* 0x00000007ff077e24 */ /* 0x000fe2000f8e00ff */
[----:B------:R-:W-:Y:S01]  /*6080*/  MOV R11, UR5 ;  /* 0x00000005000b7c02 */ /* 0x000fe20008000f00 */
[----:B------:R-:W-:Y:S01]  /*6090*/  IMAD.U32 R10, RZ, RZ, UR4 ;  /* 0x00000004ff0a7e24 */ /* 0x000fe2000f8e00ff */
[----:B-1----:R-:W-:Y:S01]  /*60a0*/  MOV R13, RZ ;  /* 0x000000ff000d7202 */ /* 0x002fe20000000f00 */
[----:B------:R-:W-:-:S02]  /*60b0*/  IMAD.MOV.U32 R8, RZ, RZ, 0x70 ;  /* 0x00000070ff087424 */ /* 0x000fc400078e00ff */
[----:B---3--:R-:W-:-:S07]  /*60c0*/  IMAD.MOV.U32 R12, RZ, RZ, 0x1 ;  /* 0x00000001ff0c7424 */ /* 0x008fce00078e00ff */
[----:B------:R-:W-:-:S07]  /*60d0*/  LEPC R20, `(.L_x_29) ;  /* 0x000000001014794e */ /* 0x000fce0000000000 */
[----:B--2-4-:R-:W-:Y:S05]  /*60e0*/  CALL.ABS.NOINC R14 ;  /* 0x000000000e007343 */ /* 0x014fea0003c00000 */
.L_x_29:
        /* <DEDUP_REMOVED lines=18> */
.L_x_30:
[----:B------:R-:W3:Y:S01]  /*6210*/  S2R R0, SR_TID.X ;  /* 0x0000000000007919 */ /* 0x000ee20000002100 */
[----:B------:R-:W-:Y:S02]  /*6220*/  F2FP.BF16.F32.PACK_AB R136, R137, R136 ;  /* 0x000000888988723e */ /* 0x000fe400000010ff */
[----:B------:R-:W-:Y:S01]  /*6230*/  F2FP.BF16.F32.PACK_AB R137, R139, R138 ;  /* 0x0000008a8b89723e */ /* 0x000fe200000010ff */
[----:B------:R-:W4:Y:S01]  /*6240*/  S2R R3, SR_TID.X ;  /* 0x0000000000037919 */ /* 0x000f220000002100 */
[----:B------:R-:W-:Y:S02]  /*6250*/  F2FP.BF16.F32.PACK_AB R144, R145, R144 ;  /* 0x000000909190723e */ /* 0x000fe400000010ff */
[----:B------:R-:W-:Y:S01]  /*6260*/  F2FP.BF16.F32.PACK_AB R138, R141, R140 ;  /* 0x0000008c8d8a723e */ /* 0x000fe200000010ff */
[----:B------:R-:W-:Y:S01]  /*6270*/  BAR.SYNC.DEFER_BLOCKING 0x1, 0x100 ;  /* 0x0044000000007b1d */ /* 0x000fe20000010000 */
        /* <DEDUP_REMOVED lines=11> */
[----:B------:R-:W-:Y:S01]  /*6330*/  F2FP.BF16.F32.PACK_AB R163, R167, R166 ;  /* 0x000000a6a7a3723e */ /* 0x000fe200000010ff */
[----:B---3--:R-:W-:Y:S01]  /*6340*/  VIADD R7, R0, 0xffffff80 ;  /* 0xffffff8000077836 */ /* 0x008fe20000000000 */
[----:B------:R-:W-:Y:S02]  /*6350*/  F2FP.BF16.F32.PACK_AB R8, R177, R176 ;  /* 0x000000b0b108723e */ /* 0x000fe400000010ff */
[----:B------:R-:W-:Y:S01]  /*6360*/  F2FP.BF16.F32.PACK_AB R10, R181, R180 ;  /* 0x000000b4b50a723e */ /* 0x000fe200000010ff */
[----:B----4-:R-:W-:Y:S01]  /*6370*/  VIADD R3, R3, 0xffffff80 ;  /* 0xffffff8003037836 */ /* 0x010fe20000000000 */
[----:B------:R-:W-:-:S02]  /*6380*/  SHF.R.S32.HI R4, RZ, 0x1f, R7 ;  /* 0x0000001fff047819 */ /* 0x000fc40000011407 */
[----:B------:R-:W-:Y:S02]  /*6390*/  F2FP.BF16.F32.PACK_AB R11, R183, R182 ;  /* 0x000000b6b70b723e */ /* 0x000fe400000010ff */
[----:B------:R-:W-:Y:S02]  /*63a0*/  LEA.HI R0, R4, R7, RZ, 0x4 ;  /* 0x0000000704007211 */ /* 0x000fe400078f20ff */
[----:B------:R-:W-:Y:S02]  /*63b0*/  SHF.R.S32.HI R6, RZ, 0x1f, R3 ;  /* 0x0000001fff067819 */ /* 0x000fe40000011403 */
[----:B------:R-:W-:Y:S02]  /*63c0*/  LOP3.LUT R0, R0, 0xfffffff0, RZ, 0xc0, !PT ;  /* 0xfffffff000007812 */ /* 0x000fe400078ec0ff */
[----:B------:R-:W-:Y:S02]  /*63d0*/  LEA.HI R6, R6, R3, RZ, 0x4 ;  /* 0x0000000306067211 */ /* 0x000fe400078f20ff */
[----:B------:R-:W-:-:S02]  /*63e0*/  IADD3 R0, R7, -R0, RZ ;  /* 0x8000000007007210 */ /* 0x000fc40007ffe0ff */
[----:B--2---:R-:W-:Y:S02]  /*63f0*/  SHF.R.S32.HI R9, RZ, 0x4, R6 ;  /* 0x00000004ff097819 */ /* 0x004fe40000011406 */
[----:B------:R-:W-:Y:S02]  /*6400*/  SHF.R.S32.HI R3, RZ, 0x1f, R0 ;  /* 0x0000001fff037819 */ /* 0x000fe40000011400 */
[----:B------:R-:W-:Y:S02]  /*6410*/  LEA.HI R6, R6, R9, RZ, 0x1 ;  /* 0x0000000906067211 */ /* 0x000fe400078f08ff */
[----:B------:R-:W-:Y:S02]  /*6420*/  LEA.HI R3, R3, R0, RZ, 0x3 ;  /* 0x0000000003037211 */ /* 0x000fe400078f18ff */
[----:B------:R-:W-:Y:S02]  /*6430*/  LOP3.LUT R6, R6, 0xfffffffe, RZ, 0xc0, !PT ;  /* 0xfffffffe06067812 */ /* 0x000fe400078ec0ff */
[C---:B------:R-:W-:Y:S01]  /*6440*/  LOP3.LUT R5, R3.reuse, 0xfffffff8, RZ, 0xc0, !PT ;  /* 0xfffffff803057812 */ /* 0x040fe200078ec0ff */
[----:B------:R-:W-:Y:S01]  /*6450*/  IMAD.SHL.U32 R3, R3, 0x40, RZ ;  /* 0x0000004003037824 */ /* 0x000fe200078e00ff */
[----:B------:R-:W-:Y:S01]  /*6460*/  LEA.HI R4, R4, R7, RZ, 0x5 ;  /* 0x0000000704047211 */ /* 0x000fe200078f28ff */
[----:B------:R-:W-:Y:S01]  /*6470*/  IMAD.IADD R6, R9, 0x1, -R6 ;  /* 0x0000000109067824 */ /* 0x000fe200078e0a06 */
[----:B------:R-:W-:Y:S01]  /*6480*/  F2FP.BF16.F32.PACK_AB R9, R179, R178 ;  /* 0x000000b2b309723e */ /* 0x000fe200000010ff */
[----:B------:R-:W-:Y:S01]  /*6490*/  IMAD.IADD R5, R0, 0x1, -R5 ;  /* 0x0000000100057824 */ /* 0x000fe200078e0a05 */
[----:B------:R-:W-:Y:S01]  /*64a0*/  SHF.R.S32.HI R22, RZ, 0x5, R4 ;  /* 0x00000005ff167819 */ /* 0x000fe20000011404 */
[----:B------:R-:W-:Y:S01]  /*64b0*/  IMAD.SHL.U32 R7, R6, 0x8, RZ ;  /* 0x0000000806077824 */ /* 0x000fe200078e00ff */
[----:B------:R-:W-:-:S02]  /*64c0*/  LOP3.LUT R3, R3, 0x7ffffe00, RZ, 0xc0, !PT ;  /* 0x7ffffe0003037812 */ /* 0x000fc400078ec0ff */
[C---:B------:R-:W-:Y:S02]  /*64d0*/  SHF.L.U32 R0, R5.reuse, 0x6, RZ ;  /* 0x0000000605007819 */ /* 0x040fe400000006ff */
[----:B------:R-:W-:Y:S02]  /*64e0*/  LEA R3, R22, R3, 0xa ;  /* 0x0000000316037211 */ /* 0x000fe400078e50ff */
[----:B------:R-:W-:Y:S01]  /*64f0*/  LOP3.LUT R0, R0, 0x1c0, RZ, 0xc0, !PT ;  /* 0x000001c000007812 */ /* 0x000fe200078ec0ff */
[----:B------:R-:W2:Y:S01]  /*6500*/  SHFL.IDX PT, R22, R22, RZ, 0x1f ;  /* 0x00001fff16167589 */ /* 0x000ea200000e0000 */
[----:B------:R-:W-:Y:S02]  /*6510*/  R2P PR, R5, 0x6 ;  /* 0x0000000605007804 */ /* 0x000fe40000000000 */
[----:B------:R-:W-:Y:S02]  /*6520*/  LOP3.LUT R7, R0, 0x8, R7, 0xf8, !PT ;  /* 0x0000000800077812 */ /* 0x000fe400078ef807 */
[----:B------:R-:W-:-:S02]  /*6530*/  SHF.R.U32.HI R0, RZ, 0x3, R0 ;  /* 0x00000003ff007819 */ /* 0x000fc40000011600 */
[----:B------:R-:W-:Y:S02]  /*6540*/  MOV R4, 0x40 ;  /* 0x0000004000047802 */ /* 0x000fe40000000f00 */
[----:B------:R-:W-:Y:S02]  /*6550*/  LOP3.LUT R0, R7, R0, RZ, 0x3c, !PT ;  /* 0x0000000007007212 */ /* 0x000fe400078e3cff */
[----:B------:R-:W-:Y:S02]  /*6560*/  SEL R4, R4, 0xffffffc0, !P2 ;  /* 0xffffffc004047807 */ /* 0x000fe40005000000 */
[----:B------:R-:W-:Y:S01]  /*6570*/  F2FP.BF16.F32.PACK_AB R5, R171, R170 ;  /* 0x000000aaab05723e */ /* 0x000fe200000010ff */
[----:B------:R-:W-:Y:S01]  /*6580*/  IMAD.IADD R3, R0, 0x1, R3 ;  /* 0x0000000100037824 */ /* 0x000fe200078e0203 */
[----:B------:R-:W-:Y:S01]  /*6590*/  F2FP.BF16.F32.PACK_AB R6, R173, R172 ;  /* 0x000000acad06723e */ /* 0x000fe200000010ff */
[----:B------:R-:W-:Y:S01]  /*65a0*/  IMAD.MOV.U32 R0, RZ, RZ, 0x20 ;  /* 0x00000020ff007424 */ /* 0x000fe200078e00ff */
[----:B------:R-:W-:Y:S01]  /*65b0*/  F2FP.BF16.F32.PACK_AB R7, R175, R174 ;  /* 0x000000aeaf07723e */ /* 0x000fe200000010ff */
[----:B------:R-:W-:Y:S01]  /*65c0*/  IMAD R3, R3, 0x2, R2 ;  /* 0x0000000203037824 */ /* 0x000fe200078e0202 */
[----:B------:R-:W-:-:S02]  /*65d0*/  F2FP.BF16.F32.PACK_AB R12, R185, R184 ;  /* 0x000000b8b90c723e */ /* 0x000fc400000010ff */
[----:B------:R-:W-:Y:S02]  /*65e0*/  SEL R0, R0, 0xffffffe0, !P1 ;  /* 0xffffffe000007807 */ /* 0x000fe40004800000 */
[--C-:B------:R-:W-:Y:S01]  /*65f0*/  IADD3 R21, R4, 0x4000, R3.reuse ;  /* 0x0000400004157810 */ /* 0x100fe20007ffe003 */
[----:B------:R3:W-:Y:S01]  /*6600*/  STSM.16.M88.4 [R3+0x4000], R136 ;  /* 0x0040008803007844 */ /* 0x0007e20000000200 */
[C---:B------:R-:W-:Y:S02]  /*6610*/  IADD3 R20, R0.reuse, 0x4000, R3 ;  /* 0x0000400000147810 */ /* 0x040fe40007ffe003 */
[----:B------:R-:W-:Y:S01]  /*6620*/  F2FP.BF16.F32.PACK_AB R4, R169, R168 ;  /* 0x000000a8a904723e */ /* 0x000fe200000010ff */
[----:B------:R-:W-:Y:S01]  /*6630*/  IMAD.IADD R0, R0, 0x1, R21 ;  /* 0x0000000100007824 */ /* 0x000fe200078e0215 */
[----:B-1----:R-:W-:Y:S01]  /*6640*/  F2FP.BF16.F32.PACK_AB R13, R187, R186 ;  /* 0x000000babb0d723e */ /* 0x002fe200000010ff */
[----:B------:R3:W-:Y:S01]  /*6650*/  STSM.16.M88.4 [R20], R144 ;  /* 0x0000009014007844 */ /* 0x0007e20000000200 */
[----:B------:R-:W-:-:S02]  /*6660*/  F2FP.BF16.F32.PACK_AB R14, R189, R188 ;  /* 0x000000bcbd0e723e */ /* 0x000fc400000010ff */
[----:B------:R-:W-:Y:S01]  /*6670*/  F2FP.BF16.F32.PACK_AB R15, R191, R190 ;  /* 0x000000bebf0f723e */ /* 0x000fe200000010ff */
[----:B------:R3:W-:Y:S01]  /*6680*/  STSM.16.M88.4 [R21], R152 ;  /* 0x0000009815007844 */ /* 0x0007e20000000200 */
[----:B------:R-:W-:Y:S02]  /*6690*/  F2FP.BF16.F32.PACK_AB R17, R18, R17 ;  /* 0x000000111211723e */ /* 0x000fe400000010ff */
[----:B------:R-:W-:Y:S01]  /*66a0*/  F2FP.BF16.F32.PACK_AB R16, R193, R16 ;  /* 0x00000010c110723e */ /* 0x000fe200000010ff */
[----:B------:R3:W-:Y:S01]  /*66b0*/  STSM.16.M88.4 [R0], R160 ;  /* 0x000000a000007844 */ /* 0x0007e20000000200 */
[----:B------:R-:W-:Y:S02]  /*66c0*/  F2FP.BF16.F32.PACK_AB R18, R197, R196 ;  /* 0x000000c4c512723e */ /* 0x000fe400000010ff */
[----:B------:R-:W-:Y:S01]  /*66d0*/  F2FP.BF16.F32.PACK_AB R19, R24, R19 ;  /* 0x000000131813723e */ /* 0x000fe200000010ff */
[----:B------:R3:W-:Y:S01]  /*66e0*/  STSM.16.M88.4 [R3], R4 ;  /* 0x0000000403007844 */ /* 0x0007e20000000200 */
[----:B--2---:R-:W-:-:S03]  /*66f0*/  ISETP.NE.AND P0, PT, R22, 0x7, PT ;  /* 0x000000071600780c */ /* 0x004fc60003f05270 */
[----:B------:R3:W-:Y:S04]  /*6700*/  STSM.16.M88.4 [R20+-0x4000], R8 ;  /* 0xffc0000814007844 */ /* 0x0007e80000000200 */
[----:B------:R3:W-:Y:S04]  /*6710*/  STSM.16.M88.4 [R21+-0x4000], R12 ;  /* 0xffc0000c15007844 */ /* 0x0007e80000000200 */
[----:B------:R3:W-:Y:S01]  /*6720*/  STSM.16.M88.4 [R0+-0x4000], R16 ;  /* 0xffc0001000007844 */ /* 0x0007e20000000200 */
[----:B------:R-:W-:Y:S01]  /*6730*/  @!PT LDS RZ, [RZ] ;  /* 0x00000000fffff984 */ /* 0x000fe20000000800 */
[----:B------:R-:W-:Y:S01]  /*6740*/  @!PT LDS RZ, [RZ] ;  /* 0x00000000fffff984 */ /* 0x000fe20000000800 */
[----:B------:R-:W-:Y:S01]  /*6750*/  @!PT LDS RZ, [RZ] ;  /* 0x00000000fffff984 */ /* 0x000fe20000000800 */
[----:B------:R1:W-:Y:S06]  /*6760*/  MEMBAR.ALL.CTA ;  /* 0x0000000000007992 */ /* 0x0003ec0000008000 */
[----:B-1----:R-:W1:Y:S02]  /*6770*/  FENCE.VIEW.ASYNC.S ;  /* 0x00000000000073c6 */ /* 0x002e640000000000 */
[----:B-1----:R-:W-:Y:S06]  /*6780*/  BAR.ARV 0x1, 0x120 ;  /* 0x0044800000007b1d */ /* 0x002fec0000002000 */
[----:B------:R-:W-:Y:S05]  /*6790*/  @P0 BRA `(.L_x_31) ;  /* 0x0000000000540947 */ /* 0x000fea0003800000 */
[----:B------:R-:W-:Y:S01]  /*67a0*/  BAR.SYNC.DEFER_BLOCKING 0x1, 0x120 ;  /* 0x0044800000007b1d */ /* 0x000fe20000010000 */
[----:B------:R-:W-:-:S05]  /*67b0*/  ELECT P0, URZ, PT ;  /* 0x00000000003f782f */ /* 0x000fca0003800000 */
[----:B------:R-:W-:Y:S08]  /*67c0*/  BSSY B0, `(.L_x_31) ;  /* 0x0000012000007945 */ /* 0x000ff00003800000 */
[----:B------:R-:W-:Y:S05]  /*67d0*/  @!P0 BRA `(.L_x_32) ;  /* 0x0000000000408947 */ /* 0x000fea0003800000 */
[----:B------:R-:W1:Y:S01]  /*67e0*/  S2UR UR10, SR_CTAID.X ;  /* 0x00000000000a79c3 */ /* 0x000e620000002500 */
[----:B------:R-:W-:Y:S01]  /*67f0*/  R2UR UR6, R2 ;  /* 0x00000000020672ca */ /* 0x000fe200000e0000 */
[----:B------:R-:W-:Y:S01]  /*6800*/  ULDC.64 UR14, c[0x0][0x198] ;  /* 0x00006600000e7ab9 */ /* 0x000fe20000000a00 */
[----:B------:R-:W-:Y:S01]  /*6810*/  UMOV UR9, URZ ;  /* 0x0000003f00097c82 */ /* 0x000fe20008000000 */
[----:B------:R-:W-:Y:S02]  /*6820*/  UIADD3 UR4, UP0, UR14, 0x770, URZ ;  /* 0x000007700e047890 */ /* 0x000fe4000ff1e03f */
[----:B------:R-:W-:Y:S02]  /*6830*/  UIADD3 UR14, UP1, UR14, 0x670, URZ ;  /* 0x000006700e0e7890 */ /* 0x000fe4000ff3e03f */
[----:B------:R-:W-:Y:S01]  /*6840*/  S2UR UR12, SR_CTAID.Z ;  /* 0x00000000000c79c3 */ /* 0x000fe20000002700 */
[----:B------:R-:W-:Y:S02]  /*6850*/  UIADD3.X UR5, URZ, UR15, URZ, UP0, !UPT ;  /* 0x0000000f3f057290 */ /* 0x000fe400087fe43f */
[----:B------:R-:W-:-:S03]  /*6860*/  UIADD3.X UR15, URZ, UR15, URZ, UP1, !UPT ;  /* 0x0000000f3f0f7290 */ /* 0x000fc60008ffe43f */
[----:B------:R-:W-:Y:S02]  /*6870*/  UIADD3 UR8, UR6, 0x4000, URZ ;  /* 0x0000400006087890 */ /* 0x000fe4000fffe03f */
[----:B------:R-:W2:Y:S01]  /*6880*/  S2UR UR11, SR_CTAID.Y ;  /* 0x00000000000b79c3 */ /* 0x000ea20000002600 */
[----:B-1----:R-:W-:-:S09]  /*6890*/  USHF.L.U32 UR10, UR10, 0x7, URZ ;  /* 0x000000070a0a7899 */ /* 0x002fd2000800063f */
[----:B--2---:R1:W-:Y:S02]  /*68a0*/  UTMASTG.4D [UR8], [UR4] ;  /* 0x00000008040073b5 */ /* 0x0043e40008018000 */
[----:B-1----:R-:W-:Y:S02]  /*68b0*/  UMOV UR8, UR6 ;  /* 0x0000000600087c82 */ /* 0x002fe40008000000 */
[----:B------:R1:W-:Y:S02]  /*68c0*/  UTMASTG.4D [UR8], [UR14] ;  /* 0x000000080e0073b5 */ /* 0x0003e40008018000 */
[----:B-1----:R0:W-:Y:S02]  /*68d0*/  UTMACMDFLUSH ;  /* 0x00000000000079b7 */ /* 0x0021e40000000000 */
.L_x_32:
[----:B------:R-:W-:Y:S05]  /*68e0*/  BSYNC B0 ;  /* 0x0000000000007941 */ /* 0x000fea0003800000 */
.L_x_31:
[----:B------:R-:W-:-:S04]  /*68f0*/  DEPBAR.LE SB0, 0x0 ;  /* 0x000080000000791a */ /* 0x000fc80000000000 */
[----:B------:R-:W-:Y:S05]  /*6900*/  BRA `(.L_x_7) ;  /* 0x00000024000c7947 */ /* 0x000fea0003800000 */
.L_x_5:
[----:B------:R-:W-:-:S08]  /*6910*/  NOP ;  /* 0x0000000000007918 */ /* 0x000fd00000000000 */
[----:B------:R-:W1:-:S00]  /*6920*/  USETMAXREG.DEALLOC.CTAPOOL 0x18 ;  /* 0x00000018000079c8 */ /* 0x000e4000080e0500 */
[----:B-1----:R-:W-:Y:S02]  /*6930*/  LOP3.LUT R2, R0, 0x3, RZ, 0xc0, !PT ;  /* 0x0000000300027812 */ /* 0x002fe400078ec0ff */
[----:B------:R-:W-:-:S04]  /*6940*/  MOV R0, RZ ;  /* 0x000000ff00007202 */ /* 0x000fc80000000f00 */
[----:B------:R-:W1:Y:S02]  /*6950*/  SHFL.IDX PT, R2, R2, RZ, 0x1f ;  /* 0x00001fff02027589 */ /* 0x000e6400000e0000 */
[----:B-1----:R-:W-:-:S13]  /*6960*/  ISETP.NE.AND P0, PT, R2, RZ, PT ;  /* 0x000000ff0200720c */ /* 0x002fda0003f05270 */
[----:B------:R-:W-:Y:S05]  /*6970*/  @!P0 BRA `(.L_x_33) ;  /* 0x0000000800b08947 */ /* 0x000fea0003800000 */
[----:B------:R-:W-:-:S13]  /*6980*/  ISETP.NE.AND P0, PT, R2, 0x1, PT ;  /* 0x000000010200780c */ /* 0x000fda0003f05270 */
[----:B------:R-:W-:Y:S05]  /*6990*/  @P0 BRA `(.L_x_7) ;  /* 0x0000002000e80947 */ /* 0x000fea0003800000 */
[----:B------:R-:W1:Y:S02]  /*69a0*/  S2UR UR11, SR_CTAID.Z ;  /* 0x00000000000b79c3 */ /* 0x000e640000002700 */
[----:B-1----:R-:W-:-:S13]  /*69b0*/  ISETP.LE.AND P0, PT, RZ, UR11, PT ;  /* 0x0000000bff007c0c */ /* 0x002fda000bf03270 */
[----:B------:R-:W-:Y:S05]  /*69c0*/  @!P0 BRA `(.L_x_7) ;  /* 0x0000002000dc8947 */ /* 0x000fea0003800000 */
[----:B------:R-:W1:Y:S01]  /*69d0*/  S2UR UR7, SR_CTAID.Y ;  /* 0x00000000000779c3 */ /* 0x000e620000002600 */
[----:B------:R-:W-:Y:S01]  /*69e0*/  ULDC.64 UR8, c[0x0][0x2d8] ;  /* 0x0000b60000087ab9 */ /* 0x000fe20000000a00 */
[----:B------:R-:W-:-:S06]  /*69f0*/  ELECT P0, URZ, PT ;  /* 0x00000000003f782f */ /* 0x000fcc0003800000 */
[----:B------:R-:W2:Y:S01]  /*6a00*/  LDC R2, c[0x0][0x280] ;  /* 0x0000a000ff027b82 */ /* 0x000ea20000000800 */
[----:B-1----:R-:W-:-:S04]  /*6a10*/  USHF.R.S32.HI UR4, URZ, 0x1f, UR7 ;  /* 0x0000001f3f047899 */ /* 0x002fc80008011407 */
[----:B------:R-:W-:Y:S02]  /*6a20*/  UIMAD UR6, UR4, UR8, URZ ;  /* 0x00000008040672a4 */ /* 0x000fe4000f8e023f */
[----:B------:R-:W-:Y:S01]  /*6a30*/  UIMAD.WIDE.U32 UR4, UR7, UR8, URZ ;  /* 0x00000008070472a5 */ /* 0x000fe2000f8e003f */
[----:B--2---:R-:W-:Y:S01]  /*6a40*/  ISETP.GE.AND P1, PT, R2, 0x1, PT ;  /* 0x000000010200780c */ /* 0x004fe20003f26270 */
[----:B------:R-:W-:Y:S02]  /*6a50*/  UIMAD UR7, UR7, UR9, UR6 ;  /* 0x00000009070772a4 */ /* 0x000fe4000f8e0206 */
[----:B------:R-:W-:Y:S01]  /*6a60*/  USHF.R.S32.HI UR6, URZ, 0x1f, UR11 ;  /* 0x0000001f3f067899 */ /* 0x000fe2000801140b */
[----:B------:R-:W-:Y:S01]  /*6a70*/  ULDC.64 UR8, c[0x0][0x2e0] ;  /* 0x0000b80000087ab9 */ /* 0x000fe20000000a00 */
[----:B------:R-:W-:Y:S02]  /*6a80*/  UIADD3 UR5, UR5, UR7, URZ ;  /* 0x0000000705057290 */ /* 0x000fe4000fffe03f */
[----:B------:R-:W-:-:S04]  /*6a90*/  UIMAD UR6, UR6, UR8, URZ ;  /* 0x00000008060672a4 */ /* 0x000fc8000f8e023f */
[----:B------:R-:W-:Y:S02]  /*6aa0*/  UIMAD UR10, UR11, UR9, UR6 ;  /* 0x000000090b0a72a4 */ /* 0x000fe4000f8e0206 */
[----:B------:R-:W-:Y:S01]  /*6ab0*/  UIMAD.WIDE.U32 UR6, UR11, UR8, UR4 ;  /* 0x000000080b0672a5 */ /* 0x000fe2000f8e0004 */
[----:B------:R-:W-:Y:S11]  /*6ac0*/  @!P1 BRA `(.L_x_7) ;  /* 0x00000020009c9947 */ /* 0x000ff60003800000 */
[C---:B------:R-:W-:Y:S01]  /*6ad0*/  VIADD R0, R2.reuse, 0x7f ;  /* 0x0000007f02007836 */ /* 0x040fe20000000000 */
[----:B------:R-:W-:Y:S01]  /*6ae0*/  ISETP.GE.AND P1, PT, R2, 0x81, PT ;  /* 0x000000810200780c */ /* 0x000fe20003f26270 */
[----:B------:R-:W-:Y:S01]  /*6af0*/  UIADD3 UR10, UR7, UR10, URZ ;  /* 0x0000000a070a7290 */ /* 0x000fe2000fffe03f */
[----:B------:R-:W-:Y:S02]  /*6b00*/  UMOV UR5, URZ ;  /* 0x0000003f00057c82 */ /* 0x000fe40008000000 */
[----:B------:R-:W-:-:S04]  /*6b10*/  SHF.R.S32.HI R3, RZ, 0x1f, R0 ;  /* 0x0000001fff037819 */ /* 0x000fc80000011400 */
[----:B------:R-:W-:-:S04]  /*6b20*/  LEA.HI R3, R3, R0, RZ, 0x7 ;  /* 0x0000000003037211 */ /* 0x000fc800078f38ff */
[----:B------:R-:W-:-:S04]  /*6b30*/  SHF.R.S32.HI R0, RZ, 0x7, R3 ;  /* 0x00000007ff007819 */ /* 0x000fc80000011403 */
[----:B------:R-:W-:-:S04]  /*6b40*/  VIMNMX R0, R0, 0x1, !PT ;  /* 0x0000000100007848 */ /* 0x000fc80007fe0100 */
[----:B------:R-:W-:Y:S01]  /*6b50*/  LOP3.LUT R3, R0, 0x1, RZ, 0xc0, !PT ;  /* 0x0000000100037812 */ /* 0x000fe200078ec0ff */
[----:B------:R-:W-:Y:S06]  /*6b60*/  @!P1 BRA `(.L_x_34) ;  /* 0x0000000400789947 */ /* 0x000fec0003800000 */
[----:B------:R-:W-:Y:S01]  /*6b70*/  ULDC.64 UR16, c[0x0][0x2c0] ;  /* 0x0000b00000107ab9 */ /* 0x000fe20000000a00 */
[----:B------:R-:W-:Y:S01]  /*6b80*/  IMAD.IADD R0, R0, 0x1, -R3 ;  /* 0x0000000100007824 */ /* 0x000fe200078e0a03 */
[----:B------:R-:W-:Y:S01]  /*6b90*/  ULEA UR16, UP0, UR6, UR16, 0x2 ;  /* 0x0000001006107291 */ /* 0x000fe2000f80103f */
[----:B------:R-:W-:Y:S01]  /*6ba0*/  UMOV UR4, URZ ;  /* 0x0000003f00047c82 */ /* 0x000fe20008000000 */
[----:B------:R-:W-:Y:S02]  /*6bb0*/  UMOV UR5, URZ ;  /* 0x0000003f00057c82 */ /* 0x000fe40008000000 */
[----:B------:R-:W-:Y:S02]  /*6bc0*/  ULEA.HI.X UR17, UR6, UR17, UR10, 0x2, UP0 ;  /* 0x0000001106117291 */ /* 0x000fe400080f140a */
[----:B------:R-:W-:Y:S02]  /*6bd0*/  UIADD3 UR12, UP0, UR16, 0x4000, URZ ;  /* 0x00004000100c7890 */ /* 0x000fe4000ff1e03f */
[----:B------:R-:W-:-:S02]  /*6be0*/  UIADD3 UR14, UP1, UR16, 0x8000, URZ ;  /* 0x00008000100e7890 */ /* 0x000fc4000ff3e03f */
[----:B------:R-:W-:Y:S02]  /*6bf0*/  UIADD3 UR16, UP2, UR16, 0xc000, URZ ;  /* 0x0000c00010107890 */ /* 0x000fe4000ff5e03f */
[----:B------:R-:W-:Y:S02]  /*6c00*/  UIADD3.X UR13, URZ, UR17, URZ, UP0, !UPT ;  /* 0x000000113f0d7290 */ /* 0x000fe400087fe43f */
[----:B------:R-:W-:Y:S02]  /*6c10*/  UIADD3.X UR15, URZ, UR17, URZ, UP1, !UPT ;  /* 0x000000113f0f7290 */ /* 0x000fe40008ffe43f */
[----:B------:R-:W-:Y:S01]  /*6c20*/  UIADD3.X UR17, URZ, UR17, URZ, UP2, !UPT ;  /* 0x000000113f117290 */ /* 0x000fe200097fe43f */
[----:B------:R-:W-:-:S11]  /*6c30*/  ULDC.64 UR20, c[0x0][0x2c0] ;  /* 0x0000b00000147ab9 */ /* 0x000fd60000000a00 */
.L_x_47:
[----:B------:R-:W-:Y:S01]  /*6c40*/  USHF.L.U32 UR8, UR4, 0xe, URZ ;  /* 0x0000000e04087899 */ /* 0x000fe2000800063f */
[----:B------:R-:W-:Y:S03]  /*6c50*/  BAR.SYNC.DEFER_BLOCKING 0xd, 0xa0 ;  /* 0x0342800000007b1d */ /* 0x000fe60000010000 */
[----:B------:R-:W-:Y:S02]  /*6c60*/  UIMAD.WIDE UR24, UR8, 0x4, UR12 ;  /* 0x00000004081878a5 */ /* 0x000fe4000f8e020c */
[----:B------:R-:W-:Y:S01]  /*6c70*/  UIMAD.WIDE UR22, UR8, 0x4, UR14 ;  /* 0x00000004081678a5 */ /* 0x000fe2000f8e020e */
[----:B------:R-:W-:Y:S01]  /*6c80*/  BSSY B0, `(.L_x_35) ;  /* 0x0000011000007945 */ /* 0x000fe20003800000 */
[----:B------:R-:W-:-:S03]  /*6c90*/  UIMAD.WIDE UR8, UR8, 0x4, UR16 ;  /* 0x00000004080878a5 */ /* 0x000fc6000f8e0210 */
[----:B------:R-:W-:Y:S09]  /*6ca0*/  @!P0 BRA `(.L_x_36) ;  /* 0x0000000000388947 */ /* 0x000ff20003800000 */
[----:B------:R-:W1:Y:S01]  /*6cb0*/  S2UR UR19, SR_CgaCtaId ;  /* 0x00000000001379c3 */ /* 0x000e620000008800 */
[----:B------:R-:W-:Y:S01]  /*6cc0*/  USHF.L.U32 UR11, UR5, 0xd, URZ ;  /* 0x0000000d050b7899 */ /* 0x000fe2000800063f */
[----:B------:R-:W-:Y:S01]  /*6cd0*/  UMOV UR18, 0x400 ;  /* 0x0000040000127882 */ /* 0x000fe20000000000 */
[----:B------:R-:W-:Y:S02]  /*6ce0*/  UMOV UR27, 0x14f00000 ;  /* 0x14f00000001b7882 */ /* 0x000fe40000000000 */
[----:B------:R-:W-:-:S04]  /*6cf0*/  UIADD3 UR26, UP0, UR11, UR6, URZ ;  /* 0x000000060b1a7290 */ /* 0x000fc8000ff1e03f */
[----:B------:R-:W-:Y:S02]  /*6d00*/  ULEA.HI.X.SX32 UR11, UR11, UR10, 0x1, UP0 ;  /* 0x0000000a0b0b7291 */ /* 0x000fe400080f0e3f */
[----:B------:R-:W-:-:S04]  /*6d10*/  ULEA UR28, UP0, UR26, UR20, 0x2 ;  /* 0x000000141a1c7291 */ /* 0x000fc8000f80103f */
[----:B------:R-:W-:-:S03]  /*6d20*/  ULEA.HI.X UR29, UR26, UR21, UR11, 0x2, UP0 ;  /* 0x000000151a1d7291 */ /* 0x000fc600080f140b */
[----:B------:R-:W-:Y:S01]  /*6d30*/  UMOV UR11, 0x400 ;  /* 0x00000400000b7882 */ /* 0x000fe20000000000 */
[----:B------:R-:W-:Y:S01]  /*6d40*/  UMOV UR26, 0x0 ;  /* 0x00000000001a7882 */ /* 0x000fe20000000000 */
[----:B-1----:R-:W-:-:S04]  /*6d50*/  ULEA UR18, UR19, UR18, 0x18 ;  /* 0x0000001213127291 */ /* 0x002fc8000f8ec03f */
[----:B------:R-:W-:-:S09]  /*6d60*/  UIADD3 UR18, UR18, 0x8000, URZ ;  /* 0x0000800012127890 */ /* 0x000fd2000fffe03f */
[----:B------:R1:W-:Y:S02]  /*6d70*/  UBLKRED.G.S.ADD.F32.RN [UR28], [UR18], UR11, desc[UR26] ;  /* 0x00001a1c120073bb */ /* 0x0003e400080a140b */
[----:B-1----:R0:W-:Y:S02]  /*6d80*/  UTMACMDFLUSH ;  /* 0x00000000000079b7 */ /* 0x0021e40000000000 */
.L_x_36:
[----:B------:R-:W-:Y:S05]  /*6d90*/  BSYNC B0 ;  /* 0x0000000000007941 */ /* 0x000fea0003800000 */
.L_x_35:
[----:B------:R-:W-:Y:S06]  /*6da0*/  BAR.SYNC.DEFER_BLOCKING 0xe, 0xa0 ;  /* 0x0382800000007b1d */ /* 0x000fec0000010000 */
[----:B------:R-:W-:Y:S04]  /*6db0*/  BSSY B0, `(.L_x_37) ;  /* 0x000000c000007945 */ /* 0x000fe80003800000 */
[----:B------:R-:W-:Y:S05]  /*6dc0*/  @!P0 BRA `(.L_x_38) ;  /* 0x0000000000288947 */ /* 0x000fea0003800000 */
[----:B------:R-:W1:Y:S01]  /*6dd0*/  S2UR UR18, SR_CgaCtaId ;  /* 0x00000000001279c3 */ /* 0x000e620000008800 */
[----:B------:R-:W-:Y:S01]  /*6de0*/  UMOV UR11, 0x400 ;  /* 0x00000400000b7882 */ /* 0x000fe20000000000 */
[----:B------:R-:W-:Y:S01]  /*6df0*/  UMOV UR26, 0x0 ;  /* 0x00000000001a7882 */ /* 0x000fe20000000000 */
[----:B------:R-:W-:Y:S01]  /*6e00*/  UMOV UR27, 0x14f00000 ;  /* 0x14f00000001b7882 */ /* 0x000fe20000000000 */
[----:B-1----:R-:W-:-:S03]  /*6e10*/  ULEA UR11, UR18, UR11, 0x18 ;  /* 0x0000000b120b7291 */ /* 0x002fc6000f8ec03f */
[----:B------:R-:W-:Y:S01]  /*6e20*/  UMOV UR18, 0x400 ;  /* 0x0000040000127882 */ /* 0x000fe20000000000 */
[----:B------:R-:W-:-:S09]  /*6e30*/  UIADD3 UR11, UR11, 0xc000, URZ ;  /* 0x0000c0000b0b7890 */ /* 0x000fd2000fffe03f */
[----:B------:R1:W-:Y:S01]  /*6e40*/  UBLKRED.G.S.ADD.F32.RN [UR24], [UR11], UR18, desc[UR26] ;  /* 0x00001a180b0073bb */ /* 0x0003e200080a1412 */
[----:B------:R0:W-:Y:S01]  /*6e50*/  UTMACMDFLUSH ;  /* 0x00000000000079b7 */ /* 0x0001e20000000000 */
[----:B-1----:R-:W-:-:S04]  /*6e60*/  DEPBAR.LE SB0, 0x1 ;  /* 0x000080400000791a */ /* 0x002fc80000000000 */
.L_x_38:
[----:B------:R-:W-:Y:S05]  /*6e70*/  BSYNC B0 ;  /* 0x0000000000007941 */ /* 0x000fea0003800000 */
.L_x_37:
[----:B------:R-:W-:Y:S06]  /*6e80*/  BAR.ARV 0xa, 0xa0 ;  /* 0x0282800000007b1d */ /* 0x000fec0000002000 */
[----:B------:R-:W-:Y:S04]  /*6e90*/  BSSY B0, `(.L_x_39) ;  /* 0x0000003000007945 */ /* 0x000fe80003800000 */
[----:B------:R-:W-:Y:S05]  /*6ea0*/  @!P0 BRA `(.L_x_40) ;  /* 0x0000000000048947 */ /* 0x000fea0003800000 */
[----:B------:R-:W-:-:S04]  /*6eb0*/  DEPBAR.LE SB0, 0x0 ;  /* 0x000080000000791a */ /* 0x000fc80000000000 */
.L_x_40:
[----:B------:R-:W-:Y:S05]  /*6ec0*/  BSYNC B0 ;  /* 0x0000000000007941 */ /* 0x000fea0003800000 */
.L_x_39:
[----:B------:R-:W-:Y:S06]  /*6ed0*/  BAR.ARV 0xb, 0xa0 ;  /* 0x02c2800000007b1d */ /* 0x000fec0000002000 */
[----:B------:R-:W-:Y:S02]  /*6ee0*/  BSSY B0, `(.L_x_41) ;  /* 0x000000c000007945 */ /* 0x000fe40003800000 */
[----:B------:R-:W-:Y:S06]  /*6ef0*/  BAR.SYNC.DEFER_BLOCKING 0xd, 0xa0 ;  /* 0x0342800000007b1d */ /* 0x000fec0000010000 */
        /* <DEDUP_REMOVED lines=8> */
[----:B------:R1:W-:Y:S02]  /*6f80*/  UBLKRED.G.S.ADD.F32.RN [UR22], [UR11], UR18, desc[UR24] ;  /* 0x000018160b0073bb */ /* 0x0003e400080a1412 */
[----:B-1----:R0:W-:Y:S02]  /*6f90*/  UTMACMDFLUSH ;  /* 0x00000000000079b7 */ /* 0x0021e40000000000 */
.L_x_42:
[----:B------:R-:W-:Y:S05]  /*6fa0*/  BSYNC B0 ;  /* 0x0000000000007941 */ /* 0x000fea0003800000 */
.L_x_41:
        /* <DEDUP_REMOVED lines=13> */
.L_x_44:
[----:B------:R-:W-:Y:S05]  /*7080*/  BSYNC B0 ;  /* 0x0000000000007941 */ /* 0x000fea0003800000 */
.L_x_43:
[----:B------:R-:W-:Y:S01]  /*7090*/  IADD3 R0, R0, -0x2, RZ ;  /* 0xfffffffe00007810 */ /* 0x000fe20007ffe0ff */
[----:B------:R-:W-:Y:S06]  /*70a0*/  BAR.ARV 0xa, 0xa0 ;  /* 0x0282800000007b1d */ /* 0x000fec0000002000 */
[----:B------:R-:W-:Y:S01]  /*70b0*/  BSSY B0, `(.L_x_45) ;  /* 0x0000004000007945 */ /* 0x000fe20003800000 */
[----:B------:R-:W-:-:S03]  /*70c0*/  ISETP.NE.AND P1, PT, R0, RZ, PT ;  /* 0x000000ff0000720c */ /* 0x000fc60003f25270 */
[----:B------:R-:W-:Y:S10]  /*70d0*/  @!P0 BRA `(.L_x_46) ;  /* 0x0000000000048947 */ /* 0x000ff40003800000 */
[----:B------:R-:W-:-:S04]  /*70e0*/  DEPBAR.LE SB0, 0x0 ;  /* 0x000080000000791a */ /* 0x000fc80000000000 */
.L_x_46:
[----:B------:R-:W-:Y:S05]  /*70f0*/  BSYNC B0 ;  /* 0x0000000000007941 */ /* 0x000fea0003800000 */
.L_x_45:
[----:B------:R-:W-:Y:S06]  /*7100*/  BAR.ARV 0xb, 0xa0 ;  /* 0x02c2800000007b1d */ /* 0x000fec0000002000 */
[----:B------:R-:W-:Y:S02]  /*7110*/  UIADD3 UR5, UR5, 0x2, URZ ;  /* 0x0000000205057890 */ /* 0x000fe4000fffe03f */
[----:B------:R-:W-:Y:S01]  /*7120*/  UIADD3 UR4, UR4, 0x1, URZ ;  /* 0x0000000104047890 */ /* 0x000fe2000fffe03f */
[----:B------:R-:W-:Y:S11]  /*7130*/  @P1 BRA `(.L_x_47) ;  /* 0xfffffff800c01947 */ /* 0x000ff6000383ffff */
[----:B------:R-:W-:-:S12]  /*7140*/  USHF.L.U32 UR5, UR5, 0xd, URZ ;  /* 0x0000000d05057899 */ /* 0x000fd8000800063f */
.L_x_34:
[----:B------:R-:W-:-:S13]  /*7150*/  ISETP.NE.AND P1, PT, R3, RZ, PT ;  /* 0x000000ff0300720c */ /* 0x000fda0003f25270 */
[----:B------:R-:W-:Y:S05]  /*7160*/  @!P1 BRA `(.L_x_7) ;  /* 0x0000001800f49947 */ /* 0x000fea0003800000 */
[----:B------:R-:W-:Y:S06]  /*7170*/  BAR.SYNC.DEFER_BLOCKING 0xd, 0xa0 ;  /* 0x0342800000007b1d */ /* 0x000fec0000010000 */
[----:B------:R-:W-:Y:S04]  /*7180*/  BSSY B0, `(.L_x_48) ;  /* 0x0000010000007945 */ /* 0x000fe80003800000 */
[----:B------:R-:W-:Y:S05]  /*7190*/  @!P0 BRA `(.L_x_49) ;  /* 0x0000000000388947 */ /* 0x000fea0003800000 */
[----:B------:R-:W1:Y:S01]  /*71a0*/  S2UR UR11, SR_CgaCtaId ;  /* 0x00000000000b79c3 */ /* 0x000e620000008800 */
[----:B------:R-:W-:Y:S01]  /*71b0*/  UIADD3 UR12, UP0, UR5, UR6, URZ ;  /* 0x00000006050c7290 */ /* 0x000fe2000ff1e03f */
[----:B------:R-:W-:Y:S01]  /*71c0*/  UMOV UR4, 0x400 ;  /* 0x0000040000047882 */ /* 0x000fe20000000000 */
[----:B------:R-:W-:Y:S02]  /*71d0*/  ULDC.64 UR8, c[0x0][0x2c0] ;  /* 0x0000b00000087ab9 */ /* 0x000fe40000000a00 */
[----:B------:R-:W-:Y:S02]  /*71e0*/  ULEA.HI.X.SX32 UR13, UR5, UR10, 0x1, UP0 ;  /* 0x0000000a050d7291 */ /* 0x000fe400080f0e3f */
[----:B------:R-:W-:-:S04]  /*71f0*/  ULEA UR8, UP0, UR12, UR8, 0x2 ;  /* 0x000000080c087291 */ /* 0x000fc8000f80103f */
[----:B------:R-:W-:-:S03]  /*7200*/  ULEA.HI.X UR9, UR12, UR9, UR13, 0x2, UP0 ;  /* 0x000000090c097291 */ /* 0x000fc600080f140d */
[----:B------:R-:W-:Y:S01]  /*7210*/  UMOV UR12, 0x0 ;  /* 0x00000000000c7882 */ /* 0x000fe20000000000 */
[----:B------:R-:W-:Y:S01]  /*7220*/  UMOV UR13, 0x14f00000 ;  /* 0x14f00000000d7882 */ /* 0x000fe20000000000 */
[----:B-1----:R-:W-:-:S03]  /*7230*/  ULEA UR4, UR11, UR4, 0x18 ;  /* 0x000000040b047291 */ /* 0x002fc6000f8ec03f */
[----:B------:R-:W-:Y:S01]  /*7240*/  UMOV UR11, 0x400 ;  /* 0x00000400000b7882 */ /* 0x000fe20000000000 */
[----:B------:R-:W-:-:S09]  /*7250*/  UIADD3 UR4, UR4, 0x8000, URZ ;  /* 0x0000800004047890 */ /* 0x000fd2000fffe03f */
[----:B------:R1:W-:Y:S02]  /*7260*/  UBLKRED.G.S.ADD.F32.RN [UR8], [UR4], UR11, desc[UR12] ;  /* 0x00000c08040073bb */ /* 0x0003e400080a140b */
[----:B-1----:R0:W-:Y:S02]  /*7270*/  UTMACMDFLUSH ;  /* 0x00000000000079b7 */ /* 0x0021e40000000000 */
.L_x_49:
[----:B------:R-:W-:Y:S05]  /*7280*/  BSYNC B0 ;  /* 0x0000000000007941 */ /* 0x000fea0003800000 */
.L_x_48:
[----:B------:R-:W-:Y:S06]  /*7290*/  BAR.SYNC.DEFER_BLOCKING 0xe, 0xa0 ;  /* 0x0382800000007b1d */ /* 0x000fec0000010000 */
[----:B------:R-:W-:Y:S04]  /*72a0*/  BSSY B0, `(.L_x_50) ;  /* 0x0000012000007945 */ /* 0x000fe80003800000 */
[----:B------:R-:W-:Y:S05]  /*72b0*/  @!P0 BRA `(.L_x_51) ;  /* 0x0000000000408947 */ /* 0x000fea0003800000 */
[----:B------:R-:W1:Y:S01]  /*72c0*/  S2UR UR12, SR_CgaCtaId ;  /* 0x00000000000c79c3 */ /* 0x000e620000008800 */
[----:B------:R-:W-:Y:S01]  /*72d0*/  UIADD3 UR4, UR5, 0x1000, URZ ;  /* 0x0000100005047890 */ /* 0x000fe2000fffe03f */
[----:B------:R-:W-:Y:S01]  /*72e0*/  UMOV UR11, 0x400 ;  /* 0x00000400000b7882 */ /* 0x000fe20000000000 */
[----:B------:R-:W-:Y:S02]  /*72f0*/  ULDC.64 UR8, c[0x0][0x2c0] ;  /* 0x0000b00000087ab9 */ /* 0x000fe40000000a00 */
[----:B------:R-:W-:-:S04]  /*7300*/  UIADD3 UR13, UP0, UR4, UR6, URZ ;  /* 0x00000006040d7290 */ /* 0x000fc8000ff1e03f */
        /* <DEDUP_REMOVED lines=11> */
.L_x_51:
[----:B------:R-:W-:Y:S05]  /*73c0*/  BSYNC B0 ;  /* 0x0000000000007941 */ /* 0x000fea0003800000 */
.L_x_50:
[----:B------:R-:W-:Y:S06]  /*73d0*/  BAR.ARV 0xa, 0xa0 ;  /* 0x0282800000007b1d */ /* 0x000fec0000002000 */
[----:B------:R-:W-:Y:S04]  /*73e0*/  BSSY B0, `(.L_x_52) ;  /* 0x0000003000007945 */ /* 0x000fe80003800000 */
[----:B------:R-:W-:Y:S05]  /*73f0*/  @!P0 BRA `(.L_x_53) ;  /* 0x0000000000048947 */ /* 0x000fea0003800000 */
[----:B------:R-:W-:-:S04]  /*7400*/  DEPBAR.LE SB0, 0x0 ;  /* 0x000080000000791a */ /* 0x000fc80000000000 */
.L_x_53:
[----:B------:R-:W-:Y:S05]  /*7410*/  BSYNC B0 ;  /* 0x0000000000007941 */ /* 0x000fea0003800000 */
.L_x_52:
[----:B------:R-:W-:Y:S06]  /*7420*/  BAR.ARV 0xb, 0xa0 ;  /* 0x02c2800000007b1d */ /* 0x000fec0000002000 */
[----:B------:R-:W-:Y:S05]  /*7430*/  BRA `(.L_x_7) ;  /* 0x0000001800407947 */ /* 0x000fea0003800000 */
.L_x_33:
[----:B------:R-:W1:Y:S01]  /*7440*/  S2UR UR21, SR_CTAID.Z ;  /* 0x00000000001579c3 */ /* 0x000e620000002700 */
[----:B------:R-:W-:Y:S01]  /*7450*/  IMAD.MOV.U32 R9, RZ, RZ, 0x1 ;  /* 0x00000001ff097424 */ /* 0x000fe200078e00ff */
[----:B-1----:R-:W-:-:S13]  /*7460*/  ISETP.LE.AND P0, PT, RZ, UR21, PT ;  /* 0x00000015ff007c0c */ /* 0x002fda000bf03270 */
[----:B------:R-:W-:Y:S05]  /*7470*/  @!P0 BRA `(.L_x_54) ;  /* 0x0000001400a08947 */ /* 0x000fea0003800000 */
[----:B------:R-:W1:Y:S01]  /*7480*/  S2R R15, SR_CTAID.Y ;  /* 0x00000000000f7919 */ /* 0x000e620000002600 */
[----:B------:R-:W2:Y:S01]  /*7490*/  LDC.64 R2, c[0x0][0x718] ;  /* 0x0001c600ff027b82 */ /* 0x000ea20000000a00 */
[----:B------:R-:W-:Y:S01]  /*74a0*/  ULDC UR4, c[0x0][0x2e8] ;  /* 0x0000ba0000047ab9 */ /* 0x000fe20000000800 */
[----:B------:R-:W-:Y:S01]  /*74b0*/  BSSY B0, `(.L_x_54) ;  /* 0x0000164000007945 */ /* 0x000fe20003800000 */
[----:B------:R-:W3:Y:S01]  /*74c0*/  S2R R13, SR_CTAID.Z ;  /* 0x00000000000d7919 */ /* 0x000ee20000002700 */
[----:B------:R-:W-:-:S04]  /*74d0*/  UISETP.NE.AND UP0, UPT, UR4, 0x1, UPT ;  /* 0x000000010400788c */ /* 0x000fc8000bf05270 */
[----:B------:R-:W4:Y:S07]  /*74e0*/  S2UR UR20, SR_CTAID.Y ;  /* 0x00000000001479c3 */ /* 0x000f2e0000002600 */
[----:B------:R-:W-:Y:S01]  /*74f0*/  @UP0 ULDC UR6, c[0x0][0x2ec] ;  /* 0x0000bb0000060ab9 */ /* 0x000fe20000000800 */
[----:B------:R-:W5:Y:S01]  /*7500*/  LDC.64 R10, c[0x0][0x720] ;  /* 0x0001c800ff0a7b82 */ /* 0x000f620000000a00 */
[----:B------:R-:W-:-:S07]  /*7510*/  @UP0 ULDC UR8, c[0x0][0x2f0] ;  /* 0x0000bc0000080ab9 */ /* 0x000fce0000000800 */
[----:B------:R-:W5:Y:S01]  /*7520*/  LDC.64 R4, c[0x0][0x700] ;  /* 0x0001c000ff047b82 */ /* 0x000f620000000a00 */
[----:B-1----:R-:W-:Y:S01]  /*7530*/  SHF.R.S32.HI R15, RZ, 0x1f, R15 ;  /* 0x0000001fff0f7819 */ /* 0x002fe2000001140f */
[----:B----4-:R-:W-:Y:S02]  /*7540*/  UIMAD.WIDE.U32 UR6, UR20, UR6, URZ ;  /* 0x00000006140672a5 */ /* 0x010fe4000f8e003f */
[----:B------:R-:W-:Y:S01]  /*7550*/  UMOV UR12, UR20 ;  /* 0x00000014000c7c82 */ /* 0x000fe20008000000 */
[----:B---3--:R-:W-:Y:S01]  /*7560*/  SHF.R.S32.HI R13, RZ, 0x1f, R13 ;  /* 0x0000001fff0d7819 */ /* 0x008fe2000001140d */
[----:B--2---:R-:W-:Y:S01]  /*7570*/  IMAD R0, R15, R2, RZ ;  /* 0x000000020f007224 */ /* 0x004fe200078e02ff */
[----:B------:R-:W-:-:S03]  /*7580*/  @UP0 USHF.R.U32.HI UR12, URZ, UR8, UR7 ;  /* 0x000000083f0c0299 */ /* 0x000fc60008011607 */
[----:B------:R-:W-:Y:S02]  /*7590*/  IMAD R7, R3, UR20, R0 ;  /* 0x0000001403077c24 */ /* 0x000fe4000f8e0200 */
[----:B------:R-:W-:-:S04]  /*75a0*/  IMAD.WIDE.U32 R2, R2, UR20, RZ ;  /* 0x0000001402027c25 */ /* 0x000fc8000f8e00ff */
[----:B------:R-:W-:Y:S02]  /*75b0*/  IMAD.IADD R3, R3, 0x1, R7 ;  /* 0x0000000103037824 */ /* 0x000fe400078e0207 */
[----:B------:R-:W1:Y:S01]  /*75c0*/  LDC.64 R6, c[0x0][0x730] ;  /* 0x0001cc00ff067b82 */ /* 0x000e620000000a00 */
[----:B-----5:R-:W-:Y:S02]  /*75d0*/  IMAD R0, R13, R10, RZ ;  /* 0x0000000a0d007224 */ /* 0x020fe400078e02ff */
[----:B------:R-:W-:-:S04]  /*75e0*/  IMAD.WIDE.U32 R2, R10, UR21, R2 ;  /* 0x000000150a027c25 */ /* 0x000fc8000f8e0002 */
[----:B------:R-:W-:Y:S01]  /*75f0*/  IMAD R11, R11, UR21, R0 ;  /* 0x000000150b0b7c24 */ /* 0x000fe2000f8e0200 */
[----:B------:R-:W-:-:S04]  /*7600*/  LEA R4, P0, R2, R4, 0x2 ;  /* 0x0000000402047211 */ /* 0x000fc800078010ff */
[----:B------:R-:W-:Y:S02]  /*7610*/  IADD3 R0, R3, R11, RZ ;  /* 0x0000000b03007210 */ /* 0x000fe40007ffe0ff */
[----:B------:R-:W-:Y:S02]  /*7620*/  R2UR UR4, R4 ;  /* 0x00000000040472ca */ /* 0x000fe400000e0000 */
[----:B------:R-:W-:Y:S02]  /*7630*/  LEA.HI.X R0, R2, R5, R0, 0x2, P0 ;  /* 0x0000000502007211 */ /* 0x000fe400000f1400 */
[----:B------:R-:W-:Y:S02]  /*7640*/  ELECT P0, URZ, PT ;  /* 0x00000000003f782f */ /* 0x000fe40003800000 */
[----:B------:R-:W-:Y:S01]  /*7650*/  R2UR UR5, R0 ;  /* 0x00000000000572ca */ /* 0x000fe200000e0000 */
[----:B-1----:R-:W-:-:S04]  /*7660*/  IMAD R2, R15, R6, RZ ;  /* 0x000000060f027224 */ /* 0x002fc800078e02ff */
[----:B------:R-:W-:Y:S02]  /*7670*/  IMAD R5, R7, UR20, R2 ;  /* 0x0000001407057c24 */ /* 0x000fe4000f8e0202 */
[----:B------:R-:W1:Y:S01]  /*7680*/  LDC.64 R2, c[0x0][0x738] ;  /* 0x0001ce00ff027b82 */ /* 0x000e620000000a00 */
[----:B------:R-:W-:-:S04]  /*7690*/  IMAD.WIDE.U32 R6, R6, UR20, RZ ;  /* 0x0000001406067c25 */ /* 0x000fc8000f8e00ff */
[----:B------:R-:W-:Y:S02]  /*76a0*/  IMAD.IADD R7, R7, 0x1, R5 ;  /* 0x0000000107077824 */ /* 0x000fe400078e0205 */
[----:B-1----:R-:W-:Y:S02]  /*76b0*/  IMAD R0, R13, R2, RZ ;  /* 0x000000020d007224 */ /* 0x002fe400078e02ff */
[----:B------:R-:W-:-:S04]  /*76c0*/  IMAD.WIDE.U32 R6, R2, UR21, R6 ;  /* 0x0000001502067c25 */ /* 0x000fc8000f8e0006 */
[----:B------:R-:W-:Y:S02]  /*76d0*/  IMAD R3, R3, UR21, R0 ;  /* 0x0000001503037c24 */ /* 0x000fe4000f8e0200 */
[----:B------:R-:W-:Y:S01]  /*76e0*/  IMAD.MOV.U32 R0, RZ, RZ, RZ ;  /* 0x000000ffff007224 */ /* 0x000fe200078e00ff */
[----:B------:R-:W-:Y:S06]  /*76f0*/  @!P0 BRA `(.L_x_55) ;  /* 0x0000001000fc8947 */ /* 0x000fec0003800000 */
[----:B------:R-:W1:Y:S01]  /*7700*/  S2R R0, SR_CgaCtaId ;  /* 0x0000000000007919 */ /* 0x000e620000008800 */
[----:B------:R-:W-:Y:S01]  /*7710*/  MOV R11, 0x400 ;  /* 0x00000400000b7802 */ /* 0x000fe20000000f00 */
[----:B------:R-:W2:Y:S01]  /*7720*/  S2R R8, SR_TID.X ;  /* 0x0000000000087919 */ /* 0x000ea20000002100 */
[----:B------:R-:W3:Y:S02]  /*7730*/  S2R R2, SR_CTAID.X ;  /* 0x0000000000027919 */ /* 0x000ee40000002500 */
[----:B-1----:R-:W-:Y:S02]  /*7740*/  LEA R11, R0, R11, 0x18 ;  /* 0x0000000b000b7211 */ /* 0x002fe400078ec0ff */
[----:B------:R-:W-:Y:S02]  /*7750*/  MOV R0, 0x1 ;  /* 0x0000000100007802 */ /* 0x000fe40000000f00 */
[----:B--2---:R-:W-:Y:S02]  /*7760*/  LOP3.LUT R8, R8, 0x7f, RZ, 0xc0, !PT ;  /* 0x0000007f08087812 */ /* 0x004fe400078ec0ff */
[----:B------:R-:W-:-:S02]  /*7770*/  SHF.L.U32 R0, R0, 0x1f, RZ ;  /* 0x0000001f00007819 */ /* 0x000fc400000006ff */
[----:B------:R-:W-:Y:S02]  /*7780*/  ISETP.NE.AND P0, PT, R8, RZ, PT ;  /* 0x000000ff0800720c */ /* 0x000fe40003f05270 */
[----:B------:R-:W1:Y:S02]  /*7790*/  SYNCS.PHASECHK.TRANS64.TRYWAIT P1, [R11+URZ+0x30c20], R0 ;  /* 0x030c20000b0075a7 */ /* 0x000e64000802017f */
[----:B-1-3--:R-:W-:Y:S09]  /*77a0*/  @!P1 BRA `(.L_x_56) ;  /* 0x0000001400c49947 */ /* 0x00aff20003800000 */
.L_x_84:
[----:B------:R-:W-:Y:S01]  /*77b0*/  IMAD.IADD R10, R7, 0x1, R3 ;  /* 0x00000001070a7824 */ /* 0x000fe200078e0203 */
[----:B------:R-:W-:Y:S01]  /*77c0*/  SHF.L.U32 R2, R2, 0x7, RZ ;  /* 0x0000000702027819 */ /* 0x000fe200000006ff */
[----:B------:R-:W-:Y:S01]  /*77d0*/  IMAD.MOV.U32 R9, RZ, RZ, 0x1 ;  /* 0x00000001ff097424 */ /* 0x000fe200078e00ff */
[----:B------:R-:W-:Y:S06]  /*77e0*/  @P0 BRA `(.L_x_57) ;  /* 0x0000000000180947 */ /* 0x000fec0003800000 */
[----:B------:R-:W2:Y:S01]  /*77f0*/  S2R R4, SR_TID.X ;  /* 0x0000000000047919 */ /* 0x000ea20000002100 */
[----:B-1----:R-:W-:-:S04]  /*7800*/  MOV R0, 0x4200 ;  /* 0x0000420000007802 */ /* 0x002fc80000000f00 */
[----:B------:R3:W-:Y:S01]  /*7810*/  SYNCS.ARRIVE.TRANS64 RZ, [R11+URZ+0x30c10], R0 ;  /* 0x030c10000bff79a7 */ /* 0x0007e2000800003f */
[----:B--2---:R-:W-:-:S13]  /*7820*/  LOP3.LUT P1, RZ, R4, 0x1f, RZ, 0xc0, !PT ;  /* 0x0000001f04ff7812 */ /* 0x004fda000782c0ff */
[----:B---3--:R-:W-:Y:S05]  /*7830*/  @!P1 BRA `(.L_x_57) ;  /* 0x0000000000049947 */ /* 0x008fea0003800000 */
[----:B------:R-:W-:Y:S01]  /*7840*/  BPT.TRAP 0x1 ;  /* 0x000000040000795c */ /* 0x000fe20000300000 */
.L_x_57:
[----:B------:R-:W2:Y:S01]  /*7850*/  LDC.64 R4, c[0x0][0x198] ;  /* 0x00006600ff047b82 */ /* 0x000ea20000000a00 */
[----:B------:R-:W-:Y:S01]  /*7860*/  R2UR UR11, R2 ;  /* 0x00000000020b72ca */ /* 0x000fe200000e0000 */
[----:B------:R-:W-:Y:S01]  /*7870*/  UMOV UR14, 0x0 ;  /* 0x00000000000e7882 */ /* 0x000fe20000000000 */
[----:B------:R-:W-:Y:S01]  /*7880*/  R2UR UR8, R11 ;  /* 0x000000000b0872ca */ /* 0x000fe200000e0000 */
[----:B------:R-:W-:Y:S01]  /*7890*/  UMOV UR15, 0x14f00000 ;  /* 0x14f00000000f7882 */ /* 0x000fe20000000000 */
[----:B------:R-:W-:Y:S01]  /*78a0*/  UMOV UR19, URZ ;  /* 0x0000003f00137c82 */ /* 0x000fe20008000000 */
[----:B------:R-:W-:Y:S01]  /*78b0*/  UMOV UR18, URZ ;  /* 0x0000003f00127c82 */ /* 0x000fe20008000000 */
[----:B------:R-:W-:Y:S01]  /*78c0*/  UMOV UR25, 0x20 ;  /* 0x0000002000197882 */ /* 0x000fe20000000000 */
[----:B------:R-:W3:Y:S01]  /*78d0*/  LDC R12, c[0x0][0x280] ;  /* 0x0000a000ff0c7b82 */ /* 0x000ee20000000800 */
[----:B------:R-:W-:Y:S01]  /*78e0*/  UMOV UR22, 0x0 ;  /* 0x0000000000167882 */ /* 0x000fe20000000000 */
[----:B------:R-:W-:Y:S01]  /*78f0*/  UMOV UR23, 0x10000000 ;  /* 0x1000000000177882 */ /* 0x000fe20000000000 */
[----:B------:R-:W-:Y:S01]  /*7900*/  UMOV UR13, UR21 ;  /* 0x00000015000d7c82 */ /* 0x000fe20008000000 */
[----:B------:R-:W-:Y:S01]  /*7910*/  UMOV UR10, UR18 ;  /* 0x00000012000a7c82 */ /* 0x000fe20008000000 */
[----:B------:R-:W-:Y:S01]  /*7920*/  UMOV UR28, UR12 ;  /* 0x0000000c001c7c82 */ /* 0x000fe20008000000 */
[----:B------:R-:W-:Y:S01]  /*7930*/  UMOV UR29, UR21 ;  /* 0x00000015001d7c82 */ /* 0x000fe20008000000 */
[----:B------:R-:W-:Y:S01]  /*7940*/  UMOV UR26, UR18 ;  /* 0x00000012001a7c82 */ /* 0x000fe20008000000 */
[----:B------:R-:W-:Y:S01]  /*7950*/  UIADD3 UR16, UR8, 0x10000, URZ ;  /* 0x0001000008107890 */ /* 0x000fe2000fffe03f */
[----:B------:R-:W-:Y:S01]  /*7960*/  IMAD.MOV.U32 R20, RZ, RZ, RZ ;  /* 0x000000ffff147224 */ /* 0x000fe200078e00ff */
[----:B------:R-:W-:-:S02]  /*7970*/  UIADD3 UR17, UR8, 0x30c10, URZ ;  /* 0x00030c1008117890 */ /* 0x000fc4000fffe03f */
[----:B------:R-:W-:Y:S02]  /*7980*/  UIADD3 UR30, UR8, 0x20000, URZ ;  /* 0x00020000081e7890 */ /* 0x000fe4000fffe03f */
[----:B------:R-:W-:Y:S01]  /*7990*/  UIADD3 UR9, UR8, 0x30c00, URZ ;  /* 0x00030c0008097890 */ /* 0x000fe2000fffe03f */
[----:B--2---:R-:W-:Y:S01]  /*79a0*/  IMAD.MOV.U32 R8, RZ, RZ, R4 ;  /* 0x000000ffff087224 */ /* 0x004fe200078e0004 */
[----:B------:R-:W-:Y:S01]  /*79b0*/  UIADD3 UR24, UR8, 0x4000, URZ ;  /* 0x0000400008187890 */ /* 0x000fe2000fffe03f */
[----:B------:R-:W-:Y:S01]  /*79c0*/  MOV R4, 0x8000 ;  /* 0x0000800000047802 */ /* 0x000fe20000000f00 */
[----:B------:R-:W-:Y:S01]  /*79d0*/  UMOV UR31, UR17 ;  /* 0x00000011001f7c82 */ /* 0x000fe20008000000 */
[----:B------:R-:W-:Y:S01]  /*79e0*/  UMOV UR27, UR11 ;  /* 0x0000000b001b7c82 */ /* 0x000fe20008000000 */
[----:B-1----:R-:W-:-:S04]  /*79f0*/  IADD3 R0, P1, R8, 0x2f0, RZ ;  /* 0x000002f008007810 */ /* 0x002fc80007f3e0ff */
[----:B------:R-:W-:Y:S02]  /*7a00*/  R2UR UR32, R0 ;  /* 0x00000000002072ca */ /* 0x000fe400000e0000 */
[----:B------:R-:W-:-:S04]  /*7a10*/  IADD3 R0, P2, R8, 0x3f0, RZ ;  /* 0x000003f008007810 */ /* 0x000fc80007f5e0ff */
[----:B------:R-:W-:Y:S02]  /*7a20*/  R2UR UR34, R0 ;  /* 0x00000000002272ca */ /* 0x000fe400000e0000 */
[----:B------:R-:W-:Y:S02]  /*7a30*/  MOV R0, R5 ;  /* 0x0000000500007202 */ /* 0x000fe40000000f00 */
[----:B------:R-:W-:-:S03]  /*7a40*/  MOV R5, RZ ;  /* 0x000000ff00057202 */ /* 0x000fc60000000f00 */
[----:B------:R-:W-:-:S05]  /*7a50*/  IMAD.X R2, RZ, RZ, R0, P1 ;  /* 0x000000ffff027224 */ /* 0x000fca00008e0600 */
[----:B------:R-:W-:Y:S02]  /*7a60*/  R2UR UR33, R2 ;  /* 0x00000000022172ca */ /* 0x000fe400000e0000 */
[----:B------:R-:W-:-:S04]  /*7a70*/  IADD3.X R2, RZ, R0, RZ, P2, !PT ;  /* 0x00000000ff027210 */ /* 0x000fc800017fe4ff */
[----:B------:R-:W-:Y:S02]  /*7a80*/  R2UR UR35, R2 ;  /* 0x00000000022372ca */ /* 0x000fe400000e0000 */
[----:B------:R-:W-:-:S04]  /*7a90*/  IADD3 R2, P1, R8, 0xf0, RZ ;  /* 0x000000f008027810 */ /* 0x000fc80007f3e0ff */
[----:B------:R-:W-:Y:S01]  /*7aa0*/  R2UR UR6, R2 ;  /* 0x00000000020672ca */ /* 0x000fe200000e0000 */
[----:B------:R-:W-:Y:S01]  /*7ab0*/  IMAD.X R3, RZ, RZ, R0, P1 ;  /* 0x000000ffff037224 */ /* 0x000fe200008e0600 */
[----:B---3--:R-:W-:-:S04]  /*7ac0*/  ISETP.GE.AND P1, PT, R12, 0x81, PT ;  /* 0x000000810c00780c */ /* 0x008fc80003f26270 */
[----:B------:R-:W-:-:S13]  /*7ad0*/  R2UR UR7, R3 ;  /* 0x00000000030772ca */ /* 0x000fda00000e0000 */
[----:B------:R-:W-:Y:S01]  /*7ae0*/  UTMALDG.4D [UR16], [UR6], desc[UR14] ;  /* 0x00000e10060075b4 */ /* 0x000fe20008019000 */
[----:B------:R1:W-:Y:S01]  /*7af0*/  UBLKCP.S.G [UR30], [UR4], UR25 ;  /* 0x0000001e040073ba */ /* 0x0003e20008000219 */
[----:B------:R2:W-:Y:S01]  /*7b00*/  SYNCS.ARRIVE.TRANS64 RZ, [R11+URZ+0x30c00], R4 ;  /* 0x030c00040bff79a7 */ /* 0x0005e2000800003f */
[----:B------:R2:W-:Y:S01]  /*7b10*/  UTMALDG.4D [UR8], [UR32], desc[UR22] ;  /* 0x00001608200075b4 */ /* 0x0005e20008019000 */
[----:B-1----:R-:W-:Y:S02]  /*7b20*/  UMOV UR25, UR9 ;  /* 0x0000000900197c82 */ /* 0x002fe40008000000 */
[----:B------:R2:W-:Y:S01]  /*7b30*/  UTMALDG.4D [UR24], [UR34], desc[UR22] ;  /* 0x00001618220075b4 */ /* 0x0005e20008019000 */
[----:B------:R-:W-:Y:S05]  /*7b40*/  @!P1 BRA `(.L_x_58) ;  /* 0x0000000c002c9947 */ /* 0x000fea0003800000 */
[----:B------:R-:W1:Y:S01]  /*7b50*/  S2R R13, SR_TID.X ;  /* 0x00000000000d7919 */ /* 0x000e620000002100 */
[C---:B--2---:R-:W-:Y:S01]  /*7b60*/  VIADD R4, R12.reuse, 0x7f ;  /* 0x0000007f0c047836 */ /* 0x044fe20000000000 */
[----:B------:R-:W-:Y:S01]  /*7b70*/  ISETP.GE.AND P1, PT, R12, 0x101, PT ;  /* 0x000001010c00780c */ /* 0x000fe20003f26270 */
[----:B------:R-:W-:Y:S01]  /*7b80*/  IMAD.MOV.U32 R20, RZ, RZ, RZ ;  /* 0x000000ffff147224 */ /* 0x000fe200078e00ff */
[----:B------:R-:W-:Y:S02]  /*7b90*/  MOV R15, RZ ;  /* 0x000000ff000f7202 */ /* 0x000fe40000000f00 */
[----:B------:R-:W-:-:S04]  /*7ba0*/  SHF.R.S32.HI R9, RZ, 0x1f, R4 ;  /* 0x0000001fff097819 */ /* 0x000fc80000011404 */
[----:B------:R-:W-:Y:S02]  /*7bb0*/  LEA.HI R4, R9, R4, RZ, 0x7 ;  /* 0x0000000409047211 */ /* 0x000fe400078f38ff */
[----:B------:R-:W-:Y:S02]  /*7bc0*/  MOV R9, 0x1 ;  /* 0x0000000100097802 */ /* 0x000fe40000000f00 */
[----:B------:R-:W-:-:S04]  /*7bd0*/  LEA.HI.SX32 R4, R4, 0xffffffff, 0x19 ;  /* 0xffffffff04047811 */ /* 0x000fc800078fcaff */
[----:B------:R-:W-:-:S04]  /*7be0*/  VIMNMX R4, R4, 0x1, !PT ;  /* 0x0000000104047848 */ /* 0x000fc80007fe0100 */
[----:B------:R-:W-:Y:S02]  /*7bf0*/  LOP3.LUT R19, R4, 0x1, RZ, 0xc0, !PT ;  /* 0x0000000104137812 */ /* 0x000fe400078ec0ff */
[----:B-1----:R-:W-:Y:S01]  /*7c00*/  LOP3.LUT R14, R13, 0x1f, RZ, 0xc0, !PT ;  /* 0x0000001f0d0e7812 */ /* 0x002fe200078ec0ff */
[----:B------:R-:W-:Y:S06]  /*7c10*/  @!P1 BRA `(.L_x_59) ;  /* 0x0000000800009947 */ /* 0x000fec0003800000 */
[----:B------:R-:W-:Y:S01]  /*7c20*/  IMAD.IADD R18, R4, 0x1, -R19 ;  /* 0x0000000104127824 */ /* 0x000fe200078e0a13 */
[----:B------:R-:W-:Y:S01]  /*7c30*/  MOV R9, 0x1 ;  /* 0x0000000100097802 */ /* 0x000fe20000000f00 */
[----:B------:R-:W-:-:S07]  /*7c40*/  IMAD.MOV.U32 R15, RZ, RZ, RZ ;  /* 0x000000ffff0f7224 */ /* 0x000fce00078e00ff */
.L_x_68:
[----:B------:R-:W-:-:S04]  /*7c50*/  SHF.L.U32 R21, R9, 0x1f, RZ ;  /* 0x0000001f09157819 */ /* 0x000fc800000006ff */
[----:B-1----:R-:W1:Y:S02]  /*7c60*/  SYNCS.PHASECHK.TRANS64.TRYWAIT P1, [R11+URZ+0x30c40], R21 ;  /* 0x030c40150b0075a7 */ /* 0x002e64000802017f */
[----:B-12---:R-:W-:Y:S05]  /*7c70*/  @!P1 BRA `(.L_x_60) ;  /* 0x0000001000a49947 */ /* 0x006fea0003800000 */
.L_x_85:
[----:B------:R-:W-:Y:S05]  /*7c80*/  @P0 BRA `(.L_x_61) ;  /* 0x0000000000140947 */ /* 0x000fea0003800000 */
[----:B------:R-:W-:Y:S02]  /*7c90*/  ISETP.NE.AND P1, PT, R14, RZ, PT ;  /* 0x000000ff0e00720c */ /* 0x000fe40003f25270 */
[----:B------:R-:W-:-:S04]  /*7ca0*/  MOV R0, 0x4200 ;  /* 0x0000420000007802 */ /* 0x000fc80000000f00 */
[----:B------:R2:W-:Y:S07]  /*7cb0*/  SYNCS.ARRIVE.TRANS64 RZ, [R11+URZ+0x30c30], R0 ;  /* 0x030c30000bff79a7 */ /* 0x0005ee000800003f */
[----:B------:R-:W-:Y:S05]  /*7cc0*/  @!P1 BRA `(.L_x_61) ;  /* 0x0000000000049947 */ /* 0x000fea0003800000 */
[----:B------:R-:W-:Y:S01]  /*7cd0*/  BPT.TRAP 0x1 ;  /* 0x000000040000795c */ /* 0x000fe20000300000 */
.L_x_61:
[----:B------:R-:W3:Y:S01]  /*7ce0*/  LDC.64 R12, c[0x0][0x728] ;  /* 0x0001ca00ff0c7b82 */ /* 0x000ee20000000a00 */
[----:B------:R-:W-:Y:S01]  /*7cf0*/  IMAD.SHL.U32 R17, R15, 0x80, RZ ;  /* 0x000000800f117824 */ /* 0x000fe200078e00ff */
[----:B------:R-:W-:Y:S01]  /*7d00*/  R2UR UR6, R11 ;  /* 0x000000000b0672ca */ /* 0x000fe200000e0000 */
[----:B------:R-:W-:Y:S01]  /*7d10*/  UMOV UR14, 0x0 ;  /* 0x00000000000e7882 */ /* 0x000fe20000000000 */
[----:B------:R-:W-:Y:S01]  /*7d20*/  UMOV UR15, 0x14f00000 ;  /* 0x14f00000000f7882 */ /* 0x000fe20000000000 */
[----:B------:R-:W-:Y:S01]  /*7d30*/  UMOV UR18, URZ ;  /* 0x0000003f00127c82 */ /* 0x000fe20008000000 */
[C---:B--2---:R-:W-:Y:S01]  /*7d40*/  IADD3 R0, P1, R17.reuse, R6, RZ ;  /* 0x0000000611007210 */ /* 0x044fe20007f3e0ff */
[----:B------:R-:W-:Y:S01]  /*7d50*/  UMOV UR13, 0x20 ;  /* 0x00000020000d7882 */ /* 0x000fe20000000000 */
[----:B------:R-:W2:Y:S01]  /*7d60*/  LDC.64 R4, c[0x0][0x198] ;  /* 0x00006600ff047b82 */ /* 0x000ea20000000a00 */
[----:B------:R-:W-:-:S06]  /*7d70*/  R2UR UR19, R17 ;  /* 0x00000000111372ca */ /* 0x000fcc00000e0000 */
[----:B------:R-:W-:Y:S02]  /*7d80*/  UIADD3 UR16, UR6, 0x18000, URZ ;  /* 0x0001800006107890 */ /* 0x000fe4000fffe03f */
[----:B------:R-:W-:Y:S02]  /*7d90*/  UIADD3 UR17, UR6, 0x30c30, URZ ;  /* 0x00030c3006117890 */ /* 0x000fe4000fffe03f */
[----:B------:R-:W-:Y:S01]  /*7da0*/  UIADD3 UR6, UR6, 0x20400, URZ ;  /* 0x0002040006067890 */ /* 0x000fe2000fffe03f */
[----:B---3--:R-:W-:-:S04]  /*7db0*/  LEA R2, P2, R0, R12, 0x2 ;  /* 0x0000000c00027211 */ /* 0x008fc800078410ff */
[----:B------:R-:W-:Y:S01]  /*7dc0*/  UMOV UR7, UR17 ;  /* 0x0000001100077c82 */ /* 0x000fe20008000000 */
[----:B------:R-:W-:Y:S02]  /*7dd0*/  R2UR UR8, R2 ;  /* 0x00000000020872ca */ /* 0x000fe400000e0000 */
[----:B------:R-:W-:Y:S02]  /*7de0*/  LEA.HI.X.SX32 R2, R17, R10, 0x1, P1 ;  /* 0x0000000a11027211 */ /* 0x000fe400008f0eff */
[----:B--2---:R-:W-:Y:S02]  /*7df0*/  MOV R8, R4 ;  /* 0x0000000400087202 */ /* 0x004fe40000000f00 */
[----:B------:R-:W-:Y:S02]  /*7e00*/  LEA.HI.X R0, R0, R13, R2, 0x2, P2 ;  /* 0x0000000d00007211 */ /* 0x000fe400010f1402 */
[----:B------:R-:W-:Y:S02]  /*7e10*/  IADD3 R4, P1, R8, 0x1f0, RZ ;  /* 0x000001f008047810 */ /* 0x000fe40007f3e0ff */
[----:B------:R-:W-:Y:S01]  /*7e20*/  R2UR UR9, R0 ;  /* 0x00000000000972ca */ /* 0x000fe200000e0000 */
[----:B------:R-:W-:Y:S01]  /*7e30*/  IMAD.MOV.U32 R0, RZ, RZ, R5 ;  /* 0x000000ffff007224 */ /* 0x000fe200078e0005 */
[----:B------:R-:W-:-:S04]  /*7e40*/  R2UR UR10, R4 ;  /* 0x00000000040a72ca */ /* 0x000fc800000e0000 */
[----:B------:R-:W-:-:S04]  /*7e50*/  IADD3.X R5, RZ, R0, RZ, P1, !PT ;  /* 0x00000000ff057210 */ /* 0x000fc80000ffe4ff */
[----:B------:R-:W-:-:S13]  /*7e60*/  R2UR UR11, R5 ;  /* 0x00000000050b72ca */ /* 0x000fda00000e0000 */
[----:B------:R2:W-:Y:S01]  /*7e70*/  UTMALDG.4D [UR16], [UR10], desc[UR14] ;  /* 0x00000e100a0075b4 */ /* 0x0005e20008019000 */
[----:B------:R2:W-:Y:S01]  /*7e80*/  UBLKCP.S.G [UR6], [UR8], UR13 ;  /* 0x00000006080073ba */ /* 0x0005e2000800020d */
[----:B------:R-:W3:Y:S02]  /*7e90*/  SYNCS.PHASECHK.TRANS64.TRYWAIT P1, [R11+URZ+0x30c28], R21 ;  /* 0x030c28150b0075a7 */ /* 0x000ee4000802017f */
[----:B--23--:R-:W-:Y:S05]  /*7ea0*/  @!P1 BRA `(.L_x_62) ;  /* 0x00000010002c9947 */ /* 0x00cfea0003800000 */
.L_x_86:
[----:B------:R-:W-:Y:S05]  /*7eb0*/  @P0 BRA `(.L_x_63) ;  /* 0x0000000000140947 */ /* 0x000fea0003800000 */
[----:B------:R-:W-:Y:S01]  /*7ec0*/  ISETP.NE.AND P1, PT, R14, RZ, PT ;  /* 0x000000ff0e00720c */ /* 0x000fe20003f25270 */
[----:B------:R-:W-:-:S04]  /*7ed0*/  IMAD.MOV.U32 R2, RZ, RZ, 0x4200 ;  /* 0x00004200ff027424 */ /* 0x000fc800078e00ff */
[----:B------:R3:W-:Y:S08]  /*7ee0*/  SYNCS.ARRIVE.TRANS64 RZ, [R11+URZ+0x30c18], R2 ;  /* 0x030c18020bff79a7 */ /* 0x0007f0000800003f */
[----:B------:R-:W-:Y:S05]  /*7ef0*/  @!P1 BRA `(.L_x_63) ;  /* 0x0000000000049947 */ /* 0x000fea0003800000 */
[----:B------:R-:W-:Y:S01]  /*7f00*/  BPT.TRAP 0x1 ;  /* 0x000000040000795c */ /* 0x000fe20000300000 */
.L_x_63:
[----:B------:R-:W-:Y:S01]  /*7f10*/  IADD3 R17, R17, 0x80, RZ ;  /* 0x0000008011117810 */ /* 0x000fe20007ffe0ff */
[----:B------:R-:W-:Y:S01]  /*7f20*/  UMOV UR14, 0x0 ;  /* 0x00000000000e7882 */ /* 0x000fe20000000000 */
[----:B------:R-:W-:Y:S01]  /*7f30*/  R2UR UR17, R11 ;  /* 0x000000000b1172ca */ /* 0x000fe200000e0000 */
[----:B------:R-:W-:Y:S01]  /*7f40*/  UMOV UR15, 0x14f00000 ;  /* 0x14f00000000f7882 */ /* 0x000fe20000000000 */
[----:B---3--:R-:W-:Y:S01]  /*7f50*/  IADD3 R2, P1, R8, 0xf0, RZ ;  /* 0x000000f008027810 */ /* 0x008fe20007f3e0ff */
[----:B------:R-:W-:Y:S01]  /*7f60*/  UMOV UR18, URZ ;  /* 0x0000003f00127c82 */ /* 0x000fe20008000000 */
[----:B------:R-:W-:Y:S01]  /*7f70*/  R2UR UR19, R17 ;  /* 0x00000000111372ca */ /* 0x000fe200000e0000 */
[----:B------:R-:W-:Y:S01]  /*7f80*/  UMOV UR13, 0x20 ;  /* 0x00000020000d7882 */ /* 0x000fe20000000000 */
[----:B------:R-:W-:Y:S01]  /*7f90*/  R2UR UR10, R2 ;  /* 0x00000000020a72ca */ /* 0x000fe200000e0000 */
[----:B------:R-:W-:-:S05]  /*7fa0*/  IMAD.X R3, RZ, RZ, R0, P1 ;  /* 0x000000ffff037224 */ /* 0x000fca00008e0600 */
[----:B------:R-:W-:Y:S01]  /*7fb0*/  R2UR UR11, R3 ;  /* 0x00000000030b72ca */ /* 0x000fe200000e0000 */
[----:B------:R-:W-:Y:S02]  /*7fc0*/  UIADD3 UR8, UR17, 0x20200, URZ ;  /* 0x0002020011087890 */ /* 0x000fe4000fffe03f */
[----:B------:R-:W-:Y:S02]  /*7fd0*/  UIADD3 UR16, UR17, 0x14000, URZ ;  /* 0x0001400011107890 */ /* 0x000fe4000fffe03f */
[----:B------:R-:W-:Y:S02]  /*7fe0*/  UIADD3 UR17, UR17, 0x30c18, URZ ;  /* 0x00030c1811117890 */ /* 0x000fe4000fffe03f */
[----:B------:R-:W-:-:S05]  /*7ff0*/  UIMAD.WIDE UR6, UR19, 0x4, UR4 ;  /* 0x00000004130678a5 */ /* 0x000fca000f8e0204 */
[----:B------:R-:W-:Y:S02]  /*8000*/  UMOV UR9, UR17 ;  /* 0x0000001100097c82 */ /* 0x000fe40008000000 */
[----:B------:R3:W-:Y:S02]  /*8010*/  UTMALDG.4D [UR16], [UR10], desc[UR14] ;  /* 0x00000e100a0075b4 */ /* 0x0007e40008019000 */
[----:B------:R3:W-:Y:S01]  /*8020*/  UBLKCP.S.G [UR8], [UR6], UR13 ;  /* 0x00000008060073ba */ /* 0x0007e2000800020d */
[----:B------:R-:W4:Y:S02]  /*8030*/  SYNCS.PHASECHK.TRANS64.TRYWAIT P1, [R11+URZ+0x30c48], R21 ;  /* 0x030c48150b0075a7 */ /* 0x000f24000802017f */
[----:B---34-:R-:W-:Y:S05]  /*8040*/  @!P1 BRA `(.L_x_64) ;  /* 0x0000000c00d89947 */ /* 0x018fea0003800000 */
.L_x_87:
[----:B-123--:R-:W-:Y:S01]  /*8050*/  SHF.R.S32.HI R21, RZ, 0x1f, R17 ;  /* 0x0000001fff157819 */ /* 0x00efe20000011411 */
[----:B------:R-:W-:Y:S06]  /*8060*/  @P0 BRA `(.L_x_65) ;  /* 0x00000000001c0947 */ /* 0x000fec0003800000 */
[----:B------:R-:W-:-:S04]  /*8070*/  MOV R14, 0x4200 ;  /* 0x00004200000e7802 */ /* 0x000fc80000000f00 */
[----:B------:R1:W-:Y:S02]  /*8080*/  SYNCS.ARRIVE.TRANS64 RZ, [R11+URZ+0x30c38], R14 ;  /* 0x030c380e0bff79a7 */ /* 0x0003e4000800003f */
[----:B-1----:R-:W1:Y:S02]  /*8090*/  S2R R14, SR_TID.X ;  /* 0x00000000000e7919 */ /* 0x002e640000002100 */
[----:B-1----:R-:W-:-:S04]  /*80a0*/  LOP3.LUT R14, R14, 0x1f, RZ, 0xc0, !PT ;  /* 0x0000001f0e0e7812 */ /* 0x002fc800078ec0ff */
[----:B------:R-:W-:-:S13]  /*80b0*/  ISETP.NE.AND P1, PT, R14, RZ, PT ;  /* 0x000000ff0e00720c */ /* 0x000fda0003f25270 */
[----:B------:R-:W-:Y:S05]  /*80c0*/  @!P1 BRA `(.L_x_65) ;  /* 0x0000000000049947 */ /* 0x000fea0003800000 */
[----:B------:R-:W-:Y:S01]  /*80d0*/  BPT.TRAP 0x1 ;  /* 0x000000040000795c */ /* 0x000fe20000300000 */
.L_x_65:
[C---:B------:R-:W-:Y:S01]  /*80e0*/  R2UR UR19, R17.reuse ;  /* 0x00000000111372ca */ /* 0x040fe200000e0000 */
[----:B------:R-:W-:Y:S01]  /*80f0*/  UMOV UR8, 0x0 ;  /* 0x0000000000087882 */ /* 0x000fe20000000000 */
[----:B------:R-:W-:Y:S01]  /*8100*/  IADD3 R17, P1, R17, R6, RZ ;  /* 0x0000000611117210 */ /* 0x000fe20007f3e0ff */
[----:B------:R-:W-:Y:S01]  /*8110*/  UMOV UR9, 0x14f00000 ;  /* 0x14f0000000097882 */ /* 0x000fe20000000000 */
[----:B------:R-:W-:Y:S01]  /*8120*/  R2UR UR10, R11 ;  /* 0x000000000b0a72ca */ /* 0x000fe200000e0000 */
[----:B------:R-:W-:Y:S01]  /*8130*/  UMOV UR18, URZ ;  /* 0x0000003f00127c82 */ /* 0x000fe20008000000 */
[----:B------:R-:W-:Y:S01]  /*8140*/  R2UR UR6, R4 ;  /* 0x00000000040672ca */ /* 0x000fe200000e0000 */
[----:B------:R-:W-:Y:S01]  /*8150*/  IMAD.X R21, R21, 0x1, R10, P1 ;  /* 0x0000000115157824 */ /* 0x000fe200008e060a */
[----:B------:R-:W-:Y:S01]  /*8160*/  LEA R12, P1, R17, R12, 0x2 ;  /* 0x0000000c110c7211 */ /* 0x000fe200078210ff */
[----:B------:R-:W-:Y:S01]  /*8170*/  UMOV UR13, 0x20 ;  /* 0x00000020000d7882 */ /* 0x000fe20000000000 */
[----:B------:R-:W-:-:S02]  /*8180*/  R2UR UR7, R5 ;  /* 0x00000000050772ca */ /* 0x000fc400000e0000 */
[----:B------:R-:W-:Y:S02]  /*8190*/  LEA.HI.X R21, R17, R13, R21, 0x2, P1 ;  /* 0x0000000d11157211 */ /* 0x000fe400008f1415 */
[----:B------:R-:W-:Y:S02]  /*81a0*/  R2UR UR14, R12 ;  /* 0x000000000c0e72ca */ /* 0x000fe400000e0000 */
[----:B------:R-:W-:Y:S01]  /*81b0*/  R2UR UR15, R21 ;  /* 0x00000000150f72ca */ /* 0x000fe200000e0000 */
[----:B------:R-:W-:Y:S01]  /*81c0*/  UIADD3 UR16, UR10, 0x1c000, URZ ;  /* 0x0001c0000a107890 */ /* 0x000fe2000fffe03f */
[----:B------:R-:W-:Y:S01]  /*81d0*/  LOP3.LUT R9, R9, 0x1, RZ, 0x3c, !PT ;  /* 0x0000000109097812 */ /* 0x000fe200078e3cff */
[----:B------:R-:W-:Y:S02]  /*81e0*/  UIADD3 UR17, UR10, 0x30c38, URZ ;  /* 0x00030c380a117890 */ /* 0x000fe4000fffe03f */
[----:B------:R-:W-:Y:S01]  /*81f0*/  UIADD3 UR10, UR10, 0x20600, URZ ;  /* 0x000206000a0a7890 */ /* 0x000fe2000fffe03f */
[----:B------:R-:W-:-:S04]  /*8200*/  SHF.L.U32 R4, R9, 0x1f, RZ ;  /* 0x0000001f09047819 */ /* 0x000fc800000006ff */
[----:B------:R-:W-:Y:S02]  /*8210*/  UMOV UR11, UR17 ;  /* 0x00000011000b7c82 */ /* 0x000fe40008000000 */
[----:B------:R1:W-:Y:S02]  /*8220*/  UTMALDG.4D [UR16], [UR6], desc[UR8] ;  /* 0x00000810060075b4 */ /* 0x0003e40008019000 */
[----:B------:R1:W-:Y:S01]  /*8230*/  UBLKCP.S.G [UR10], [UR14], UR13 ;  /* 0x0000000a0e0073ba */ /* 0x0003e2000800020d */
[----:B------:R-:W2:Y:S02]  /*8240*/  SYNCS.PHASECHK.TRANS64.TRYWAIT P1, [R11+URZ+0x30c20], R4 ;  /* 0x030c20040b0075a7 */ /* 0x000ea4000802017f */
[----:B-12---:R-:W-:Y:S05]  /*8250*/  @!P1 BRA `(.L_x_66) ;  /* 0x0000000c00689947 */ /* 0x006fea0003800000 */
.L_x_89:
[----:B------:R-:W-:Y:S05]  /*8260*/  @P0 BRA `(.L_x_67) ;  /* 0x0000000000140947 */ /* 0x000fea0003800000 */
[----:B------:R-:W-:Y:S02]  /*8270*/  ISETP.NE.AND P1, PT, R14, RZ, PT ;  /* 0x000000ff0e00720c */ /* 0x000fe40003f25270 */
[----:B-1----:R-:W-:-:S04]  /*8280*/  MOV R4, 0x4200 ;  /* 0x0000420000047802 */ /* 0x002fc80000000f00 */
[----:B------:R2:W-:Y:S07]  /*8290*/  SYNCS.ARRIVE.TRANS64 RZ, [R11+URZ+0x30c10], R4 ;  /* 0x030c10040bff79a7 */ /* 0x0005ee000800003f */
[----:B------:R-:W-:Y:S05]  /*82a0*/  @!P1 BRA `(.L_x_67) ;  /* 0x0000000000049947 */ /* 0x000fea0003800000 */
[----:B------:R-:W-:Y:S01]  /*82b0*/  BPT.TRAP 0x1 ;  /* 0x000000040000795c */ /* 0x000fe20000300000 */
.L_x_67:
[----:B------:R-:W-:Y:S01]  /*82c0*/  R2UR UR6, R15 ;  /* 0x000000000f0672ca */ /* 0x000fe200000e0000 */
[----:B------:R-:W-:Y:S01]  /*82d0*/  VIADD R18, R18, 0xfffffffe ;  /* 0xfffffffe12127836 */ /* 0x000fe20000000000 */
[----:B------:R-:W-:Y:S01]  /*82e0*/  R2UR UR17, R11 ;  /* 0x000000000b1172ca */ /* 0x000fe200000e0000 */
[----:B------:R-:W-:Y:S01]  /*82f0*/  UMOV UR22, 0x0 ;  /* 0x0000000000167882 */ /* 0x000fe20000000000 */
[----:B------:R-:W-:Y:S01]  /*8300*/  R2UR UR14, R2 ;  /* 0x00000000020e72ca */ /* 0x000fe200000e0000 */
[----:B------:R-:W-:Y:S01]  /*8310*/  UMOV UR23, 0x14f00000 ;  /* 0x14f0000000177882 */ /* 0x000fe20000000000 */
[----:B------:R-:W-:Y:S01]  /*8320*/  R2UR UR15, R3 ;  /* 0x00000000030f72ca */ /* 0x000fe200000e0000 */
[----:B------:R-:W-:Y:S01]  /*8330*/  UMOV UR18, URZ ;  /* 0x0000003f00127c82 */ /* 0x000fe20008000000 */
[----:B------:R-:W-:Y:S01]  /*8340*/  ISETP.NE.AND P1, PT, R18, RZ, PT ;  /* 0x000000ff1200720c */ /* 0x000fe20003f25270 */
[----:B------:R-:W-:-:S04]  /*8350*/  UMOV UR7, 0x20 ;  /* 0x0000002000077882 */ /* 0x000fc80000000000 */
[----:B------:R-:W-:Y:S02]  /*8360*/  UIADD3 UR6, UR6, 0x2, URZ ;  /* 0x0000000206067890 */ /* 0x000fe4000fffe03f */
[----:B------:R-:W-:Y:S02]  /*8370*/  UIADD3 UR10, UR17, 0x20000, URZ ;  /* 0x00020000110a7890 */ /* 0x000fe4000fffe03f */
[----:B------:R-:W-:Y:S02]  /*8380*/  USHF.L.U32 UR19, UR6, 0x7, URZ ;  /* 0x0000000706137899 */ /* 0x000fe4000800063f */
[----:B------:R-:W-:Y:S01]  /*8390*/  UIADD3 UR16, UR17, 0x10000, URZ ;  /* 0x0001000011107890 */ /* 0x000fe2000fffe03f */
[----:B------:R-:W-:Y:S01]  /*83a0*/  MOV R15, UR6 ;  /* 0x00000006000f7c02 */ /* 0x000fe20008000f00 */
[----:B------:R-:W-:Y:S02]  /*83b0*/  UIADD3 UR17, UR17, 0x30c10, URZ ;  /* 0x00030c1011117890 */ /* 0x000fe4000fffe03f */
[----:B------:R-:W-:-:S05]  /*83c0*/  UIMAD.WIDE UR8, UR19, 0x4, UR4 ;  /* 0x00000004130878a5 */ /* 0x000fca000f8e0204 */
[----:B------:R-:W-:Y:S02]  /*83d0*/  UMOV UR11, UR17 ;  /* 0x00000011000b7c82 */ /* 0x000fe40008000000 */
[----:B------:R3:W-:Y:S02]  /*83e0*/  UTMALDG.4D [UR16], [UR14], desc[UR22] ;  /* 0x000016100e0075b4 */ /* 0x0007e40008019000 */
[----:B------:R3:W-:Y:S02]  /*83f0*/  UBLKCP.S.G [UR10], [UR8], UR7 ;  /* 0x0000000a080073ba */ /* 0x0007e40008000207 */
[----:B---3--:R-:W-:Y:S05]  /*8400*/  @P1 BRA `(.L_x_68) ;  /* 0xfffffff800101947 */ /* 0x008fea000383ffff */
[----:B------:R-:W-:-:S07]  /*8410*/  IMAD.U32 R5, RZ, RZ, UR19 ;  /* 0x00000013ff057e24 */ /* 0x000fce000f8e00ff */
.L_x_59:
[----:B------:R-:W-:-:S13]  /*8420*/  ISETP.NE.AND P1, PT, R19, RZ, PT ;  /* 0x000000ff1300720c */ /* 0x000fda0003f25270 */
[----:B------:R-:W-:Y:S05]  /*8430*/  @!P1 BRA `(.L_x_58) ;  /* 0x0000000000f09947 */ /* 0x000fea0003800000 */
[----:B------:R-:W-:-:S04]  /*8440*/  SHF.L.U32 R12, R9, 0x1f, RZ ;  /* 0x0000001f090c7819 */ /* 0x000fc800000006ff */
[----:B------:R-:W3:Y:S02]  /*8450*/  SYNCS.PHASECHK.TRANS64.TRYWAIT P1, [R11+URZ+0x30c40], R12 ;  /* 0x030c400c0b0075a7 */ /* 0x000ee4000802017f */
[----:B---3--:R-:W-:Y:S05]  /*8460*/  @!P1 BRA `(.L_x_69) ;  /* 0x0000000800fc9947 */ /* 0x008fea0003800000 */
.L_x_90:
[----:B------:R-:W-:Y:S05]  /*8470*/  @P0 BRA `(.L_x_70) ;  /* 0x0000000000140947 */ /* 0x000fea0003800000 */
[----:B------:R-:W-:Y:S02]  /*8480*/  ISETP.NE.AND P1, PT, R14, RZ, PT ;  /* 0x000000ff0e00720c */ /* 0x000fe40003f25270 */
[----:B-12---:R-:W-:-:S04]  /*8490*/  MOV R4, 0x4200 ;  /* 0x0000420000047802 */ /* 0x006fc80000000f00 */
[----:B------:R4:W-:Y:S07]  /*84a0*/  SYNCS.ARRIVE.TRANS64 RZ, [R11+URZ+0x30c30], R4 ;  /* 0x030c30040bff79a7 */ /* 0x0009ee000800003f */
[----:B------:R-:W-:Y:S05]  /*84b0*/  @!P1 BRA `(.L_x_70) ;  /* 0x0000000000049947 */ /* 0x000fea0003800000 */
[----:B------:R-:W-:Y:S01]  /*84c0*/  BPT.TRAP 0x1 ;  /* 0x000000040000795c */ /* 0x000fe20000300000 */
.L_x_70:
[----:B-12-4-:R-:W1:Y:S01]  /*84d0*/  LDC.64 R4, c[0x0][0x728] ;  /* 0x0001ca00ff047b82 */ /* 0x016e620000000a00 */
[----:B------:R-:W-:Y:S01]  /*84e0*/  IMAD.SHL.U32 R15, R15, 0x80, RZ ;  /* 0x000000800f0f7824 */ /* 0x000fe200078e00ff */
[----:B------:R-:W-:Y:S01]  /*84f0*/  R2UR UR10, R11 ;  /* 0x000000000b0a72ca */ /* 0x000fe200000e0000 */
[----:B------:R-:W-:Y:S01]  /*8500*/  UMOV UR8, 0x0 ;  /* 0x0000000000087882 */ /* 0x000fe20000000000 */
[----:B------:R-:W-:Y:S01]  /*8510*/  UMOV UR9, 0x14f00000 ;  /* 0x14f0000000097882 */ /* 0x000fe20000000000 */
[----:B------:R-:W-:Y:S01]  /*8520*/  UMOV UR18, URZ ;  /* 0x0000003f00127c82 */ /* 0x000fe20008000000 */
[C---:B------:R-:W-:Y:S01]  /*8530*/  IADD3 R13, P1, R15.reuse, R6, RZ ;  /* 0x000000060f0d7210 */ /* 0x040fe20007f3e0ff */
[----:B------:R-:W-:Y:S01]  /*8540*/  UMOV UR13, 0x20 ;  /* 0x00000020000d7882 */ /* 0x000fe20000000000 */
[----:B------:R-:W-:-:S07]  /*8550*/  R2UR UR19, R15 ;  /* 0x000000000f1372ca */ /* 0x000fce00000e0000 */
[----:B------:R-:W-:Y:S02]  /*8560*/  UIADD3 UR16, UR10, 0x18000, URZ ;  /* 0x000180000a107890 */ /* 0x000fe4000fffe03f */
[----:B------:R-:W-:Y:S02]  /*8570*/  UIADD3 UR17, UR10, 0x30c30, URZ ;  /* 0x00030c300a117890 */ /* 0x000fe4000fffe03f */
[----:B------:R-:W-:Y:S01]  /*8580*/  UIADD3 UR10, UR10, 0x20400, URZ ;  /* 0x000204000a0a7890 */ /* 0x000fe2000fffe03f */
[----:B-1----:R-:W-:-:S04]  /*8590*/  LEA R4, P2, R13, R4, 0x2 ;  /* 0x000000040d047211 */ /* 0x002fc800078410ff */
[----:B------:R-:W-:Y:S01]  /*85a0*/  UMOV UR11, UR17 ;  /* 0x00000011000b7c82 */ /* 0x000fe20008000000 */
[----:B------:R-:W-:Y:S02]  /*85b0*/  R2UR UR14, R4 ;  /* 0x00000000040e72ca */ /* 0x000fe400000e0000 */
[----:B------:R-:W-:-:S04]  /*85c0*/  LEA.HI.X.SX32 R4, R15, R10, 0x1, P1 ;  /* 0x0000000a0f047211 */ /* 0x000fc800008f0eff */
[----:B------:R-:W-:Y:S02]  /*85d0*/  LEA.HI.X R5, R13, R5, R4, 0x2, P2 ;  /* 0x000000050d057211 */ /* 0x000fe400010f1404 */
[----:B------:R-:W-:Y:S02]  /*85e0*/  IADD3 R4, P1, R8, 0x1f0, RZ ;  /* 0x000001f008047810 */ /* 0x000fe40007f3e0ff */
[----:B------:R-:W-:Y:S02]  /*85f0*/  R2UR UR15, R5 ;  /* 0x00000000050f72ca */ /* 0x000fe400000e0000 */
[----:B------:R-:W-:Y:S02]  /*8600*/  R2UR UR6, R4 ;  /* 0x00000000040672ca */ /* 0x000fe400000e0000 */
[----:B------:R-:W-:-:S04]  /*8610*/  IADD3.X R4, RZ, R0, RZ, P1, !PT ;  /* 0x00000000ff047210 */ /* 0x000fc80000ffe4ff */
[----:B------:R-:W-:-:S13]  /*8620*/  R2UR UR7, R4 ;  /* 0x00000000040772ca */ /* 0x000fda00000e0000 */
[----:B------:R1:W-:Y:S01]  /*8630*/  UTMALDG.4D [UR16], [UR6], desc[UR8] ;  /* 0x00000810060075b4 */ /* 0x0003e20008019000 */
[----:B------:R1:W-:Y:S01]  /*8640*/  UBLKCP.S.G [UR10], [UR14], UR13 ;  /* 0x0000000a0e0073ba */ /* 0x0003e2000800020d */
[----:B------:R-:W2:Y:S02]  /*8650*/  SYNCS.PHASECHK.TRANS64.TRYWAIT P1, [R11+URZ+0x30c28], R12 ;  /* 0x030c280c0b0075a7 */ /* 0x000ea4000802017f */
[----:B-12---:R-:W-:Y:S05]  /*8660*/  @!P1 BRA `(.L_x_71) ;  /* 0x0000000800909947 */ /* 0x006fea0003800000 */
.L_x_91:
[----:B------:R-:W-:Y:S05]  /*8670*/  @P0 BRA `(.L_x_72) ;  /* 0x0000000000140947 */ /* 0x000fea0003800000 */
[----:B------:R-:W-:Y:S01]  /*8680*/  ISETP.NE.AND P0, PT, R14, RZ, PT ;  /* 0x000000ff0e00720c */ /* 0x000fe20003f05270 */
[----:B------:R-:W-:-:S04]  /*8690*/  IMAD.MOV.U32 R4, RZ, RZ, 0x4200 ;  /* 0x00004200ff047424 */ /* 0x000fc800078e00ff */
[----:B------:R2:W-:Y:S08]  /*86a0*/  SYNCS.ARRIVE.TRANS64 RZ, [R11+URZ+0x30c18], R4 ;  /* 0x030c18040bff79a7 */ /* 0x0005f0000800003f */
[----:B------:R-:W-:Y:S05]  /*86b0*/  @!P0 BRA `(.L_x_72) ;  /* 0x0000000000048947 */ /* 0x000fea0003800000 */
[----:B------:R-:W-:Y:S01]  /*86c0*/  BPT.TRAP 0x1 ;  /* 0x000000040000795c */ /* 0x000fe20000300000 */
.L_x_72:
[----:B------:R-:W-:Y:S01]  /*86d0*/  R2UR UR19, R15 ;  /* 0x000000000f1372ca */ /* 0x000fe200000e0000 */
[----:B------:R-:W-:Y:S01]  /*86e0*/  UMOV UR14, 0x0 ;  /* 0x00000000000e7882 */ /* 0x000fe20000000000 */
[----:B------:R-:W-:Y:S01]  /*86f0*/  R2UR UR17, R11 ;  /* 0x000000000b1172ca */ /* 0x000fe200000e0000 */
[----:B------:R-:W-:Y:S01]  /*8700*/  UMOV UR15, 0x14f00000 ;  /* 0x14f00000000f7882 */ /* 0x000fe20000000000 */
[----:B------:R-:W-:Y:S01]  /*8710*/  R2UR UR10, R2 ;  /* 0x00000000020a72ca */ /* 0x000fe200000e0000 */
[----:B------:R-:W-:Y:S01]  /*8720*/  UMOV UR18, URZ ;  /* 0x0000003f00127c82 */ /* 0x000fe20008000000 */
[----:B------:R-:W-:Y:S01]  /*8730*/  R2UR UR11, R3 ;  /* 0x00000000030b72ca */ /* 0x000fe200000e0000 */
[----:B------:R-:W-:Y:S01]  /*8740*/  UMOV UR13, 0x20 ;  /* 0x00000020000d7882 */ /* 0x000fe20000000000 */
[----:B------:R-:W-:-:S05]  /*8750*/  MOV R20, 0x1 ;  /* 0x0000000100147802 */ /* 0x000fca0000000f00 */
[----:B------:R-:W-:Y:S02]  /*8760*/  UIADD3 UR19, UR19, 0x80, URZ ;  /* 0x0000008013137890 */ /* 0x000fe4000fffe03f */
[----:B------:R-:W-:Y:S02]  /*8770*/  UIADD3 UR8, UR17, 0x20200, URZ ;  /* 0x0002020011087890 */ /* 0x000fe4000fffe03f */
[----:B------:R-:W-:Y:S02]  /*8780*/  UIADD3 UR16, UR17, 0x14000, URZ ;  /* 0x0001400011107890 */ /* 0x000fe4000fffe03f */
[----:B------:R-:W-:Y:S01]  /*8790*/  UIADD3 UR17, UR17, 0x30c18, URZ ;  /* 0x00030c1811117890 */ /* 0x000fe2000fffe03f */
[----:B------:R-:W-:Y:S01]  /*87a0*/  IMAD.U32 R5, RZ, RZ, UR19 ;  /* 0x00000013ff057e24 */ /* 0x000fe2000f8e00ff */
[----:B------:R-:W-:-:S05]  /*87b0*/  UIMAD.WIDE UR6, UR19, 0x4, UR4 ;  /* 0x00000004130678a5 */ /* 0x000fca000f8e0204 */
[----:B------:R-:W-:Y:S02]  /*87c0*/  UMOV UR9, UR17 ;  /* 0x0000001100097c82 */ /* 0x000fe40008000000 */
[----:B------:R4:W-:Y:S02]  /*87d0*/  UTMALDG.4D [UR16], [UR10], desc[UR14] ;  /* 0x00000e100a0075b4 */ /* 0x0009e40008019000 */
[----:B------:R4:W-:Y:S02]  /*87e0*/  UBLKCP.S.G [UR8], [UR6], UR13 ;  /* 0x00000008060073ba */ /* 0x0009e4000800020d */
[----:B----4-:R-:W-:Y:S01]  /*87f0*/  NOP ;  /* 0x0000000000007918 */ /* 0x010fe20000000000 */
.L_x_58:
[----:B------:R-:W4:Y:S01]  /*8800*/  S2R R2, SR_TID.X ;  /* 0x0000000000027919 */ /* 0x000f220000002100 */
[----:B------:R-:W-:Y:S02]  /*8810*/  LEA R13, R20, R11, 0x3 ;  /* 0x0000000b140d7211 */ /* 0x000fe400078e18ff */
[----:B----4-:R-:W-:Y:S02]  /*8820*/  LOP3.LUT R3, R2, 0x7f, RZ, 0xc0, !PT ;  /* 0x0000007f02037812 */ /* 0x010fe400078ec0ff */
[----:B------:R-:W-:Y:S02]  /*8830*/  SHF.L.U32 R2, R9, 0x1f, RZ ;  /* 0x0000001f09027819 */ /* 0x000fe400000006ff */
[----:B------:R-:W-:Y:S02]  /*8840*/  ISETP.NE.AND P1, PT, R3, RZ, PT ;  /* 0x000000ff0300720c */ /* 0x000fe40003f25270 */
[----:B------:R-:W4:Y:S02]  /*8850*/  SYNCS.PHASECHK.TRANS64.TRYWAIT P0, [R13+URZ+0x30c40], R2 ;  /* 0x030c40020d0075a7 */ /* 0x000f24000800017f */
[----:B----4-:R-:W-:Y:S09]  /*8860*/  @!P0 BRA `(.L_x_73) ;  /* 0x0000000800248947 */ /* 0x010ff20003800000 */
.L_x_92:
[----:B------:R-:W-:Y:S05]  /*8870*/  @P1 BRA `(.L_x_74) ;  /* 0x0000000000181947 */ /* 0x000fea0003800000 */
[----:B------:R-:W5:Y:S01]  /*8880*/  S2R R3, SR_TID.X ;  /* 0x0000000000037919 */ /* 0x000f620000002100 */
[----:B----4-:R-:W-:-:S04]  /*8890*/  IMAD.MOV.U32 R2, RZ, RZ, 0x4200 ;  /* 0x00004200ff027424 */ /* 0x010fc800078e00ff */
[----:B------:R4:W-:Y:S01]  /*88a0*/  SYNCS.ARRIVE.TRANS64 RZ, [R13+URZ+0x30c30], R2 ;  /* 0x030c30020dff79a7 */ /* 0x0009e2000800003f */
[----:B-----5:R-:W-:-:S13]  /*88b0*/  LOP3.LUT P0, RZ, R3, 0x1f, RZ, 0xc0, !PT ;  /* 0x0000001f03ff7812 */ /* 0x020fda000780c0ff */
[----:B----4-:R-:W-:Y:S05]  /*88c0*/  @!P0 BRA `(.L_x_74) ;  /* 0x0000000000048947 */ /* 0x010fea0003800000 */
[----:B--2---:R-:W-:Y:S01]  /*88d0*/  BPT.TRAP 0x1 ;  /* 0x000000040000795c */ /* 0x004fe20000300000 */
.L_x_74:
[----:B----4-:R-:W4:Y:S01]  /*88e0*/  LDC.64 R2, c[0x0][0x728] ;  /* 0x0001ca00ff027b82 */ /* 0x010f220000000a00 */
[C---:B------:R-:W-:Y:S01]  /*88f0*/  IADD3 R6, P0, R5.reuse, R6, RZ ;  /* 0x0000000605067210 */ /* 0x040fe20007f1e0ff */
[----:B--2---:R-:W-:Y:S01]  /*8900*/  UMOV UR8, 0x0 ;  /* 0x0000000000087882 */ /* 0x004fe20000000000 */
[C---:B-1----:R-:W-:Y:S01]  /*8910*/  LEA R4, R20.reuse, R11, 0xe ;  /* 0x0000000b14047211 */ /* 0x042fe200078e70ff */
[----:B---3--:R-:W-:Y:S01]  /*8920*/  IMAD R11, R20, 0x200, R11 ;  /* 0x00000200140b7824 */ /* 0x008fe200078e020b */
[----:B------:R-:W-:Y:S01]  /*8930*/  LEA.HI.X.SX32 R10, R5, R10, 0x1, P0 ;  /* 0x0000000a050a7211 */ /* 0x000fe200000f0eff */
[----:B------:R-:W-:Y:S01]  /*8940*/  UMOV UR9, 0x14f00000 ;  /* 0x14f0000000097882 */ /* 0x000fe20000000000 */
[----:B------:R-:W-:Y:S01]  /*8950*/  R2UR UR17, R13 ;  /* 0x000000000d1172ca */ /* 0x000fe200000e0000 */
[----:B------:R-:W-:Y:S01]  /*8960*/  UMOV UR18, URZ ;  /* 0x0000003f00127c82 */ /* 0x000fe20008000000 */
[----:B------:R-:W-:Y:S01]  /*8970*/  R2UR UR16, R4 ;  /* 0x00000000041072ca */ /* 0x000fe200000e0000 */
[----:B------:R-:W-:Y:S01]  /*8980*/  UMOV UR13, 0x20 ;  /* 0x00000020000d7882 */ /* 0x000fe20000000000 */
[----:B------:R-:W-:-:S02]  /*8990*/  R2UR UR10, R11 ;  /* 0x000000000b0a72ca */ /* 0x000fc400000e0000 */
[----:B------:R-:W-:-:S07]  /*89a0*/  R2UR UR19, R5 ;  /* 0x00000000051372ca */ /* 0x000fce00000e0000 */
[----:B------:R-:W-:Y:S02]  /*89b0*/  UIADD3 UR17, UR17, 0x30c30, URZ ;  /* 0x00030c3011117890 */ /* 0x000fe4000fffe03f */
[----:B------:R-:W-:Y:S01]  /*89c0*/  UIADD3 UR16, UR16, 0x18000, URZ ;  /* 0x0001800010107890 */ /* 0x000fe2000fffe03f */
[----:B----4-:R-:W-:Y:S01]  /*89d0*/  LEA R2, P0, R6, R2, 0x2 ;  /* 0x0000000206027211 */ /* 0x010fe200078010ff */
[----:B------:R-:W-:-:S03]  /*89e0*/  UIADD3 UR10, UR10, 0x20400, URZ ;  /* 0x000204000a0a7890 */ /* 0x000fc6000fffe03f */
[----:B------:R-:W-:Y:S01]  /*89f0*/  UMOV UR11, UR17 ;  /* 0x00000011000b7c82 */ /* 0x000fe20008000000 */
[----:B------:R-:W-:Y:S02]  /*8a00*/  LEA.HI.X R3, R6, R3, R10, 0x2, P0 ;  /* 0x0000000306037211 */ /* 0x000fe400000f140a */
[----:B------:R-:W-:Y:S02]  /*8a10*/  IADD3 R8, P0, R8, 0x1f0, RZ ;  /* 0x000001f008087810 */ /* 0x000fe40007f1e0ff */
[----:B------:R-:W-:Y:S02]  /*8a20*/  R2UR UR14, R2 ;  /* 0x00000000020e72ca */ /* 0x000fe400000e0000 */
[----:B------:R-:W-:Y:S02]  /*8a30*/  IADD3.X R0, RZ, R0, RZ, P0, !PT ;  /* 0x00000000ff007210 */ /* 0x000fe400007fe4ff */
[----:B------:R-:W-:Y:S02]  /*8a40*/  R2UR UR6, R8 ;  /* 0x00000000080672ca */ /* 0x000fe400000e0000 */
[----:B------:R-:W-:Y:S01]  /*8a50*/  R2UR UR7, R0 ;  /* 0x00000000000772ca */ /* 0x000fe200000e0000 */
[----:B------:R-:W-:Y:S01]  /*8a60*/  VIADD R0, R20, 0x1 ;  /* 0x0000000114007836 */ /* 0x000fe20000000000 */
[----:B------:R-:W-:-:S04]  /*8a70*/  R2UR UR15, R3 ;  /* 0x00000000030f72ca */ /* 0x000fc800000e0000 */
[----:B------:R-:W-:-:S04]  /*8a80*/  ISETP.NE.AND P0, PT, R0, 0x2, PT ;  /* 0x000000020000780c */ /* 0x000fc80003f05270 */
[----:B------:R-:W-:Y:S02]  /*8a90*/  SEL R2, RZ, 0x1, P0 ;  /* 0x00000001ff027807 */ /* 0x000fe40000000000 */
[----:B------:R-:W-:Y:S01]  /*8aa0*/  SEL R0, R0, RZ, P0 ;  /* 0x000000ff00007207 */ /* 0x000fe20000000000 */
[----:B------:R1:W-:Y:S01]  /*8ab0*/  UTMALDG.4D [UR16], [UR6], desc[UR8] ;  /* 0x00000810060075b4 */ /* 0x0003e20008019000 */
[----:B------:R-:W-:Y:S01]  /*8ac0*/  LOP3.LUT R9, R9, R2, RZ, 0x3c, !PT ;  /* 0x0000000209097212 */ /* 0x000fe200078e3cff */
[----:B------:R1:W-:Y:S02]  /*8ad0*/  UBLKCP.S.G [UR10], [UR14], UR13 ;  /* 0x0000000a0e0073ba */ /* 0x0003e4000800020d */
[----:B-1----:R-:W-:-:S04]  /*8ae0*/  NOP ;  /* 0x0000000000007918 */ /* 0x002fc80000000000 */
.L_x_55:
[----:B------:R-:W-:Y:S05]  /*8af0*/  BSYNC B0 ;  /* 0x0000000000007941 */ /* 0x000fea0003800000 */
.L_x_54:
[----:B------:R-:W-:-:S03]  /*8b00*/  UMOV UR6, 0xffffffff ;  /* 0xffffffff00067882 */ /* 0x000fc60000000000 */
[----:B------:R-:W-:Y:S05]  /*8b10*/  BRA.DIV UR6, `(.L_x_75) ;  /* 0x00000006068c7947 */ /* 0x000fea000b800000 */
[----:B------:R-:W-:-:S13]  /*8b20*/  ELECT P0, URZ, PT ;  /* 0x00000000003f782f */ /* 0x000fda0003800000 */
.L_x_95:
[----:B------:R-:W-:Y:S05]  /*8b30*/  @!P0 BRA `(.L_x_7) ;  /* 0x0000000000808947 */ /* 0x000fea0003800000 */
[----:B------:R-:W-:-:S04]  /*8b40*/  LOP3.LUT R16, R16, 0x2, RZ, 0xfc, !PT ;  /* 0x0000000210107812 */ /* 0x000fc800078efcff */
[----:B------:R-:W-:-:S13]  /*8b50*/  ISETP.NE.AND P0, PT, R16, 0x3, PT ;  /* 0x000000031000780c */ /* 0x000fda0003f05270 */
[----:B------:R-:W-:Y:S05]  /*8b60*/  @!P0 BRA `(.L_x_76) ;  /* 0x0000000000048947 */ /* 0x000fea0003800000 */
[----:B------:R-:W-:Y:S01]  /*8b70*/  BPT.TRAP 0x1 ;  /* 0x000000040000795c */ /* 0x000fe20000300000 */
.L_x_76:
[----:B------:R-:W1:Y:S01]  /*8b80*/  S2R R3, SR_CgaCtaId ;  /* 0x0000000000037919 */ /* 0x000e620000008800 */
[----:B------:R-:W-:Y:S02]  /*8b90*/  MOV R2, 0x400 ;  /* 0x0000040000027802 */ /* 0x000fe40000000f00 */
[----:B------:R-:W-:Y:S02]  /*8ba0*/  SHF.L.U32 R5, R9, 0x1f, RZ ;  /* 0x0000001f09057819 */ /* 0x000fe400000006ff */
[----:B-1----:R-:W-:Y:S02]  /*8bb0*/  LEA R7, R3, R2, 0x18 ;  /* 0x0000000203077211 */ /* 0x002fe400078ec0ff */
[----:B------:R-:W-:Y:S02]  /*8bc0*/  IADD3 R2, R0, 0x1, RZ ;  /* 0x0000000100027810 */ /* 0x000fe40007ffe0ff */
[----:B------:R-:W-:Y:S02]  /*8bd0*/  IADD3 R3, R7, 0x30c20, RZ ;  /* 0x00030c2007037810 */ /* 0x000fe40007ffe0ff */
[----:B------:R-:W-:-:S03]  /*8be0*/  ISETP.NE.AND P2, PT, R2, 0x2, PT ;  /* 0x000000020200780c */ /* 0x000fc60003f45270 */
[----:B------:R-:W-:Y:S01]  /*8bf0*/  IMAD R6, R0, 0x8, R3 ;  /* 0x0000000800067824 */ /* 0x000fe200078e0203 */
[----:B------:R-:W-:-:S03]  /*8c00*/  SEL R4, RZ, 0x1, P2 ;  /* 0x00000001ff047807 */ /* 0x000fc60001000000 */
[----:B------:R-:W1:Y:S01]  /*8c10*/  SYNCS.PHASECHK.TRANS64.TRYWAIT P1, [R6+URZ], R5 ;  /* 0x00000005060075a7 */ /* 0x000e62000802017f */
[----:B------:R-:W-:Y:S02]  /*8c20*/  LOP3.LUT R9, R9, R4, RZ, 0x3c, !PT ;  /* 0x0000000409097212 */ /* 0x000fe400078e3cff */
[----:B------:R-:W-:Y:S02]  /*8c30*/  SEL R4, R2, RZ, P2 ;  /* 0x000000ff02047207 */ /* 0x000fe40001000000 */
[----:B------:R-:W-:-:S03]  /*8c40*/  SHF.L.U32 R2, R9, 0x1f, RZ ;  /* 0x0000001f09027819 */ /* 0x000fc600000006ff */
[----:B------:R-:W-:Y:S01]  /*8c50*/  IMAD R3, R4, 0x8, R3 ;  /* 0x0000000804037824 */ /* 0x000fe200078e0203 */
[----:B-1----:R-:W-:Y:S06]  /*8c60*/  @!P1 BRA `(.L_x_77) ;  /* 0x00000004005c9947 */ /* 0x002fec0003800000 */
.L_x_96:
[----:B------:R-:W2:Y:S02]  /*8c70*/  SYNCS.PHASECHK.TRANS64.TRYWAIT P1, [R3+URZ], R2 ;  /* 0x00000002030075a7 */ /* 0x000ea4000802017f */
[----:B--2---:R-:W-:Y:S05]  /*8c80*/  @!P1 BRA `(.L_x_78) ;  /* 0x0000000400689947 */ /* 0x004fea0003800000 */
.L_x_97:
[----:B------:R-:W-:Y:S05]  /*8c90*/  @!P0 BRA `(.L_x_79) ;  /* 0x0000000000048947 */ /* 0x000fea0003800000 */
[----:B------:R-:W-:Y:S01]  /*8ca0*/  BPT.TRAP 0x1 ;  /* 0x000000040000795c */ /* 0x000fe20000300000 */
.L_x_79:
[----:B--2---:R-:W-:-:S05]  /*8cb0*/  IADD3 R3, R7, 0x30c40, RZ ;  /* 0x00030c4007037810 */ /* 0x004fca0007ffe0ff */
[----:B------:R-:W-:-:S04]  /*8cc0*/  IMAD R0, R0, 0x8, R3 ;  /* 0x0000000800007824 */ /* 0x000fc800078e0203 */
[----:B------:R-:W2:Y:S02]  /*8cd0*/  SYNCS.PHASECHK.TRANS64.TRYWAIT P0, [R0+URZ], R5 ;  /* 0x00000005000075a7 */ /* 0x000ea4000800017f */
[----:B--2---:R-:W-:Y:S05]  /*8ce0*/  @!P0 BRA `(.L_x_80) ;  /* 0x0000000400648947 */ /* 0x004fea0003800000 */
.L_x_98:
[----:B------:R-:W-:-:S07]  /*8cf0*/  LEA R3, R4, R3, 0x3 ;  /* 0x0000000304037211 */ /* 0x000fce00078e18ff */
.L_x_81:
[----:B---3--:R3:W4:Y:S02]  /*8d00*/  SYNCS.PHASECHK.TRANS64.TRYWAIT P0, [R3+URZ], R2 ;  /* 0x00000002030075a7 */ /* 0x008724000800017f */
[----:B----4-:R-:W-:Y:S05]  /*8d10*/  @!P0 NANOSLEEP.SYNCS 0x989680 ;  /* 0x009896800000895d */ /* 0x010fea0003900000 */
[----:B------:R-:W4:Y:S02]  /*8d20*/  @!P0 SYNCS.PHASECHK.TRANS64 P0, [R3+URZ], R2 ;  /* 0x00000002030085a7 */ /* 0x000f24000800007f */
[----:B----4-:R-:W-:Y:S05]  /*8d30*/  @!P0 BRA `(.L_x_81) ;  /* 0xfffffffc00f08947 */ /* 0x010fea000383ffff */
.L_x_7:
[----:B------:R-:W-:Y:S05]  /*8d40*/  BSYNC B6 ;  /* 0x0000000000067941 */ /* 0x000fea0003800000 */
.L_x_4:
[----:B------:R-:W-:Y:S05]  /*8d50*/  EXIT ;  /* 0x000000000000794d */ /* 0x000fea0003800000 */
.L_x_12:
[----:B------:R-:W-:Y:S01]  /*8d60*/  IMAD.MOV.U32 R12, RZ, RZ, RZ ;  /* 0x000000ffff0c7224 */ /* 0x000fe200078e00ff */
[----:B------:R-:W-:Y:S01]  /*8d70*/  MOV R11, 0x1f ;  /* 0x0000001f000b7802 */ /* 0x000fe20000000f00 */
[----:B------:R-:W-:-:S07]  /*8d80*/  IMAD.MOV.U32 R15, RZ, RZ, -0x1 ;  /* 0xffffffffff0f7424 */ /* 0x000fce00078e00ff */
[----:B------:R-:W-:Y:S05]  /*8d90*/  WARPSYNC.COLLECTIVE R15, `(.L_x_82) ;  /* 0x000000000f087348 */ /* 0x000fea0003c00000 */
[----:B------:R1:W2:Y:S02]  /*8da0*/  SHFL.IDX P6, R14, R13, R12, R11 ;  /* 0x0000000c0d0e7389 */ /* 0x0002a400000c000b */
[----:B-12---:R-:W-:Y:S01]  /*8db0*/  ENDCOLLECTIVE ;  /* 0x000000000000791b */ /* 0x006fe20003800000 */
.L_x_82:
[----:B------:R-:W-:Y:S05]  /*8dc0*/  BRA `(.L_x_83) ;  /* 0xffffff7c00747947 */ /* 0x000fea000383ffff */
.L_x_14:
[----:B--2---:R2:W3:Y:S02]  /*8dd0*/  SYNCS.PHASECHK.TRANS64.TRYWAIT P0, [R2+URZ+0x30c00], R9 ;  /* 0x030c0009020075a7 */ /* 0x0044e4000800017f */
[----:B---3--:R-:W-:Y:S05]  /*8de0*/  @!P0 NANOSLEEP.SYNCS 0x989680 ;  /* 0x009896800000895d */ /* 0x008fea0003900000 */
[----:B------:R-:W3:Y:S02]  /*8df0*/  @!P0 SYNCS.PHASECHK.TRANS64 P0, [R2+URZ+0x30c00], R9 ;  /* 0x030c0009020085a7 */ /* 0x000ee4000800007f */
[----:B---3--:R-:W-:Y:S05]  /*8e00*/  @!P0 BRA `(.L_x_14) ;  /* 0xfffffffc00f08947 */ /* 0x008fea000383ffff */
[----:B------:R-:W-:Y:S05]  /*8e10*/  BRA `(.L_x_13) ;  /* 0xffffff7c00947947 */ /* 0x000fea000383ffff */
.L_x_19:
[----:B-1----:R1:W3:Y:S02]  /*8e20*/  SYNCS.PHASECHK.TRANS64.TRYWAIT P1, [R3+URZ+0x30c10], R20 ;  /* 0x030c1014030075a7 */ /* 0x0022e4000802017f */
[----:B---3--:R-:W-:Y:S05]  /*8e30*/  @!P1 NANOSLEEP.SYNCS 0x989680 ;  /* 0x009896800000995d */ /* 0x008fea0003900000 */
[----:B------:R-:W3:Y:S02]  /*8e40*/  @!P1 SYNCS.PHASECHK.TRANS64 P1, [R3+URZ+0x30c10], R20 ;  /* 0x030c1014030095a7 */ /* 0x000ee4000802007f */
[----:B---3--:R-:W-:Y:S05]  /*8e50*/  @!P1 BRA `(.L_x_19) ;  /* 0xfffffffc00f09947 */ /* 0x008fea000383ffff */
[----:B------:R-:W-:Y:S05]  /*8e60*/  BRA `(.L_x_18) ;  /* 0xffffff8400d07947 */ /* 0x000fea000383ffff */
.L_x_23:
[----:B------:R1:W1:Y:S02]  /*8e70*/  SYNCS.PHASECHK.TRANS64.TRYWAIT P1, [R3+URZ+0x30c30], R20 ;  /* 0x030c3014030075a7 */ /* 0x000264000802017f */
[----:B-1----:R-:W-:Y:S05]  /*8e80*/  @!P1 NANOSLEEP.SYNCS 0x989680 ;  /* 0x009896800000995d */ /* 0x002fea0003900000 */
[----:B------:R-:W1:Y:S02]  /*8e90*/  @!P1 SYNCS.PHASECHK.TRANS64 P1, [R3+URZ+0x30c30], R20 ;  /* 0x030c3014030095a7 */ /* 0x000e64000802007f */
[----:B-1----:R-:W-:Y:S05]  /*8ea0*/  @!P1 BRA `(.L_x_23) ;  /* 0xfffffffc00f09947 */ /* 0x002fea000383ffff */
[----:B------:R-:W-:Y:S05]  /*8eb0*/  BRA `(.L_x_22) ;  /* 0xffffff8800d47947 */ /* 0x000fea000383ffff */
.L_x_56:
[----:B-1----:R1:W2:Y:S02]  /*8ec0*/  SYNCS.PHASECHK.TRANS64.TRYWAIT P1, [R11+URZ+0x30c20], R0 ;  /* 0x030c20000b0075a7 */ /* 0x0022a4000802017f */
[----:B--2---:R-:W-:Y:S05]  /*8ed0*/  @!P1 NANOSLEEP.SYNCS 0x989680 ;  /* 0x009896800000995d */ /* 0x004fea0003900000 */
[----:B------:R-:W2:Y:S02]  /*8ee0*/  @!P1 SYNCS.PHASECHK.TRANS64 P1, [R11+URZ+0x30c20], R0 ;  /* 0x030c20000b0095a7 */ /* 0x000ea4000802007f */
[----:B--2---:R-:W-:Y:S05]  /*8ef0*/  @!P1 BRA `(.L_x_56) ;  /* 0xfffffffc00f09947 */ /* 0x004fea000383ffff */
[----:B------:R-:W-:Y:S05]  /*8f00*/  BRA `(.L_x_84) ;  /* 0xffffffe800287947 */ /* 0x000fea000383ffff */
.L_x_60:
[----:B-1----:R1:W2:Y:S02]  /*8f10*/  SYNCS.PHASECHK.TRANS64.TRYWAIT P1, [R11+URZ+0x30c40], R21 ;  /* 0x030c40150b0075a7 */ /* 0x0022a4000802017f */
[----:B--2---:R-:W-:Y:S05]  /*8f20*/  @!P1 NANOSLEEP.SYNCS 0x989680 ;  /* 0x009896800000995d */ /* 0x004fea0003900000 */
[----:B------:R-:W2:Y:S02]  /*8f30*/  @!P1 SYNCS.PHASECHK.TRANS64 P1, [R11+URZ+0x30c40], R21 ;  /* 0x030c40150b0095a7 */ /* 0x000ea4000802007f */
[----:B--2---:R-:W-:Y:S05]  /*8f40*/  @!P1 BRA `(.L_x_60) ;  /* 0xfffffffc00f09947 */ /* 0x004fea000383ffff */
[----:B------:R-:W-:Y:S05]  /*8f50*/  BRA `(.L_x_85) ;  /* 0xffffffec00487947 */ /* 0x000fea000383ffff */
.L_x_62:
[----:B--2---:R2:W3:Y:S02]  /*8f60*/  SYNCS.PHASECHK.TRANS64.TRYWAIT P1, [R11+URZ+0x30c28], R21 ;  /* 0x030c28150b0075a7 */ /* 0x0044e4000802017f */
[----:B---3--:R-:W-:Y:S05]  /*8f70*/  @!P1 NANOSLEEP.SYNCS 0x989680 ;  /* 0x009896800000995d */ /* 0x008fea0003900000 */
[----:B------:R-:W3:Y:S02]  /*8f80*/  @!P1 SYNCS.PHASECHK.TRANS64 P1, [R11+URZ+0x30c28], R21 ;  /* 0x030c28150b0095a7 */ /* 0x000ee4000802007f */
[----:B---3--:R-:W-:Y:S05]  /*8f90*/  @!P1 BRA `(.L_x_62) ;  /* 0xfffffffc00f09947 */ /* 0x008fea000383ffff */
[----:B------:R-:W-:Y:S05]  /*8fa0*/  BRA `(.L_x_86) ;  /* 0xffffffec00c07947 */ /* 0x000fea000383ffff */
.L_x_64:
[----:B---3--:R3:W4:Y:S02]  /*8fb0*/  SYNCS.PHASECHK.TRANS64.TRYWAIT P1, [R11+URZ+0x30c48], R21 ;  /* 0x030c48150b0075a7 */ /* 0x008724000802017f */
[----:B----4-:R-:W-:Y:S05]  /*8fc0*/  @!P1 NANOSLEEP.SYNCS 0x989680 ;  /* 0x009896800000995d */ /* 0x010fea0003900000 */
[----:B------:R-:W4:Y:S02]  /*8fd0*/  @!P1 SYNCS.PHASECHK.TRANS64 P1, [R11+URZ+0x30c48], R21 ;  /* 0x030c48150b0095a7 */ /* 0x000f24000802007f */
[----:B----4-:R-:W-:Y:S05]  /*8fe0*/  @!P1 BRA `(.L_x_64) ;  /* 0xfffffffc00f09947 */ /* 0x010fea000383ffff */
[----:B------:R-:W-:Y:S05]  /*8ff0*/  BRA `(.L_x_87) ;  /* 0xfffffff000147947 */ /* 0x000fea000383ffff */
.L_x_66:
[----:B------:R-:W-:-:S07]  /*9000*/  SHF.L.U32 R4, R9, 0x1f, RZ ;  /* 0x0000001f09047819 */ /* 0x000fce00000006ff */
.L_x_88:
[----:B-1----:R1:W2:Y:S02]  /*9010*/  SYNCS.PHASECHK.TRANS64.TRYWAIT P1, [R11+URZ+0x30c20], R4 ;  /* 0x030c20040b0075a7 */ /* 0x0022a4000802017f */
[----:B--2---:R-:W-:Y:S05]  /*9020*/  @!P1 NANOSLEEP.SYNCS 0x989680 ;  /* 0x009896800000995d */ /* 0x004fea0003900000 */
[----:B------:R-:W2:Y:S02]  /*9030*/  @!P1 SYNCS.PHASECHK.TRANS64 P1, [R11+URZ+0x30c20], R4 ;  /* 0x030c20040b0095a7 */ /* 0x000ea4000802007f */
[----:B--2---:R-:W-:Y:S05]  /*9040*/  @!P1 BRA `(.L_x_88) ;  /* 0xfffffffc00f09947 */ /* 0x004fea000383ffff */
[----:B------:R-:W-:Y:S05]  /*9050*/  BRA `(.L_x_89) ;  /* 0xfffffff000807947 */ /* 0x000fea000383ffff */
.L_x_69:
[----:B---3--:R3:W4:Y:S02]  /*9060*/  SYNCS.PHASECHK.TRANS64.TRYWAIT P1, [R11+URZ+0x30c40], R12 ;  /* 0x030c400c0b0075a7 */ /* 0x008724000802017f */
[----:B----4-:R-:W-:Y:S05]  /*9070*/  @!P1 NANOSLEEP.SYNCS 0x989680 ;  /* 0x009896800000995d */ /* 0x010fea0003900000 */
[----:B------:R-:W4:Y:S02]  /*9080*/  @!P1 SYNCS.PHASECHK.TRANS64 P1, [R11+URZ+0x30c40], R12 ;  /* 0x030c400c0b0095a7 */ /* 0x000f24000802007f */
[----:B----4-:R-:W-:Y:S05]  /*9090*/  @!P1 BRA `(.L_x_69) ;  /* 0xfffffffc00f09947 */ /* 0x010fea000383ffff */
[----:B------:R-:W-:Y:S05]  /*90a0*/  BRA `(.L_x_90) ;  /* 0xfffffff000f07947 */ /* 0x000fea000383ffff */
.L_x_71:
[----:B-1----:R1:W2:Y:S02]  /*90b0*/  SYNCS.PHASECHK.TRANS64.TRYWAIT P1, [R11+URZ+0x30c28], R12 ;  /* 0x030c280c0b0075a7 */ /* 0x0022a4000802017f */
[----:B--2---:R-:W-:Y:S05]  /*90c0*/  @!P1 NANOSLEEP.SYNCS 0x989680 ;  /* 0x009896800000995d */ /* 0x004fea0003900000 */
[----:B------:R-:W2:Y:S02]  /*90d0*/  @!P1 SYNCS.PHASECHK.TRANS64 P1, [R11+URZ+0x30c28], R12 ;  /* 0x030c280c0b0095a7 */ /* 0x000ea4000802007f */
[----:B--2---:R-:W-:Y:S05]  /*90e0*/  @!P1 BRA `(.L_x_71) ;  /* 0xfffffffc00f09947 */ /* 0x004fea000383ffff */
[----:B------:R-:W-:Y:S05]  /*90f0*/  BRA `(.L_x_91) ;  /* 0xfffffff4005c7947 */ /* 0x000fea000383ffff */
.L_x_73:
[----:B----4-:R4:W1:Y:S02]  /*9100*/  SYNCS.PHASECHK.TRANS64.TRYWAIT P0, [R13+URZ+0x30c40], R2 ;  /* 0x030c40020d0075a7 */ /* 0x010864000800017f */
[----:B-1----:R-:W-:Y:S05]  /*9110*/  @!P0 NANOSLEEP.SYNCS 0x989680 ;  /* 0x009896800000895d */ /* 0x002fea0003900000 */
[----:B------:R-:W1:Y:S02]  /*9120*/  @!P0 SYNCS.PHASECHK.TRANS64 P0, [R13+URZ+0x30c40], R2 ;  /* 0x030c40020d0085a7 */ /* 0x000e64000800007f */
[----:B-1----:R-:W-:Y:S05]  /*9130*/  @!P0 BRA `(.L_x_73) ;  /* 0xfffffffc00f08947 */ /* 0x002fea000383ffff */
[----:B------:R-:W-:Y:S05]  /*9140*/  BRA `(.L_x_92) ;  /* 0xfffffff400c87947 */ /* 0x000fea000383ffff */
.L_x_75:
[----:B------:R-:W-:Y:S01]  /*9150*/  BSSY B0, `(.L_x_93) ;  /* 0x0000006000007945 */ /* 0x000fe20003800000 */
[----:B------:R-:W-:-:S07]  /*9160*/  MOV R15, 0xffffffff ;  /* 0xffffffff000f7802 */ /* 0x000fce0000000f00 */
[----:B------:R-:W-:Y:S05]  /*9170*/  WARPSYNC.COLLECTIVE R15, `(.L_x_94) ;  /* 0x000000000f0c7348 */ /* 0x000fea0003c00000 */
[----:B------:R-:W-:Y:S02]  /*9180*/  ELECT P6, UR62, PT ;  /* 0x00000000003e782f */ /* 0x000fe400038c0000 */
[----:B------:R-:W-:Y:S01]  /*9190*/  MOV R14, UR62 ;  /* 0x0000003e000e7c02 */ /* 0x000fe20008000f00 */
[----:B------:R-:W-:Y:S10]  /*91a0*/  ENDCOLLECTIVE ;  /* 0x000000000000791b */ /* 0x000ff40003800000 */
.L_x_94:
[----:B------:R-:W-:Y:S05]  /*91b0*/  BSYNC B0 ;  /* 0x0000000000007941 */ /* 0x000fea0003800000 */
.L_x_93:
[----:B------:R-:W-:Y:S01]  /*91c0*/  PLOP3.LUT P0, PT, P6, PT, PT, 0x80, 0x0 ;  /* 0x000000000000781c */ /* 0x000fe2000370f070 */
[----:B------:R-:W-:-:S12]  /*91d0*/  BRA `(.L_x_95) ;  /* 0xfffffff800547947 */ /* 0x000fd8000383ffff */
.L_x_77:
[----:B-1----:R1:W2:Y:S02]  /*91e0*/  SYNCS.PHASECHK.TRANS64.TRYWAIT P1, [R6+URZ], R5 ;  /* 0x00000005060075a7 */ /* 0x0022a4000802017f */
[----:B--2---:R-:W-:Y:S05]  /*91f0*/  @!P1 NANOSLEEP.SYNCS 0x989680 ;  /* 0x009896800000995d */ /* 0x004fea0003900000 */
[----:B------:R-:W2:Y:S02]  /*9200*/  @!P1 SYNCS.PHASECHK.TRANS64 P1, [R6+URZ], R5 ;  /* 0x00000005060095a7 */ /* 0x000ea4000802007f */
[----:B--2---:R-:W-:Y:S05]  /*9210*/  @!P1 BRA `(.L_x_77) ;  /* 0xfffffffc00f09947 */ /* 0x004fea000383ffff */
[----:B------:R-:W-:Y:S05]  /*9220*/  BRA `(.L_x_96) ;  /* 0xfffffff800907947 */ /* 0x000fea000383ffff */
.L_x_78:
[----:B--2---:R2:W3:Y:S02]  /*9230*/  SYNCS.PHASECHK.TRANS64.TRYWAIT P1, [R3+URZ], R2 ;  /* 0x00000002030075a7 */ /* 0x0044e4000802017f */
[----:B---3--:R-:W-:Y:S05]  /*9240*/  @!P1 NANOSLEEP.SYNCS 0x989680 ;  /* 0x009896800000995d */ /* 0x008fea0003900000 */
[----:B------:R-:W3:Y:S02]  /*9250*/  @!P1 SYNCS.PHASECHK.TRANS64 P1, [R3+URZ], R2 ;  /* 0x00000002030095a7 */ /* 0x000ee4000802007f */
[----:B---3--:R-:W-:Y:S05]  /*9260*/  @!P1 BRA `(.L_x_78) ;  /* 0xfffffffc00f09947 */ /* 0x008fea000383ffff */
[----:B------:R-:W-:Y:S05]  /*9270*/  BRA `(.L_x_97) ;  /* 0xfffffff800847947 */ /* 0x000fea000383ffff */
.L_x_80:
[----:B--2---:R2:W3:Y:S02]  /*9280*/  SYNCS.PHASECHK.TRANS64.TRYWAIT P0, [R0+URZ], R5 ;  /* 0x00000005000075a7 */ /* 0x0044e4000800017f */
[----:B---3--:R-:W-:Y:S05]  /*9290*/  @!P0 NANOSLEEP.SYNCS 0x989680 ;  /* 0x009896800000895d */ /* 0x008fea0003900000 */
[----:B------:R-:W3:Y:S02]  /*92a0*/  @!P0 SYNCS.PHASECHK.TRANS64 P0, [R0+URZ], R5 ;  /* 0x00000005000085a7 */ /* 0x000ee4000800007f */
[----:B---3--:R-:W-:Y:S05]  /*92b0*/  @!P0 BRA `(.L_x_80) ;  /* 0xfffffffc00f08947 */ /* 0x008fea000383ffff */
[----:B------:R-:W-:Y:S05]  /*92c0*/  BRA `(.L_x_98) ;  /* 0xfffffff800887947 */ /* 0x000fea000383ffff */
.L_x_99:
[----:B------:R-:W-:-:S00]  /*92d0*/  BRA `(.L_x_99) ;  /* 0xfffffffc00fc7947 */ /* 0x000fc0000383ffff */
[----:B------:R-:W-:-:S00]  /*92e0*/  NOP ;  /* 0x0000000000007918 */ /* 0x000fc00000000000 */
        /* <DEDUP_REMOVED lines=9> */
.L_x_3718:


//--------------------- .text._ZN7cutlass13device_kernelIN5flash11enable_sm90INS1_16FlashAttnBwdSm90INS1_25CollectiveMainloopBwdSm90ILi2ELi2ELi2EN4cute5tupleIJNS5_1CILi1EEES8_S8_EEENS6_IJNS7_ILi128EEESA_NS7_ILi64EEEEEENS_10bfloat16_tEfNS_4arch4Sm90ELb0ELb0ELb1ELb0ELb1ELb1ELb0ELb0ELi2ELi1ELi2ELi2ELb0EEENS1_21CollectiveEpilogueBwdISC_SD_SF_Li256ELb0ELb0ELi1EEENS1_19SingleTileSchedulerILb0ELb0ELb0ELi128EEEEEEEEEvNT_6ParamsE --------------------------
	.section	.text._ZN7cutlass13device_kernelIN5flash11enable_sm90INS1_16FlashAttnBwdSm90INS1_25CollectiveMainloopBwdSm90ILi2ELi2ELi2EN4cute5tupleIJNS5_1CILi1EEES8_S8_EEENS6_IJNS7_ILi128EEESA_NS7_ILi64EEEEEENS_10bfloat16_tEfNS_4arch4Sm90ELb0ELb0ELb1ELb0ELb1ELb1ELb0ELb0ELi2ELi1ELi2ELi2ELb0EEENS1_21CollectiveEpilogueBwdISC_SD_SF_Li256ELb0ELb0ELi1EEENS1_19SingleTileSchedulerILb0ELb0ELb0ELi128EEEEEEEEEvNT_6ParamsE,"ax",@progbits
	.align	128
.text._ZN7cutlass13device_kernelIN5flash11enable_sm90INS1_16FlashAttnBwdSm90INS1_25CollectiveMainloopBwdSm90ILi2ELi2ELi2EN4cute5tupleIJNS5_1CILi1EEES8_S8_EEENS6_IJNS7_ILi128EEESA_NS7_ILi64EEEEEENS_10bfloat16_tEfNS_4arch4Sm90ELb0ELb0ELb1ELb0ELb1ELb1ELb0ELb0ELi2ELi1ELi2ELi2ELb0EEENS1_21CollectiveEpilogueBwdISC_SD_SF_Li256ELb0ELb0ELi1EEENS1_19SingleTileSchedulerILb0ELb0ELb0ELi128EEEEEEEEEvNT_6ParamsE:
        .type           _ZN7cutlass13device_kernelIN5flash11enable_sm90INS1_16FlashAttnBwdSm90INS1_25CollectiveMainloopBwdSm90ILi2ELi2ELi2EN4cute5tupleIJNS5_1CILi1EEES8_S8_EEENS6_IJNS7_ILi128EEESA_NS7_ILi64EEEEEENS_10bfloat16_tEfNS_4arch4Sm90ELb0ELb0ELb1ELb0ELb1ELb1ELb0ELb0ELi2ELi1ELi2ELi2ELb0EEENS1_21CollectiveEpilogueBwdISC_SD_SF_Li256ELb0ELb0ELi1EEENS1_19SingleTileSchedulerILb0ELb0ELb0ELi128EEEEEEEEEvNT_6ParamsE,@function
        .size           _ZN7cutlass13device_kernelIN5flash11enable_sm90INS1_16FlashAttnBwdSm90INS1_25CollectiveMainloopBwdSm90ILi2ELi2ELi2EN4cute5tupleIJNS5_1CILi1EEES8_S8_EEENS6_IJNS7_ILi128EEESA_NS7_ILi64EEEEEENS_10bfloat16_tEfNS_4arch4Sm90ELb0ELb0ELb1ELb0ELb1ELb1ELb0ELb0ELi2ELi1ELi2ELi2ELb0EEENS1_21CollectiveEpilogueBwdISC_SD_SF_Li256ELb0ELb0ELi1EEENS1_19SingleTileSchedulerILb0ELb0ELb0ELi128EEEEEEEEEvNT_6ParamsE,(.L_x_3719 - _ZN7cutlass13device_kernelIN5flash11enable_sm90INS1_16FlashAttnBwdSm90INS1_25CollectiveMainloopBwdSm90ILi2ELi2ELi2EN4cute5tupleIJNS5_1CILi1EEES8_S8_EEENS6_IJNS7_ILi128EEESA_NS7_ILi64EEEEEENS_10bfloat16_tEfNS_4arch4Sm90ELb0ELb0ELb1ELb0ELb1ELb1ELb0ELb0ELi2ELi1ELi2ELi2ELb0EEENS1_21CollectiveEpilogueBwdISC_SD_SF_Li256ELb0ELb0ELi1EEENS1_19SingleTileSchedulerILb0ELb0ELb0ELi128EEEEEEEEEvNT_6ParamsE)
        .other          _ZN7cutlass13device_kernelIN5flash11enable_sm90INS1_16FlashAttnBwdSm90INS1_25CollectiveMainloopBwdSm90ILi2ELi2ELi2EN4cute5tupleIJNS5_1CILi1EEES8_S8_EEENS6_IJNS7_ILi128EEESA_NS7_ILi64EEEEEENS_10bfloat16_tEfNS_4arch4Sm90ELb0ELb0ELb1ELb0ELb1ELb1ELb0ELb0ELi2ELi1ELi2ELi2ELb0EEENS1_21CollectiveEpilogueBwdISC_SD_SF_Li256ELb0ELb0ELi1EEENS1_19SingleTileSchedulerILb0ELb0ELb0ELi128EEEEEEEEEvNT_6ParamsE,@"STO_CUDA_ENTRY STV_DEFAULT"
_ZN7cutlass13device_kernelIN5flash11enable_sm90INS1_16FlashAttnBwdSm90INS1_25CollectiveMainloopBwdSm90ILi2ELi2ELi2EN4cute5tupleIJNS5_1CILi1EEES8_S8_EEENS6_IJNS7_ILi128EEESA_NS7_ILi64EEEEEENS_10bfloat16_tEfNS_4arch4Sm90ELb0ELb0ELb1ELb0ELb1ELb1ELb0ELb0ELi2ELi1ELi2ELi2ELb0EEENS1_21CollectiveEpilogueBwdISC_SD_SF_Li256ELb0ELb0ELi1EEENS1_19SingleTileSchedulerILb0ELb0ELb0ELi128EEEEEEEEEvNT_6ParamsE:
        /* <DEDUP_REMOVED lines=29> */
.L_x_101:
[----:B------:R-:W-:Y:S05]  /*01d0*/  BSYNC B0 ;  /* 0x0000000000007941 */ /* 0x000fea0003800000 */
.L_x_100:
        /* <DEDUP_REMOVED lines=34> */
.L_x_102:
        /* <DEDUP_REMOVED lines=22> */
.L_x_103:
[----:B---3--:R-:W-:Y:S01]  /*0560*/  ISETP.NE.AND P0, PT, R2, RZ, PT ;  /* 0x000000ff0200720c */ /* 0x008fe20003f05270 */
[----:B------:R-:W-:Y:S01]  /*0570*/  IMAD.MOV.U32 R16, RZ, RZ, 0x1 ;  /* 0x00000001ff107424 */ /* 0x000fe200078e00ff */
[----:B------:R-:W-:Y:S01]  /*0580*/  NOP ;  /* 0x0000000000007918 */ /* 0x000fe20000000000 */
[----:B------:R-:W-:Y:S03]  /*0590*/  BSSY B6, `(.L_x_104) ;  /* 0x00008fc000067945 */ /* 0x000fe60003800000 */
[----:B------:R-:W-:Y:S01]  /*05a0*/  SEL R16, R16, 0x2, !P0 ;  /* 0x0000000210107807 */ /* 0x000fe20004000000 */
[----:B-12-4-:R-:W-:Y:S06]  /*05b0*/  BAR.SYNC.DEFER_BLOCKING 0x0 ;  /* 0x0000000000007b1d */ /* 0x016fec0000010000 */
[----:B------:R-:W-:Y:S05]  /*05c0*/  @!P0 BRA `(.L_x_105) ;  /* 0x0000006000cc8947 */ /* 0x000fea0003800000 */
.L_x_106:
        /* <DEDUP_REMOVED lines=35> */
.L_x_109:
        /* <DEDUP_REMOVED lines=15> */
.L_x_108:
        /* <DEDUP_REMOVED lines=22> */
.L_x_111:
        /* <DEDUP_REMOVED lines=15> */
.L_x_110:
[----:B------:R-:W-:Y:S01]  /*0b40*/  SHF.R.S32.HI R3, RZ, 0x1f, R18 ;  /* 0x0000001fff037819 */ /* 0x000fe20000011412 */
[----:B------:R-:W-:-:S03]  /*0b50*/  UMOV UR4, 0xffffffff ;  /* 0xffffffff00047882 */ /* 0x000fc60000000000 */
[----:B------:R-:W-:-:S04]  /*0b60*/  LEA.HI R0, R3, R18, RZ, 0x7 ;  /* 0x0000001203007211 */ /* 0x000fc800078f38ff */
[----:B------:R-:W-:Y:S01]  /*0b70*/  SHF.R.S32.HI R13, RZ, 0x7, R0 ;  /* 0x00000007ff0d7819 */ /* 0x000fe20000011400 */
[----:B------:R-:W-:Y:S06]  /*0b80*/  BRA.DIV UR4, `(.L_x_112) ;  /* 0x0000008a04787947 */ /* 0x000fec000b800000 */
[----:B------:R1:W2:Y:S02]  /*0b90*/  SHFL.IDX PT, R14, R13, RZ, 0x1f ;  /* 0x00001fff0d0e7589 */ /* 0x0002a400000e0000 */
.L_x_199:
[----:B------:R-:W-:Y:S02]  /*0ba0*/  SHF.L.U32 R7, RZ, 0x1f, RZ ;  /* 0x0000001fff077819 */ /* 0x000fe400000006ff */
[----:B------:R-:W-:Y:S02]  /*0bb0*/  LEA.HI R5, R3, R18, RZ, 0x4 ;  /* 0x0000001203057211 */ /* 0x000fe400078f20ff */
[----:B------:R-:W3:Y:S01]  /*0bc0*/  SYNCS.PHASECHK.TRANS64.TRYWAIT P0, [R2+URZ+0x30c00], R7 ;  /* 0x030c0007020075a7 */ /* 0x000ee2000800017f */
[----:B--2---:R-:W-:Y:S02]  /*0bd0*/  LEA.HI R4, R14, R14, RZ, 0x1 ;  /* 0x0000000e0e047211 */ /* 0x004fe400078f08ff */
[----:B------:R-:W-:Y:S02]  /*0be0*/  SHF.R.S32.HI R6, RZ, 0x4, R5 ;  /* 0x00000004ff067819 */ /* 0x000fe40000011405 */
[----:B------:R-:W-:Y:S02]  /*0bf0*/  LOP3.LUT R11, R4, 0xffffe, RZ, 0xc0, !PT ;  /* 0x000ffffe040b7812 */ /* 0x000fe400078ec0ff */
[----:B------:R-:W-:-:S02]  /*0c00*/  LEA.HI R5, R5, R6, RZ, 0x1 ;  /* 0x0000000605057211 */ /* 0x000fc400078f08ff */
[----:B------:R-:W-:Y:S02]  /*0c10*/  IADD3 R11, R14, -R11, RZ ;  /* 0x8000000b0e0b7210 */ /* 0x000fe40007ffe0ff */
[----:B------:R-:W-:-:S05]  /*0c20*/  LOP3.LUT R5, R5, 0xfffffffe, RZ, 0xc0, !PT ;  /* 0xfffffffe05057812 */ /* 0x000fca00078ec0ff */
[----:B------:R-:W-:Y:S01]  /*0c30*/  IMAD.IADD R6, R6, 0x1, -R5 ;  /* 0x0000000106067824 */ /* 0x000fe200078e0a05 */
[----:B---3--:R-:W-:Y:S06]  /*0c40*/  @P0 BRA `(.L_x_113) ;  /* 0x0000000000080947 */ /* 0x008fec0003800000 */
[----:B------:R-:W2:Y:S02]  /*0c50*/  SYNCS.PHASECHK.TRANS64.TRYWAIT P0, [R2+URZ+0x30c00], R7 ;  /* 0x030c0007020075a7 */ /* 0x000ea4000800017f */
[----:B--2---:R-:W-:Y:S05]  /*0c60*/  @!P0 BRA `(.L_x_114) ;  /* 0x00000088005c8947 */ /* 0x004fea0003800000 */
.L_x_113:
        /* <DEDUP_REMOVED lines=37> */
[----:B--2---:R-:W-:Y:S01]  /*0ec0*/  IMAD.SHL.U32 R7, R18, 0x40, RZ ;  /* 0x0000004012077824 */ /* 0x004fe200078e00ff */
[----:B------:R-:W-:Y:S01]  /*0ed0*/  SHF.L.U32 R8, R5, 0x4, RZ ;  /* 0x0000000405087819 */ /* 0x000fe200000006ff */
[----:B------:R-:W-:Y:S01]  /*0ee0*/  VIADD R12, R12, 0x7f ;  /* 0x0000007f0c0c7836 */ /* 0x000fe20000000000 */
[-C--:B------:R-:W-:Y:S01]  /*0ef0*/  LEA.HI R9, R3, R18.reuse, RZ, 0x3 ;  /* 0x0000001203097211 */ /* 0x080fe200078f18ff */
[----:B------:R-:W2:Y:S01]  /*0f00*/  S2R R19, SR_CTAID.X ;  /* 0x0000000000137919 */ /* 0x000ea20000002500 */
[----:B------:R-:W-:Y:S01]  /*0f10*/  LOP3.LUT R7, R7, 0x1c0, RZ, 0xc0, !PT ;  /* 0x000001c007077812 */ /* 0x000fe200078ec0ff */
[----:B------:R-:W2:Y:S01]  /*0f20*/  LDC R24, c[0x0][0x290] ;  /* 0x0000a400ff187b82 */ /* 0x000ea20000000800 */
[----:B------:R-:W-:Y:S02]  /*0f30*/  LOP3.LUT R5, R0, 0xffffff80, RZ, 0xc0, !PT ;  /* 0xffffff8000057812 */ /* 0x000fe400078ec0ff */
[----:B------:R-:W-:Y:S02]  /*0f40*/  LOP3.LUT R10, R7, 0x30, R8, 0xf8, !PT ;  /* 0x00000030070a7812 */ /* 0x000fe400078ef808 */
[----:B------:R-:W-:Y:S01]  /*0f50*/  LEA.HI R8, R3, R18, RZ, 0x2 ;  /* 0x0000001203087211 */ /* 0x000fe200078f10ff */
[----:B------:R-:W-:Y:S01]  /*0f60*/  IMAD.IADD R0, R18, 0x1, -R5 ;  /* 0x0000000112007824 */ /* 0x000fe200078e0a05 */
[----:B------:R-:W-:-:S02]  /*0f70*/  LOP3.LUT R3, R4, 0xffffffe0, RZ, 0xc0, !PT ;  /* 0xffffffe004037812 */ /* 0x000fc400078ec0ff */
[----:B------:R-:W-:Y:S01]  /*0f80*/  LOP3.LUT R9, R10, 0x8, R9, 0xf8, !PT ;  /* 0x000000080a097812 */ /* 0x000fe200078ef809 */
[C---:B------:R-:W-:Y:S01]  /*0f90*/  IMAD R23, R13.reuse, 0x400, R0 ;  /* 0x000004000d177824 */ /* 0x040fe200078e0200 */
[----:B------:R-:W-:Y:S02]  /*0fa0*/  SHF.R.U32.HI R4, RZ, 0x3, R7 ;  /* 0x00000003ff047819 */ /* 0x000fe40000011607 */
[----:B------:R-:W-:Y:S02]  /*0fb0*/  IADD3 R3, R18, -R3, RZ ;  /* 0x8000000312037210 */ /* 0x000fe40007ffe0ff */
[----:B------:R-:W-:Y:S01]  /*0fc0*/  LOP3.LUT R5, R8, 0xfffffffc, RZ, 0xc0, !PT ;  /* 0xfffffffc08057812 */ /* 0x000fe200078ec0ff */
[----:B------:R-:W-:Y:S01]  /*0fd0*/  IMAD R8, R13, 0x10, R6 ;  /* 0x000000100d087824 */ /* 0x000fe200078e0206 */
[----:B------:R-:W-:Y:S02]  /*0fe0*/  LOP3.LUT R9, R9, R4, RZ, 0x3c, !PT ;  /* 0x0000000409097212 */ /* 0x000fe400078e3cff */
[----:B------:R-:W-:Y:S01]  /*0ff0*/  SHF.R.S32.HI R4, RZ, 0x1f, R3 ;  /* 0x0000001fff047819 */ /* 0x000fe20000011403 */
[----:B------:R-:W-:Y:S01]  /*1000*/  IMAD.IADD R10, R18, 0x1, -R5 ;  /* 0x00000001120a7824 */ /* 0x000fe200078e0a05 */
[----:B------:R-:W-:-:S02]  /*1010*/  LEA.HI R6, R13, R13, RZ, 0x1 ;  /* 0x0000000d0d067211 */ /* 0x000fc400078f08ff */
[CC--:B------:R-:W-:Y:S02]  /*1020*/  LEA.HI R5, R4.reuse, R3.reuse, RZ, 0x3 ;  /* 0x0000000304057211 */ /* 0x0c0fe400078f18ff */
[----:B------:R-:W-:Y:S02]  /*1030*/  LEA.HI R7, R4, R3, RZ, 0x2 ;  /* 0x0000000304077211 */ /* 0x000fe400078f10ff */
[----:B------:R-:W-:Y:S02]  /*1040*/  LEA R8, R8, R9, 0x9 ;  /* 0x0000000908087211 */ /* 0x000fe400078e48ff */
[----:B------:R-:W-:Y:S01]  /*1050*/  LOP3.LUT R4, R6, 0xfffffffe, RZ, 0xc0, !PT ;  /* 0xfffffffe06047812 */ /* 0x000fe200078ec0ff */
[----:B--2---:R-:W-:Y:S01]  /*1060*/  IMAD R19, R19, -0x80, R24 ;  /* 0xffffff8013137824 */ /* 0x004fe200078e0218 */
[----:B------:R-:W-:Y:S01]  /*1070*/  SHF.R.S32.HI R3, RZ, 0x1f, R0 ;  /* 0x0000001fff037819 */ /* 0x000fe20000011400 */
[----:B------:R2:W-:Y:S01]  /*1080*/  STL [R1+0x4], R8 ;  /* 0x0000040801007387 */ /* 0x0005e20000100800 */
[----:B------:R-:W-:Y:S01]  /*1090*/  SHF.R.S32.HI R6, RZ, 0x3, R5 ;  /* 0x00000003ff067819 */ /* 0x000fe20000011405 */
[----:B------:R-:W-:Y:S01]  /*10a0*/  IMAD.IADD R20, R13, 0x1, -R4 ;  /* 0x000000010d147824 */ /* 0x000fe200078e0a04 */
[----:B------:R-:W-:-:S02]  /*10b0*/  LEA.HI R4, R3, R0, RZ, 0x2 ;  /* 0x0000000003047211 */ /* 0x000fc400078f10ff */
[----:B------:R-:W-:Y:S02]  /*10c0*/  SHF.R.S32.HI R15, RZ, 0x1f, R12 ;  /* 0x0000001fff0f7819 */ /* 0x000fe4000001140c */
[----:B------:R-:W-:Y:S02]  /*10d0*/  SHF.R.S32.HI R5, RZ, 0x1f, R5 ;  /* 0x0000001fff057819 */ /* 0x000fe40000011405 */
[----:B------:R-:W-:Y:S02]  /*10e0*/  LOP3.LUT R9, R4, 0x7ffffffc, RZ, 0xc0, !PT ;  /* 0x7ffffffc04097812 */ /* 0x000fe400078ec0ff */
[----:B--2---:R-:W-:Y:S02]  /*10f0*/  SHF.R.S32.HI R8, RZ, 0x2, R7 ;  /* 0x00000002ff087819 */ /* 0x004fe40000011407 */
[----:B------:R-:W-:Y:S02]  /*1100*/  LEA.HI R22, R15, R12, RZ, 0x7 ;  /* 0x0000000c0f167211 */ /* 0x000fe400078f38ff */
[----:B------:R-:W-:Y:S01]  /*1110*/  LEA.HI R7, R7, R8, RZ, 0x1 ;  /* 0x0000000807077211 */ /* 0x000fe200078f08ff */
[----:B------:R-:W-:Y:S01]  /*1120*/  VIADD R14, R8, 0x18 ;  /* 0x00000018080e7836 */ /* 0x000fe20000000000 */
[----:B------:R-:W-:-:S02]  /*1130*/  LEA.HI R5, R5, R6, RZ, 0x4 ;  /* 0x0000000605057211 */ /* 0x000fc400078f20ff */
[----:B------:R-:W-:Y:S02]  /*1140*/  LOP3.LUT R7, R7, 0xfffffffe, RZ, 0xc0, !PT ;  /* 0xfffffffe07077812 */ /* 0x000fe400078ec0ff */
[----:B-1----:R-:W-:Y:S02]  /*1150*/  LEA.HI R13, R3, R0, RZ, 0x5 ;  /* 0x00000000030d7211 */ /* 0x002fe400078f28ff */
[----:B------:R-:W-:Y:S01]  /*1160*/  IADD3 R9, R0, -R9, RZ ;  /* 0x8000000900097210 */ /* 0x000fe20007ffe0ff */
[C---:B------:R-:W-:Y:S01]  /*1170*/  VIADD R0, R8.reuse, 0x8 ;  /* 0x0000000808007836 */ /* 0x040fe20000000000 */
[C---:B------:R-:W-:Y:S01]  /*1180*/  IADD3 R12, R8.reuse, 0x10, RZ ;  /* 0x00000010080c7810 */ /* 0x040fe20007ffe0ff */
[----:B------:R-:W-:Y:S01]  /*1190*/  IMAD.IADD R7, R8, 0x1, -R7 ;  /* 0x0000000108077824 */ /* 0x000fe200078e0a07 */
[----:B------:R-:W-:Y:S02]  /*11a0*/  LOP3.LUT R5, R5, 0x1ffffff0, RZ, 0xc0, !PT ;  /* 0x1ffffff005057812 */ /* 0x000fe400078ec0ff */
[----:B------:R-:W-:-:S02]  /*11b0*/  LEA.HI R8, R12, R12, RZ, 0x1 ;  /* 0x0000000c0c087211 */ /* 0x000fc400078f08ff */
[----:B------:R-:W-:Y:S01]  /*11c0*/  LEA.HI R17, R14, R14, RZ, 0x1 ;  /* 0x0000000e0e117211 */ /* 0x000fe200078f08ff */
[----:B------:R-:W-:Y:S01]  /*11d0*/  IMAD.IADD R6, R6, 0x1, -R5 ;  /* 0x0000000106067824 */ /* 0x000fe200078e0a05 */
[----:B------:R-:W-:Y:S02]  /*11e0*/  LEA.HI R3, R0, R0, RZ, 0x1 ;  /* 0x0000000000037211 */ /* 0x000fe400078f08ff */
[----:B------:R-:W-:Y:S02]  /*11f0*/  SHF.R.S32.HI R18, RZ, 0x5, R13 ;  /* 0x00000005ff127819 */ /* 0x000fe4000001140d */
[----:B------:R-:W-:Y:S02]  /*1200*/  LOP3.LUT R13, R8, 0xfffffffe, RZ, 0xc0, !PT ;  /* 0xfffffffe080d7812 */ /* 0x000fe400078ec0ff */
[----:B------:R-:W-:Y:S01]  /*1210*/  LOP3.LUT R15, R17, 0xfffffffe, RZ, 0xc0, !PT ;  /* 0xfffffffe110f7812 */ /* 0x000fe200078ec0ff */
[----:B------:R-:W-:Y:S01]  /*1220*/  IMAD R21, R18, -0x10, R19 ;  /* 0xfffffff012157824 */ /* 0x000fe200078e0213 */
[----:B------:R-:W-:Y:S01]  /*1230*/  LOP3.LUT R5, R3, 0xfffffffe, RZ, 0xc0, !PT ;  /* 0xfffffffe03057812 */ /* 0x000fe200078ec0ff */
[----:B------:R-:W-:Y:S01]  /*1240*/  IMAD.IADD R13, R12, 0x1, -R13 ;  /* 0x000000010c0d7824 */ /* 0x000fe200078e0a0d */
[----:B------:R-:W-:Y:S01]  /*1250*/  SHF.R.S32.HI R12, RZ, 0x1, R8 ;  /* 0x00000001ff0c7819 */ /* 0x000fe20000011408 */
[----:B------:R-:W-:Y:S01]  /*1260*/  IMAD.IADD R14, R14, 0x1, -R15 ;  /* 0x000000010e0e7824 */ /* 0x000fe200078e0a0f */
[----:B------:R-:W-:-:S02]  /*1270*/  IADD3 R5, R0, -R5, RZ ;  /* 0x8000000500057210 */ /* 0x000fc40007ffe0ff */
[--C-:B------:R-:W-:Y:S02]  /*1280*/  SHF.R.S32.HI R0, RZ, 0x1, R3.reuse ;  /* 0x00000001ff007819 */ /* 0x100fe40000011403 */
[----:B------:R-:W-:Y:S02]  /*1290*/  SHF.R.S32.HI R15, RZ, 0x1f, R8 ;  /* 0x0000001fff0f7819 */ /* 0x000fe40000011408 */
[----:B------:R-:W-:Y:S02]  /*12a0*/  SHF.R.S32.HI R3, RZ, 0x1f, R3 ;  /* 0x0000001fff037819 */ /* 0x000fe40000011403 */
[--C-:B------:R-:W-:Y:S02]  /*12b0*/  SHF.R.S32.HI R8, RZ, 0x1, R17.reuse ;  /* 0x00000001ff087819 */ /* 0x100fe40000011411 */
[----:B------:R-:W-:Y:S02]  /*12c0*/  SHF.R.S32.HI R17, RZ, 0x1f, R17 ;  /* 0x0000001fff117819 */ /* 0x000fe40000011411 */
[----:B------:R-:W-:-:S02]  /*12d0*/  LEA.HI R3, R3, R0, RZ, 0x4 ;  /* 0x0000000003037211 */ /* 0x000fc400078f20ff */
[----:B------:R-:W-:Y:S02]  /*12e0*/  LEA.HI R15, R15, R12, RZ, 0x4 ;  /* 0x0000000c0f0f7211 */ /* 0x000fe400078f20ff */
[----:B------:R-:W-:Y:S02]  /*12f0*/  LEA.HI R17, R17, R8, RZ, 0x4 ;  /* 0x0000000811117211 */ /* 0x000fe400078f20ff */
[----:B------:R-:W-:Y:S02]  /*1300*/  LOP3.LUT R3, R3, 0x1ffffff0, RZ, 0xc0, !PT ;  /* 0x1ffffff003037812 */ /* 0x000fe400078ec0ff */
[----:B------:R-:W-:Y:S02]  /*1310*/  LOP3.LUT R15, R15, 0x1ffffff0, RZ, 0xc0, !PT ;  /* 0x1ffffff00f0f7812 */ /* 0x000fe400078ec0ff */
[----:B------:R-:W-:Y:S02]  /*1320*/  LOP3.LUT R17, R17, 0x1ffffff0, RZ, 0xc0, !PT ;  /* 0x1ffffff011117812 */ /* 0x000fe400078ec0ff */
[----:B------:R-:W-:Y:S01]  /*1330*/  IADD3 R0, R0, -R3, RZ ;  /* 0x8000000300007210 */ /* 0x000fe20007ffe0ff */
[----:B------:R-:W-:Y:S01]  /*1340*/  IMAD.IADD R12, R12, 0x1, -R15 ;  /* 0x000000010c0c7824 */ /* 0x000fe200078e0a0f */
[--C-:B------:R-:W-:Y:S01]  /*1350*/  SHF.R.S32.HI R18, RZ, 0x2, R4.reuse ;  /* 0x00000002ff127819 */ /* 0x100fe20000011404 */
[----:B------:R-:W-:Y:S01]  /*1360*/  IMAD.IADD R17, R8, 0x1, -R17 ;  /* 0x0000000108117824 */ /* 0x000fe200078e0a11 */
[----:B------:R-:W-:Y:S01]  /*1370*/  SHF.R.S32.HI R19, RZ, 0x1f, R4 ;  /* 0x0000001fff137819 */ /* 0x000fe20000011404 */
[----:B------:R-:W-:Y:S01]  /*1380*/  IMAD R4, R0, 0x8, R5 ;  /* 0x0000000800047824 */ /* 0x000fe200078e0205 */
[----:B------:R-:W-:Y:S01]  /*1390*/  LEA R6, R6, R7, 0x3 ;  /* 0x0000000706067211 */ /* 0x000fe200078e18ff */
[----:B------:R-:W-:Y:S01]  /*13a0*/  IMAD R3, R12, 0x8, R13 ;  /* 0x000000080c037824 */ /* 0x000fe200078e020d */
[----:B------:R-:W-:-:S02]  /*13b0*/  LEA R0, R17, R14, 0x3 ;  /* 0x0000000e11007211 */ /* 0x000fc400078e18ff */
[----:B------:R-:W-:Y:S01]  /*13c0*/  LEA.HI R19, R19, R18, RZ, 0x3 ;  /* 0x0000001213137211 */ /* 0x000fe200078f18ff */
[----:B------:R1:W-:Y:S01]  /*13d0*/  STL [R1+0x14], R6 ;  /* 0x0000140601007387 */ /* 0x0003e20000100800 */
[----:B------:R-:W-:Y:S02]  /*13e0*/  LOP3.LUT R7, R16, 0x1, RZ, 0xfc, !PT ;  /* 0x0000000110077812 */ /* 0x000fe400078efcff */
[----:B------:R-:W-:Y:S01]  /*13f0*/  LOP3.LUT R19, R19, 0xfffffff8, RZ, 0xc0, !PT ;  /* 0xfffffff813137812 */ /* 0x000fe200078ec0ff */
[----:B------:R2:W-:Y:S01]  /*1400*/  STL [R1+0x10], R4 ;  /* 0x0000100401007387 */ /* 0x0005e20000100800 */
[----:B------:R-:W-:Y:S02]  /*1410*/  MOV R199, RZ ;  /* 0x000000ff00c77202 */ /* 0x000fe40000000f00 */
[----:B------:R-:W-:Y:S01]  /*1420*/  IADD3 R19, R21, R19, -R18 ;  /* 0x0000001315137210 */ /* 0x000fe20007ffe812 */
[----:B------:R3:W-:Y:S01]  /*1430*/  STL [R1+0xc], R3 ;  /* 0x00000c0301007387 */ /* 0x0007e20000100800 */
[----:B-1----:R-:W-:-:S03]  /*1440*/  IMAD.MOV.U32 R6, RZ, RZ, RZ ;  /* 0x000000ffff067224 */ /* 0x002fc600078e00ff */
[----:B------:R1:W-:Y:S01]  /*1450*/  STL [R1+0x8], R0 ;  /* 0x0000080001007387 */ /* 0x0003e20000100800 */
[----:B------:R-:W-:Y:S01]  /*1460*/  IMAD R8, R20, -0x40, R19 ;  /* 0xffffffc014087824 */ /* 0x000fe200078e0213 */
[----:B--2---:R-:W-:Y:S01]  /*1470*/  CS2R R4, SRZ ;  /* 0x0000000000047805 */ /* 0x004fe2000001ff00 */
[----:B---3--:R-:W-:Y:S01]  /*1480*/  IMAD.SHL.U32 R3, R23, 0x4, RZ ;  /* 0x0000000417037824 */ /* 0x008fe200078e00ff */
[----:B-1----:R-:W-:-:S03]  /*1490*/  SHF.R.S32.HI R0, RZ, 0x7, R22 ;  /* 0x00000007ff007819 */ /* 0x002fc60000011416 */
[----:B------:R-:W-:Y:S02]  /*14a0*/  IMAD R3, R3, 0x4, R2 ;  /* 0x0000000403037824 */ /* 0x000fe400078e0202 */
[----:B------:R1:W-:Y:S05]  /*14b0*/  STL [R1], R0 ;  /* 0x0000000001007387 */ /* 0x0003ea0000100800 */
.L_x_126:
[----:B------:R-:W-:Y:S01]  /*14c0*/  ISETP.NE.AND P0, PT, R7, 0x3, PT ;  /* 0x000000030700780c */ /* 0x000fe20003f05270 */
[----:B------:R-:W-:-:S12]  /*14d0*/  YIELD ;  /* 0x0000000000007946 */ /* 0x000fd80003800000 */
[----:B------:R-:W-:Y:S05]  /*14e0*/  @!P0 BRA `(.L_x_116) ;  /* 0x0000000000048947 */ /* 0x000fea0003800000 */
[----:B------:R-:W-:Y:S01]  /*14f0*/  BPT.TRAP 0x1 ;  /* 0x000000040000795c */ /* 0x000fe20000300000 */
.L_x_116:
[----:B------:R-:W-:Y:S01]  /*1500*/  IMAD R21, R4, 0x8, R2 ;  /* 0x0000000804157824 */ /* 0x000fe200078e0202 */
[----:B------:R-:W-:-:S04]  /*1510*/  SHF.L.U32 R20, R5, 0x1f, RZ ;  /* 0x0000001f05147819 */ /* 0x000fc800000006ff */
[----:B------:R2:W3:Y:S01]  /*1520*/  SYNCS.PHASECHK.TRANS64.TRYWAIT P1, [R21+URZ+0x30c10], R20 ;  /* 0x030c1014150075a7 */ /* 0x0004e2000802017f */
[----:B------:R-:W-:Y:S05]  /*1530*/  @!P0 BRA `(.L_x_117) ;  /* 0x0000000000048947 */ /* 0x000fea0003800000 */
[----:B------:R-:W-:Y:S01]  /*1540*/  BPT.TRAP 0x1 ;  /* 0x000000040000795c */ /* 0x000fe20000300000 */
.L_x_117:
[----:B-1----:R-:W-:-:S04]  /*1550*/  IADD3 R0, R2, 0x10000, RZ ;  /* 0x0001000002007810 */ /* 0x002fc80007ffe0ff */
[----:B------:R-:W-:-:S04]  /*1560*/  SHF.R.U32.HI R0, RZ, 0x4, R0 ;  /* 0x00000004ff007819 */ /* 0x000fc80000011600 */
[----:B------:R-:W-:Y:S01]  /*1570*/  LOP3.LUT R0, R0, 0x3fff, RZ, 0xc0, !PT ;  /* 0x00003fff00007812 */ /* 0x000fe200078ec0ff */
[----:B---3--:R-:W-:Y:S06]  /*1580*/  @P1 BRA `(.L_x_118) ;  /* 0x0000000000081947 */ /* 0x008fec0003800000 */
[----:B------:R-:W1:Y:S02]  /*1590*/  SYNCS.PHASECHK.TRANS64.TRYWAIT P1, [R21+URZ+0x30c10], R20 ;  /* 0x030c1014150075a7 */ /* 0x000e64000802017f */
[----:B-1----:R-:W-:Y:S05]  /*15a0*/  @!P1 BRA `(.L_x_119) ;  /* 0x0000008000209947 */ /* 0x002fea0003800000 */
.L_x_118:
        /* <DEDUP_REMOVED lines=64> */
.L_x_120:
[----:B------:R1:W1:Y:S01]  /*19b0*/  SYNCS.PHASECHK.TRANS64.TRYWAIT P1, [R21+URZ+0x30c30], R20 ;  /* 0x030c3014150075a7 */ /* 0x000262000802017f */
[----:B------:R-:W-:Y:S05]  /*19c0*/  @!P0 BRA `(.L_x_121) ;  /* 0x0000000000048947 */ /* 0x000fea0003800000 */
[----:B------:R-:W-:Y:S01]  /*19d0*/  BPT.TRAP 0x1 ;  /* 0x000000040000795c */ /* 0x000fe20000300000 */
.L_x_121:
[----:B-1----:R-:W-:Y:S05]  /*19e0*/  @P1 BRA `(.L_x_122) ;  /* 0x0000000000081947 */ /* 0x002fea0003800000 */
[----:B------:R-:W1:Y:S02]  /*19f0*/  SYNCS.PHASECHK.TRANS64.TRYWAIT P1, [R21+URZ+0x30c30], R20 ;  /* 0x030c3014150075a7 */ /* 0x000e64000802017f */
[----:B-1----:R-:W-:Y:S05]  /*1a00*/  @!P1 BRA `(.L_x_123) ;  /* 0x0000007c001c9947 */ /* 0x002fea0003800000 */
.L_x_122:
        /* <DEDUP_REMOVED lines=35> */
[----:B------:R-:W-:Y:S01]  /*1c40*/  FMUL.FTZ R106, R106, UR10 ;  /* 0x0000000a6a6a7c20 */ /* 0x000fe20008410000 */
[----:B------:R-:W-:Y:S01]  /*1c50*/  HGMMA.64x128x16.F32.BF16 R24, gdesc[UR4], RZ, !UPT, gsb0 ;  /* 0x01e00000041879f0 */ /* 0x000fe2000c0018ff */
[----:B------:R-:W-:Y:S01]  /*1c60*/  UIADD3 UR6, UR8, 0x2, URZ ;  /* 0x0000000208067890 */ /* 0x000fe2000fffe03f */
[----:B------:R-:W-:Y:S01]  /*1c70*/  STL [R1+0xa8], R198 ;  /* 0x0000a8c601007387 */ /* 0x000fe20000100800 */
[----:B------:R-:W-:Y:S01]  /*1c80*/  UIADD3 UR4, UR9, 0x2, URZ ;  /* 0x0000000209047890 */ /* 0x000fe2000fffe03f */
[----:B-1----:R-:W-:Y:S01]  /*1c90*/  MUFU.TANH R11, R92 ;  /* 0x0000005c000b7308 */ /* 0x002fe20000002400 */
[----:B------:R-:W-:Y:S01]  /*1ca0*/  UMOV UR7, 0x40000040 ;  /* 0x4000004000077882 */ /* 0x000fe20000000000 */
[----:B------:R-:W-:Y:S01]  /*1cb0*/  UMOV UR5, 0x40000040 ;  /* 0x4000004000057882 */ /* 0x000fe20000000000 */
[----:B------:R-:W-:Y:S01]  /*1cc0*/  STL [R1+0xa4], R197 ;  /* 0x0000a4c501007387 */ /* 0x000fe20000100800 */
[----:B------:R-:W-:Y:S01]  /*1cd0*/  FMUL.FTZ R109, R109, UR10 ;  /* 0x0000000a6d6d7c20 */ /* 0x000fe20008410000 */
[----:B------:R-:W-:Y:S01]  /*1ce0*/  FMUL.FTZ R236, R89, UR10 ;  /* 0x0000000a59ec7c20 */ /* 0x000fe20008410000 */
[----:B------:R-:W-:Y:S01]  /*1cf0*/  FMUL.FTZ R232, R88, UR10 ;  /* 0x0000000a58e87c20 */ /* 0x000fe20008410000 */
[----:B------:R-:W-:Y:S01]  /*1d00*/  STL [R1+0xa0], R196 ;  /* 0x0000a0c401007387 */ /* 0x000fe20000100800 */
[----:B------:R-:W1:Y:S01]  /*1d10*/  MUFU.TANH R17, R17 ;  /* 0x0000001100117308 */ /* 0x000e620000002400 */
[----:B------:R-:W-:Y:S01]  /*1d20*/  FMUL.FTZ R108, R108, UR10 ;  /* 0x0000000a6c6c7c20 */ /* 0x000fe20008410000 */
[C---:B------:R-:W-:Y:S01]  /*1d30*/  ISETP.GT.AND P2, PT, R8.reuse, RZ, PT ;  /* 0x000000ff0800720c */ /* 0x040fe20003f44270 */
[----:B------:R-:W-:Y:S01]  /*1d40*/  STL [R1+0x9c], R195 ;  /* 0x00009cc301007387 */ /* 0x000fe20000100800 */
[----:B------:R-:W-:Y:S01]  /*1d50*/  ISETP.GT.AND P1, PT, R8, 0x8, PT ;  /* 0x000000080800780c */ /* 0x000fe20003f24270 */
[----:B------:R-:W-:Y:S01]  /*1d60*/  FMUL.FTZ R235, R90, UR10 ;  /* 0x0000000a5aeb7c20 */ /* 0x000fe20008410000 */
[----:B------:R-:W-:Y:S01]  /*1d70*/  FMUL.FTZ R231, R91, UR10 ;  /* 0x0000000a5be77c20 */ /* 0x000fe20008410000 */
[----:B------:R-:W-:Y:S01]  /*1d80*/  STL [R1+0x98], R194 ;  /* 0x000098c201007387 */ /* 0x000fe20000100800 */
[----:B------:R-:W2:Y:S01]  /*1d90*/  MUFU.TANH R19, R19 ;  /* 0x0000001300137308 */ /* 0x000ea20000002400 */
[----:B------:R-:W-:Y:S01]  /*1da0*/  FMUL.FTZ R101, R101, UR10 ;  /* 0x0000000a65657c20 */ /* 0x000fe20008410000 */
[----:B------:R-:W-:Y:S01]  /*1db0*/  FMUL.FTZ R113, R113, UR10 ;  /* 0x0000000a71717c20 */ /* 0x000fe20008410000 */
[----:B------:R-:W-:Y:S01]  /*1dc0*/  STL [R1+0x94], R193 ;  /* 0x000094c101007387 */ /* 0x000fe20000100800 */
[----:B------:R-:W-:Y:S01]  /*1dd0*/  ULDC UR11, c[0x0][0x744] ;  /* 0x0001d100000b7ab9 */ /* 0x000fe20000000800 */
[----:B------:R-:W-:Y:S01]  /*1de0*/  FMUL.FTZ R110, R110, UR10 ;  /* 0x0000000a6e6e7c20 */ /* 0x000fe20008410000 */
[----:B------:R-:W-:Y:S01]  /*1df0*/  FMUL.FTZ R114, R114, UR10 ;  /* 0x0000000a72727c20 */ /* 0x000fe20008410000 */
[----:B------:R-:W-:Y:S01]  /*1e00*/  STL [R1+0x90], R192 ;  /* 0x000090c001007387 */ /* 0x000fe20000100800 */
[----:B------:R-:W3:Y:S01]  /*1e10*/  MUFU.TANH R18, R18 ;  /* 0x0000001200127308 */ /* 0x000ee20000002400 */
[----:B-1----:R-:W-:Y:S01]  /*1e20*/  FSEL R90, R17, -INF , P2 ;  /* 0xff800000115a7808 */ /* 0x002fe20001000000 */
[----:B------:R-:W-:Y:S01]  /*1e30*/  FMUL.FTZ R102, R102, UR10 ;  /* 0x0000000a66667c20 */ /* 0x000fe20008410000 */
[----:B------:R-:W-:Y:S01]  /*1e40*/  STL [R1+0x8c], R191 ;  /* 0x00008cbf01007387 */ /* 0x000fe20000100800 */
[----:B------:R-:W-:Y:S01]  /*1e50*/  FMUL.FTZ R107, R107, UR10 ;  /* 0x0000000a6b6b7c20 */ /* 0x000fe20008410000 */
[----:B------:R-:W-:Y:S01]  /*1e60*/  FMUL.FTZ R234, R94, UR10 ;  /* 0x0000000a5eea7c20 */ /* 0x000fe20008410000 */
[----:B------:R-:W-:Y:S01]  /*1e70*/  FMUL.FTZ R112, R112, UR10 ;  /* 0x0000000a70707c20 */ /* 0x000fe20008410000 */
[----:B------:R-:W-:Y:S01]  /*1e80*/  STL [R1+0x88], R190 ;  /* 0x000088be01007387 */ /* 0x000fe20000100800 */
[----:B------:R-:W1:Y:S01]  /*1e90*/  MUFU.TANH R20, R20 ;  /* 0x0000001400147308 */ /* 0x000e620000002400 */
[----:B--2---:R-:W-:Y:S01]  /*1ea0*/  FSEL R91, R19, -INF , P1 ;  /* 0xff800000135b7808 */ /* 0x004fe20000800000 */
[----:B------:R-:W-:Y:S01]  /*1eb0*/  FMUL.FTZ R116, R116, UR10 ;  /* 0x0000000a74747c20 */ /* 0x000fe20008410000 */
[----:B------:R2:W-:Y:S01]  /*1ec0*/  STL [R1+0x84], R189 ;  /* 0x000084bd01007387 */ /* 0x0005e20000100800 */
[----:B------:R-:W-:Y:S01]  /*1ed0*/  FMUL.FTZ R93, R93, UR10 ;  /* 0x0000000a5d5d7c20 */ /* 0x000fe20008410000 */
[----:B------:R-:W-:Y:S01]  /*1ee0*/  FMUL.FTZ R237, R97, UR10 ;  /* 0x0000000a61ed7c20 */ /* 0x000fe20008410000 */
[----:B------:R-:W-:Y:S01]  /*1ef0*/  FMUL.FTZ R103, R103, UR10 ;  /* 0x0000000a67677c20 */ /* 0x000fe20008410000 */
[----:B------:R-:W4:Y:S01]  /*1f00*/  SHFL.IDX PT, R92, R202, R10, 0x1f ;  /* 0x00001f0aca5c7589 */ /* 0x000f2200000e0000 */
[----:B------:R-:W1:Y:S01]  /*1f10*/  MUFU.TANH R21, R21 ;  /* 0x0000001500157308 */ /* 0x000e620000002400 */
[----:B------:R-:W-:Y:S01]  /*1f20*/  FMUL.FTZ R111, R111, UR10 ;  /* 0x0000000a6f6f7c20 */ /* 0x000fe20008410000 */
[----:B------:R-:W-:Y:S01]  /*1f30*/  FMUL.FTZ R118, R118, UR10 ;  /* 0x0000000a76767c20 */ /* 0x000fe20008410000 */
[----:B------:R-:W-:Y:S01]  /*1f40*/  STL [R1+0x80], R188 ;  /* 0x000080bc01007387 */ /* 0x000fe20000100800 */
[----:B------:R-:W-:Y:S01]  /*1f50*/  FMUL.FTZ R95, R95, UR10 ;  /* 0x0000000a5f5f7c20 */ /* 0x000fe20008410000 */
[----:B------:R-:W-:Y:S01]  /*1f60*/  FMUL.FTZ R129, R129, UR10 ;  /* 0x0000000a81817c20 */ /* 0x000fe20008410000 */
[----:B------:R-:W-:Y:S01]  /*1f70*/  FMUL.FTZ R217, R135, UR10 ;  /* 0x0000000a87d97c20 */ /* 0x000fe20008410000 */
[----:B------:R3:W-:Y:S01]  /*1f80*/  STL [R1+0x7c], R187 ;  /* 0x00007cbb01007387 */ /* 0x0007e20000100800 */
[----:B--2---:R2:W-:Y:S01]  /*1f90*/  MUFU.TANH R189, R106 ;  /* 0x0000006a00bd7308 */ /* 0x0045e20000002400 */
[----:B------:R-:W-:Y:S01]  /*1fa0*/  FMUL.FTZ R126, R126, UR10 ;  /* 0x0000000a7e7e7c20 */ /* 0x000fe20008410000 */
[----:B------:R-:W-:Y:S01]  /*1fb0*/  FMUL.FTZ R96, R96, UR10 ;  /* 0x0000000a60607c20 */ /* 0x000fe20008410000 */
[----:B------:R-:W-:Y:S01]  /*1fc0*/  STL [R1+0x78], R186 ;  /* 0x000078ba01007387 */ /* 0x000fe20000100800 */
[----:B------:R-:W-:Y:S01]  /*1fd0*/  FMUL.FTZ R99, R99, UR10 ;  /* 0x0000000a63637c20 */ /* 0x000fe20008410000 */
[----:B------:R-:W-:Y:S01]  /*1fe0*/  FMUL.FTZ R105, R105, UR10 ;  /* 0x0000000a69697c20 */ /* 0x000fe20008410000 */
[----:B------:R-:W-:Y:S01]  /*1ff0*/  FMUL.FTZ R122, R122, UR10 ;  /* 0x0000000a7a7a7c20 */ /* 0x000fe20008410000 */
[----:B------:R1:W-:Y:S01]  /*2000*/  STL [R1+0x74], R185 ;  /* 0x000074b901007387 */ /* 0x0003e20000100800 */
[----:B------:R-:W1:Y:S01]  /*2010*/  MUFU.TANH R200, R200 ;  /* 0x000000c800c87308 */ /* 0x000e620000002400 */
[----:B--2---:R-:W-:-:S02]  /*2020*/  VIADD R106, R10, 0x4 ;  /* 0x000000040a6a7836 */ /* 0x004fc40000000000 */
[----:B------:R-:W-:Y:S01]  /*2030*/  FMUL.FTZ R100, R100, UR10 ;  /* 0x0000000a64647c20 */ /* 0x000fe20008410000 */
[----:B------:R-:W-:Y:S01]  /*2040*/  STL [R1+0x70], R184 ;  /* 0x000070b801007387 */ /* 0x000fe20000100800 */
[----:B------:R-:W-:Y:S01]  /*2050*/  FMUL.FTZ R233, R98, UR10 ;  /* 0x0000000a62e97c20 */ /* 0x000fe20008410000 */
[----:B------:R-:W-:Y:S01]  /*2060*/  FMUL.FTZ R128, R128, UR10 ;  /* 0x0000000a80807c20 */ /* 0x000fe20008410000 */
[----:B------:R-:W-:Y:S01]  /*2070*/  FMUL.FTZ R132, R132, UR10 ;  /* 0x0000000a84847c20 */ /* 0x000fe20008410000 */
[----:B------:R-:W2:Y:S01]  /*2080*/  SHFL.IDX PT, R89, R202, R106, 0x1f ;  /* 0x00001f6aca597589 */ /* 0x000ea200000e0000 */
[----:B---3--:R3:W-:Y:S01]  /*2090*/  MUFU.TANH R187, R108 ;  /* 0x0000006c00bb7308 */ /* 0x0087e20000002400 */
[----:B----4-:R-:W-:Y:S01]  /*20a0*/  FFMA.FTZ R91, R91, UR11, -R92 ;  /* 0x0000000b5b5b7c23 */ /* 0x010fe2000801085c */
[----:B------:R-:W-:Y:S01]  /*20b0*/  FMUL.FTZ R104, R104, UR10 ;  /* 0x0000000a68687c20 */ /* 0x000fe20008410000 */
[----:B------:R-:W-:Y:S01]  /*20c0*/  STL [R1+0x6c], R183 ;  /* 0x00006cb701007387 */ /* 0x000fe20000100800 */
[----:B------:R-:W-:Y:S01]  /*20d0*/  FMUL.FTZ R117, R117, UR10 ;  /* 0x0000000a75757c20 */ /* 0x000fe20008410000 */
[----:B------:R-:W-:Y:S01]  /*20e0*/  FMUL.FTZ R119, R119, UR10 ;  /* 0x0000000a77777c20 */ /* 0x000fe20008410000 */
[----:B------:R-:W-:Y:S01]  /*20f0*/  FMUL.FTZ R131, R131, UR10 ;  /* 0x0000000a83837c20 */ /* 0x000fe20008410000 */
[----:B------:R-:W-:Y:S01]  /*2100*/  STL [R1+0x68], R182 ;  /* 0x000068b601007387 */ /* 0x000fe20000100800 */
[----:B-1----:R1:W-:Y:S01]  /*2110*/  MUFU.TANH R185, R109 ;  /* 0x0000006d00b97308 */ /* 0x0023e20000002400 */
[----:B---3--:R-:W-:Y:S01]  /*2120*/  IADD3 R108, R10, 0xc, RZ ;  /* 0x0000000c0a6c7810 */ /* 0x008fe20007ffe0ff */
[----:B------:R-:W-:Y:S01]  /*2130*/  FMUL.FTZ R121, R121, UR10 ;  /* 0x0000000a79797c20 */ /* 0x000fe20008410000 */
[----:B------:R3:W-:Y:S01]  /*2140*/  STL [R1+0x64], R181 ;  /* 0x000064b501007387 */ /* 0x0007e20000100800 */
[----:B------:R-:W-:Y:S01]  /*2150*/  FMUL.FTZ R127, R127, UR10 ;  /* 0x0000000a7f7f7c20 */ /* 0x000fe20008410000 */
[----:B------:R-:W-:Y:S01]  /*2160*/  FMUL.FTZ R115, R115, UR10 ;  /* 0x0000000a73737c20 */ /* 0x000fe20008410000 */
[----:B------:R-:W-:Y:S01]  /*2170*/  LEA R203, R4, R203, 0xa ;  /* 0x000000cb04cb7211 */ /* 0x000fe200078e50ff */
[----:B------:R-:W-:Y:S01]  /*2180*/  STL [R1+0x60], R180 ;  /* 0x000060b401007387 */ /* 0x000fe20000100800 */
[----:B------:R4:W-:Y:S01]  /*2190*/  MUFU.TANH R194, R101 ;  /* 0x0000006500c27308 */ /* 0x0009e20000002400 */
[----:B-1----:R-:W-:-:S02]  /*21a0*/  VIADD R109, R10, 0x8 ;  /* 0x000000080a6d7836 */ /* 0x002fc40000000000 */
[----:B------:R-:W-:Y:S01]  /*21b0*/  FMUL.FTZ R130, R130, UR10 ;  /* 0x0000000a82827c20 */ /* 0x000fe20008410000 */
[----:B------:R-:W-:Y:S01]  /*21c0*/  STL [R1+0x5c], R179 ;  /* 0x00005cb301007387 */ /* 0x000fe20000100800 */
[----:B------:R-:W-:Y:S01]  /*21d0*/  FMUL.FTZ R120, R120, UR10 ;  /* 0x0000000a78787c20 */ /* 0x000fe20008410000 */
[----:B------:R-:W-:Y:S01]  /*21e0*/  FMUL.FTZ R123, R123, UR10 ;  /* 0x0000000a7b7b7c20 */ /* 0x000fe20008410000 */
[----:B------:R-:W-:Y:S01]  /*21f0*/  FMUL.FTZ R124, R124, UR10 ;  /* 0x0000000a7c7c7c20 */ /* 0x000fe20008410000 */
[----:B------:R-:W1:Y:S01]  /*2200*/  SHFL.IDX PT, R88, R202, R109, 0x1f ;  /* 0x00001f6dca587589 */ /* 0x000e6200000e0000 */
[----:B---3--:R3:W-:Y:S01]  /*2210*/  MUFU.TANH R181, R113 ;  /* 0x0000007100b57308 */ /* 0x0087e20000002400 */
[----:B------:R-:W-:Y:S01]  /*2220*/  FMUL.FTZ R125, R125, UR10 ;  /* 0x0000000a7d7d7c20 */ /* 0x000fe20008410000 */
[----:B------:R-:W-:Y:S01]  /*2230*/  FMUL.FTZ R133, R133, UR10 ;  /* 0x0000000a85857c20 */ /* 0x000fe20008410000 */
[----:B----4-:R-:W-:Y:S01]  /*2240*/  SHFL.IDX PT, R101, R202, R108, 0x1f ;  /* 0x00001f6cca657589 */ /* 0x010fe200000e0000 */
[----:B------:R-:W-:Y:S01]  /*2250*/  FMUL.FTZ R218, R134, UR10 ;  /* 0x0000000a86da7c20 */ /* 0x000fe20008410000 */
[----:B------:R-:W-:Y:S01]  /*2260*/  R2UR UR10, R203 ;  /* 0x00000000cb0a72ca */ /* 0x000fe200000e0000 */
[----:B------:R-:W-:Y:S01]  /*2270*/  FFMA.FTZ R19, -R19, R19, 1 ;  /* 0x3f80000013137423 */ /* 0x000fe20000010113 */
[----:B------:R-:W-:Y:S01]  /*2280*/  STL [R1+0x58], R178 ;  /* 0x000058b201007387 */ /* 0x000fe20000100800 */
[----:B------:R-:W4:Y:S01]  /*2290*/  MUFU.TANH R201, R201 ;  /* 0x000000c900c97308 */ /* 0x000f220000002400 */
[----:B---3--:R-:W-:Y:S01]  /*22a0*/  FFMA.FTZ R113, R90, UR11, -R92 ;  /* 0x0000000b5a717c23 */ /* 0x008fe2000801085c */
[----:B------:R-:W-:Y:S01]  /*22b0*/  FSEL R90, R18, -INF , P2 ;  /* 0xff800000125a7808 */ /* 0x000fe20001000000 */
[----:B------:R-:W-:Y:S01]  /*22c0*/  STL [R1+0x54], R177 ;  /* 0x000054b101007387 */ /* 0x000fe20000100800 */
[C---:B------:R-:W-:Y:S01]  /*22d0*/  FSEL R92, R20.reuse, -INF , P1 ;  /* 0xff800000145c7808 */ /* 0x040fe20000800000 */
[----:B------:R-:W-:-:S02]  /*22e0*/  FFMA.FTZ R20, -R20, R20, 1 ;  /* 0x3f80000014147423 */ /* 0x000fc40000010114 */
[--C-:B--2---:R-:W-:Y:S01]  /*22f0*/  FFMA.FTZ R90, R90, UR11, -R89.reuse ;  /* 0x0000000b5a5a7c23 */ /* 0x104fe20008010859 */
[----:B------:R2:W-:Y:S01]  /*2300*/  MUFU.TANH R186, R110 ;  /* 0x0000006e00ba7308 */ /* 0x0005e20000002400 */
[----:B------:R-:W-:Y:S01]  /*2310*/  FFMA.FTZ R92, R92, UR11, -R89 ;  /* 0x0000000b5c5c7c23 */ /* 0x000fe20008010859 */
[----:B------:R-:W-:Y:S01]  /*2320*/  FSEL R89, R21, -INF , P2 ;  /* 0xff80000015597808 */ /* 0x000fe20001000000 */
[----:B------:R-:W-:Y:S04]  /*2330*/  STL [R1+0x50], R176 ;  /* 0x000050b001007387 */ /* 0x000fe80000100800 */
[----:B------:R-:W-:Y:S01]  /*2340*/  STL [R1+0x4c], R175 ;  /* 0x00004caf01007387 */ /* 0x000fe20000100800 */
[----:B------:R-:W-:Y:S01]  /*2350*/  MUFU.TANH R221, R221 ;  /* 0x000000dd00dd7308 */ /* 0x000fe20000002400 */
[----:B--2---:R-:W-:-:S02]  /*2360*/  VIADD R110, R10, 0x14 ;  /* 0x000000140a6e7836 */ /* 0x004fc40000000000 */
[----:B------:R-:W-:Y:S04]  /*2370*/  STL [R1+0x48], R174 ;  /* 0x000048ae01007387 */ /* 0x000fe80000100800 */
[----:B------:R-:W-:Y:S01]  /*2380*/  SHFL.IDX PT, R94, R202, R110, 0x1f ;  /* 0x00001f6eca5e7589 */ /* 0x000fe200000e0000 */
[----:B------:R2:W-:Y:S03]  /*2390*/  MUFU.TANH R182, R114 ;  /* 0x0000007200b67308 */ /* 0x0005e60000002400 */
[----:B------:R-:W-:Y:S04]  /*23a0*/  STL [R1+0x44], R173 ;  /* 0x000044ad01007387 */ /* 0x000fe80000100800 */
[----:B------:R-:W-:Y:S01]  /*23b0*/  STL [R1+0x40], R172 ;  /* 0x000040ac01007387 */ /* 0x000fe20000100800 */
[----:B------:R1:W-:Y:S01]  /*23c0*/  MUFU.TANH R193, R102 ;  /* 0x0000006600c17308 */ /* 0x0003e20000002400 */
[----:B--2---:R-:W-:Y:S01]  /*23d0*/  VIADD R114, R10, 0x1c ;  /* 0x0000001c0a727836 */ /* 0x004fe20000000000 */
[----:B------:R-:W-:-:S02]  /*23e0*/  WARPGROUP.DEPBAR.LE gsb0, 0x0 ;  /* 0x00008000000079c5 */ /* 0x000fc40000010000 */
[----:B------:R-:W-:Y:S01]  /*23f0*/  WARPGROUP.ARRIVE ;  /* 0x00000000000079c5 */ /* 0x000fe20000000000 */
[----:B------:R-:W-:Y:S03]  /*2400*/  STL [R1+0x3c], R171 ;  /* 0x00003cab01007387 */ /* 0x000fe60000100800 */
[----:B------:R-:W-:Y:S01]  /*2410*/  MUFU.TANH R219, R219 ;  /* 0x000000db00db7308 */ /* 0x000fe20000002400 */
[--C-:B-1----:R-:W-:Y:S01]  /*2420*/  FFMA.FTZ R102, R89, UR11, -R88.reuse ;  /* 0x0000000b59667c23 */ /* 0x102fe20008010858 */
[----:B------:R-:W-:Y:S01]  /*2430*/  HGMMA.64x128x16.F32.BF16 R24, gdesc[UR4], R24, gsb0 ;  /* 0x01e00000041879f0 */ /* 0x000fe20008001818 */
[----:B------:R-:W-:Y:S01]  /*2440*/  UIADD3 UR6, UR8, 0x4, URZ ;  /* 0x0000000408067890 */ /* 0x000fe2000fffe03f */
[----:B------:R-:W-:Y:S01]  /*2450*/  FSEL R89, R200, -INF , P1 ;  /* 0xff800000c8597808 */ /* 0x000fe20000800000 */
[----:B------:R-:W-:Y:S01]  /*2460*/  UIADD3 UR4, UR9, 0x4, URZ ;  /* 0x0000000409047890 */ /* 0x000fe2000fffe03f */
[----:B------:R-:W-:Y:S01]  /*2470*/  STL [R1+0x38], R170 ;  /* 0x000038aa01007387 */ /* 0x000fe20000100800 */
[----:B------:R-:W-:Y:S01]  /*2480*/  UMOV UR7, 0x40000040 ;  /* 0x4000004000077882 */ /* 0x000fe20000000000 */
[----:B------:R-:W-:Y:S01]  /*2490*/  UMOV UR5, 0x40000040 ;  /* 0x4000004000057882 */ /* 0x000fe20000000000 */
[----:B------:R-:W-:Y:S01]  /*24a0*/  MUFU.TANH R188, R107 ;  /* 0x0000006b00bc7308 */ /* 0x000fe20000002400 */
[----:B------:R-:W-:Y:S01]  /*24b0*/  FFMA.FTZ R97, R89, UR11, -R88 ;  /* 0x0000000b59617c23 */ /* 0x000fe20008010858 */
[----:B----4-:R-:W-:Y:S01]  /*24c0*/  FSEL R88, R201, -INF , P2 ;  /* 0xff800000c9587808 */ /* 0x010fe20001000000 */
[----:B------:R-:W-:Y:S04]  /*24d0*/  STL [R1+0x34], R169 ;  /* 0x000034a901007387 */ /* 0x000fe80000100800 */
[----:B------:R-:W-:Y:S01]  /*24e0*/  SHFL.IDX PT, R135, R22, R108, 0x1f ;  /* 0x00001f6c16877589 */ /* 0x000fe200000e0000 */
[----:B------:R-:W-:Y:S03]  /*24f0*/  MUFU.TANH R228, R228 ;  /* 0x000000e400e47308 */ /* 0x000fe60000002400 */
[----:B------:R-:W-:Y:S04]  /*2500*/  STL [R1+0x30], R168 ;  /* 0x000030a801007387 */ /* 0x000fe80000100800 */
[----:B------:R-:W-:Y:S01]  /*2510*/  STL [R1+0x2c], R9 ;  /* 0x00002c0901007387 */ /* 0x000fe20000100800 */
[----:B------:R1:W-:Y:S03]  /*2520*/  MUFU.EX2 R107, R90 ;  /* 0x0000005a006b7308 */ /* 0x0003e60000000800 */
[----:B------:R-:W-:Y:S04]  /*2530*/  STL [R1+0x28], R7 ;  /* 0x0000280701007387 */ /* 0x000fe80000100800 */
[----:B------:R-:W-:Y:S01]  /*2540*/  SHFL.IDX PT, R205, R22, R114, 0x1f ;  /* 0x00001f7216cd7589 */ /* 0x000fe200000e0000 */
[----:B------:R2:W3:Y:S03]  /*2550*/  MUFU.TANH R184, R112 ;  /* 0x0000007000b87308 */ /* 0x0004e60000002400 */
[----:B-1----:R-:W-:Y:S04]  /*2560*/  SHFL.IDX PT, R90, R202, R114, 0x1f ;  /* 0x00001f72ca5a7589 */ /* 0x002fe800000e0000 */
[----:B------:R-:W-:Y:S01]  /*2570*/  STL [R1+0x24], R6 ;  /* 0x0000240601007387 */ /* 0x000fe20000100800 */
[----:B------:R-:W-:Y:S01]  /*2580*/  MUFU.TANH R230, R230 ;  /* 0x000000e600e67308 */ /* 0x000fe20000002400 */
[----:B--2---:R-:W-:-:S02]  /*2590*/  VIADD R112, R10, 0x10 ;  /* 0x000000100a707836 */ /* 0x004fc40000000000 */
[----:B------:R-:W-:Y:S04]  /*25a0*/  STL [R1+0x20], R5 ;  /* 0x0000200501007387 */ /* 0x000fe80000100800 */
[----:B------:R-:W-:Y:S01]  /*25b0*/  STL [R1+0x1c], R3 ;  /* 0x00001c0301007387 */ /* 0x000fe20000100800 */
[----:B------:R1:W2:Y:S01]  /*25c0*/  MUFU.TANH R179, R116 ;  /* 0x0000007400b37308 */ /* 0x0002a20000002400 */
[----:B---3--:R-:W-:Y:S02]  /*25d0*/  FSEL R214, R184, -INF , P2 ;  /* 0xff800000b8d67808 */ /* 0x008fe40001000000 */
[----:B------:R-:W-:Y:S04]  /*25e0*/  SHFL.IDX PT, R215, R16, R108, 0x1f ;  /* 0x00001f6c10d77589 */ /* 0x000fe800000e0000 */
[----:B------:R-:W3:Y:S01]  /*25f0*/  SHFL.IDX PT, R213, R16, R112, 0x1f ;  /* 0x00001f7010d57589 */ /* 0x000ee200000e0000 */
[----:B------:R-:W-:Y:S03]  /*2600*/  MUFU.TANH R227, R227 ;  /* 0x000000e300e37308 */ /* 0x000fe60000002400 */
[----:B-1----:R-:W-:Y:S04]  /*2610*/  SHFL.IDX PT, R116, R22, R10, 0x1f ;  /* 0x00001f0a16747589 */ /* 0x002fe800000e0000 */
[----:B------:R-:W-:Y:S01]  /*2620*/  STL [R1+0x18], R0 ;  /* 0x0000180001007387 */ /* 0x000fe20000100800 */
[----:B------:R-:W-:Y:S01]  /*2630*/  MUFU.TANH R232, R232 ;  /* 0x000000e800e87308 */ /* 0x000fe20000002400 */
[----:B--2---:R-:W-:-:S02]  /*2640*/  FSEL R208, R179, -INF , P2 ;  /* 0xff800000b3d07808 */ /* 0x004fc40001000000 */
[----:B------:R-:W-:Y:S05]  /*2650*/  SHFL.IDX PT, R225, R13, R109, 0x1f ;  /* 0x00001f6d0de17589 */ /* 0x000fea00000e0000 */
[----:B------:R-:W1:Y:S01]  /*2660*/  MUFU.TANH R235, R235 ;  /* 0x000000eb00eb7308 */ /* 0x000e620000002400 */
[----:B---3--:R-:W-:-:S07]  /*2670*/  FFMA.FTZ R214, R214, UR11, -R213 ;  /* 0x0000000bd6d67c23 */ /* 0x008fce00080108d5 */
[----:B------:R2:W-:Y:S08]  /*2680*/  MUFU.TANH R199, R93 ;  /* 0x0000005d00c77308 */ /* 0x0005f00000002400 */
[----:B------:R3:W-:Y:S01]  /*2690*/  MUFU.TANH R192, R103 ;  /* 0x0000006700c07308 */ /* 0x0007e20000002400 */
[----:B--2---:R-:W2:Y:S01]  /*26a0*/  SHFL.IDX PT, R93, R202, R112, 0x1f ;  /* 0x00001f70ca5d7589 */ /* 0x004ea200000e0000 */
[----:B-1----:R-:W-:-:S06]  /*26b0*/  FSEL R98, R235, -INF , P1 ;  /* 0xff800000eb627808 */ /* 0x002fcc0000800000 */
[----:B------:R1:W-:Y:S01]  /*26c0*/  MUFU.TANH R183, R111 ;  /* 0x0000006f00b77308 */ /* 0x0003e20000002400 */
[----:B---3--:R-:W-:Y:S01]  /*26d0*/  FFMA.FTZ R103, R88, UR11, -R101 ;  /* 0x0000000b58677c23 */ /* 0x008fe20008010865 */
[----:B------:R-:W-:-:S05]  /*26e0*/  FSEL R88, R221, -INF , P1 ;  /* 0xff800000dd587808 */ /* 0x000fca0000800000 */
[----:B------:R-:W-:Y:S01]  /*26f0*/  FFMA.FTZ R101, R88, UR11, -R101 ;  /* 0x0000000b58657c23 */ /* 0x000fe20008010865 */
[----:B------:R-:W-:Y:S01]  /*2700*/  MUFU.TANH R220, R220 ;  /* 0x000000dc00dc7308 */ /* 0x000fe20000002400 */
[----:B-1----:R-:W-:Y:S01]  /*2710*/  VIADD R111, R10, 0x18 ;  /* 0x000000180a6f7836 */ /* 0x002fe20000000000 */
[----:B------:R-:W-:-:S04]  /*2720*/  FSEL R88, R228, -INF , P1 ;  /* 0xff800000e4587808 */ /* 0x000fc80000800000 */
[----:B------:R1:W-:Y:S02]  /*2730*/  SHFL.IDX PT, R89, R202, R111, 0x1f ;  /* 0x00001f6fca597589 */ /* 0x0003e400000e0000 */
[----:B------:R3:W4:Y:S08]  /*2740*/  MUFU.TANH R177, R118 ;  /* 0x0000007600b17308 */ /* 0x0007300000002400 */
[----:B------:R-:W-:Y:S01]  /*2750*/  MUFU.TANH R216, R216 ;  /* 0x000000d800d87308 */ /* 0x000fe20000002400 */
[----:B---3--:R-:W3:Y:S01]  /*2760*/  SHFL.IDX PT, R118, R22, R109, 0x1f ;  /* 0x00001f6d16767589 */ /* 0x008ee200000e0000 */
[----:B-1----:R-:W-:-:S05]  /*2770*/  FSEL R202, R194, -INF , P2 ;  /* 0xff800000c2ca7808 */ /* 0x002fca0001000000 */
[----:B------:R-:W-:Y:S01]  /*2780*/  FFMA.FTZ R202, R202, UR11, -R205 ;  /* 0x0000000bcaca7c23 */ /* 0x000fe200080108cd */
[----:B------:R1:W-:Y:S01]  /*2790*/  MUFU.TANH R197, R95 ;  /* 0x0000005f00c57308 */ /* 0x0003e20000002400 */
[----:B----4-:R-:W-:Y:S01]  /*27a0*/  FSEL R207, R177, -INF , P1 ;  /* 0xff800000b1cf7808 */ /* 0x010fe20000800000 */
[----:B------:R-:W-:Y:S02]  /*27b0*/  WARPGROUP.DEPBAR.LE gsb0, 0x0 ;  /* 0x00008000000079c5 */ /* 0x000fe40000010000 */
[----:B------:R-:W-:-:S04]  /*27c0*/  WARPGROUP.ARRIVE ;  /* 0x00000000000079c5 */ /* 0x000fc80000000000 */
[----:B------:R4:W-:Y:S01]  /*27d0*/  MUFU.TANH R7, R129 ;  /* 0x0000008100077308 */ /* 0x0009e20000002400 */
[C---:B-1----:R-:W-:Y:S01]  /*27e0*/  FSEL R95, R220.reuse, -INF , P2 ;  /* 0xff800000dc5f7808 */ /* 0x042fe20001000000 */
[----:B------:R-:W-:Y:S01]  /*27f0*/  FFMA.FTZ R220, -R220, R220, 1 ;  /* 0x3f800000dcdc7423 */ /* 0x000fe200000101dc */
[----:B------:R-:W-:Y:S01]  /*2800*/  HGMMA.64x128x16.F32.BF16 R24, gdesc[UR4], R24, gsb0 ;  /* 0x01e00000041879f0 */ /* 0x000fe20008001818 */
[----:B------:R-:W-:Y:S02]  /*2810*/  UIADD3 UR6, UR8, 0x6, URZ ;  /* 0x0000000608067890 */ /* 0x000fe4000fffe03f */
[----:B--2---:R-:W-:Y:S01]  /*2820*/  FFMA.FTZ R95, R95, UR11, -R93 ;  /* 0x0000000b5f5f7c23 */ /* 0x004fe2000801085d */
[----:B------:R-:W-:Y:S01]  /*2830*/  UIADD3 UR4, UR9, 0x6, URZ ;  /* 0x0000000609047890 */ /* 0x000fe2000fffe03f */
[----:B------:R1:W-:Y:S01]  /*2840*/  MUFU.TANH R169, R126 ;  /* 0x0000007e00a97308 */ /* 0x0003e20000002400 */
[----:B------:R-:W-:Y:S01]  /*2850*/  UMOV UR7, 0x40000040 ;  /* 0x4000004000077882 */ /* 0x000fe20000000000 */
[----:B------:R-:W-:Y:S01]  /*2860*/  UMOV UR5, 0x40000040 ;  /* 0x4000004000057882 */ /* 0x000fe20000000000 */
[----:B----4-:R-:W-:Y:S05]  /*2870*/  SHFL.IDX PT, R129, R22, R110, 0x1f ;  /* 0x00001f6e16817589 */ /* 0x010fea00000e0000 */
[----:B------:R-:W-:Y:S01]  /*2880*/  MUFU.TANH R234, R234 ;  /* 0x000000ea00ea7308 */ /* 0x000fe20000002400 */
[----:B-1----:R-:W-:Y:S07]  /*2890*/  SHFL.IDX PT, R126, R16, R109, 0x1f ;  /* 0x00001f6d107e7589 */ /* 0x002fee00000e0000 */
[----:B------:R1:W2:Y:S08]  /*28a0*/  MUFU.TANH R198, R96 ;  /* 0x0000006000c67308 */ /* 0x0002b00000002400 */
[----:B------:R-:W-:Y:S01]  /*28b0*/  MUFU.TANH R237, R237 ;  /* 0x000000ed00ed7308 */ /* 0x000fe20000002400 */
[----:B-1----:R-:W-:-:S05]  /*28c0*/  FSEL R96, R219, -INF , P2 ;  /* 0xff800000db607808 */ /* 0x002fca0001000000 */
[--C-:B------:R-:W-:Y:S01]  /*28d0*/  FFMA.FTZ R96, R96, UR11, -R94.reuse ;  /* 0x0000000b60607c23 */ /* 0x100fe2000801085e */
[----:B------:R-:W-:Y:S01]  /*28e0*/  FFMA.FTZ R94, R88, UR11, -R94 ;  /* 0x0000000b585e7c23 */ /* 0x000fe2000801085e */
[----:B------:R1:W-:Y:S01]  /*28f0*/  MUFU.TANH R196, R99 ;  /* 0x0000006300c47308 */ /* 0x0003e20000002400 */
[C---:B------:R-:W-:Y:S01]  /*2900*/  FSEL R88, R232.reuse, -INF , P2 ;  /* 0xff800000e8587808 */ /* 0x040fe20001000000 */
[----:B------:R-:W-:Y:S01]  /*2910*/  FFMA.FTZ R232, -R232, R232, 1 ;  /* 0x3f800000e8e87423 */ /* 0x000fe200000101e8 */
[----:B--2---:R-:W-:-:S03]  /*2920*/  FSEL R224, R198, -INF , P2 ;  /* 0xff800000c6e07808 */ /* 0x004fc60001000000 */
[--C-:B------:R-:W-:Y:S01]  /*2930*/  FFMA.FTZ R88, R88, UR11, -R116.reuse ;  /* 0x0000000b58587c23 */ /* 0x100fe20008010874 */
[----:B------:R-:W-:Y:S01]  /*2940*/  FFMA.FTZ R116, R98, UR11, -R116 ;  /* 0x0000000b62747c23 */ /* 0x000fe20008010874 */
[----:B------:R-:W-:Y:S01]  /*2950*/  MUFU.TANH R222, R222 ;  /* 0x000000de00de7308 */ /* 0x000fe20000002400 */
[C---:B-1----:R-:W-:Y:S01]  /*2960*/  FSEL R99, R227.reuse, -INF , P1 ;  /* 0xff800000e3637808 */ /* 0x042fe20000800000 */
[----:B------:R-:W-:Y:S01]  /*2970*/  FFMA.FTZ R227, -R227, R227, 1 ;  /* 0x3f800000e3e37423 */ /* 0x000fe200000101e3 */
[----:B------:R-:W-:-:S05]  /*2980*/  FSEL R98, R11, -INF , P2 ;  /* 0xff8000000b627808 */ /* 0x000fca0001000000 */
[----:B------:R-:W-:Y:S01]  /*2990*/  MUFU.TANH R229, R229 ;  /* 0x000000e500e57308 */ /* 0x000fe20000002400 */
[----:B---3--:R-:W-:-:S07]  /*29a0*/  FFMA.FTZ R98, R98, UR11, -R118 ;  /* 0x0000000b62627c23 */ /* 0x008fce0008010876 */
[----:B------:R-:W-:Y:S08]  /*29b0*/  MUFU.TANH R190, R105 ;  /* 0x0000006900be7308 */ /* 0x000ff00000002400 */
[----:B------:R1:W-:Y:S08]  /*29c0*/  MUFU.TANH R173, R122 ;  /* 0x0000007a00ad7308 */ /* 0x0003f00000002400 */
[----:B------:R2:W-:Y:S01]  /*29d0*/  MUFU.EX2 R105, R92 ;  /* 0x0000005c00697308 */ /* 0x0005e20000000800 */
[----:B-1----:R-:W1:Y:S07]  /*29e0*/  SHFL.IDX PT, R122, R22, R112, 0x1f ;  /* 0x00001f70167a7589 */ /* 0x002e6e00000e0000 */
[----:B------:R3:W4:Y:S01]  /*29f0*/  MUFU.TANH R195, R100 ;  /* 0x0000006400c37308 */ /* 0x0007220000002400 */
[----:B--2---:R-:W-:-:S05]  /*2a00*/  FSEL R92, R230, -INF , P2 ;  /* 0xff800000e65c7808 */ /* 0x004fca0001000000 */
[--C-:B------:R-:W-:Y:S01]  /*2a10*/  FFMA.FTZ R92, R92, UR11, -R90.reuse ;  /* 0x0000000b5c5c7c23 */ /* 0x100fe2000801085a */
[----:B------:R-:W-:Y:S01]  /*2a20*/  FFMA.FTZ R90, R99, UR11, -R90 ;  /* 0x0000000b635a7c23 */ /* 0x000fe2000801085a */
[----:B------:R-:W2:Y:S01]  /*2a30*/  MUFU.TANH R233, R233 ;  /* 0x000000e900e97308 */ /* 0x000ea20000002400 */
[----:B---3--:R-:W-:Y:S01]  /*2a40*/  SHFL.IDX PT, R100, R22, R106, 0x1f ;  /* 0x00001f6a16647589 */ /* 0x008fe200000e0000 */
[----:B------:R-:W-:-:S05]  /*2a50*/  FSEL R99, R199, -INF , P2 ;  /* 0xff800000c7637808 */ /* 0x000fca0001000000 */
[----:B------:R-:W-:Y:S01]  /*2a60*/  FFMA.FTZ R99, R99, UR11, -R135 ;  /* 0x0000000b63637c23 */ /* 0x000fe20008010887 */
[----:B------:R-:W3:Y:S01]  /*2a70*/  MUFU.TANH R236, R236 ;  /* 0x000000ec00ec7308 */ /* 0x000ee20000002400 */
[----:B-1----:R-:W-:Y:S01]  /*2a80*/  FFMA.FTZ R224, R224, UR11, -R122 ;  /* 0x0000000be0e07c23 */ /* 0x002fe2000801087a */
[----:B----4-:R-:W-:-:S06]  /*2a90*/  FSEL R134, R195, -INF , P2 ;  /* 0xff800000c3867808 */ /* 0x010fcc0001000000 */
[----:B------:R1:W-:Y:S08]  /*2aa0*/  MUFU.TANH R9, R128 ;  /* 0x0000008000097308 */ /* 0x0003f00000002400 */
[----:B------:R4:W-:Y:S01]  /*2ab0*/  MUFU.TANH R3, R132 ;  /* 0x0000008400037308 */ /* 0x0009e20000002400 */
[----:B-1----:R-:W-:Y:S07]  /*2ac0*/  SHFL.IDX PT, R128, R16, R106, 0x1f ;  /* 0x00001f6a10807589 */ /* 0x002fee00000e0000 */
[----:B------:R-:W-:Y:S01]  /*2ad0*/  MUFU.TANH R191, R104 ;  /* 0x0000006800bf7308 */ /* 0x000fe20000002400 */
[----:B----4-:R2:W1:Y:S07]  /*2ae0*/  SHFL.IDX PT, R132, R22, R111, 0x1f ;  /* 0x00001f6f16847589 */ /* 0x01046e00000e0000 */
[----:B------:R4:W-:Y:S01]  /*2af0*/  MUFU.TANH R178, R117 ;  /* 0x0000007500b27308 */ /* 0x0009e20000002400 */
[----:B------:R-:W-:-:S02]  /*2b00*/  WARPGROUP.DEPBAR.LE gsb0, 0x0 ;  /* 0x00008000000079c5 */ /* 0x000fc40000010000 */
[----:B------:R-:W-:Y:S01]  /*2b10*/  WARPGROUP.ARRIVE ;  /* 0x00000000000079c5 */ /* 0x000fe20000000000 */
[----:B--2---:R-:W-:-:S04]  /*2b20*/  FSEL R22, R233, -INF , P1 ;  /* 0xff800000e9167808 */ /* 0x004fc80000800000 */
[----:B------:R2:W-:Y:S01]  /*2b30*/  MUFU.EX2 R104, R91 ;  /* 0x0000005b00687308 */ /* 0x0005e20000000800 */
[----:B----4-:R-:W-:Y:S01]  /*2b40*/  FSEL R117, R197, -INF , P1 ;  /* 0xff800000c5757808 */ /* 0x010fe20000800000 */
[----:B------:R-:W-:Y:S01]  /*2b50*/  HGMMA.64x128x16.F32.BF16 R24, gdesc[UR4], R24, gsb0 ;  /* 0x01e00000041879f0 */ /* 0x000fe20008001818 */
[----:B------:R-:W-:Y:S01]  /*2b60*/  FFMA.FTZ R122, R22, UR11, -R122 ;  /* 0x0000000b167a7c23 */ /* 0x000fe2000801087a */
[----:B------:R-:W-:Y:S02]  /*2b70*/  FSEL R22, R193, -INF , P1 ;  /* 0xff800000c1167808 */ /* 0x000fe40000800000 */
[----:B------:R-:W-:Y:S01]  /*2b80*/  FFMA.FTZ R135, R117, UR11, -R135 ;  /* 0x0000000b75877c23 */ /* 0x000fe20008010887 */
[----:B------:R-:W-:Y:S01]  /*2b90*/  FSEL R117, R186, -INF , P1 ;  /* 0xff800000ba757808 */ /* 0x000fe20000800000 */
[----:B------:R4:W-:Y:S01]  /*2ba0*/  MUFU.TANH R176, R119 ;  /* 0x0000007700b07308 */ /* 0x0009e20000002400 */
[----:B--2---:R-:W-:Y:S01]  /*2bb0*/  FSEL R91, R216, -INF , P1 ;  /* 0xff800000d85b7808 */ /* 0x004fe20000800000 */
[--C-:B-1----:R-:W-:Y:S01]  /*2bc0*/  FFMA.FTZ R134, R134, UR11, -R132.reuse ;  /* 0x0000000b86867c23 */ /* 0x102fe20008010884 */
[----:B------:R-:W-:Y:S01]  /*2bd0*/  FFMA.FTZ R132, R22, UR11, -R132 ;  /* 0x0000000b16847c23 */ /* 0x000fe20008010884 */
[----:B------:R-:W-:-:S02]  /*2be0*/  FSEL R22, R189, -INF , P1 ;  /* 0xff800000bd167808 */ /* 0x000fc40000800000 */
[----:B------:R-:W-:Y:S01]  /*2bf0*/  FFMA.FTZ R93, R91, UR11, -R93 ;  /* 0x0000000b5b5d7c23 */ /* 0x000fe2000801085d */
[----:B------:R-:W-:Y:S01]  /*2c00*/  FSEL R91, R222, -INF , P2 ;  /* 0xff800000de5b7808 */ /* 0x000fe20001000000 */
[----:B------:R1:W-:Y:S01]  /*2c10*/  MUFU.TANH R174, R121 ;  /* 0x0000007900ae7308 */ /* 0x0003e20000002400 */
[----:B----4-:R-:W-:-:S03]  /*2c20*/  FSEL R119, R234, -INF , P1 ;  /* 0xff800000ea777808 */ /* 0x010fc60000800000 */
[----:B------:R-:W-:Y:S02]  /*2c30*/  FFMA.FTZ R91, R91, UR11, -R89 ;  /* 0x0000000b5b5b7c23 */ /* 0x000fe40008010859 */
[----:B------:R-:W-:Y:S02]  /*2c40*/  FFMA.FTZ R118, R119, UR11, -R118 ;  /* 0x0000000b77767c23 */ /* 0x000fe40008010876 */
[----:B------:R2:W-:Y:S01]  /*2c50*/  MUFU.TANH R5, R131 ;  /* 0x0000008300057308 */ /* 0x0005e20000002400 */
[----:B-1----:R-:W-:Y:S01]  /*2c60*/  FSEL R121, R237, -INF , P2 ;  /* 0xff800000ed797808 */ /* 0x002fe20001000000 */
[----:B------:R-:W1:Y:S04]  /*2c70*/  SHFL.IDX PT, R119, R16, R110, 0x1f ;  /* 0x00001f6e10777589 */ /* 0x000e6800000e0000 */
[----:B------:R-:W-:-:S02]  /*2c80*/  FFMA.FTZ R121, R121, UR11, -R129 ;  /* 0x0000000b79797c23 */ /* 0x000fc40008010881 */
[----:B------:R4:W-:Y:S01]  /*2c90*/  MUFU.TANH R168, R127 ;  /* 0x0000007f00a87308 */ /* 0x0009e20000002400 */
[----:B--2---:R-:W2:Y:S07]  /*2ca0*/  SHFL.IDX PT, R131, R16, R10, 0x1f ;  /* 0x00001f0a10837589 */ /* 0x004eae00000e0000 */
[----:B------:R-:W1:Y:S01]  /*2cb0*/  MUFU.TANH R231, R231 ;  /* 0x000000e700e77308 */ /* 0x000e620000002400 */
[----:B----4-:R-:W-:-:S05]  /*2cc0*/  FSEL R127, R187, -INF , P2 ;  /* 0xff800000bb7f7808 */ /* 0x010fca0001000000 */
[--C-:B------:R-:W-:Y:S01]  /*2cd0*/  FFMA.FTZ R127, R127, UR11, -R126.reuse ;  /* 0x0000000b7f7f7c23 */ /* 0x100fe2000801087e */
[----:B------:R-:W-:Y:S01]  /*2ce0*/  FFMA.FTZ R126, R117, UR11, -R126 ;  /* 0x0000000b757e7c23 */ /* 0x000fe2000801087e */
[----:B------:R4:W2:Y:S01]  /*2cf0*/  MUFU.TANH R180, R115 ;  /* 0x0000007300b47308 */ /* 0x0008a20000002400 */
[----:B------:R-:W-:Y:S07]  /*2d00*/  SHFL.IDX PT, R117, R16, R111, 0x1f ;  /* 0x00001f6f10757589 */ /* 0x000fee00000e0000 */
[----:B------:R1:W-:Y:S01]  /*2d10*/  MUFU.TANH R6, R130 ;  /* 0x0000008200067308 */ /* 0x0003e20000002400 */
[----:B----4-:R-:W-:-:S05]  /*2d20*/  FSEL R115, R229, -INF , P1 ;  /* 0xff800000e5737808 */ /* 0x010fca0000800000 */
[----:B------:R-:W-:Y:S01]  /*2d30*/  FFMA.FTZ R89, R115, UR11, -R89 ;  /* 0x0000000b73597c23 */ /* 0x000fe20008010859 */
[----:B---3--:R-:W-:Y:S01]  /*2d40*/  FSEL R115, R236, -INF , P2 ;  /* 0xff800000ec737808 */ /* 0x008fe20001000000 */
[----:B------:R3:W4:Y:S01]  /*2d50*/  MUFU.TANH R175, R120 ;  /* 0x0000007800af7308 */ /* 0x0007220000002400 */
[----:B-1----:R-:W-:-:S03]  /*2d60*/  FSEL R130, R190, -INF , P2 ;  /* 0xff800000be827808 */ /* 0x002fc60001000000 */
[----:B------:R-:W-:Y:S02]  /*2d70*/  FFMA.FTZ R115, R115, UR11, -R100 ;  /* 0x0000000b73737c23 */ /* 0x000fe40008010864 */
[----:B------:R-:W-:Y:S02]  /*2d80*/  FFMA.FTZ R130, R130, UR11, -R128 ;  /* 0x0000000b82827c23 */ /* 0x000fe40008010880 */
[----:B------:R1:W-:Y:S01]  /*2d90*/  MUFU.TANH R0, R133 ;  /* 0x0000008500007308 */ /* 0x0003e20000002400 */
[C---:B---3--:R-:W-:Y:S01]  /*2da0*/  FSEL R120, R231.reuse, -INF , P1 ;  /* 0xff800000e7787808 */ /* 0x048fe20000800000 */
[----:B------:R-:W-:-:S04]  /*2db0*/  FFMA.FTZ R231, -R231, R231, 1 ;  /* 0x3f800000e7e77423 */ /* 0x000fc800000101e7 */
[----:B------:R-:W-:Y:S01]  /*2dc0*/  FFMA.FTZ R100, R120, UR11, -R100 ;  /* 0x0000000b78647c23 */ /* 0x000fe20008010864 */
[----:B------:R-:W-:Y:S01]  /*2dd0*/  FSEL R120, R181, -INF , P2 ;  /* 0xff800000b5787808 */ /* 0x000fe20001000000 */
[----:B------:R3:W-:Y:S01]  /*2de0*/  MUFU.TANH R170, R125 ;  /* 0x0000007d00aa7308 */ /* 0x0007e20000002400 */
[----:B-1----:R-:W-:-:S03]  /*2df0*/  FSEL R133, R191, -INF , P2 ;  /* 0xff800000bf857808 */ /* 0x002fc60001000000 */
[----:B------:R-:W-:Y:S02]  /*2e00*/  FFMA.FTZ R120, R120, UR11, -R119 ;  /* 0x0000000b78787c23 */ /* 0x000fe40008010877 */
[--C-:B--2---:R-:W-:Y:S01]  /*2e10*/  FFMA.FTZ R133, R133, UR11, -R131.reuse ;  /* 0x0000000b85857c23 */ /* 0x104fe20008010883 */
[----:B------:R-:W-:Y:S01]  /*2e20*/  FFMA.FTZ R131, R22, UR11, -R131 ;  /* 0x0000000b16837c23 */ /* 0x000fe20008010883 */
[----:B------:R1:W-:Y:S01]  /*2e30*/  MUFU.TANH R172, R123 ;  /* 0x0000007b00ac7308 */ /* 0x0003e20000002400 */
[----:B---3--:R-:W-:-:S05]  /*2e40*/  FSEL R125, R185, -INF , P2 ;  /* 0xff800000b97d7808 */ /* 0x008fca0001000000 */
[----:B------:R-:W-:Y:S02]  /*2e50*/  FFMA.FTZ R125, R125, UR11, -R215 ;  /* 0x0000000b7d7d7c23 */ /* 0x000fe400080108d7 */
[----:B------:R2:W-:Y:S01]  /*2e60*/  MUFU.EX2 R22, R116 ;  /* 0x0000007400167308 */ /* 0x0005e20000000800 */
[----:B-1----:R-:W-:-:S07]  /*2e70*/  FSEL R123, R176, -INF , P1 ;  /* 0xff800000b07b7808 */ /* 0x002fce0000800000 */
[----:B------:R1:W-:Y:S01]  /*2e80*/  MUFU.TANH R171, R124 ;  /* 0x0000007c00ab7308 */ /* 0x0003e20000002400 */
[----:B--2---:R-:W-:-:S05]  /*2e90*/  FSEL R116, R183, -INF , P1 ;  /* 0xff800000b7747808 */ /* 0x004fca0000800000 */
[----:B------:R-:W-:Y:S01]  /*2ea0*/  FFMA.FTZ R215, R116, UR11, -R215 ;  /* 0x0000000b74d77c23 */ /* 0x000fe200080108d7 */
[----:B------:R-:W-:Y:S01]  /*2eb0*/  FSEL R116, R182, -INF , P1 ;  /* 0xff800000b6747808 */ /* 0x000fe20000800000 */
[----:B------:R-:W2:Y:S01]  /*2ec0*/  MUFU.EX2 R113, R113 ;  /* 0x0000007100717308 */ /* 0x000ea20000000800 */
[----:B-1----:R-:W-:Y:S03]  /*2ed0*/  SHFL.IDX PT, R124, R13, R10, 0x1f ;  /* 0x00001f0a0d7c7589 */ /* 0x002fe600000e0000 */
[----:B------:R-:W-:Y:S01]  /*2ee0*/  FFMA.FTZ R213, R116, UR11, -R213 ;  /* 0x0000000b74d57c23 */ /* 0x000fe200080108d5 */
[----:B------:R-:W-:-:S03]  /*2ef0*/  FSEL R116, R178, -INF , P2 ;  /* 0xff800000b2747808 */ /* 0x000fc60001000000 */
[----:B------:R-:W1:Y:S08]  /*2f00*/  MUFU.EX2 R97, R97 ;  /* 0x0000006100617308 */ /* 0x000e700000000800 */
[----:B------:R-:W-:Y:S01]  /*2f10*/  MUFU.EX2 R103, R103 ;  /* 0x0000006700677308 */ /* 0x000fe20000000800 */
[----:B------:R-:W-:Y:S02]  /*2f20*/  WARPGROUP.DEPBAR.LE gsb0, 0x0 ;  /* 0x00008000000079c5 */ /* 0x000fe40000010000 */
[----:B------:R3:W4:Y:S05]  /*2f30*/  LDS R211, [R23+0x400] ;  /* 0x0004000017d37984 */ /* 0x00072a0000000800 */
[----:B------:R-:W-:Y:S01]  /*2f40*/  MUFU.EX2 R91, R91 ;  /* 0x0000005b005b7308 */ /* 0x000fe20000000800 */
[----:B------:R-:W-:Y:S01]  /*2f50*/  LDS R12, [R12+0x400] ;  /* 0x000400000c0c7984 */ /* 0x000fe20000000800 */
[----:B---3--:R-:W-:-:S06]  /*2f60*/  FSEL R23, R196, -INF , P1 ;  /* 0xff800000c4177808 */ /* 0x008fcc0000800000 */
[----:B------:R-:W3:Y:S01]  /*2f70*/  MUFU.EX2 R102, R102 ;  /* 0x0000006600667308 */ /* 0x000ee20000000800 */
[----:B------:R-:W-:Y:S01]  /*2f80*/  FFMA.FTZ R129, R23, UR11, -R129 ;  /* 0x0000000b17817c23 */ /* 0x000fe20008010881 */
[----:B------:R-:W-:-:S06]  /*2f90*/  FSEL R23, R192, -INF , P1 ;  /* 0xff800000c0177808 */ /* 0x000fcc0000800000 */
[----:B------:R-:W-:Y:S01]  /*2fa0*/  MUFU.TANH R218, R218 ;  /* 0x000000da00da7308 */ /* 0x000fe20000002400 */
[----:B------:R-:W-:Y:S01]  /*2fb0*/  FFMA.FTZ R205, R23, UR11, -R205 ;  /* 0x0000000b17cd7c23 */ /* 0x000fe200080108cd */
[----:B------:R-:W-:-:S05]  /*2fc0*/  FSEL R23, R188, -INF , P1 ;  /* 0xff800000bc177808 */ /* 0x000fca0000800000 */
[----:B------:R-:W-:Y:S01]  /*2fd0*/  FFMA.FTZ R128, R23, UR11, -R128 ;  /* 0x0000000b17807c23 */ /* 0x000fe20008010880 */
[----:B------:R-:W-:Y:S08]  /*2fe0*/  MUFU.TANH R217, R217 ;  /* 0x000000d900d97308 */ /* 0x000ff00000002400 */
[----:B------:R2:W-:Y:S01]  /*2ff0*/  MUFU.EX2 R23, R115 ;  /* 0x0000007300177308 */ /* 0x0005e20000000800 */
[----:B----4-:R-:W-:Y:S07]  /*3000*/  SHFL.IDX PT, R203, R211, R109, 0x1f ;  /* 0x00001f6dd3cb7589 */ /* 0x010fee00000e0000 */
[----:B------:R-:W4:Y:S01]  /*3010*/  MUFU.EX2 R94, R94 ;  /* 0x0000005e005e7308 */ /* 0x000f220000000800 */
[----:B------:R-:W-:Y:S04]  /*3020*/  SHFL.IDX PT, R212, R211, R108, 0x1f ;  /* 0x00001f6cd3d47589 */ /* 0x000fe800000e0000 */
[----:B--2---:R2:W1:Y:S03]  /*3030*/  SHFL.IDX PT, R115, R16, R114, 0x1f ;  /* 0x00001f7210737589 */ /* 0x00446600000e0000 */
[----:B------:R-:W4:Y:S01]  /*3040*/  MUFU.EX2 R101, R101 ;  /* 0x0000006500657308 */ /* 0x000f220000000800 */
[----:B------:R-:W3:Y:S04]  /*3050*/  SHFL.IDX PT, R206, R211, R10, 0x1f ;  /* 0x00001f0ad3ce7589 */ /* 0x000ee800000e0000 */
[----:B------:R-:W4:Y:S01]  /*3060*/  SHFL.IDX PT, R204, R211, R106, 0x1f ;  /* 0x00001f6ad3cc7589 */ /* 0x000f2200000e0000 */
[----:B--2---:R-:W-:-:S02]  /*3070*/  FSEL R16, R180, -INF , P1 ;  /* 0xff800000b4107808 */ /* 0x004fc40000800000 */
[----:B------:R-:W2:Y:S01]  /*3080*/  MUFU.EX2 R95, R95 ;  /* 0x0000005f005f7308 */ /* 0x000ea20000000800 */
[----:B------:R-:W2:Y:S02]  /*3090*/  SHFL.IDX PT, R226, R211, R112, 0x1f ;  /* 0x00001f70d3e27589 */ /* 0x000ea400000e0000 */
[----:B------:R-:W-:Y:S02]  /*30a0*/  FFMA.FTZ R119, R16, UR11, -R119 ;  /* 0x0000000b10777c23 */ /* 0x000fe40008010877 */
[----:B------:R-:W-:Y:S03]  /*30b0*/  SHFL.IDX PT, R223, R211, R110, 0x1f ;  /* 0x00001f6ed3df7589 */ /* 0x000fe600000e0000 */
[----:B------:R3:W-:Y:S01]  /*30c0*/  MUFU.EX2 R16, R118 ;  /* 0x0000007600107308 */ /* 0x0007e20000000800 */
[--C-:B-1----:R-:W-:Y:S01]  /*30d0*/  FFMA.FTZ R116, R116, UR11, -R115.reuse ;  /* 0x0000000b74747c23 */ /* 0x102fe20008010873 */
[----:B------:R-:W-:-:S02]  /*30e0*/  FFMA.FTZ R115, R123, UR11, -R115 ;  /* 0x0000000b7b737c23 */ /* 0x000fc40008010873 */
[----:B------:R-:W1:Y:S01]  /*30f0*/  SHFL.IDX PT, R123, R13, R106, 0x1f ;  /* 0x00001f6a0d7b7589 */ /* 0x000e6200000e0000 */
[--C-:B---3--:R-:W-:Y:S01]  /*3100*/  FFMA.FTZ R118, R208, UR11, -R117.reuse ;  /* 0x0000000bd0767c23 */ /* 0x108fe20008010875 */
[----:B------:R-:W-:Y:S01]  /*3110*/  FFMA.FTZ R117, R207, UR11, -R117 ;  /* 0x0000000bcf757c23 */ /* 0x000fe20008010875 */
[--C-:B------:R-:W-:Y:S01]  /*3120*/  FADD.FTZ R207, R28, -R203.reuse ;  /* 0x800000cb1ccf7221 */ /* 0x100fe20000010000 */
[----:B------:R-:W-:Y:S01]  /*3130*/  FADD.FTZ R208, R29, -R212 ;  /* 0x800000d41dd07221 */ /* 0x000fe20000010000 */
[----:B------:R3:W-:Y:S01]  /*3140*/  MUFU.EX2 R28, R135 ;  /* 0x00000087001c7308 */ /* 0x0007e20000000800 */
[----:B------:R-:W-:Y:S01]  /*3150*/  FADD.FTZ R203, R30, -R203 ;  /* 0x800000cb1ecb7221 */ /* 0x000fe20000010000 */
[----:B------:R-:W-:Y:S01]  /*3160*/  FADD.FTZ R210, R24, -R206 ;  /* 0x800000ce18d27221 */ /* 0x000fe20000010000 */
[----:B----4-:R-:W-:Y:S01]  /*3170*/  FADD.FTZ R209, R25, -R204 ;  /* 0x800000cc19d17221 */ /* 0x010fe20000010000 */
[----:B------:R-:W-:Y:S01]  /*3180*/  FADD.FTZ R206, R26, -R206 ;  /* 0x800000ce1ace7221 */ /* 0x000fe20000010000 */
[----:B------:R-:W-:Y:S01]  /*3190*/  FADD.FTZ R204, R27, -R204 ;  /* 0x800000cc1bcc7221 */ /* 0x000fe20000010000 */
[----:B------:R-:W-:Y:S01]  /*31a0*/  FSEL R27, R175, -INF , P2 ;  /* 0xff800000af1b7808 */ /* 0x000fe20001000000 */
[----:B------:R-:W-:Y:S01]  /*31b0*/  FMUL.FTZ R210, R113, R210 ;  /* 0x000000d271d27220 */ /* 0x000fe20000410000 */
[----:B------:R2:W-:Y:S01]  /*31c0*/  MUFU.EX2 R30, R224 ;  /* 0x000000e0001e7308 */ /* 0x0005e20000000800 */
[----:B---3--:R-:W-:Y:S01]  /*31d0*/  FADD.FTZ R135, R31, -R212 ;  /* 0x800000d41f877221 */ /* 0x008fe20000010000 */
[----:B------:R-:W-:Y:S01]  /*31e0*/  FSEL R26, R173, -INF , P1 ;  /* 0xff800000ad1a7808 */ /* 0x000fe20000800000 */
[----:B------:R-:W3:Y:S01]  /*31f0*/  SHFL.IDX PT, R212, R211, R111, 0x1f ;  /* 0x00001f6fd3d47589 */ /* 0x000ee200000e0000 */
[----:B------:R-:W-:Y:S01]  /*3200*/  FSEL R25, R174, -INF , P2 ;  /* 0xff800000ae197808 */ /* 0x000fe20001000000 */
[----:B------:R-:W-:Y:S01]  /*3210*/  FFMA.FTZ R27, R27, UR11, -R124 ;  /* 0x0000000b1b1b7c23 */ /* 0x000fe2000801087c */
[----:B------:R-:W-:Y:S01]  /*3220*/  FSEL R24, R172, -INF , P1 ;  /* 0xff800000ac187808 */ /* 0x000fe20000800000 */
[----:B------:R-:W4:Y:S01]  /*3230*/  SHFL.IDX PT, R211, R211, R114, 0x1f ;  /* 0x00001f72d3d37589 */ /* 0x000f2200000e0000 */
[----:B------:R1:W-:Y:S01]  /*3240*/  MUFU.EX2 R29, R122 ;  /* 0x0000007a001d7308 */ /* 0x0003e20000000800 */
[--C-:B--2---:R-:W-:Y:S01]  /*3250*/  FADD.FTZ R224, R32, -R226.reuse ;  /* 0x800000e220e07221 */ /* 0x104fe20000010000 */
[----:B------:R-:W-:Y:S01]  /*3260*/  FADD.FTZ R226, R34, -R226 ;  /* 0x800000e222e27221 */ /* 0x000fe20000010000 */
[----:B------:R-:W2:Y:S01]  /*3270*/  SHFL.IDX PT, R31, R13, R108, 0x1f ;  /* 0x00001f6c0d1f7589 */ /* 0x000ea200000e0000 */
[----:B------:R-:W-:Y:S01]  /*3280*/  FFMA.FTZ R26, R26, UR11, -R124 ;  /* 0x0000000b1a1a7c23 */ /* 0x000fe2000801087c */
[--C-:B-1----:R-:W-:Y:S01]  /*3290*/  FFMA.FTZ R25, R25, UR11, -R123.reuse ;  /* 0x0000000b19197c23 */ /* 0x102fe2000801087b */
[----:B------:R-:W-:Y:S01]  /*32a0*/  FFMA.FTZ R24, R24, UR11, -R123 ;  /* 0x0000000b18187c23 */ /* 0x000fe2000801087b */
[----:B------:R-:W-:Y:S01]  /*32b0*/  SHFL.IDX PT, R34, R13, R110, 0x1f ;  /* 0x00001f6e0d227589 */ /* 0x000fe200000e0000 */
[----:B------:R1:W-:Y:S01]  /*32c0*/  MUFU.EX2 R32, R121 ;  /* 0x0000007900207308 */ /* 0x0003e20000000800 */
[----:B------:R-:W-:Y:S01]  /*32d0*/  FSEL R122, R170, -INF , P2 ;  /* 0xff800000aa7a7808 */ /* 0x000fe20001000000 */
[----:B------:R-:W-:Y:S01]  /*32e0*/  FMUL.FTZ R206, R104, R206 ;  /* 0x000000ce68ce7220 */ /* 0x000fe20000410000 */
[----:B------:R-:W-:Y:S01]  /*32f0*/  FSEL R124, R171, -INF , P2 ;  /* 0xff800000ab7c7808 */ /* 0x000fe20001000000 */
[--C-:B------:R-:W-:Y:S01]  /*3300*/  FADD.FTZ R33, R33, -R223.reuse ;  /* 0x800000df21217221 */ /* 0x100fe20000010000 */
[----:B------:R-:W-:Y:S01]  /*3310*/  FSEL R123, R169, -INF , P1 ;  /* 0xff800000a97b7808 */ /* 0x000fe20000800000 */
[----:B------:R-:W-:Y:S01]  /*3320*/  FADD.FTZ R223, R35, -R223 ;  /* 0x800000df23df7221 */ /* 0x000fe20000010000 */
[----:B------:R-:W-:Y:S01]  /*3330*/  FMUL.FTZ R203, R97, R203 ;  /* 0x000000cb61cb7220 */ /* 0x000fe20000410000 */
[--C-:B------:R-:W-:Y:S01]  /*3340*/  FFMA.FTZ R124, R124, UR11, -R225.reuse ;  /* 0x0000000b7c7c7c23 */ /* 0x100fe200080108e1 */
[----:B-1----:R-:W-:Y:S01]  /*3350*/  FSEL R121, R168, -INF , P1 ;  /* 0xff800000a8797808 */ /* 0x002fe20000800000 */
[----:B------:R-:W-:Y:S01]  /*3360*/  FFMA.FTZ R123, R123, UR11, -R225 ;  /* 0x0000000b7b7b7c23 */ /* 0x000fe200080108e1 */
[--C-:B---3--:R-:W-:Y:S01]  /*3370*/  FADD.FTZ R225, R36, -R212.reuse ;  /* 0x800000d424e17221 */ /* 0x108fe20000010000 */
[----:B------:R-:W-:Y:S01]  /*3380*/  FMUL.FTZ R36, R105, R204 ;  /* 0x000000cc69247220 */ /* 0x000fe20000410000 */
[----:B------:R-:W1:Y:S01]  /*3390*/  SHFL.IDX PT, R35, R13, R111, 0x1f ;  /* 0x00001f6f0d237589 */ /* 0x000e6200000e0000 */
[----:B------:R-:W-:Y:S01]  /*33a0*/  FADD.FTZ R38, R38, -R212 ;  /* 0x800000d426267221 */ /* 0x000fe20000010000 */
[--C-:B----4-:R-:W-:Y:S01]  /*33b0*/  FADD.FTZ R37, R37, -R211.reuse ;  /* 0x800000d325257221 */ /* 0x110fe20000010000 */
[----:B------:R-:W-:Y:S01]  /*33c0*/  FADD.FTZ R39, R39, -R211 ;  /* 0x800000d327277221 */ /* 0x000fe20000010000 */
[----:B------:R-:W-:Y:S01]  /*33d0*/  FSEL R212, R9, -INF , P2 ;  /* 0xff80000009d47808 */ /* 0x000fe20001000000 */
[----:B------:R-:W3:Y:S01]  /*33e0*/  SHFL.IDX PT, R211, R13, R112, 0x1f ;  /* 0x00001f700dd37589 */ /* 0x000ee200000e0000 */
[--C-:B--2---:R-:W-:Y:S01]  /*33f0*/  FFMA.FTZ R122, R122, UR11, -R31.reuse ;  /* 0x0000000b7a7a7c23 */ /* 0x104fe2000801081f */
[----:B------:R-:W-:Y:S01]  /*3400*/  FFMA.FTZ R121, R121, UR11, -R31 ;  /* 0x0000000b79797c23 */ /* 0x000fe2000801081f */
[----:B------:R-:W-:Y:S01]  /*3410*/  FFMA.FTZ R204, -R21, R21, 1 ;  /* 0x3f80000015cc7423 */ /* 0x000fe20000010115 */
[----:B------:R2:W-:Y:S01]  /*3420*/  MUFU.EX2 R31, R129 ;  /* 0x00000081001f7308 */ /* 0x0005e20000000800 */
[----:B------:R-:W-:Y:S01]  /*3430*/  FMUL.FTZ R207, R102, R207 ;  /* 0x000000cf66cf7220 */ /* 0x000fe20000410000 */
[----:B------:R-:W-:Y:S01]  /*3440*/  FMUL.FTZ R223, R94, R223 ;  /* 0x000000df5edf7220 */ /* 0x000fe20000410000 */
[----:B------:R-:W-:Y:S01]  /*3450*/  FMUL.FTZ R135, R101, R135 ;  /* 0x0000008765877220 */ /* 0x000fe20000410000 */
[----:B------:R-:W-:Y:S01]  /*3460*/  FMUL.FTZ R224, R95, R224 ;  /* 0x000000e05fe07220 */ /* 0x000fe20000410000 */
[----:B------:R-:W-:Y:S01]  /*3470*/  FMUL.FTZ R204, R204, R207 ;  /* 0x000000cfcccc7220 */ /* 0x000fe20000410000 */
[----:B------:R-:W-:Y:S01]  /*3480*/  FSEL R207, R3, -INF , P2 ;  /* 0xff80000003cf7808 */ /* 0x000fe20001000000 */
[----:B------:R-:W-:Y:S01]  /*3490*/  FMUL.FTZ R209, R107, R209 ;  /* 0x000000d16bd17220 */ /* 0x000fe20000410000 */
[----:B------:R4:W-:Y:S01]  /*34a0*/  MUFU.EX2 R21, R131 ;  /* 0x0000008300157308 */ /* 0x0009e20000000800 */
[----:B--2---:R-:W-:-:S04]  /*34b0*/  FFMA.FTZ R129, -R17, R17, 1 ;  /* 0x3f80000011817423 */ /* 0x004fc80000010111 */
[----:B------:R-:W-:Y:S01]  /*34c0*/  FMUL.FTZ R129, R129, R210 ;  /* 0x000000d281817220 */ /* 0x000fe20000410000 */
[----:B------:R-:W-:Y:S01]  /*34d0*/  FSEL R210, R7, -INF , P2 ;  /* 0xff80000007d27808 */ /* 0x000fe20001000000 */
[----:B-1----:R-:W-:Y:S01]  /*34e0*/  FFMA.FTZ R207, R207, UR11, -R35 ;  /* 0x0000000bcfcf7c23 */ /* 0x002fe20008010823 */
[----:B------:R1:W-:Y:S01]  /*34f0*/  MUFU.EX2 R17, R134 ;  /* 0x0000008600117308 */ /* 0x0003e20000000800 */
[----:B----4-:R-:W-:Y:S02]  /*3500*/  FFMA.FTZ R131, -R216, R216, 1 ;  /* 0x3f800000d8837423 */ /* 0x010fe400000101d8 */
[----:B------:R-:W-:Y:S01]  /*3510*/  FFMA.FTZ R210, R210, UR11, -R34 ;  /* 0x0000000bd2d27c23 */ /* 0x000fe20008010822 */
[----:B---3--:R-:W-:Y:S01]  /*3520*/  FFMA.FTZ R212, R212, UR11, -R211 ;  /* 0x0000000bd4d47c23 */ /* 0x008fe200080108d3 */
[----:B------:R-:W2:Y:S03]  /*3530*/  SHFL.IDX PT, R216, R12, R10, 0x1f ;  /* 0x00001f0a0cd87589 */ /* 0x000ea600000e0000 */
[----:B------:R-:W3:Y:S01]  /*3540*/  MUFU.EX2 R96, R96 ;  /* 0x0000006000607308 */ /* 0x000ee20000000800 */
[----:B-1----:R-:W-:-:S04]  /*3550*/  FFMA.FTZ R134, -R18, R18, 1 ;  /* 0x3f80000012867423 */ /* 0x002fc80000010112 */
[----:B------:R-:W-:Y:S01]  /*3560*/  FMUL.FTZ R134, R134, R209 ;  /* 0x000000d186867220 */ /* 0x000fe20000410000 */
[----:B------:R-:W-:Y:S02]  /*3570*/  FSEL R209, R0, -INF , P2 ;  /* 0xff80000000d17808 */ /* 0x000fe40001000000 */
[----:B------:R1:W-:Y:S08]  /*3580*/  MUFU.EX2 R18, R132 ;  /* 0x0000008400127308 */ /* 0x0003f00000000800 */
[----:B------:R-:W4:Y:S01]  /*3590*/  MUFU.EX2 R89, R89 ;  /* 0x0000005900597308 */ /* 0x000f220000000800 */
[----:B-1----:R-:W-:Y:S01]  /*35a0*/  FMUL.FTZ R132, R19, R206 ;  /* 0x000000ce13847220 */ /* 0x002fe20000410000 */
[----:B------:R-:W-:Y:S01]  /*35b0*/  FSEL R206, R5, -INF , P1 ;  /* 0xff80000005ce7808 */ /* 0x000fe20000800000 */
[----:B------:R1:W4:Y:S01]  /*35c0*/  SHFL.IDX PT, R19, R13, R114, 0x1f ;  /* 0x00001f720d137589 */ /* 0x00032200000e0000 */
[----:B---3--:R-:W-:Y:S01]  /*35d0*/  FMUL.FTZ R33, R96, R33 ;  /* 0x0000002160217220 */ /* 0x008fe20000410000 */
[--C-:B--2---:R-:W-:Y:S01]  /*35e0*/  FADD.FTZ R40, R40, -R216.reuse ;  /* 0x800000d828287221 */ /* 0x104fe20000010000 */
[----:B------:R-:W-:Y:S01]  /*35f0*/  FADD.FTZ R42, R42, -R216 ;  /* 0x800000d82a2a7221 */ /* 0x000fe20000010000 */
[----:B------:R-:W-:Y:S01]  /*3600*/  FFMA.FTZ R206, R206, UR11, -R34 ;  /* 0x0000000bcece7c23 */ /* 0x000fe20008010822 */
[----:B------:R-:W2:Y:S02]  /*3610*/  MUFU.EX2 R92, R92 ;  /* 0x0000005c005c7308 */ /* 0x000ea40000000800 */
[----:B------:R-:W-:-:S06]  /*3620*/  FMUL.FTZ R42, R22, R42 ;  /* 0x0000002a162a7220 */ /* 0x000fcc0000410000 */
[----:B-1----:R1:W-:Y:S01]  /*3630*/  MUFU.EX2 R13, R202 ;  /* 0x000000ca000d7308 */ /* 0x0023e20000000800 */
[----:B----4-:R-:W-:-:S07]  /*3640*/  FMUL.FTZ R38, R89, R38 ;  /* 0x0000002659267220 */ /* 0x010fce0000410000 */
[----:B------:R3:W-:Y:S01]  /*3650*/  MUFU.EX2 R34, R133 ;  /* 0x0000008500227308 */ /* 0x0007e20000000800 */
[----:B-1----:R-:W-:Y:S01]  /*3660*/  FMUL.FTZ R202, R20, R36 ;  /* 0x0000002414ca7220 */ /* 0x002fe20000410000 */
[----:B------:R-:W-:Y:S01]  /*3670*/  FSEL R20, R6, -INF , P1 ;  /* 0xff80000006147808 */ /* 0x000fe20000800000 */
[----:B------:R-:W-:Y:S01]  /*3680*/  FFMA.FTZ R209, R209, UR11, -R19 ;  /* 0x0000000bd1d17c23 */ /* 0x000fe20008010813 */
[----:B--2---:R-:W-:-:S03]  /*3690*/  FMUL.FTZ R37, R92, R37 ;  /* 0x000000255c257220 */ /* 0x004fc60000410000 */
[----:B------:R-:W-:Y:S01]  /*36a0*/  FFMA.FTZ R211, R20, UR11, -R211 ;  /* 0x0000000b14d37c23 */ /* 0x000fe200080108d3 */
[----:B------:R-:W-:Y:S01]  /*36b0*/  FFMA.FTZ R20, -R201, R201, 1 ;  /* 0x3f800000c9147423 */ /* 0x000fe200000101c9 */
[----:B------:R-:W-:Y:S01]  /*36c0*/  FFMA.FTZ R201, -R200, R200, 1 ;  /* 0x3f800000c8c97423 */ /* 0x000fe200000101c8 */
[----:B---3--:R-:W-:Y:S01]  /*36d0*/  FMUL.FTZ R133, R103, R208 ;  /* 0x000000d067857220 */ /* 0x008fe20000410000 */
[----:B------:R1:W-:Y:S01]  /*36e0*/  MUFU.EX2 R36, R205 ;  /* 0x000000cd00247308 */ /* 0x0003e20000000800 */
[----:B------:R-:W-:Y:S01]  /*36f0*/  FFMA.FTZ R200, -R221, R221, 1 ;  /* 0x3f800000ddc87423 */ /* 0x000fe200000101dd */
[----:B------:R-:W-:Y:S01]  /*3700*/  FMUL.FTZ R201, R201, R203 ;  /* 0x000000cbc9c97220 */ /* 0x000fe20000410000 */
[----:B------:R-:W-:Y:S01]  /*3710*/  FMUL.FTZ R203, R20, R133 ;  /* 0x0000008514cb7220 */ /* 0x000fe20000410000 */
[----:B------:R-:W-:Y:S01]  /*3720*/  FMUL.FTZ R20, R91, R225 ;  /* 0x000000e15b147220 */ /* 0x000fe20000410000 */
[----:B------:R-:W-:Y:S01]  /*3730*/  FFMA.FTZ R133, -R219, R219, 1 ;  /* 0x3f800000db857423 */ /* 0x000fe200000101db */
[----:B------:R-:W2:Y:S01]  /*3740*/  SHFL.IDX PT, R225, R12, R108, 0x1f ;  /* 0x00001f6c0ce17589 */ /* 0x000ea200000e0000 */
[----:B------:R-:W-:Y:S01]  /*3750*/  FMUL.FTZ R200, R200, R135 ;  /* 0x00000087c8c87220 */ /* 0x000fe20000410000 */
[----:B------:R-:W-:Y:S01]  /*3760*/  FMUL.FTZ R135, R220, R224 ;  /* 0x000000e0dc877220 */ /* 0x000fe20000410000 */
[----:B-1----:R-:W-:Y:S01]  /*3770*/  FSEL R205, R218, -INF , P1 ;  /* 0xff800000dacd7808 */ /* 0x002fe20000800000 */
[----:B------:R-:W1:Y:S01]  /*3780*/  SHFL.IDX PT, R219, R12, R106, 0x1f ;  /* 0x00001f6a0cdb7589 */ /* 0x000e6200000e0000 */
[----:B------:R-:W3:Y:S01]  /*3790*/  MUFU.EX2 R90, R90 ;  /* 0x0000005a005a7308 */ /* 0x000ee20000000800 */
[----:B------:R-:W-:-:S02]  /*37a0*/  FMUL.FTZ R133, R133, R33 ;  /* 0x0000002185857220 */ /* 0x000fc40000410000 */
[----:B------:R-:W-:Y:S01]  /*37b0*/  FFMA.FTZ R205, R205, UR11, -R35 ;  /* 0x0000000bcdcd7c23 */ /* 0x000fe20008010823 */
[----:B------:R-:W-:Y:S01]  /*37c0*/  FSEL R35, R217, -INF , P1 ;  /* 0xff800000d9237808 */ /* 0x000fe20000800000 */
[----:B------:R-:W4:Y:S03]  /*37d0*/  SHFL.IDX PT, R220, R12, R109, 0x1f ;  /* 0x00001f6d0cdc7589 */ /* 0x000f2600000e0000 */
[----:B------:R-:W4:Y:S01]  /*37e0*/  MUFU.EX2 R100, R100 ;  /* 0x0000006400647308 */ /* 0x000f220000000800 */
[----:B------:R-:W-:Y:S01]  /*37f0*/  FFMA.FTZ R208, R35, UR11, -R19 ;  /* 0x0000000b23d07c23 */ /* 0x000fe20008010813 */
[----:B------:R-:W4:Y:S04]  /*3800*/  SHFL.IDX PT, R224, R12, R110, 0x1f ;  /* 0x00001f6e0ce07589 */ /* 0x000f2800000e0000 */
[----:B------:R-:W-:Y:S02]  /*3810*/  SHFL.IDX PT, R221, R12, R111, 0x1f ;  /* 0x00001f6f0cdd7589 */ /* 0x000fe400000e0000 */
[----:B------:R1:W-:Y:S01]  /*3820*/  MUFU.EX2 R35, R130 ;  /* 0x0000008200237308 */ /* 0x0003e20000000800 */
[----:B---3--:R-:W-:Y:S01]  /*3830*/  FMUL.FTZ R39, R90, R39 ;  /* 0x000000275a277220 */ /* 0x008fe20000410000 */
[----:B--2---:R-:W-:-:S06]  /*3840*/  FADD.FTZ R216, R45, -R225 ;  /* 0x800000e12dd87221 */ /* 0x004fcc0000010000 */
[----:B------:R-:W2:Y:S01]  /*3850*/  MUFU.EX2 R88, R88 ;  /* 0x0000005800587308 */ /* 0x000ea20000000800 */
[----:B-1----:R-:W-:Y:S01]  /*3860*/  FFMA.FTZ R130, -R228, R228, 1 ;  /* 0x3f800000e4827423 */ /* 0x002fe200000101e4 */
[----:B------:R-:W-:Y:S01]  /*3870*/  LDS R45, [R15+0x400] ;  /* 0x000400000f2d7984 */ /* 0x000fe20000000800 */
[--C-:B------:R-:W-:Y:S01]  /*3880*/  FADD.FTZ R43, R43, -R219.reuse ;  /* 0x800000db2b2b7221 */ /* 0x100fe20000010000 */
[----:B------:R-:W-:Y:S01]  /*3890*/  FADD.FTZ R41, R41, -R219 ;  /* 0x800000db29297221 */ /* 0x000fe20000010000 */
[----:B------:R-:W-:Y:S01]  /*38a0*/  FMUL.FTZ R130, R130, R223 ;  /* 0x000000df82827220 */ /* 0x000fe20000410000 */
[----:B----4-:R-:W-:Y:S01]  /*38b0*/  FADD.FTZ R44, R44, -R220 ;  /* 0x800000dc2c2c7221 */ /* 0x010fe20000010000 */
[----:B------:R-:W1:Y:S01]  /*38c0*/  SHFL.IDX PT, R223, R12, R112, 0x1f ;  /* 0x00001f700cdf7589 */ /* 0x000e6200000e0000 */
[----:B------:R3:W-:Y:S01]  /*38d0*/  MUFU.EX2 R33, R128 ;  /* 0x0000008000217308 */ /* 0x0007e20000000800 */
[----:B------:R-:W-:Y:S01]  /*38e0*/  FMUL.FTZ R43, R100, R43 ;  /* 0x0000002b642b7220 */ /* 0x000fe20000410000 */
[----:B------:R-:W-:Y:S01]  /*38f0*/  FADD.FTZ R49, R49, -R224 ;  /* 0x800000e031317221 */ /* 0x000fe20000010000 */
[----:B------:R-:W-:-:S05]  /*3900*/  FMUL.FTZ R41, R23, R41 ;  /* 0x0000002917297220 */ /* 0x000fca0000410000 */
[----:B------:R-:W4:Y:S01]  /*3910*/  MUFU.EX2 R98, R98 ;  /* 0x0000006200627308 */ /* 0x000f220000000800 */
[----:B---3--:R-:W-:Y:S01]  /*3920*/  FFMA.FTZ R128, -R222, R222, 1 ;  /* 0x3f800000de807423 */ /* 0x008fe200000101de */
[----:B--2---:R-:W-:Y:S01]  /*3930*/  FMUL.FTZ R40, R88, R40 ;  /* 0x0000002858287220 */ /* 0x004fe20000410000 */
[----:B------:R2:W3:Y:S05]  /*3940*/  SHFL.IDX PT, R222, R12, R114, 0x1f ;  /* 0x00001f720cde7589 */ /* 0x0004ea00000e0000 */
[----:B------:R-:W3:Y:S01]  /*3950*/  MUFU.EX2 R99, R99 ;  /* 0x0000006300637308 */ /* 0x000ee20000000800 */
[----:B------:R-:W-:Y:S01]  /*3960*/  FMUL.FTZ R128, R128, R20 ;  /* 0x0000001480807220 */ /* 0x000fe20000410000 */
[----:B------:R-:W-:Y:S01]  /*3970*/  FFMA.FTZ R233, -R233, R233, 1 ;  /* 0x3f800000e9e97423 */ /* 0x000fe200000101e9 */
[----:B------:R-:W-:Y:S01]  /*3980*/  FFMA.FTZ R237, -R237, R237, 1 ;  /* 0x3f800000eded7423 */ /* 0x000fe200000101ed */
[----:B------:R-:W-:Y:S01]  /*3990*/  FADD.FTZ R46, R46, -R220 ;  /* 0x800000dc2e2e7221 */ /* 0x000fe20000010000 */
[----:B------:R-:W-:Y:S01]  /*39a0*/  FADD.FTZ R47, R47, -R225 ;  /* 0x800000e12f2f7221 */ /* 0x000fe20000010000 */
[----:B------:R-:W-:Y:S01]  /*39b0*/  FADD.FTZ R51, R51, -R224 ;  /* 0x800000e033337221 */ /* 0x000fe20000010000 */
[--C-:B-1----:R-:W-:Y:S01]  /*39c0*/  FADD.FTZ R50, R50, -R223.reuse ;  /* 0x800000df32327221 */ /* 0x102fe20000010000 */
[----:B--2---:R1:W-:Y:S08]  /*39d0*/  MUFU.EX2 R12, R126 ;  /* 0x0000007e000c7308 */ /* 0x0043f00000000800 */
[----:B------:R2:W-:Y:S01]  /*39e0*/  MUFU.EX2 R19, R127 ;  /* 0x0000007f00137308 */ /* 0x0005e20000000800 */
[----:B-1----:R-:W-:Y:S01]  /*39f0*/  FFMA.FTZ R126, -R229, R229, 1 ;  /* 0x3f800000e57e7423 */ /* 0x002fe200000101e5 */
[----:B----4-:R-:W-:Y:S01]  /*3a00*/  FMUL.FTZ R44, R98, R44 ;  /* 0x0000002c622c7220 */ /* 0x010fe20000410000 */
[----:B------:R-:W-:Y:S01]  /*3a10*/  FADD.FTZ R48, R48, -R223 ;  /* 0x800000df30307221 */ /* 0x000fe20000010000 */
[----:B------:R-:W-:Y:S01]  /*3a20*/  FADD.FTZ R52, R52, -R221 ;  /* 0x800000dd34347221 */ /* 0x000fe20000010000 */
[----:B------:R-:W-:Y:S01]  /*3a30*/  FMUL.FTZ R126, R126, R38 ;  /* 0x000000267e7e7220 */ /* 0x000fe20000410000 */
[----:B---3--:R-:W-:-:S02]  /*3a40*/  FADD.FTZ R219, R53, -R222 ;  /* 0x800000de35db7221 */ /* 0x008fc40000010000 */
[----:B------:R1:W-:Y:S01]  /*3a50*/  MUFU.EX2 R20, R125 ;  /* 0x0000007d00147308 */ /* 0x0003e20000000800 */
[----:B--2---:R-:W-:Y:S01]  /*3a60*/  FFMA.FTZ R127, -R230, R230, 1 ;  /* 0x3f800000e67f7423 */ /* 0x004fe200000101e6 */
[----:B------:R-:W-:Y:S01]  /*3a70*/  FMUL.FTZ R50, R29, R50 ;  /* 0x000000321d327220 */ /* 0x000fe20000410000 */
[----:B------:R-:W-:Y:S01]  /*3a80*/  FMUL.FTZ R216, R99, R216 ;  /* 0x000000d863d87220 */ /* 0x000fe20000410000 */
[----:B------:R-:W-:Y:S01]  /*3a90*/  FADD.FTZ R221, R54, -R221 ;  /* 0x800000dd36dd7221 */ /* 0x000fe20000010000 */
[----:B------:R-:W-:Y:S01]  /*3aa0*/  FMUL.FTZ R127, R127, R37 ;  /* 0x000000257f7f7220 */ /* 0x000fe20000410000 */
[----:B------:R-:W-:Y:S02]  /*3ab0*/  FADD.FTZ R222, R55, -R222 ;  /* 0x800000de37de7221 */ /* 0x000fe40000010000 */
[----:B------:R2:W-:Y:S01]  /*3ac0*/  MUFU.EX2 R38, R213 ;  /* 0x000000d500267308 */ /* 0x0005e20000000800 */
[----:B-1----:R-:W-:-:S07]  /*3ad0*/  FMUL.FTZ R125, R227, R39 ;  /* 0x00000027e37d7220 */ /* 0x002fce0000410000 */
[----:B------:R1:W-:Y:S01]  /*3ae0*/  MUFU.EX2 R37, R215 ;  /* 0x000000d700257308 */ /* 0x0003e20000000800 */
[----:B--2---:R-:W-:-:S04]  /*3af0*/  FFMA.FTZ R213, -R235, R235, 1 ;  /* 0x3f800000ebd57423 */ /* 0x004fc800000101eb */
[----:B------:R-:W-:Y:S01]  /*3b00*/  FMUL.FTZ R213, R213, R42 ;  /* 0x0000002ad5d57220 */ /* 0x000fe20000410000 */
[----:B------:R-:W-:Y:S02]  /*3b10*/  FFMA.FTZ R42, -R11, R11, 1 ;  /* 0x3f8000000b2a7423 */ /* 0x000fe4000001010b */
[----:B------:R2:W-:Y:S01]  /*3b20*/  MUFU.EX2 R39, R120 ;  /* 0x0000007800277308 */ /* 0x0005e20000000800 */
[----:B-1----:R-:W-:Y:S01]  /*3b30*/  FFMA.FTZ R215, -R236, R236, 1 ;  /* 0x3f800000ecd77423 */ /* 0x002fe200000101ec */
[----:B------:R-:W-:Y:S01]  /*3b40*/  FMUL.FTZ R46, R16, R46 ;  /* 0x0000002e102e7220 */ /* 0x000fe20000410000 */
[----:B------:R-:W-:-:S05]  /*3b50*/  FMUL.FTZ R47, R28, R47 ;  /* 0x0000002f1c2f7220 */ /* 0x000fca0000410000 */
[----:B------:R1:W3:Y:S01]  /*3b60*/  MUFU.EX2 R15, R214 ;  /* 0x000000d6000f7308 */ /* 0x0002e20000000800 */
[----:B--2---:R-:W-:Y:S01]  /*3b70*/  FMUL.FTZ R120, R231, R43 ;  /* 0x0000002be7787220 */ /* 0x004fe20000410000 */
[----:B------:R-:W-:Y:S01]  /*3b80*/  FMUL.FTZ R43, R32, R49 ;  /* 0x00000031202b7220 */ /* 0x000fe20000410000 */
[----:B------:R-:W-:Y:S01]  /*3b90*/  FMUL.FTZ R215, R215, R41 ;  /* 0x00000029d7d77220 */ /* 0x000fe20000410000 */
[----:B------:R-:W-:Y:S01]  /*3ba0*/  FFMA.FTZ R41, -R199, R199, 1 ;  /* 0x3f800000c7297423 */ /* 0x000fe200000101c7 */
[----:B------:R-:W-:Y:S01]  /*3bb0*/  FMUL.FTZ R49, R233, R50 ;  /* 0x00000032e9317220 */ /* 0x000fe20000410000 */
[----:B------:R-:W-:Y:S01]  /*3bc0*/  FMUL.FTZ R50, R237, R43 ;  /* 0x0000002bed327220 */ /* 0x000fe20000410000 */
[----:B------:R-:W-:Y:S01]  /*3bd0*/  FMUL.FTZ R48, R30, R48 ;  /* 0x000000301e307220 */ /* 0x000fe20000410000 */
[----:B------:R-:W-:Y:S01]  /*3be0*/  FMUL.FTZ R51, R31, R51 ;  /* 0x000000331f337220 */ /* 0x000fe20000410000 */
[----:B-1----:R-:W-:Y:S01]  /*3bf0*/  FMUL.FTZ R214, R232, R40 ;  /* 0x00000028e8d67220 */ /* 0x002fe20000410000 */
[----:B------:R-:W-:Y:S01]  /*3c00*/  FFMA.FTZ R55, -R234, R234, 1 ;  /* 0x3f800000ea377423 */ /* 0x000fe200000101ea */
[----:B------:R1:W-:Y:S01]  /*3c10*/  MUFU.EX2 R40, R119 ;  /* 0x0000007700287308 */ /* 0x0003e20000000800 */
[----:B------:R-:W-:Y:S01]  /*3c20*/  FFMA.FTZ R43, -R196, R196, 1 ;  /* 0x3f800000c42b7423 */ /* 0x000fe200000101c4 */
[----:B------:R-:W-:Y:S01]  /*3c30*/  FFMA.FTZ R54, -R198, R198, 1 ;  /* 0x3f800000c6367423 */ /* 0x000fe200000101c6 */
[----:B------:R-:W-:Y:S01]  /*3c40*/  FMUL.FTZ R216, R41, R216 ;  /* 0x000000d829d87220 */ /* 0x000fe20000410000 */
[----:B------:R-:W-:Y:S04]  /*3c50*/  SHFL.IDX PT, R224, R45, R108, 0x1f ;  /* 0x00001f6c2de07589 */ /* 0x000fe800000e0000 */
[----:B------:R-:W-:Y:S01]  /*3c60*/  SHFL.IDX PT, R223, R45, R110, 0x1f ;  /* 0x00001f6e2ddf7589 */ /* 0x000fe200000e0000 */
[----:B-1----:R-:W-:Y:S01]  /*3c70*/  FMUL.FTZ R119, R42, R44 ;  /* 0x0000002c2a777220 */ /* 0x002fe20000410000 */
[----:B------:R-:W-:Y:S01]  /*3c80*/  FFMA.FTZ R42, -R197, R197, 1 ;  /* 0x3f800000c52a7423 */ /* 0x000fe200000101c5 */
[----:B------:R1:W-:Y:S01]  /*3c90*/  MUFU.EX2 R41, R118 ;  /* 0x0000007600297308 */ /* 0x0003e20000000800 */
[----:B------:R-:W-:Y:S01]  /*3ca0*/  FMUL.FTZ R51, R43, R51 ;  /* 0x000000332b337220 */ /* 0x000fe20000410000 */
[----:B------:R-:W-:Y:S01]  /*3cb0*/  FMUL.FTZ R55, R55, R46 ;  /* 0x0000002e37377220 */ /* 0x000fe20000410000 */
[----:B------:R-:W-:Y:S01]  /*3cc0*/  FMUL.FTZ R54, R54, R48 ;  /* 0x0000003036367220 */ /* 0x000fe20000410000 */
[----:B------:R-:W2:Y:S04]  /*3cd0*/  SHFL.IDX PT, R46, R45, R10, 0x1f ;  /* 0x00001f0a2d2e7589 */ /* 0x000ea800000e0000 */
[----:B------:R4:W-:Y:S01]  /*3ce0*/  MUFU.EX2 R43, R116 ;  /* 0x00000074002b7308 */ /* 0x0009e20000000800 */
[----:B-1----:R-:W-:Y:S01]  /*3cf0*/  FMUL.FTZ R118, R42, R47 ;  /* 0x0000002f2a767220 */ /* 0x002fe20000410000 */
[----:B------:R-:W1:Y:S04]  /*3d00*/  SHFL.IDX PT, R48, R45, R109, 0x1f ;  /* 0x00001f6d2d307589 */ /* 0x000e6800000e0000 */
[----:B------:R-:W3:Y:S02]  /*3d10*/  SHFL.IDX PT, R47, R45, R106, 0x1f ;  /* 0x00001f6a2d2f7589 */ /* 0x000ee400000e0000 */
[----:B------:R2:W-:Y:S02]  /*3d20*/  MUFU.EX2 R42, R117 ;  /* 0x00000075002a7308 */ /* 0x0005e40000000800 */
[----:B----4-:R-:W-:Y:S04]  /*3d30*/  SHFL.IDX PT, R116, R45, R111, 0x1f ;  /* 0x00001f6f2d747589 */ /* 0x010fe800000e0000 */
[----:B------:R-:W-:Y:S02]  /*3d40*/  SHFL.IDX PT, R220, R45, R114, 0x1f ;  /* 0x00001f722ddc7589 */ /* 0x000fe400000e0000 */
[----:B------:R4:W-:Y:S02]  /*3d50*/  MUFU.EX2 R44, R115 ;  /* 0x00000073002c7308 */ /* 0x0009e40000000800 */
[----:B--2---:R2:W3:Y:S01]  /*3d60*/  SHFL.IDX PT, R117, R45, R112, 0x1f ;  /* 0x00001f702d757589 */ /* 0x0044e200000e0000 */
[----:B------:R-:W-:Y:S01]  /*3d70*/  FMUL.FTZ R222, R36, R222 ;  /* 0x000000de24de7220 */ /* 0x000fe20000410000 */
[----:B------:R-:W-:Y:S01]  /*3d80*/  FFMA.FTZ R53, -R195, R195, 1 ;  /* 0x3f800000c3357423 */ /* 0x000fe200000101c3 */
[----:B------:R-:W-:Y:S01]  /*3d90*/  FMUL.FTZ R52, R17, R52 ;  /* 0x0000003411347220 */ /* 0x000fe20000410000 */
[----:B------:R-:W3:Y:S02]  /*3da0*/  LDL.LU R11, [R1+0xb0] ;  /* 0x0000b000010b7983 */ /* 0x000ee40000300800 */
[----:B------:R-:W3:Y:S01]  /*3db0*/  MUFU.EX2 R93, R93 ;  /* 0x0000005d005d7308 */ /* 0x000ee20000000800 */
[----:B----4-:R-:W-:Y:S01]  /*3dc0*/  FMUL.FTZ R115, R13, R219 ;  /* 0x000000db0d737220 */ /* 0x010fe20000410000 */
[----:B------:R-:W-:Y:S01]  /*3dd0*/  FFMA.FTZ R219, -R192, R192, 1 ;  /* 0x3f800000c0db7423 */ /* 0x000fe200000101c0 */
[----:B------:R-:W-:Y:S01]  /*3de0*/  FADD.FTZ R56, R56, -R46 ;  /* 0x8000002e38387221 */ /* 0x000fe20000010000 */
[----:B--2---:R-:W-:Y:S01]  /*3df0*/  FFMA.FTZ R45, -R194, R194, 1 ;  /* 0x3f800000c22d7423 */ /* 0x004fe200000101c2 */
[----:B-1----:R-:W-:Y:S01]  /*3e00*/  FADD.FTZ R60, R60, -R48 ;  /* 0x800000303c3c7221 */ /* 0x002fe20000010000 */
[----:B---3--:R-:W-:Y:S01]  /*3e10*/  FADD.FTZ R57, R57, -R47 ;  /* 0x8000002f39397221 */ /* 0x008fe20000010000 */
[----:B------:R1:W5:Y:S01]  /*3e20*/  LDL.LU R199, [R1+0xac] ;  /* 0x0000ac0001c77983 */ /* 0x0003620000300800 */
[----:B------:R-:W-:-:S02]  /*3e30*/  FMUL.FTZ R115, R45, R115 ;  /* 0x000000732d737220 */ /* 0x000fc40000410000 */
[----:B------:R2:W3:Y:S01]  /*3e40*/  MUFU.EX2 R45, R27 ;  /* 0x0000001b002d7308 */ /* 0x0004e20000000800 */
[----:B------:R-:W-:Y:S01]  /*3e50*/  FADD.FTZ R64, R64, -R117 ;  /* 0x8000007540407221 */ /* 0x000fe20000010000 */
[----:B--2---:R-:W-:Y:S01]  /*3e60*/  FMUL.FTZ R27, R219, R222 ;  /* 0x000000dedb1b7220 */ /* 0x004fe20000410000 */
[----:B------:R-:W-:Y:S01]  /*3e70*/  FADD.FTZ R48, R62, -R48 ;  /* 0x800000303e307221 */ /* 0x000fe20000010000 */
[----:B------:R2:W4:Y:S01]  /*3e80*/  LDS R219, [R14+0x400] ;  /* 0x000400000edb7984 */ /* 0x0005220000000800 */
[----:B------:R-:W-:Y:S01]  /*3e90*/  FMUL.FTZ R64, R15, R64 ;  /* 0x000000400f407220 */ /* 0x000fe20000410000 */
[----:B------:R-:W-:Y:S01]  /*3ea0*/  FADD.FTZ R58, R58, -R46 ;  /* 0x8000002e3a3a7221 */ /* 0x000fe20000010000 */
[----:B------:R-:W-:Y:S01]  /*3eb0*/  FMUL.FTZ R56, R34, R56 ;  /* 0x0000003822387220 */ /* 0x000fe20000410000 */
[----:B------:R1:W5:Y:S01]  /*3ec0*/  LDL.LU R198, [R1+0xa8] ;  /* 0x0000a80001c67983 */ /* 0x0003620000300800 */
[----:B------:R-:W-:Y:S01]  /*3ed0*/  FADD.FTZ R59, R59, -R47 ;  /* 0x8000002f3b3b7221 */ /* 0x000fe20000010000 */
[----:B------:R-:W-:Y:S01]  /*3ee0*/  FMUL.FTZ R53, R53, R52 ;  /* 0x0000003435357220 */ /* 0x000fe20000410000 */
[--C-:B------:R-:W-:Y:S01]  /*3ef0*/  FADD.FTZ R63, R63, -R224.reuse ;  /* 0x800000e03f3f7221 */ /* 0x100fe20000010000 */
[----:B--2---:R2:W-:Y:S01]  /*3f00*/  MUFU.EX2 R14, R24 ;  /* 0x00000018000e7308 */ /* 0x0045e20000000800 */
[----:B------:R-:W-:Y:S01]  /*3f10*/  FADD.FTZ R62, R61, -R224 ;  /* 0x800000e03d3e7221 */ /* 0x000fe20000010000 */
[----:B------:R1:W5:Y:S01]  /*3f20*/  LDL.LU R197, [R1+0xa4] ;  /* 0x0000a40001c57983 */ /* 0x0003620000300800 */
[----:B------:R-:W-:Y:S01]  /*3f30*/  FADD.FTZ R67, R67, -R223 ;  /* 0x800000df43437221 */ /* 0x000fe20000010000 */
[----:B------:R-:W-:Y:S01]  /*3f40*/  FMUL.FTZ R221, R18, R221 ;  /* 0x000000dd12dd7220 */ /* 0x000fe20000410000 */
[----:B------:R-:W-:Y:S01]  /*3f50*/  FMUL.FTZ R226, R93, R226 ;  /* 0x000000e25de27220 */ /* 0x000fe20000410000 */
[----:B--2---:R-:W-:-:S02]  /*3f60*/  FFMA.FTZ R24, -R184, R184, 1 ;  /* 0x3f800000b8187423 */ /* 0x004fc400000101b8 */
[----:B------:R2:W-:Y:S01]  /*3f70*/  MUFU.EX2 R46, R26 ;  /* 0x0000001a002e7308 */ /* 0x0005e20000000800 */
[----:B------:R-:W-:Y:S01]  /*3f80*/  FADD.FTZ R61, R68, -R116 ;  /* 0x80000074443d7221 */ /* 0x000fe20000010000 */
[----:B------:R1:W5:Y:S01]  /*3f90*/  LDL.LU R196, [R1+0xa0] ;  /* 0x0000a00001c47983 */ /* 0x0003620000300800 */
[----:B------:R-:W-:Y:S01]  /*3fa0*/  FMUL.FTZ R64, R24, R64 ;  /* 0x0000004018407220 */ /* 0x000fe20000410000 */
[----:B------:R-:W-:Y:S01]  /*3fb0*/  FFMA.FTZ R68, -R191, R191, 1 ;  /* 0x3f800000bf447423 */ /* 0x000fe200000101bf */
[----:B------:R-:W-:Y:S01]  /*3fc0*/  FMUL.FTZ R57, R35, R57 ;  /* 0x0000003923397220 */ /* 0x000fe20000410000 */
[----:B------:R1:W5:Y:S01]  /*3fd0*/  LDL.LU R195, [R1+0x9c] ;  /* 0x00009c0001c37983 */ /* 0x0003620000300800 */
[----:B------:R-:W-:Y:S01]  /*3fe0*/  FFMA.FTZ R52, -R193, R193, 1 ;  /* 0x3f800000c1347423 */ /* 0x000fe200000101c1 */
[----:B------:R1:W3:Y:S01]  /*3ff0*/  MUFU.EX2 R47, R25 ;  /* 0x00000019002f7308 */ /* 0x0002e20000000800 */
[----:B--2---:R-:W-:Y:S01]  /*4000*/  FADD.FTZ R26, R65, -R223 ;  /* 0x800000df411a7221 */ /* 0x004fe20000010000 */
[----:B------:R-:W-:Y:S01]  /*4010*/  FFMA.FTZ R65, -R190, R190, 1 ;  /* 0x3f800000be417423 */ /* 0x000fe200000101be */
[----:B------:R2:W5:Y:S01]  /*4020*/  LDL.LU R194, [R1+0x98] ;  /* 0x0000980001c27983 */ /* 0x0005620000300800 */
[----:B------:R-:W-:Y:S01]  /*4030*/  FADD.FTZ R117, R66, -R117 ;  /* 0x8000007542757221 */ /* 0x000fe20000010000 */
[----:B------:R-:W-:-:S02]  /*4040*/  FMUL.FTZ R58, R21, R58 ;  /* 0x0000003a153a7220 */ /* 0x000fc40000410000 */
[----:B----4-:R-:W-:Y:S04]  /*4050*/  SHFL.IDX PT, R108, R219, R108, 0x1f ;  /* 0x00001f6cdb6c7589 */ /* 0x010fe800000e0000 */
[----:B------:R-:W-:Y:S04]  /*4060*/  SHFL.IDX PT, R106, R219, R106, 0x1f ;  /* 0x00001f6adb6a7589 */ /* 0x000fe800000e0000 */
[----:B------:R-:W-:Y:S04]  /*4070*/  SHFL.IDX PT, R111, R219, R111, 0x1f ;  /* 0x00001f6fdb6f7589 */ /* 0x000fe800000e0000 */
[----:B------:R-:W-:Y:S04]  /*4080*/  SHFL.IDX PT, R112, R219, R112, 0x1f ;  /* 0x00001f70db707589 */ /* 0x000fe800000e0000 */
[----:B------:R-:W-:Y:S01]  /*4090*/  SHFL.IDX PT, R109, R219, R109, 0x1f ;  /* 0x00001f6ddb6d7589 */ /* 0x000fe200000e0000 */
[----:B------:R-:W-:-:S03]  /*40a0*/  FMUL.FTZ R62, R20, R62 ;  /* 0x0000003e143e7220 */ /* 0x000fc60000410000 */
[----:B------:R-:W-:Y:S01]  /*40b0*/  SHFL.IDX PT, R110, R219, R110, 0x1f ;  /* 0x00001f6edb6e7589 */ /* 0x000fe200000e0000 */
[----:B------:R-:W-:Y:S01]  /*40c0*/  FMUL.FTZ R60, R19, R60 ;  /* 0x0000003c133c7220 */ /* 0x000fe20000410000 */
[----:B------:R-:W-:Y:S02]  /*40d0*/  FMUL.FTZ R59, R33, R59 ;  /* 0x0000003b213b7220 */ /* 0x000fe40000410000 */
[----:B------:R-:W-:Y:S01]  /*40e0*/  SHFL.IDX PT, R114, R219, R114, 0x1f ;  /* 0x00001f72db727589 */ /* 0x000fe200000e0000 */
[----:B------:R-:W-:Y:S01]  /*40f0*/  FMUL.FTZ R63, R37, R63 ;  /* 0x0000003f253f7220 */ /* 0x000fe20000410000 */
[----:B------:R-:W-:Y:S01]  /*4100*/  FMUL.FTZ R48, R12, R48 ;  /* 0x000000300c307220 */ /* 0x000fe20000410000 */
[----:B------:R-:W-:Y:S01]  /*4110*/  FMUL.FTZ R67, R40, R67 ;  /* 0x0000004328437220 */ /* 0x000fe20000410000 */
[----:B------:R-:W4:Y:S01]  /*4120*/  SHFL.IDX PT, R24, R219, R10, 0x1f ;  /* 0x00001f0adb187589 */ /* 0x000f2200000e0000 */
[----:B-1----:R-:W-:Y:S01]  /*4130*/  FFMA.FTZ R25, -R189, R189, 1 ;  /* 0x3f800000bd197423 */ /* 0x002fe200000101bd */
[----:B------:R-:W-:Y:S01]  /*4140*/  FMUL.FTZ R68, R68, R56 ;  /* 0x0000003844447220 */ /* 0x000fe20000410000 */
[----:B------:R-:W-:Y:S01]  /*4150*/  FMUL.FTZ R56, R65, R57 ;  /* 0x0000003941387220 */ /* 0x000fe20000410000 */
[----:B------:R2:W5:Y:S01]  /*4160*/  LDL.LU R193, [R1+0x94] ;  /* 0x0000940001c17983 */ /* 0x0005620000300800 */
[----:B------:R-:W-:Y:S01]  /*4170*/  FADD.FTZ R116, R70, -R116 ;  /* 0x8000007446747221 */ /* 0x000fe20000010000 */
[----:B------:R-:W-:Y:S01]  /*4180*/  FFMA.FTZ R57, -R185, R185, 1 ;  /* 0x3f800000b9397423 */ /* 0x000fe200000101b9 */
[----:B------:R-:W1:Y:S01]  /*4190*/  MUFU.EX2 R211, R211 ;  /* 0x000000d300d37308 */ /* 0x000e620000000800 */
[----:B------:R2:W5:Y:S01]  /*41a0*/  LDL.LU R192, [R1+0x90] ;  /* 0x0000900001c07983 */ /* 0x0005620000300800 */
[--C-:B------:R-:W-:Y:S01]  /*41b0*/  FADD.FTZ R66, R69, -R220.reuse ;  /* 0x800000dc45427221 */ /* 0x100fe20000010000 */
[----:B------:R-:W-:Y:S01]  /*41c0*/  FMUL.FTZ R25, R25, R58 ;  /* 0x0000003a19197220 */ /* 0x000fe20000410000 */
[----:B------:R-:W-:Y:S01]  /*41d0*/  FFMA.FTZ R70, -R187, R187, 1 ;  /* 0x3f800000bb467423 */ /* 0x000fe200000101bb */
[----:B------:R2:W5:Y:S01]  /*41e0*/  LDL.LU R191, [R1+0x8c] ;  /* 0x00008c0001bf7983 */ /* 0x0005620000300800 */
[----:B------:R-:W-:Y:S01]  /*41f0*/  FFMA.FTZ R65, -R182, R182, 1 ;  /* 0x3f800000b6417423 */ /* 0x000fe200000101b6 */
[----:B------:R-:W-:Y:S01]  /*4200*/  FMUL.FTZ R117, R38, R117 ;  /* 0x0000007526757220 */ /* 0x000fe20000410000 */
[----:B------:R-:W-:Y:S01]  /*4210*/  FADD.FTZ R220, R71, -R220 ;  /* 0x800000dc47dc7221 */ /* 0x000fe20000010000 */
[----:B------:R2:W5:Y:S01]  /*4220*/  LDL.LU R190, [R1+0x88] ;  /* 0x0000880001be7983 */ /* 0x0005620000300800 */
[----:B------:R-:W-:Y:S01]  /*4230*/  FFMA.FTZ R69, -R188, R188, 1 ;  /* 0x3f800000bc457423 */ /* 0x000fe200000101bc */
[----:B------:R-:W-:Y:S01]  /*4240*/  FFMA.FTZ R58, -R183, R183, 1 ;  /* 0x3f800000b73a7423 */ /* 0x000fe200000101b7 */
[----:B------:R-:W-:Y:S01]  /*4250*/  FFMA.FTZ R71, -R186, R186, 1 ;  /* 0x3f800000ba477423 */ /* 0x000fe200000101ba */
[----:B------:R2:W5:Y:S01]  /*4260*/  LDL.LU R189, [R1+0x84] ;  /* 0x0000840001bd7983 */ /* 0x0005620000300800 */
[----:B------:R-:W-:Y:S01]  /*4270*/  FMUL.FTZ R57, R57, R62 ;  /* 0x0000003e39397220 */ /* 0x000fe20000410000 */
[----:B------:R-:W-:Y:S01]  /*4280*/  FMUL.FTZ R70, R70, R60 ;  /* 0x0000003c46467220 */ /* 0x000fe20000410000 */
[----:B------:R-:W2:Y:S01]  /*4290*/  MUFU.EX2 R205, R205 ;  /* 0x000000cd00cd7308 */ /* 0x000ea20000000800 */
[----:B------:R1:W5:Y:S01]  /*42a0*/  LDL.LU R188, [R1+0x80] ;  /* 0x0000800001bc7983 */ /* 0x0003620000300800 */
[----:B------:R-:W-:Y:S01]  /*42b0*/  FMUL.FTZ R65, R65, R117 ;  /* 0x0000007541417220 */ /* 0x000fe20000410000 */
[----:B------:R-:W-:Y:S01]  /*42c0*/  FFMA.FTZ R62, -R179, R179, 1 ;  /* 0x3f800000b33e7423 */ /* 0x000fe200000101b3 */
[----:B------:R-:W-:Y:S01]  /*42d0*/  FMUL.FTZ R61, R41, R61 ;  /* 0x0000003d293d7220 */ /* 0x000fe20000410000 */
[----:B------:R1:W5:Y:S01]  /*42e0*/  LDL.LU R187, [R1+0x7c] ;  /* 0x00007c0001bb7983 */ /* 0x0003620000300800 */
[----:B------:R-:W-:Y:S01]  /*42f0*/  FMUL.FTZ R69, R69, R59 ;  /* 0x0000003b45457220 */ /* 0x000fe20000410000 */
[----:B------:R-:W-:Y:S01]  /*4300*/  FMUL.FTZ R58, R58, R63 ;  /* 0x0000003f3a3a7220 */ /* 0x000fe20000410000 */
[----:B------:R-:W-:Y:S01]  /*4310*/  FFMA.FTZ R60, -R178, R178, 1 ;  /* 0x3f800000b23c7423 */ /* 0x000fe200000101b2 */
[----:B------:R1:W5:Y:S01]  /*4320*/  LDL.LU R186, [R1+0x78] ;  /* 0x0000780001ba7983 */ /* 0x0003620000300800 */
[----:B------:R-:W-:Y:S01]  /*4330*/  FMUL.FTZ R117, R43, R66 ;  /* 0x000000422b757220 */ /* 0x000fe20000410000 */
[----:B------:R-:W-:Y:S01]  /*4340*/  FMUL.FTZ R71, R71, R48 ;  /* 0x0000003047477220 */ /* 0x000fe20000410000 */
[----:B------:R-:W-:Y:S01]  /*4350*/  FFMA.FTZ R59, -R181, R181, 1 ;  /* 0x3f800000b53b7423 */ /* 0x000fe200000101b5 */
[----:B------:R1:W5:Y:S01]  /*4360*/  LDL.LU R185, [R1+0x74] ;  /* 0x0000740001b97983 */ /* 0x0003620000300800 */
[----:B------:R-:W-:Y:S01]  /*4370*/  FMUL.FTZ R26, R39, R26 ;  /* 0x0000001a271a7220 */ /* 0x000fe20000410000 */
[----:B------:R-:W-:Y:S01]  /*4380*/  FFMA.FTZ R63, -R176, R176, 1 ;  /* 0x3f800000b03f7423 */ /* 0x000fe200000101b0 */
[----:B------:R-:W-:Y:S01]  /*4390*/  FMUL.FTZ R220, R44, R220 ;  /* 0x000000dc2cdc7220 */ /* 0x000fe20000410000 */
[----:B------:R1:W5:Y:S01]  /*43a0*/  LDL.LU R184, [R1+0x70] ;  /* 0x0000700001b87983 */ /* 0x0003620000300800 */
[----:B------:R-:W-:Y:S01]  /*43b0*/  FFMA.FTZ R48, -R180, R180, 1 ;  /* 0x3f800000b4307423 */ /* 0x000fe200000101b4 */
[----:B----4-:R-:W-:Y:S01]  /*43c0*/  FADD.FTZ R72, R72, -R24 ;  /* 0x8000001848487221 */ /* 0x010fe20000010000 */
[----:B------:R-:W-:Y:S01]  /*43d0*/  FMUL.FTZ R66, R62, R61 ;  /* 0x0000003d3e427220 */ /* 0x000fe20000410000 */
[----:B------:R4:W5:Y:S01]  /*43e0*/  LDL.LU R183, [R1+0x6c] ;  /* 0x00006c0001b77983 */ /* 0x0009620000300800 */
[----:B------:R-:W-:Y:S01]  /*43f0*/  FMUL.FTZ R61, R60, R117 ;  /* 0x000000753c3d7220 */ /* 0x000fe20000410000 */
[----:B------:R-:W-:Y:S01]  /*4400*/  FMUL.FTZ R59, R59, R26 ;  /* 0x0000001a3b3b7220 */ /* 0x000fe20000410000 */
[----:B------:R-:W4:Y:S01]  /*4410*/  MUFU.EX2 R207, R207 ;  /* 0x000000cf00cf7308 */ /* 0x000f220000000800 */
[----:B------:R1:W5:Y:S01]  /*4420*/  LDL.LU R182, [R1+0x68] ;  /* 0x0000680001b67983 */ /* 0x0003620000300800 */
[----:B------:R-:W-:Y:S01]  /*4430*/  FMUL.FTZ R60, R63, R220 ;  /* 0x000000dc3f3c7220 */ /* 0x000fe20000410000 */
[----:B------:R-:W-:-:S05]  /*4440*/  FMUL.FTZ R26, R48, R67 ;  /* 0x00000043301a7220 */ /* 0x000fca0000410000 */
[----:B------:R-:W4:Y:S01]  /*4450*/  MUFU.EX2 R209, R209 ;  /* 0x000000d100d17308 */ /* 0x000f220000000800 */
[----:B------:R1:W5:Y:S01]  /*4460*/  LDL.LU R181, [R1+0x64] ;  /* 0x0000640001b57983 */ /* 0x0003620000300800 */
[----:B------:R-:W-:Y:S01]  /*4470*/  FFMA.FTZ R62, -R175, R175, 1 ;  /* 0x3f800000af3e7423 */ /* 0x000fe200000101af */
[----:B---3--:R-:W-:-:S05]  /*4480*/  FMUL.FTZ R63, R45, R72 ;  /* 0x000000482d3f7220 */ /* 0x008fca0000410000 */
[----:B------:R-:W-:Y:S01]  /*4490*/  MUFU.EX2 R210, R210 ;  /* 0x000000d200d27308 */ /* 0x000fe20000000800 */
[----:B------:R3:W5:Y:S01]  /*44a0*/  LDL.LU R180, [R1+0x60] ;  /* 0x0000600001b47983 */ /* 0x0007620000300800 */
[----:B------:R-:W-:-:S06]  /*44b0*/  FFMA.FTZ R67, -R177, R177, 1 ;  /* 0x3f800000b1437423 */ /* 0x000fcc00000101b1 */
[----:B------:R-:W-:Y:S01]  /*44c0*/  MUFU.EX2 R206, R206 ;  /* 0x000000ce00ce7308 */ /* 0x000fe20000000800 */
[----:B------:R3:W5:Y:S01]  /*44d0*/  LDL.LU R179, [R1+0x5c] ;  /* 0x00005c0001b37983 */ /* 0x0007620000300800 */
[--C-:B------:R-:W-:Y:S01]  /*44e0*/  FADD.FTZ R77, R77, -R108.reuse ;  /* 0x8000006c4d4d7221 */ /* 0x100fe20000010000 */
[----:B------:R-:W-:-:S05]  /*44f0*/  FADD.FTZ R79, R79, -R108 ;  /* 0x8000006c4f4f7221 */ /* 0x000fca0000010000 */
[----:B------:R-:W-:Y:S01]  /*4500*/  MUFU.EX2 R124, R124 ;  /* 0x0000007c007c7308 */ /* 0x000fe20000000800 */
[----:B------:R3:W5:Y:S01]  /*4510*/  LDL.LU R178, [R1+0x58] ;  /* 0x0000580001b27983 */ /* 0x0007620000300800 */
[----:B------:R-:W-:Y:S01]  /*4520*/  FMUL.FTZ R62, R62, R63 ;  /* 0x0000003f3e3e7220 */ /* 0x000fe20000410000 */
[----:B------:R-:W-:-:S05]  /*4530*/  FFMA.FTZ R108, -R174, R174, 1 ;  /* 0x3f800000ae6c7423 */ /* 0x000fca00000101ae */
[----:B------:R-:W-:Y:S01]  /*4540*/  MUFU.EX2 R123, R123 ;  /* 0x0000007b007b7308 */ /* 0x000fe20000000800 */
[----:B------:R3:W5:Y:S01]  /*4550*/  LDL.LU R177, [R1+0x54] ;  /* 0x0000540001b17983 */ /* 0x0007620000300800 */
[--C-:B------:R-:W-:Y:S01]  /*4560*/  FADD.FTZ R73, R73, -R106.reuse ;  /* 0x8000006a49497221 */ /* 0x100fe20000010000 */
[----:B------:R-:W-:-:S05]  /*4570*/  FADD.FTZ R75, R75, -R106 ;  /* 0x8000006a4b4b7221 */ /* 0x000fca0000010000 */
[----:B------:R-:W-:Y:S01]  /*4580*/  MUFU.EX2 R122, R122 ;  /* 0x0000007a007a7308 */ /* 0x000fe20000000800 */
[----:B------:R3:W5:Y:S01]  /*4590*/  LDL.LU R176, [R1+0x50] ;  /* 0x0000500001b07983 */ /* 0x0007620000300800 */
[----:B------:R-:W-:Y:S01]  /*45a0*/  FFMA.FTZ R63, -R173, R173, 1 ;  /* 0x3f800000ad3f7423 */ /* 0x000fe200000101ad */
[----:B------:R-:W-:-:S05]  /*45b0*/  FADD.FTZ R84, R84, -R111 ;  /* 0x8000006f54547221 */ /* 0x000fca0000010000 */
[----:B------:R-:W-:Y:S01]  /*45c0*/  MUFU.EX2 R121, R121 ;  /* 0x0000007900797308 */ /* 0x000fe20000000800 */
[----:B------:R3:W5:Y:S01]  /*45d0*/  LDL.LU R175, [R1+0x4c] ;  /* 0x00004c0001af7983 */ /* 0x0007620000300800 */
[----:B------:R-:W-:Y:S01]  /*45e0*/  FADD.FTZ R86, R86, -R111 ;  /* 0x8000006f56567221 */ /* 0x000fe20000010000 */
[----:B------:R-:W-:Y:S01]  /*45f0*/  FFMA.FTZ R106, -R172, R172, 1 ;  /* 0x3f800000ac6a7423 */ /* 0x000fe200000101ac */
        /* <DEDUP_REMOVED lines=11> */
[--C-:B------:R-:W-:Y:S01]  /*46b0*/  FADD.FTZ R81, R81, -R110.reuse ;  /* 0x8000006e51517221 */ /* 0x100fe20000010000 */
[----:B------:R-:W-:Y:S01]  /*46c0*/  FADD.FTZ R83, R83, -R110 ;  /* 0x8000006e53537221 */ /* 0x000fe20000010000 */
[----:B------:R3:W5:Y:S01]  /*46d0*/  LDL.LU R171, [R1+0x3c] ;  /* 0x00003c0001ab7983 */ /* 0x0007620000300800 */
[----:B------:R-:W-:Y:S01]  /*46e0*/  FFMA.FTZ R109, -R169, R169, 1 ;  /* 0x3f800000a96d7423 */ /* 0x000fe200000101a9 */
[----:B------:R-:W-:Y:S01]  /*46f0*/  FFMA.FTZ R110, -R168, R168, 1 ;  /* 0x3f800000a86e7423 */ /* 0x000fe200000101a8 */
[----:B------:R-:W4:Y:S01]  /*4700*/  MUFU.EX2 R208, R208 ;  /* 0x000000d000d07308 */ /* 0x000f220000000800 */
[----:B------:R3:W5:Y:S01]  /*4710*/  LDL.LU R170, [R1+0x38] ;  /* 0x0000380001aa7983 */ /* 0x0007620000300800 */
[----:B------:R-:W-:Y:S01]  /*4720*/  FFMA.FTZ R117, -R9, R9, 1 ;  /* 0x3f80000009757423 */ /* 0x000fe20000010109 */
[--C-:B------:R-:W-:Y:S01]  /*4730*/  FADD.FTZ R85, R85, -R114.reuse ;  /* 0x8000007255557221 */ /* 0x100fe20000010000 */
[----:B------:R-:W-:Y:S01]  /*4740*/  FMUL.FTZ R131, R131, R226 ;  /* 0x000000e283837220 */ /* 0x000fe20000410000 */
[----:B------:R3:W5:Y:S01]  /*4750*/  LDL.LU R169, [R1+0x34] ;  /* 0x0000340001a97983 */ /* 0x0007620000300800 */
[----:B------:R-:W-:-:S02]  /*4760*/  FADD.FTZ R87, R87, -R114 ;  /* 0x8000007257577221 */ /* 0x000fc40000010000 */
[----:B------:R2:W4:Y:S01]  /*4770*/  MUFU.EX2 R48, R212 ;  /* 0x000000d400307308 */ /* 0x0005220000000800 */
[----:B------:R3:W5:Y:S01]  /*4780*/  LDL.LU R168, [R1+0x30] ;  /* 0x0000300001a87983 */ /* 0x0007620000300800 */
[----:B------:R-:W-:Y:S01]  /*4790*/  FMUL.FTZ R67, R67, R116 ;  /* 0x0000007443437220 */ /* 0x000fe20000410000 */
[----:B------:R-:W-:Y:S02]  /*47a0*/  FFMA.FTZ R114, -R6, R6, 1 ;  /* 0x3f80000006727423 */ /* 0x000fe40000010106 */
[----:B------:R3:W5:Y:S01]  /*47b0*/  LDL.LU R9, [R1+0x2c] ;  /* 0x00002c0001097983 */ /* 0x0007620000300800 */
[----:B------:R-:W-:Y:S01]  /*47c0*/  FFMA.FTZ R116, -R5, R5, 1 ;  /* 0x3f80000005747423 */ /* 0x000fe20000010105 */
[----:B--2---:R-:W-:Y:S02]  /*47d0*/  FFMA.FTZ R212, -R7, R7, 1 ;  /* 0x3f80000007d47423 */ /* 0x004fe40000010107 */
[----:B------:R3:W5:Y:S01]  /*47e0*/  LDL.LU R7, [R1+0x28] ;  /* 0x0000280001077983 */ /* 0x0007620000300800 */
[----:B------:R-:W-:Y:S01]  /*47f0*/  FFMA.FTZ R219, -R3, R3, 1 ;  /* 0x3f80000003db7423 */ /* 0x000fe20000010103 */
[----:B------:R-:W-:-:S02]  /*4800*/  FFMA.FTZ R220, -R0, R0, 1 ;  /* 0x3f80000000dc7423 */ /* 0x000fc40000010100 */
[----:B------:R3:W5:Y:S01]  /*4810*/  LDL.LU R6, [R1+0x24] ;  /* 0x0000240001067983 */ /* 0x0007620000300800 */
[----:B------:R-:W-:-:S03]  /*4820*/  FMUL.FTZ R52, R52, R221 ;  /* 0x000000dd34347220 */ /* 0x000fc60000410000 */
[----:B------:R3:W5:Y:S04]  /*4830*/  LDL.LU R5, [R1+0x20] ;  /* 0x0000200001057983 */ /* 0x0007680000300800 */
[----:B------:R3:W5:Y:S04]  /*4840*/  LDL.LU R3, [R1+0x1c] ;  /* 0x00001c0001037983 */ /* 0x0007680000300800 */
[----:B------:R3:W5:Y:S04]  /*4850*/  LDL.LU R0, [R1+0x18] ;  /* 0x0000180001007983 */ /* 0x0007680000300800 */
[----:B------:R-:W2:Y:S01]  /*4860*/  LDL R221, [R1+0x4] ;  /* 0x0000040001dd7983 */ /* 0x000ea20000100800 */
[----:B------:R-:W-:Y:S01]  /*4870*/  FADD.FTZ R24, R74, -R24 ;  /* 0x800000184a187221 */ /* 0x000fe20000010000 */
[----:B------:R-:W-:-:S03]  /*4880*/  FMUL.FTZ R73, R47, R73 ;  /* 0x000000492f497220 */ /* 0x000fc60000410000 */
[----:B------:R-:W-:Y:S01]  /*4890*/  FMUL.FTZ R24, R46, R24 ;  /* 0x000000182e187220 */ /* 0x000fe20000410000 */
[----:B------:R-:W-:Y:S01]  /*48a0*/  FMUL.FTZ R108, R108, R73 ;  /* 0x000000496c6c7220 */ /* 0x000fe20000410000 */
[----:B-1----:R-:W-:Y:S02]  /*48b0*/  FMUL.FTZ R73, R211, R82 ;  /* 0x00000052d3497220 */ /* 0x002fe40000410000 */
[----:B------:R-:W-:Y:S01]  /*48c0*/  FMUL.FTZ R63, R63, R24 ;  /* 0x000000183f3f7220 */ /* 0x000fe20000410000 */
[----:B------:R-:W-:Y:S01]  /*48d0*/  FFMA.FTZ R24, -R217, R217, 1 ;  /* 0x3f800000d9187423 */ /* 0x000fe200000101d9 */
[----:B------:R-:W-:Y:S01]  /*48e0*/  FMUL.FTZ R217, R205, R86 ;  /* 0x00000056cdd97220 */ /* 0x000fe20000410000 */
[----:B------:R-:W-:Y:S01]  /*48f0*/  F2FP.BF16.F32.PACK_AB R69, R69, R25 ;  /* 0x000000194545723e */ /* 0x000fe200000010ff */
[----:B----4-:R-:W-:Y:S01]  /*4900*/  FMUL.FTZ R84, R207, R84 ;  /* 0x00000054cf547220 */ /* 0x010fe20000410000 */
[----:B------:R-:W-:Y:S01]  /*4910*/  FMUL.FTZ R85, R209, R85 ;  /* 0x00000055d1557220 */ /* 0x000fe20000410000 */
        /* <DEDUP_REMOVED lines=14> */
[----:B------:R-:W-:Y:S01]  /*4a00*/  F2FP.BF16.F32.PACK_AB R73, R51, R49 ;  /* 0x000000313349723e */ /* 0x000fe200000010ff */
[----:B------:R-:W-:Y:S01]  /*4a10*/  FMUL.FTZ R106, R106, R75 ;  /* 0x0000004b6a6a7220 */ /* 0x000fe20000410000 */
[----:B------:R-:W-:Y:S01]  /*4a20*/  FMUL.FTZ R117, R117, R80 ;  /* 0x0000005075757220 */ /* 0x000fe20000410000 */
[----:B------:R-:W-:Y:S01]  /*4a30*/  FMUL.FTZ R212, R212, R81 ;  /* 0x00000051d4d47220 */ /* 0x000fe20000410000 */
[----:B------:R-:W-:Y:S01]  /*4a40*/  FMUL.FTZ R116, R116, R83 ;  /* 0x0000005374747220 */ /* 0x000fe20000410000 */
[----:B------:R-:W-:Y:S01]  /*4a50*/  F2FP.BF16.F32.PACK_AB R84, R134, R129 ;  /* 0x000000818654723e */ /* 0x000fe200000010ff */
[----:B------:R-:W-:Y:S01]  /*4a60*/  FMUL.FTZ R111, R111, R76 ;  /* 0x0000004c6f6f7220 */ /* 0x000fe20000410000 */
[----:B------:R-:W-:Y:S01]  /*4a70*/  F2FP.BF16.F32.PACK_AB R85, R202, R132 ;  /* 0x00000084ca55723e */ /* 0x000fe200000010ff */
[----:B------:R-:W-:Y:S01]  /*4a80*/  FMUL.FTZ R109, R109, R78 ;  /* 0x0000004e6d6d7220 */ /* 0x000fe20000410000 */
[----:B------:R-:W-:Y:S01]  /*4a90*/  F2FP.BF16.F32.PACK_AB R86, R203, R204 ;  /* 0x000000cccb56723e */ /* 0x000fe200000010ff */
[----:B------:R-:W-:Y:S01]  /*4aa0*/  FMUL.FTZ R112, R112, R77 ;  /* 0x0000004d70707220 */ /* 0x000fe20000410000 */
[----:B------:R-:W-:Y:S01]  /*4ab0*/  F2FP.BF16.F32.PACK_AB R87, R200, R201 ;  /* 0x000000c9c857723e */ /* 0x000fe200000010ff */
[----:B------:R-:W-:Y:S01]  /*4ac0*/  FMUL.FTZ R110, R110, R79 ;  /* 0x0000004f6e6e7220 */ /* 0x000fe20000410000 */
        /* <DEDUP_REMOVED lines=29> */
[----:B------:R-:W-:Y:S01]  /*4ca0*/  UMOV UR11, 0x40000040 ;  /* 0x40000040000b7882 */ /* 0x000fe20000000000 */
[----:B------:R-:W-:Y:S01]  /*4cb0*/  UIADD3 UR4, UR10, 0x80, URZ ;  /* 0x000000800a047890 */ /* 0x000fe2000fffe03f */
[----:B------:R-:W-:-:S06]  /*4cc0*/  UMOV UR7, 0x40000040 ;  /* 0x4000004000077882 */ /* 0x000fcc0000000000 */
[----:B------:R-:W-:Y:S01]  /*4cd0*/  UMOV UR6, UR4 ;  /* 0x0000000400067c82 */ /* 0x000fe20008000000 */
[----:B------:R-:W-:Y:S01]  /*4ce0*/  F2FP.BF16.F32.PACK_AB R88, R23, R88 ;  /* 0x000000581758723e */ /* 0x000fe200000010ff */
[----:B------:R-:W-:Y:S01]  /*4cf0*/  UIADD3 UR4, UR10, 0x100, URZ ;  /* 0x000001000a047890 */ /* 0x000fe2000fffe03f */
[----:B--2---:R-:W-:-:S05]  /*4d00*/  LEA R25, R4, R221, 0xe ;  /* 0x000000dd04197211 */ /* 0x004fca00078e70ff */
        /* <DEDUP_REMOVED lines=20> */
[----:B------:R-:W-:Y:S02]  /*4e50*/  F2FP.BF16.F32.PACK_AB R90, R99, R98 ;  /* 0x00000062635a723e */ /* 0x000fe400000010ff */
[----:B------:R-:W-:Y:S01]  /*4e60*/  F2FP.BF16.F32.PACK_AB R91, R28, R16 ;  /* 0x000000101c5b723e */ /* 0x000fe200000010ff */
[----:B------:R-:W-:Y:S01]  /*4e70*/  UMOV UR6, UR4 ;  /* 0x0000000400067c82 */ /* 0x000fe20008000000 */
[----:B------:R-:W-:Y:S01]  /*4e80*/  UMOV UR7, 0x40000040 ;  /* 0x4000004000077882 */ /* 0x000fe20000000000 */
[----:B------:R-:W-:Y:S01]  /*4e90*/  F2FP.BF16.F32.PACK_AB R28, R32, R30 ;  /* 0x0000001e201c723e */ /* 0x000fe200000010ff */
[----:B------:R-:W-:Y:S02]  /*4ea0*/  WARPGROUP.DEPBAR.LE gsb0, 0x0 ;  /* 0x00008000000079c5 */ /* 0x000fe40000010000 */
[----:B------:R-:W-:-:S06]  /*4eb0*/  WARPGROUP.ARRIVE ;  /* 0x00000000000079c5 */ /* 0x000fcc0000000000 */
[----:B------:R-:W-:Y:S01]  /*4ec0*/  HGMMA.64x64x16.F32.BF16 R136, R88, gdesc[UR4].tnspB, R136, gsb0 ;  /* 0x40e0000458887df0 */ /* 0x000fe20008001888 */
[----:B------:R-:W-:Y:S01]  /*4ed0*/  F2FP.BF16.F32.PACK_AB R29, R31, R29 ;  /* 0x0000001d1f1d723e */ /* 0x000fe200000010ff */
[----:B------:R-:W-:Y:S01]  /*4ee0*/  UIADD3 UR4, UR10, 0x180, URZ ;  /* 0x000001800a047890 */ /* 0x000fe2000fffe03f */
[----:B------:R-:W-:Y:S02]  /*4ef0*/  F2FP.BF16.F32.PACK_AB R30, R13, R17 ;  /* 0x000000110d1e723e */ /* 0x000fe400000010ff */
[----:B------:R-:W-:Y:S01]  /*4f00*/  F2FP.BF16.F32.PACK_AB R31, R36, R18 ;  /* 0x00000012241f723e */ /* 0x000fe200000010ff */
[----:B------:R-:W-:-:S03]  /*4f10*/  UMOV UR7, 0x40000040 ;  /* 0x4000004000077882 */ /* 0x000fc60000000000 */
        /* <DEDUP_REMOVED lines=38> */
[----:B-1----:R-:W-:Y:S02]  /*5180*/  F2FP.BF16.F32.PACK_AB R49, R206, R211 ;  /* 0x000000d3ce31723e */ /* 0x002fe400000010ff */
[----:B------:R-:W-:Y:S02]  /*5190*/  F2FP.BF16.F32.PACK_AB R50, R209, R207 ;  /* 0x000000cfd132723e */ /* 0x000fe400000010ff */
        /* <DEDUP_REMOVED lines=73> */
[----:B---3--:R-:W-:Y:S05]  /*5630*/  @!P0 BRA `(.L_x_124) ;  /* 0x0000000000048947 */ /* 0x008fea0003800000 */
[----:B------:R-:W-:Y:S01]  /*5640*/  BPT.TRAP 0x1 ;  /* 0x000000040000795c */ /* 0x000fe20000300000 */
.L_x_124:
[C---:B-----5:R-:W-:Y:S01]  /*5650*/  IMAD R0, R4.reuse, 0x400, R0 ;  /* 0x0000040004007824 */ /* 0x060fe200078e0200 */
[----:B------:R-:W-:Y:S01]  /*5660*/  LEA R13, R4, R2, 0x3 ;  /* 0x00000002040d7211 */ /* 0x000fe200078e18ff */
[----:B------:R-:W-:Y:S01]  /*5670*/  UMOV UR7, 0x40000040 ;  /* 0x4000004000077882 */ /* 0x000fe20000000000 */
[----:B------:R-:W1:Y:S02]  /*5680*/  S2R R12, SR_TID.X ;  /* 0x00000000000c7919 */ /* 0x000e640000002100 */
[----:B------:R-:W-:Y:S01]  /*5690*/  R2UR UR4, R0 ;  /* 0x00000000000472ca */ /* 0x000fe200000e0000 */
[----:B------:R-:W-:-:S05]  /*56a0*/  VIADD R0, R13, 0x30c40 ;  /* 0x00030c400d007836 */ /* 0x000fca0000000000 */
[----:B------:R-:W-:-:S04]  /*56b0*/  PRMT R0, RZ, 0x654, R0 ;  /* 0x00000654ff007816 */ /* 0x000fc80000000000 */
[----:B------:R2:W-:Y:S01]  /*56c0*/  SYNCS.ARRIVE.TRANS64.RED.A1T0 RZ, [R0+URZ], RZ ;  /* 0x000000ff00ff79a7 */ /* 0x0005e2000810043f */
[----:B------:R-:W-:Y:S02]  /*56d0*/  WARPGROUP.ARRIVE ;  /* 0x00000000000079c5 */ /* 0x000fe40000000000 */
[----:B------:R-:W-:-:S04]  /*56e0*/  UMOV UR6, UR4 ;  /* 0x0000000400067c82 */ /* 0x000fc80008000000 */
[----:B------:R-:W-:Y:S01]  /*56f0*/  HGMMA.64x64x16.F32.BF16 R168, R84, gdesc[UR4].tnspB, R168, gsb0 ;  /* 0x40e0000454a87df0 */ /* 0x000fe200080018a8 */
[----:B------:R-:W-:Y:S01]  /*5700*/  UIADD3 UR6, UR4, 0x80, URZ ;  /* 0x0000008004067890 */ /* 0x000fe2000fffe03f */
[----:B------:R-:W-:Y:S01]  /*5710*/  UMOV UR7, 0x40000040 ;  /* 0x4000004000077882 */ /* 0x000fe20000000000 */
[----:B-1----:R-:W-:-:S04]  /*5720*/  SHF.R.U32.HI R14, RZ, 0x7, R12 ;  /* 0x00000007ff0e7819 */ /* 0x002fc8000001160c */
[C---:B--2---:R-:W-:Y:S01]  /*5730*/  IADD3 R0, R14.reuse, 0xc, RZ ;  /* 0x0000000c0e007810 */ /* 0x044fe20007ffe0ff */
[----:B------:R-:W-:Y:S01]  /*5740*/  VIADD R12, R14, 0x9 ;  /* 0x000000090e0c7836 */ /* 0x000fe20000000000 */
        /* <DEDUP_REMOVED lines=53> */
.L_x_125:
[----:B-1----:R-:W2:Y:S01]  /*5aa0*/  LDL R12, [R1] ;  /* 0x00000000010c7983 */ /* 0x002ea20000100800 */
[----:B------:R-:W-:Y:S01]  /*5ab0*/  IADD3 R6, R6, 0x1, RZ ;  /* 0x0000000106067810 */ /* 0x000fe20007ffe0ff */
[----:B------:R-:W-:Y:S02]  /*5ac0*/  VIADD R0, R13, 0x30c20 ;  /* 0x00030c200d007836 */ /* 0x000fe40000000000 */
        /* <DEDUP_REMOVED lines=9> */
.L_x_115:
        /* <DEDUP_REMOVED lines=43> */
[----:B--2---:R-:W-:Y:S01]  /*5e10*/  IMAD.U32 R7, RZ, RZ, UR7 ;  /* 0x00000007ff077e24 */ /* 0x004fe2000f8e00ff */
[----:B------:R-:W-:Y:S01]  /*5e20*/  MOV R11, UR5 ;  /* 0x00000005000b7c02 */ /* 0x000fe20008000f00 */
[----:B------:R-:W-:Y:S01]  /*5e30*/  IMAD.U32 R10, RZ, RZ, UR4 ;  /* 0x00000004ff0a7e24 */ /* 0x000fe2000f8e00ff */
[----:B-1----:R-:W-:Y:S01]  /*5e40*/  MOV R13, RZ ;  /* 0x000000ff000d7202 */ /* 0x002fe20000000f00 */
[----:B------:R-:W-:-:S02]  /*5e50*/  IMAD.MOV.U32 R8, RZ, RZ, 0x70 ;  /* 0x00000070ff087424 */ /* 0x000fc400078e00ff */
[----:B---3--:R-:W-:-:S07]  /*5e60*/  IMAD.MOV.U32 R12, RZ, RZ, 0x1 ;  /* 0x00000001ff0c7424 */ /* 0x008fce00078e00ff */
[----:B------:R-:W-:-:S07]  /*5e70*/  LEPC R20, `(.L_x_127) ;  /* 0x000000001014794e */ /* 0x000fce0000000000 */
[----:B----4-:R-:W-:Y:S05]  /*5e80*/  CALL.ABS.NOINC R14 ;  /* 0x000000000e007343 */ /* 0x010fea0003c00000 */
.L_x_127:
[----:B------:R-:W-:-:S05]  /*5e90*/  VIADD R22, R2, 0x4000 ;  /* 0x0000400002167836 */ /* 0x000fca0000000000 */
[----:B------:R-:W-:-:S13]  /*5ea0*/  LOP3.LUT P0, RZ, R22, 0x3ff, RZ, 0xc0, !PT ;  /* 0x000003ff16ff7812 */ /* 0x000fda000780c0ff */
[----:B------:R-:W-:Y:S05]  /*5eb0*/  @!P0 BRA `(.L_x_128) ;  /* 0x0000000000408947 */ /* 0x000fea0003800000 */
[----:B------:R-:W-:Y:S01]  /*5ec0*/  MOV R0, 0x0 ;  /* 0x0000000000007802 */ /* 0x000fe20000000f00 */
[----:B------:R-:W-:Y:S01]  /*5ed0*/  ULDC.64 UR4, c[0x4][0x90] ;  /* 0x0100240000047ab9 */ /* 0x000fe20000000a00 */
[----:B------:R-:W-:Y:S01]  /*5ee0*/  ULDC.64 UR6, c[0x4][0x18] ;  /* 0x0100060000067ab9 */ /* 0x000fe20000000a00 */
[----:B------:R-:W-:Y:S01]  /*5ef0*/  IMAD.U32 R4, RZ, RZ, UR4 ;  /* 0x00000004ff047e24 */ /* 0x000fe2000f8e00ff */
[----:B------:R3:W4:Y:S01]  /*5f00*/  LDC.64 R14, c[0x4][R0] ;  /* 0x01000000000e7b82 */ /* 0x0007220000000a00 */
[----:B------:R-:W-:Y:S01]  /*5f10*/  MOV R5, UR5 ;  /* 0x0000000500057c02 */ /* 0x000fe20008000f00 */
[----:B------:R-:W-:Y:S01]  /*5f20*/  ULDC.64 UR4, c[0x4][0x98] ;  /* 0x0100260000047ab9 */ /* 0x000fe20000000a00 */
[----:B------:R-:W-:Y:S01]  /*5f30*/  MOV R10, UR6 ;  /* 0x00000006000a7c02 */ /* 0x000fe20008000f00 */
[----:B------:R-:W-:Y:S01]  /*5f40*/  IMAD.U32 R6, RZ, RZ, UR4 ;  /* 0x00000004ff067e24 */ /* 0x000fe2000f8e00ff */
[----:B------:R-:W-:Y:S01]  /*5f50*/  MOV R12, 0x1 ;  /* 0x00000001000c7802 */ /* 0x000fe20000000f00 */
[----:B--2---:R-:W-:-:S02]  /*5f60*/  IMAD.U32 R7, RZ, RZ, UR5 ;  /* 0x00000005ff077e24 */ /* 0x004fc4000f8e00ff */
[----:B------:R-:W-:Y:S02]  /*5f70*/  IMAD.U32 R11, RZ, RZ, UR7 ;  /* 0x00000007ff0b7e24 */ /* 0x000fe4000f8e00ff */
[----:B------:R-:W-:Y:S02]  /*5f80*/  IMAD.MOV.U32 R8, RZ, RZ, 0x70 ;  /* 0x00000070ff087424 */ /* 0x000fe400078e00ff */
[----:B-1-3--:R-:W-:-:S07]  /*5f90*/  IMAD.MOV.U32 R13, RZ, RZ, RZ ;  /* 0x000000ffff0d7224 */ /* 0x00afce00078e00ff */
[----:B------:R-:W-:-:S07]  /*5fa0*/  LEPC R20, `(.L_x_128) ;  /* 0x000000001014794e */ /* 0x000fce0000000000 */
[----:B----4-:R-:W-:Y:S05]  /*5fb0*/  CALL.ABS.NOINC R14 ;  /* 0x000000000e007343 */ /* 0x010fea0003c00000 */
.L_x_128:
        /* <DEDUP_REMOVED lines=9> */
[----:B------:R-:W-:Y:S01]  /*6050*/  IMAD.U32 R6, RZ, RZ, UR6 ;  /* 0x00000006ff067e24 */ /* 0x000fe2000f8e00ff */
[----:B------:R-:W-:Y:S01]  /*6060*/  MOV R10, UR4 ;  /* 0x00000004000a7c02 */ /* 0x000fe20008000f00 */
[----:B--2---:R-:W-:Y:S01]  /*6070*/  IMAD.U32 R7, RZ, RZ, UR7 ;  /* 0x00000007ff077e24 */ /* 0x004fe2000f8e00ff */
[----:B------:R-:W-:Y:S01]  /*6080*/  MOV R12, 0x1 ;  /* 0x00000001000c7802 */ /* 0x000fe20000000f00 */
[----:B------:R-:W-:-:S02]  /*6090*/  IMAD.U32 R11, RZ, RZ, UR5 ;  /* 0x00000005ff0b7e24 */ /* 0x000fc4000f8e00ff */
[----:B------:R-:W-:Y:S02]  /*60a0*/  IMAD.MOV.U32 R8, RZ, RZ, 0x70 ;  /* 0x00000070ff087424 */ /* 0x000fe400078e00ff */
[----:B-1-3--:R-:W-:-:S07]  /*60b0*/  IMAD.MOV.U32 R13, RZ, RZ, RZ ;  /* 0x000000ffff0d7224 */ /* 0x00afce00078e00ff */
[----:B------:R-:W-:-:S07]  /*60c0*/  LEPC R20, `(.L_x_129) ;  /* 0x000000001014794e */ /* 0x000fce0000000000 */
[----:B----4-:R-:W-:Y:S05]  /*60d0*/  CALL.ABS.NOINC R14 ;  /* 0x000000000e007343 */ /* 0x010fea0003c00000 */
.L_x_129:
        /* <DEDUP_REMOVED lines=18> */
.L_x_130:
[----:B------:R-:W2:Y:S01]  /*6200*/  S2R R0, SR_TID.X ;  /* 0x0000000000007919 */ /* 0x000ea20000002100 */
[----:B------:R-:W-:Y:S02]  /*6210*/  F2FP.BF16.F32.PACK_AB R136, R137, R136 ;  /* 0x000000888988723e */ /* 0x000fe400000010ff */
[----:B------:R-:W-:Y:S01]  /*6220*/  F2FP.BF16.F32.PACK_AB R137, R139, R138 ;  /* 0x0000008a8b89723e */ /* 0x000fe200000010ff */
[----:B------:R-:W3:Y:S01]  /*6230*/  S2R R3, SR_TID.X ;  /* 0x0000000000037919 */ /* 0x000ee20000002100 */
        /* <DEDUP_REMOVED lines=15> */
[----:B--2---:R-:W-:Y:S01]  /*6330*/  VIADD R7, R0, 0xffffff80 ;  /* 0xffffff8000077836 */ /* 0x004fe20000000000 */
[----:B------:R-:W-:Y:S02]  /*6340*/  F2FP.BF16.F32.PACK_AB R8, R177, R176 ;  /* 0x000000b0b108723e */ /* 0x000fe400000010ff */
[----:B------:R-:W-:-:S02]  /*6350*/  F2FP.BF16.F32.PACK_AB R10, R181, R180 ;  /* 0x000000b4b50a723e */ /* 0x000fc400000010ff */
[----:B------:R-:W-:Y:S02]  /*6360*/  SHF.R.S32.HI R4, RZ, 0x1f, R7 ;  /* 0x0000001fff047819 */ /* 0x000fe40000011407 */
[----:B---3--:R-:W-:Y:S02]  /*6370*/  IADD3 R3, R3, -0x80, RZ ;  /* 0xffffff8003037810 */ /* 0x008fe40007ffe0ff */
[----:B------:R-:W-:Y:S02]  /*6380*/  LEA.HI R0, R4, R7, RZ, 0x4 ;  /* 0x0000000704007211 */ /* 0x000fe400078f20ff */
[----:B------:R-:W-:Y:S02]  /*6390*/  SHF.R.S32.HI R6, RZ, 0x1f, R3 ;  /* 0x0000001fff067819 */ /* 0x000fe40000011403 */
[----:B------:R-:W-:Y:S02]  /*63a0*/  LOP3.LUT R0, R0, 0xfffffff0, RZ, 0xc0, !PT ;  /* 0xfffffff000007812 */ /* 0x000fe400078ec0ff */
[----:B------:R-:W-:-:S02]  /*63b0*/  LEA.HI R6, R6, R3, RZ, 0x4 ;  /* 0x0000000306067211 */ /* 0x000fc400078f20ff */
[----:B------:R-:W-:Y:S01]  /*63c0*/  LEA.HI R4, R4, R7, RZ, 0x5 ;  /* 0x0000000704047211 */ /* 0x000fe200078f28ff */
[----:B------:R-:W-:Y:S01]  /*63d0*/  IMAD.IADD R0, R7, 0x1, -R0 ;  /* 0x0000000107007824 */ /* 0x000fe200078e0a00 */
[----:B------:R-:W-:Y:S02]  /*63e0*/  SHF.R.S32.HI R9, RZ, 0x4, R6 ;  /* 0x00000004ff097819 */ /* 0x000fe40000011406 */
[----:B------:R-:W-:Y:S01]  /*63f0*/  SHF.R.S32.HI R22, RZ, 0x5, R4 ;  /* 0x00000005ff167819 */ /* 0x000fe20000011404 */
[----:B------:R-:W-:Y:S01]  /*6400*/  IMAD.MOV.U32 R4, RZ, RZ, 0x40 ;  /* 0x00000040ff047424 */ /* 0x000fe200078e00ff */
[----:B------:R-:W-:Y:S02]  /*6410*/  SHF.R.S32.HI R3, RZ, 0x1f, R0 ;  /* 0x0000001fff037819 */ /* 0x000fe40000011400 */
[----:B------:R-:W-:Y:S02]  /*6420*/  LEA.HI R6, R6, R9, RZ, 0x1 ;  /* 0x0000000906067211 */ /* 0x000fe400078f08ff */
[----:B------:R-:W-:-:S02]  /*6430*/  LEA.HI R3, R3, R0, RZ, 0x3 ;  /* 0x0000000003037211 */ /* 0x000fc400078f18ff */
[----:B------:R-:W-:Y:S02]  /*6440*/  LOP3.LUT R6, R6, 0xfffffffe, RZ, 0xc0, !PT ;  /* 0xfffffffe06067812 */ /* 0x000fe400078ec0ff */
[----:B------:R-:W-:Y:S02]  /*6450*/  LOP3.LUT R5, R3, 0xfffffff8, RZ, 0xc0, !PT ;  /* 0xfffffff803057812 */ /* 0x000fe400078ec0ff */
[----:B------:R-:W-:Y:S02]  /*6460*/  IADD3 R6, R9, -R6, RZ ;  /* 0x8000000609067210 */ /* 0x000fe40007ffe0ff */
[----:B------:R-:W-:Y:S01]  /*6470*/  SHF.L.U32 R3, R3, 0x6, RZ ;  /* 0x0000000603037819 */ /* 0x000fe200000006ff */
[----:B------:R-:W-:Y:S01]  /*6480*/  IMAD.IADD R5, R0, 0x1, -R5 ;  /* 0x0000000100057824 */ /* 0x000fe200078e0a05 */
[----:B------:R-:W-:Y:S01]  /*6490*/  F2FP.BF16.F32.PACK_AB R9, R179, R178 ;  /* 0x000000b2b309723e */ /* 0x000fe200000010ff */
[----:B------:R-:W-:Y:S01]  /*64a0*/  IMAD.SHL.U32 R7, R6, 0x8, RZ ;  /* 0x0000000806077824 */ /* 0x000fe200078e00ff */
[----:B------:R-:W-:Y:S01]  /*64b0*/  LOP3.LUT R3, R3, 0x7ffffe00, RZ, 0xc0, !PT ;  /* 0x7ffffe0003037812 */ /* 0x000fe200078ec0ff */
[C---:B------:R-:W-:Y:S01]  /*64c0*/  IMAD.SHL.U32 R0, R5.reuse, 0x40, RZ ;  /* 0x0000004005007824 */ /* 0x040fe200078e00ff */
[----:B------:R-:W-:-:S02]  /*64d0*/  R2P PR, R5, 0x6 ;  /* 0x0000000605007804 */ /* 0x000fc40000000000 */
[----:B------:R-:W-:Y:S01]  /*64e0*/  F2FP.BF16.F32.PACK_AB R5, R171, R170 ;  /* 0x000000aaab05723e */ /* 0x000fe200000010ff */
[----:B------:R-:W-:Y:S01]  /*64f0*/  IMAD R3, R22, 0x400, R3 ;  /* 0x0000040016037824 */ /* 0x000fe200078e0203 */
[----:B------:R-:W-:Y:S01]  /*6500*/  LOP3.LUT R0, R0, 0x1c0, RZ, 0xc0, !PT ;  /* 0x000001c000007812 */ /* 0x000fe200078ec0ff */
[----:B------:R-:W2:Y:S01]  /*6510*/  SHFL.IDX PT, R22, R22, RZ, 0x1f ;  /* 0x00001fff16167589 */ /* 0x000ea200000e0000 */
[----:B------:R-:W-:Y:S02]  /*6520*/  SEL R4, R4, 0xffffffc0, !P2 ;  /* 0xffffffc004047807 */ /* 0x000fe40005000000 */
[----:B------:R-:W-:Y:S02]  /*6530*/  LOP3.LUT R7, R0, 0x8, R7, 0xf8, !PT ;  /* 0x0000000800077812 */ /* 0x000fe400078ef807 */
[----:B------:R-:W-:Y:S02]  /*6540*/  SHF.R.U32.HI R0, RZ, 0x3, R0 ;  /* 0x00000003ff007819 */ /* 0x000fe40000011600 */
[----:B------:R-:W-:-:S02]  /*6550*/  F2FP.BF16.F32.PACK_AB R6, R173, R172 ;  /* 0x000000acad06723e */ /* 0x000fc400000010ff */
[----:B------:R-:W-:Y:S02]  /*6560*/  LOP3.LUT R0, R7, R0, RZ, 0x3c, !PT ;  /* 0x0000000007007212 */ /* 0x000fe400078e3cff */
[----:B------:R-:W-:Y:S02]  /*6570*/  F2FP.BF16.F32.PACK_AB R7, R175, R174 ;  /* 0x000000aeaf07723e */ /* 0x000fe400000010ff */
[----:B------:R-:W-:Y:S01]  /*6580*/  F2FP.BF16.F32.PACK_AB R11, R183, R182 ;  /* 0x000000b6b70b723e */ /* 0x000fe200000010ff */
[----:B------:R-:W-:Y:S01]  /*6590*/  IMAD.IADD R3, R0, 0x1, R3 ;  /* 0x0000000100037824 */ /* 0x000fe200078e0203 */
[----:B------:R-:W-:Y:S02]  /*65a0*/  MOV R0, 0x20 ;  /* 0x0000002000007802 */ /* 0x000fe40000000f00 */
[----:B------:R-:W-:Y:S01]  /*65b0*/  F2FP.BF16.F32.PACK_AB R12, R185, R184 ;  /* 0x000000b8b90c723e */ /* 0x000fe200000010ff */
[----:B------:R-:W-:Y:S01]  /*65c0*/  IMAD R3, R3, 0x2, R2 ;  /* 0x0000000203037824 */ /* 0x000fe200078e0202 */
[----:B------:R-:W-:-:S02]  /*65d0*/  SEL R0, R0, 0xffffffe0, !P1 ;  /* 0xffffffe000007807 */ /* 0x000fc40004800000 */
[----:B-1----:R-:W-:Y:S02]  /*65e0*/  F2FP.BF16.F32.PACK_AB R13, R187, R186 ;  /* 0x000000babb0d723e */ /* 0x002fe400000010ff */
[--C-:B------:R-:W-:Y:S01]  /*65f0*/  IADD3 R21, R4, 0x4000, R3.reuse ;  /* 0x0000400004157810 */ /* 0x100fe20007ffe003 */
[----:B------:R1:W-:Y:S01]  /*6600*/  STSM.16.M88.4 [R3+0x4000], R136 ;  /* 0x0040008803007844 */ /* 0x0003e20000000200 */
[C---:B------:R-:W-:Y:S02]  /*6610*/  IADD3 R20, R0.reuse, 0x4000, R3 ;  /* 0x0000400000147810 */ /* 0x040fe40007ffe003 */
[----:B------:R-:W-:Y:S02]  /*6620*/  IADD3 R0, R0, R21, RZ ;  /* 0x0000001500007210 */ /* 0x000fe40007ffe0ff */
[----:B------:R-:W-:Y:S01]  /*6630*/  F2FP.BF16.F32.PACK_AB R4, R169, R168 ;  /* 0x000000a8a904723e */ /* 0x000fe200000010ff */
        /* <DEDUP_REMOVED lines=18> */
[----:B--2---:R-:W2:Y:S02]  /*6760*/  FENCE.VIEW.ASYNC.S ;  /* 0x00000000000073c6 */ /* 0x004ea40000000000 */
[----:B--2---:R-:W-:Y:S06]  /*6770*/  BAR.ARV 0x1, 0x120 ;  /* 0x0044800000007b1d */ /* 0x004fec0000002000 */
[----:B------:R-:W-:Y:S05]  /*6780*/  @P0 BRA `(.L_x_131) ;  /* 0x0000000000540947 */ /* 0x000fea0003800000 */
[----:B------:R-:W-:Y:S01]  /*6790*/  BAR.SYNC.DEFER_BLOCKING 0x1, 0x120 ;  /* 0x0044800000007b1d */ /* 0x000fe20000010000 */
[----:B------:R-:W-:-:S05]  /*67a0*/  ELECT P0, URZ, PT ;  /* 0x00000000003f782f */ /* 0x000fca0003800000 */
[----:B------:R-:W-:Y:S08]  /*67b0*/  BSSY B0, `(.L_x_131) ;  /* 0x0000012000007945 */ /* 0x000ff00003800000 */
[----:B------:R-:W-:Y:S05]  /*67c0*/  @!P0 BRA `(.L_x_132) ;  /* 0x0000000000408947 */ /* 0x000fea0003800000 */
[----:B------:R-:W2:Y:S01]  /*67d0*/  S2UR UR10, SR_CTAID.X ;  /* 0x00000000000a79c3 */ /* 0x000ea20000002500 */
        /* <DEDUP_REMOVED lines=9> */
[----:B------:R-:W3:Y:S01]  /*6870*/  S2UR UR11, SR_CTAID.Y ;  /* 0x00000000000b79c3 */ /* 0x000ee20000002600 */
[----:B--2---:R-:W-:-:S09]  /*6880*/  USHF.L.U32 UR10, UR10, 0x7, URZ ;  /* 0x000000070a0a7899 */ /* 0x004fd2000800063f */
[----:B---3--:R2:W-:Y:S02]  /*6890*/  UTMASTG.4D [UR8], [UR4] ;  /* 0x00000008040073b5 */ /* 0x0085e40008018000 */
[----:B--2---:R-:W-:Y:S02]  /*68a0*/  UMOV UR8, UR6 ;  /* 0x0000000600087c82 */ /* 0x004fe40008000000 */
[----:B------:R2:W-:Y:S02]  /*68b0*/  UTMASTG.4D [UR8], [UR14] ;  /* 0x000000080e0073b5 */ /* 0x0005e40008018000 */
[----:B--2---:R0:W-:Y:S02]  /*68c0*/  UTMACMDFLUSH ;  /* 0x00000000000079b7 */ /* 0x0041e40000000000 */
.L_x_132:
[----:B------:R-:W-:Y:S05]  /*68d0*/  BSYNC B0 ;  /* 0x0000000000007941 */ /* 0x000fea0003800000 */
.L_x_131:
[----:B------:R-:W-:-:S04]  /*68e0*/  DEPBAR.LE SB0, 0x0 ;  /* 0x000080000000791a */ /* 0x000fc80000000000 */
[----:B------:R-:W-:Y:S05]  /*68f0*/  BRA `(.L_x_107) ;  /* 0x0000002c00147947 */ /* 0x000fea0003800000 */
.L_x_105:
[----:B------:R-:W-:-:S08]  /*6900*/  NOP ;  /* 0x0000000000007918 */ /* 0x000fd00000000000 */
[----:B------:R-:W1:-:S00]  /*6910*/  USETMAXREG.DEALLOC.CTAPOOL 0x18 ;  /* 0x00000018000079c8 */ /* 0x000e4000080e0500 */
[----:B-1----:R-:W-:Y:S01]  /*6920*/  LOP3.LUT R2, R0, 0x3, RZ, 0xc0, !PT ;  /* 0x0000000300027812 */ /* 0x002fe200078ec0ff */
[----:B------:R-:W-:-:S05]  /*6930*/  IMAD.MOV.U32 R0, RZ, RZ, RZ ;  /* 0x000000ffff007224 */ /* 0x000fca00078e00ff */
        /* <DEDUP_REMOVED lines=10> */
[----:B------:R-:W-:Y:S01]  /*69e0*/  ULDC UR13, c[0x0][0x288] ;  /* 0x0000a200000d7ab9 */ /* 0x000fe20000000800 */
[----:B------:R-:W-:Y:S01]  /*69f0*/  ULDC.64 UR14, c[0x0][0x2e0] ;  /* 0x0000b800000e7ab9 */ /* 0x000fe20000000a00 */
[----:B------:R-:W-:-:S04]  /*6a00*/  ELECT P0, URZ, PT ;  /* 0x00000000003f782f */ /* 0x000fc80003800000 */
[----:B------:R-:W2:Y:S01]  /*6a10*/  LDC R4, c[0x0][0x280] ;  /* 0x0000a000ff047b82 */ /* 0x000ea20000000800 */
[----:B-1----:R-:W-:Y:S02]  /*6a20*/  USHF.R.S32.HI UR8, URZ, 0x1f, UR16 ;  /* 0x0000001f3f087899 */ /* 0x002fe40008011410 */
[----:B------:R-:W-:Y:S02]  /*6a30*/  UIMAD.WIDE.U32 UR4, UR16, UR10, URZ ;  /* 0x0000000a100472a5 */ /* 0x000fe4000f8e003f */
[----:B------:R-:W-:Y:S01]  /*6a40*/  UIMAD UR6, UR8, UR10, URZ ;  /* 0x0000000a080672a4 */ /* 0x000fe2000f8e023f */
[----:B--2---:R-:W-:-:S03]  /*6a50*/  ISETP.GE.AND P1, PT, R4, 0x1, PT ;  /* 0x000000010400780c */ /* 0x004fc60003f26270 */
[----:B------:R-:W-:Y:S02]  /*6a60*/  UIMAD UR7, UR16, UR11, UR6 ;  /* 0x0000000b100772a4 */ /* 0x000fe4000f8e0206 */
[----:B------:R-:W-:Y:S02]  /*6a70*/  USHF.R.S32.HI UR6, URZ, 0x1f, UR9 ;  /* 0x0000001f3f067899 */ /* 0x000fe40008011409 */
[----:B------:R-:W-:Y:S02]  /*6a80*/  UIMAD UR11, UR9, UR13, URZ ;  /* 0x0000000d090b72a4 */ /* 0x000fe4000f8e023f */
[----:B------:R-:W-:Y:S02]  /*6a90*/  UIMAD UR6, UR6, UR14, URZ ;  /* 0x0000000e060672a4 */ /* 0x000fe4000f8e023f */
[----:B------:R-:W-:Y:S02]  /*6aa0*/  UIADD3 UR5, UR5, UR7, URZ ;  /* 0x0000000705057290 */ /* 0x000fe4000fffe03f */
[----:B------:R-:W-:-:S02]  /*6ab0*/  UIADD3 UR10, UP0, UR11, UR16, URZ ;  /* 0x000000100b0a7290 */ /* 0x000fc4000ff1e03f */
[----:B------:R-:W-:Y:S02]  /*6ac0*/  UIMAD UR12, UR9, UR15, UR6 ;  /* 0x0000000f090c72a4 */ /* 0x000fe4000f8e0206 */
[----:B------:R-:W-:Y:S02]  /*6ad0*/  UIMAD.WIDE.U32 UR6, UR9, UR14, UR4 ;  /* 0x0000000e090672a5 */ /* 0x000fe4000f8e0004 */
[----:B------:R-:W-:Y:S01]  /*6ae0*/  ULEA.HI.X.SX32 UR11, UR11, UR8, 0x1, UP0 ;  /* 0x000000080b0b7291 */ /* 0x000fe200080f0e3f */
[----:B------:R-:W-:Y:S11]  /*6af0*/  @!P1 BRA `(.L_x_107) ;  /* 0x0000002800949947 */ /* 0x000ff60003800000 */
[----:B------:R-:W1:Y:S01]  /*6b00*/  S2R R5, SR_TID.X ;  /* 0x0000000000057919 */ /* 0x000e620000002100 */
[C---:B------:R-:W-:Y:S01]  /*6b10*/  VIADD R0, R4.reuse, 0x7f ;  /* 0x0000007f04007836 */ /* 0x040fe20000000000 */
[----:B------:R-:W-:Y:S01]  /*6b20*/  ISETP.GE.AND P1, PT, R4, 0x81, PT ;  /* 0x000000810400780c */ /* 0x000fe20003f26270 */
[----:B------:R-:W-:Y:S01]  /*6b30*/  ULDC UR4, c[0x0][0x760] ;  /* 0x0001d80000047ab9 */ /* 0x000fe20000000800 */
[----:B------:R-:W2:Y:S01]  /*6b40*/  S2UR UR28, SR_CTAID.X ;  /* 0x00000000001c79c3 */ /* 0x000ea20000002500 */
[----:B------:R-:W-:Y:S01]  /*6b50*/  UIMAD UR13, UR13, UR4, URZ ;  /* 0x000000040d0d72a4 */ /* 0x000fe2000f8e023f */
[----:B------:R-:W-:Y:S01]  /*6b60*/  SHF.R.S32.HI R3, RZ, 0x1f, R0 ;  /* 0x0000001fff037819 */ /* 0x000fe20000011400 */
[----:B------:R-:W-:Y:S01]  /*6b70*/  UIADD3 UR12, UR7, UR12, URZ ;  /* 0x0000000c070c7290 */ /* 0x000fe2000fffe03f */
[----:B------:R-:W-:Y:S02]  /*6b80*/  UMOV UR4, URZ ;  /* 0x0000003f00047c82 */ /* 0x000fe40008000000 */
[----:B------:R-:W-:Y:S01]  /*6b90*/  LEA.HI R3, R3, R0, RZ, 0x7 ;  /* 0x0000000003037211 */ /* 0x000fe200078f38ff */
[----:B------:R-:W-:-:S03]  /*6ba0*/  ULDC.64 UR26, c[0x0][0x208] ;  /* 0x00008200001a7ab9 */ /* 0x000fc60000000a00 */
[----:B------:R-:W-:-:S04]  /*6bb0*/  SHF.R.S32.HI R2, RZ, 0x7, R3 ;  /* 0x00000007ff027819 */ /* 0x000fc80000011403 */
[----:B------:R-:W-:Y:S02]  /*6bc0*/  VIMNMX R2, R2, 0x1, !PT ;  /* 0x0000000102027848 */ /* 0x000fe40007fe0100 */
[----:B-1----:R-:W-:Y:S02]  /*6bd0*/  LOP3.LUT R0, R5, 0x1f, RZ, 0xc0, !PT ;  /* 0x0000001f05007812 */ /* 0x002fe400078ec0ff */
[----:B------:R-:W-:Y:S01]  /*6be0*/  LOP3.LUT R5, R2, 0x1, RZ, 0xc0, !PT ;  /* 0x0000000102057812 */ /* 0x000fe200078ec0ff */
[----:B--2---:R-:W-:Y:S06]  /*6bf0*/  @!P1 BRA `(.L_x_134) ;  /* 0x0000000800ac9947 */ /* 0x004fec0003800000 */
[----:B------:R-:W-:Y:S01]  /*6c00*/  ULDC.64 UR20, c[0x0][0x2c0] ;  /* 0x0000b00000147ab9 */ /* 0x000fe20000000a00 */
[----:B------:R-:W-:Y:S01]  /*6c10*/  IADD3 R4, R2, -R5, RZ ;  /* 0x8000000502047210 */ /* 0x000fe20007ffe0ff */
        /* <DEDUP_REMOVED lines=9> */
[----:B------:R-:W-:-:S12]  /*6cb0*/  UIADD3.X UR21, URZ, UR21, URZ, UP2, !UPT ;  /* 0x000000153f157290 */ /* 0x000fd800097fe43f */
.L_x_159:
[----:B------:R-:W-:Y:S01]  /*6cc0*/  UIMAD UR22, UR13, UR4, URZ ;  /* 0x000000040d1672a4 */ /* 0x000fe2000f8e023f */
[----:B------:R-:W-:Y:S01]  /*6cd0*/  ISETP.NE.AND P1, PT, R0, RZ, PT ;  /* 0x000000ff0000720c */ /* 0x000fe20003f25270 */
[----:B------:R-:W-:Y:S01]  /*6ce0*/  ULDC.64 UR8, c[0x0][0x768] ;  /* 0x0001da0000087ab9 */ /* 0x000fe20000000a00 */
[----:B------:R-:W-:Y:S01]  /*6cf0*/  USHF.L.U32 UR14, UR5, 0xe, URZ ;  /* 0x0000000e050e7899 */ /* 0x000fe2000800063f */
[----:B------:R-:W-:Y:S01]  /*6d00*/  VIADD R4, R4, 0xfffffffe ;  /* 0xfffffffe04047836 */ /* 0x000fe20000000000 */
[----:B------:R-:W-:Y:S01]  /*6d10*/  UIADD3 UR15, UP0, UR22, UR10, URZ ;  /* 0x0000000a160f7290 */ /* 0x000fe2000ff1e03f */
[----:B------:R-:W-:Y:S01]  /*6d20*/  BSSY B0, `(.L_x_135) ;  /* 0x0000010000007945 */ /* 0x000fe20003800000 */
[----:B------:R-:W-:Y:S02]  /*6d30*/  UIMAD.WIDE UR32, UR14, 0x4, UR16 ;  /* 0x000000040e2078a5 */ /* 0x000fe4000f8e0210 */
[----:B------:R-:W-:Y:S01]  /*6d40*/  ULEA.HI.X.SX32 UR23, UR22, UR11, 0x1, UP0 ;  /* 0x0000000b16177291 */ /* 0x000fe200080f0e3f */
[----:B------:R-:W-:Y:S01]  /*6d50*/  ISETP.NE.AND P2, PT, R4, RZ, PT ;  /* 0x000000ff0400720c */ /* 0x000fe20003f45270 */
[----:B------:R-:W-:-:S02]  /*6d60*/  ULEA UR24, UP0, UR15, UR8, 0x2 ;  /* 0x000000080f187291 */ /* 0x000fc4000f80103f */
[----:B------:R-:W-:Y:S02]  /*6d70*/  UIMAD.WIDE UR30, UR14, 0x4, UR18 ;  /* 0x000000040e1e78a5 */ /* 0x000fe4000f8e0212 */
[----:B------:R-:W-:Y:S02]  /*6d80*/  ULEA.HI.X UR23, UR15, UR9, UR23, 0x2, UP0 ;  /* 0x000000090f177291 */ /* 0x000fe400080f1417 */
[----:B-1----:R-:W-:Y:S01]  /*6d90*/  IMAD.U32 R2, RZ, RZ, UR24 ;  /* 0x00000018ff027e24 */ /* 0x002fe2000f8e00ff */
[----:B------:R-:W-:-:S03]  /*6da0*/  UIMAD.WIDE UR14, UR14, 0x4, UR20 ;  /* 0x000000040e0e78a5 */ /* 0x000fc6000f8e0214 */
[----:B------:R-:W-:Y:S01]  /*6db0*/  MOV R3, UR23 ;  /* 0x0000001700037c02 */ /* 0x000fe20008000f00 */
[----:B------:R-:W-:Y:S08]  /*6dc0*/  @P1 BRA `(.L_x_136) ;  /* 0x0000000000141947 */ /* 0x000ff00003800000 */
.L_x_137:
[----:B------:R-:W2:Y:S04]  /*6dd0*/  LDG.E.STRONG.GPU R6, desc[UR26][R2.64] ;  /* 0x0000001a02067981 */ /* 0x000ea8000c1ef900 */
[----:B--2---:R-:W-:Y:S01]  /*6de0*/  CCTL.IVALL ;  /* 0x00000000ff00798f */ /* 0x004fe20002000000 */
[----:B------:R-:W-:Y:S05]  /*6df0*/  YIELD ;  /* 0x0000000000007946 */ /* 0x000fea0003800000 */
[----:B------:R-:W-:-:S13]  /*6e00*/  ISETP.NE.AND P3, PT, R6, UR28, PT ;  /* 0x0000001c06007c0c */ /* 0x000fda000bf65270 */
[----:B------:R-:W-:Y:S05]  /*6e10*/  @P3 BRA `(.L_x_137) ;  /* 0xfffffffc00ec3947 */ /* 0x000fea000383ffff */
.L_x_136:
[----:B------:R-:W-:Y:S05]  /*6e20*/  BSYNC B0 ;  /* 0x0000000000007941 */ /* 0x000fea0003800000 */
.L_x_135:
[----:B------:R-:W-:-:S03]  /*6e30*/  UMOV UR23, 0xffffffff ;  /* 0xffffffff00177882 */ /* 0x000fc60000000000 */
[----:B------:R-:W-:Y:S05]  /*6e40*/  BRA.DIV UR23, `(.L_x_138) ;  /* 0x0000002a17207947 */ /* 0x000fea000b800000 */
[----:B------:R-:W-:Y:S01]  /*6e50*/  NOP ;  /* 0x0000000000007918 */ /* 0x000fe20000000000 */
.L_x_202:
[----:B------:R-:W-:Y:S05]  /*6e60*/  WARPSYNC.ALL ;  /* 0x0000000000007948 */ /* 0x000fea0003800000 */
[----:B------:R-:W-:Y:S06]  /*6e70*/  BAR.SYNC.DEFER_BLOCKING 0xd, 0xa0 ;  /* 0x0342800000007b1d */ /* 0x000fec0000010000 */
[----:B------:R-:W-:Y:S04]  /*6e80*/  BSSY B0, `(.L_x_139) ;  /* 0x0000011000007945 */ /* 0x000fe80003800000 */
[----:B------:R-:W-:Y:S05]  /*6e90*/  @!P0 BRA `(.L_x_140) ;  /* 0x00000000003c8947 */ /* 0x000fea0003800000 */
[----:B------:R-:W1:Y:S01]  /*6ea0*/  S2UR UR34, SR_CgaCtaId ;  /* 0x00000000002279c3 */ /* 0x000e620000008800 */
[----:B------:R-:W-:Y:S01]  /*6eb0*/  USHF.L.U32 UR23, UR4, 0xd, URZ ;  /* 0x0000000d04177899 */ /* 0x000fe2000800063f */
        /* <DEDUP_REMOVED lines=13> */
.L_x_140:
[----:B------:R-:W-:Y:S05]  /*6f90*/  BSYNC B0 ;  /* 0x0000000000007941 */ /* 0x000fea0003800000 */
.L_x_139:
        /* <DEDUP_REMOVED lines=13> */
.L_x_142:
[----:B------:R-:W-:Y:S05]  /*7070*/  BSYNC B0 ;  /* 0x0000000000007941 */ /* 0x000fea0003800000 */
.L_x_141:
[----:B------:R-:W-:Y:S06]  /*7080*/  BAR.ARV 0xa, 0xa0 ;  /* 0x0282800000007b1d */ /* 0x000fec0000002000 */
[----:B------:R-:W-:Y:S04]  /*7090*/  BSSY B0, `(.L_x_143) ;  /* 0x0000003000007945 */ /* 0x000fe80003800000 */
[----:B------:R-:W-:Y:S05]  /*70a0*/  @!P0 BRA `(.L_x_144) ;  /* 0x0000000000048947 */ /* 0x000fea0003800000 */
[----:B------:R-:W-:-:S04]  /*70b0*/  DEPBAR.LE SB0, 0x0 ;  /* 0x000080000000791a */ /* 0x000fc80000000000 */
.L_x_144:
[----:B------:R-:W-:Y:S05]  /*70c0*/  BSYNC B0 ;  /* 0x0000000000007941 */ /* 0x000fea0003800000 */
.L_x_143:
[----:B------:R-:W-:Y:S06]  /*70d0*/  BAR.ARV 0xb, 0xa0 ;  /* 0x02c2800000007b1d */ /* 0x000fec0000002000 */
[----:B------:R-:W-:Y:S01]  /*70e0*/  NOP ;  /* 0x0000000000007918 */ /* 0x000fe20000000000 */
[----:B------:R-:W-:Y:S04]  /*70f0*/  BSSY B0, `(.L_x_145) ;  /* 0x0000011000007945 */ /* 0x000fe80003800000 */
[----:B------:R-:W-:Y:S05]  /*7100*/  @P1 BRA `(.L_x_146) ;  /* 0x00000000003c1947 */ /* 0x000fea0003800000 */
[----:B------:R-:W-:Y:S01]  /*7110*/  @!PT LDS RZ, [RZ] ;  /* 0x00000000fffff984 */ /* 0x000fe20000000800 */
[----:B------:R-:W-:Y:S01]  /*7120*/  @!PT LDS RZ, [RZ] ;  /* 0x00000000fffff984 */ /* 0x000fe20000000800 */
[----:B------:R-:W-:Y:S01]  /*7130*/  @!PT LDS RZ, [RZ] ;  /* 0x00000000fffff984 */ /* 0x000fe20000000800 */
[----:B------:R-:W-:Y:S01]  /*7140*/  @!PT LDS RZ, [RZ] ;  /* 0x00000000fffff984 */ /* 0x000fe20000000800 */
[----:B------:R1:W-:Y:S06]  /*7150*/  MEMBAR.ALL.CTA ;  /* 0x0000000000007992 */ /* 0x0003ec0000008000 */
[----:B-1----:R-:W-:Y:S06]  /*7160*/  MEMBAR.ALL.GPU ;  /* 0x0000000000007992 */ /* 0x002fec000000a000 */
[----:B------:R-:W-:-:S00]  /*7170*/  ERRBAR ;  /* 0x00000000000079ab */ /* 0x000fc00000000000 */
[----:B------:R-:W-:Y:S06]  /*7180*/  CGAERRBAR ;  /* 0x00000000000075ab */ /* 0x000fec0000000000 */
[----:B012345:R-:W-:Y:S01]  /*7190*/  CCTL.IVALL ;  /* 0x00000000ff00798f */ /* 0x03ffe20002000000 */
[----:B------:R-:W1:Y:S01]  /*71a0*/  S2R R6, SR_LANEID ;  /* 0x0000000000067919 */ /* 0x000e620000000000 */
[----:B------:R-:W-:Y:S02]  /*71b0*/  VOTEU.ANY UR23, UPT, PT ;  /* 0x0000000000177886 */ /* 0x000fe400038e0100 */
[----:B------:R-:W-:-:S02]  /*71c0*/  UFLO.U32 UR24, UR23 ;  /* 0x00000017001872bd */ /* 0x000fc400080e0000 */
[----:B------:R-:W2:Y:S04]  /*71d0*/  POPC R7, UR23 ;  /* 0x0000001700077d09 */ /* 0x000ea80008000000 */
[----:B-1----:R-:W-:-:S13]  /*71e0*/  ISETP.EQ.U32.AND P3, PT, R6, UR24, PT ;  /* 0x0000001806007c0c */ /* 0x002fda000bf62070 */
[----:B--2---:R1:W-:Y:S02]  /*71f0*/  @P3 REDG.E.ADD.S32.STRONG.GPU desc[UR26][R2.64], R7 ;  /* 0x000000070200398e */ /* 0x0043e4000c10e39a */
.L_x_146:
[----:B------:R-:W-:Y:S05]  /*7200*/  BSYNC B0 ;  /* 0x0000000000007941 */ /* 0x000fea0003800000 */
.L_x_145:
[----:B------:R-:W-:Y:S01]  /*7210*/  UIADD3 UR22, UR13, UR22, URZ ;  /* 0x000000160d167290 */ /* 0x000fe2000fffe03f */
[----:B------:R-:W-:Y:S03]  /*7220*/  BSSY B0, `(.L_x_147) ;  /* 0x000000d000007945 */ /* 0x000fe60003800000 */
[----:B------:R-:W-:-:S04]  /*7230*/  UIADD3 UR23, UP0, UR22, UR10, URZ ;  /* 0x0000000a16177290 */ /* 0x000fc8000ff1e03f */
[----:B------:R-:W-:Y:S02]  /*7240*/  ULEA.HI.X.SX32 UR22, UR22, UR11, 0x1, UP0 ;  /* 0x0000000b16167291 */ /* 0x000fe400080f0e3f */
[----:B------:R-:W-:-:S04]  /*7250*/  ULEA UR8, UP0, UR23, UR8, 0x2 ;  /* 0x0000000817087291 */ /* 0x000fc8000f80103f */
[----:B------:R-:W-:Y:S02]  /*7260*/  ULEA.HI.X UR22, UR23, UR9, UR22, 0x2, UP0 ;  /* 0x0000000917167291 */ /* 0x000fe400080f1416 */
[----:B-1----:R-:W-:-:S04]  /*7270*/  IMAD.U32 R2, RZ, RZ, UR8 ;  /* 0x00000008ff027e24 */ /* 0x002fc8000f8e00ff */
[----:B------:R-:W-:Y:S01]  /*7280*/  IMAD.U32 R3, RZ, RZ, UR22 ;  /* 0x00000016ff037e24 */ /* 0x000fe2000f8e00ff */
[----:B------:R-:W-:Y:S06]  /*7290*/  @P1 BRA `(.L_x_148) ;  /* 0x0000000000141947 */ /* 0x000fec0003800000 */
.L_x_149:
[----:B------:R-:W2:Y:S04]  /*72a0*/  LDG.E.STRONG.GPU R6, desc[UR26][R2.64] ;  /* 0x0000001a02067981 */ /* 0x000ea8000c1ef900 */
[----:B--2---:R-:W-:Y:S01]  /*72b0*/  CCTL.IVALL ;  /* 0x00000000ff00798f */ /* 0x004fe20002000000 */
[----:B------:R-:W-:Y:S05]  /*72c0*/  YIELD ;  /* 0x0000000000007946 */ /* 0x000fea0003800000 */
[----:B------:R-:W-:-:S13]  /*72d0*/  ISETP.NE.AND P3, PT, R6, UR28, PT ;  /* 0x0000001c06007c0c */ /* 0x000fda000bf65270 */
[----:B------:R-:W-:Y:S05]  /*72e0*/  @P3 BRA `(.L_x_149) ;  /* 0xfffffffc00ec3947 */ /* 0x000fea000383ffff */
.L_x_148:
[----:B------:R-:W-:Y:S05]  /*72f0*/  BSYNC B0 ;  /* 0x0000000000007941 */ /* 0x000fea0003800000 */
.L_x_147:
[----:B------:R-:W-:-:S03]  /*7300*/  UMOV UR8, 0xffffffff ;  /* 0xffffffff00087882 */ /* 0x000fc60000000000 */
[----:B------:R-:W-:Y:S05]  /*7310*/  BRA.DIV UR8, `(.L_x_150) ;  /* 0x0000002608087947 */ /* 0x000fea000b800000 */
[----:B------:R-:W-:Y:S01]  /*7320*/  NOP ;  /* 0x0000000000007918 */ /* 0x000fe20000000000 */
.L_x_205:
[----:B------:R-:W-:Y:S05]  /*7330*/  WARPSYNC.ALL ;  /* 0x0000000000007948 */ /* 0x000fea0003800000 */
        /* <DEDUP_REMOVED lines=12> */
.L_x_152:
[----:B------:R-:W-:Y:S05]  /*7400*/  BSYNC B0 ;  /* 0x0000000000007941 */ /* 0x000fea0003800000 */
.L_x_151:
        /* <DEDUP_REMOVED lines=13> */
.L_x_154:
[----:B------:R-:W-:Y:S05]  /*74e0*/  BSYNC B0 ;  /* 0x0000000000007941 */ /* 0x000fea0003800000 */
.L_x_153:
[----:B------:R-:W-:Y:S06]  /*74f0*/  BAR.ARV 0xa, 0xa0 ;  /* 0x0282800000007b1d */ /* 0x000fec0000002000 */
[----:B------:R-:W-:Y:S04]  /*7500*/  BSSY B0, `(.L_x_155) ;  /* 0x0000003000007945 */ /* 0x000fe80003800000 */
[----:B------:R-:W-:Y:S05]  /*7510*/  @!P0 BRA `(.L_x_156) ;  /* 0x0000000000048947 */ /* 0x000fea0003800000 */
[----:B------:R-:W-:-:S04]  /*7520*/  DEPBAR.LE SB0, 0x0 ;  /* 0x000080000000791a */ /* 0x000fc80000000000 */
.L_x_156:
[----:B------:R-:W-:Y:S05]  /*7530*/  BSYNC B0 ;  /* 0x0000000000007941 */ /* 0x000fea0003800000 */
.L_x_155:
[----:B------:R-:W-:Y:S06]  /*7540*/  BAR.ARV 0xb, 0xa0 ;  /* 0x02c2800000007b1d */ /* 0x000fec0000002000 */
[----:B------:R-:W-:Y:S01]  /*7550*/  NOP ;  /* 0x0000000000007918 */ /* 0x000fe20000000000 */
[----:B------:R-:W-:Y:S04]  /*7560*/  BSSY B0, `(.L_x_157) ;  /* 0x0000011000007945 */ /* 0x000fe80003800000 */
[----:B------:R-:W-:Y:S05]  /*7570*/  @P1 BRA `(.L_x_158) ;  /* 0x00000000003c1947 */ /* 0x000fea0003800000 */
[----:B------:R-:W1:Y:S01]  /*7580*/  S2R R6, SR_LANEID ;  /* 0x0000000000067919 */ /* 0x000e620000000000 */
[----:B------:R-:W-:Y:S01]  /*7590*/  @!PT LDS RZ, [RZ] ;  /* 0x00000000fffff984 */ /* 0x000fe20000000800 */
[----:B------:R-:W-:Y:S01]  /*75a0*/  @!PT LDS RZ, [RZ] ;  /* 0x00000000fffff984 */ /* 0x000fe20000000800 */
[----:B------:R-:W-:Y:S01]  /*75b0*/  @!PT LDS RZ, [RZ] ;  /* 0x00000000fffff984 */ /* 0x000fe20000000800 */
[----:B------:R-:W-:Y:S01]  /*75c0*/  @!PT LDS RZ, [RZ] ;  /* 0x00000000fffff984 */ /* 0x000fe20000000800 */
[----:B------:R2:W-:Y:S06]  /*75d0*/  MEMBAR.ALL.CTA ;  /* 0x0000000000007992 */ /* 0x0005ec0000008000 */
[----:B--2---:R-:W-:Y:S06]  /*75e0*/  MEMBAR.ALL.GPU ;  /* 0x0000000000007992 */ /* 0x004fec000000a000 */
[----:B------:R-:W-:-:S00]  /*75f0*/  ERRBAR ;  /* 0x00000000000079ab */ /* 0x000fc00000000000 */
[----:B------:R-:W-:Y:S06]  /*7600*/  CGAERRBAR ;  /* 0x00000000000075ab */ /* 0x000fec0000000000 */
[----:B012345:R-:W-:Y:S01]  /*7610*/  CCTL.IVALL ;  /* 0x00000000ff00798f */ /* 0x03ffe20002000000 */
[----:B------:R-:W-:Y:S02]  /*7620*/  VOTEU.ANY UR8, UPT, PT ;  /* 0x0000000000087886 */ /* 0x000fe400038e0100 */
[----:B------:R-:W-:Y:S02]  /*7630*/  UFLO.U32 UR9, UR8 ;  /* 0x00000008000972bd */ /* 0x000fe400080e0000 */
[----:B------:R-:W2:Y:S04]  /*7640*/  POPC R7, UR8 ;  /* 0x0000000800077d09 */ /* 0x000ea80008000000 */
[----:B-1----:R-:W-:-:S13]  /*7650*/  ISETP.EQ.U32.AND P1, PT, R6, UR9, PT ;  /* 0x0000000906007c0c */ /* 0x002fda000bf22070 */
[----:B--2---:R1:W-:Y:S02]  /*7660*/  @P1 REDG.E.ADD.S32.STRONG.GPU desc[UR26][R2.64], R7 ;  /* 0x000000070200198e */ /* 0x0043e4000c10e39a */
.L_x_158:
[----:B------:R-:W-:Y:S05]  /*7670*/  BSYNC B0 ;  /* 0x0000000000007941 */ /* 0x000fea0003800000 */
.L_x_157:
[----:B------:R-:W-:Y:S02]  /*7680*/  UIADD3 UR4, UR4, 0x2, URZ ;  /* 0x0000000204047890 */ /* 0x000fe4000fffe03f */
[----:B------:R-:W-:Y:S01]  /*7690*/  UIADD3 UR5, UR5, 0x1, URZ ;  /* 0x0000000105057890 */ /* 0x000fe2000fffe03f */
[----:B------:R-:W-:Y:S11]  /*76a0*/  @P2 BRA `(.L_x_159) ;  /* 0xfffffff400842947 */ /* 0x000ff6000383ffff */
.L_x_134:
[----:B------:R-:W-:-:S13]  /*76b0*/  ISETP.NE.AND P1, PT, R5, RZ, PT ;  /* 0x000000ff0500720c */ /* 0x000fda0003f25270 */
[----:B------:R-:W-:Y:S05]  /*76c0*/  @!P1 BRA `(.L_x_107) ;  /* 0x0000001c00a09947 */ /* 0x000fea0003800000 */
[----:B------:R-:W-:Y:S01]  /*76d0*/  UIMAD UR5, UR13, UR4, URZ ;  /* 0x000000040d0572a4 */ /* 0x000fe2000f8e023f */
[----:B------:R-:W-:Y:S01]  /*76e0*/  ISETP.NE.AND P1, PT, R0, RZ, PT ;  /* 0x000000ff0000720c */ /* 0x000fe20003f25270 */
[----:B------:R-:W-:Y:S01]  /*76f0*/  ULDC.64 UR14, c[0x0][0x768] ;  /* 0x0001da00000e7ab9 */ /* 0x000fe20000000a00 */
[----:B------:R-:W-:Y:S01]  /*7700*/  BSSY B0, `(.L_x_160) ;  /* 0x000000d000007945 */ /* 0x000fe20003800000 */
[----:B------:R-:W-:-:S04]  /*7710*/  UIADD3 UR8, UP0, UR5, UR10, URZ ;  /* 0x0000000a05087290 */ /* 0x000fc8000ff1e03f */
[----:B------:R-:W-:Y:S02]  /*7720*/  ULEA.HI.X.SX32 UR5, UR5, UR11, 0x1, UP0 ;  /* 0x0000000b05057291 */ /* 0x000fe400080f0e3f */
[----:B------:R-:W-:-:S04]  /*7730*/  ULEA UR9, UP0, UR8, UR14, 0x2 ;  /* 0x0000000e08097291 */ /* 0x000fc8000f80103f */
[----:B------:R-:W-:Y:S02]  /*7740*/  ULEA.HI.X UR5, UR8, UR15, UR5, 0x2, UP0 ;  /* 0x0000000f08057291 */ /* 0x000fe400080f1405 */
[----:B-1----:R-:W-:-:S04]  /*7750*/  MOV R2, UR9 ;  /* 0x0000000900027c02 */ /* 0x002fc80008000f00 */
[----:B------:R-:W-:Y:S01]  /*7760*/  IMAD.U32 R3, RZ, RZ, UR5 ;  /* 0x00000005ff037e24 */ /* 0x000fe2000f8e00ff */
[----:B------:R-:W-:Y:S06]  /*7770*/  @P1 BRA `(.L_x_161) ;  /* 0x0000000000141947 */ /* 0x000fec0003800000 */
.L_x_162:
[----:B------:R-:W2:Y:S04]  /*7780*/  LDG.E.STRONG.GPU R0, desc[UR26][R2.64] ;  /* 0x0000001a02007981 */ /* 0x000ea8000c1ef900 */
[----:B--2---:R-:W-:Y:S01]  /*7790*/  CCTL.IVALL ;  /* 0x00000000ff00798f */ /* 0x004fe20002000000 */
[----:B------:R-:W-:Y:S05]  /*77a0*/  YIELD ;  /* 0x0000000000007946 */ /* 0x000fea0003800000 */
[----:B------:R-:W-:-:S13]  /*77b0*/  ISETP.NE.AND P2, PT, R0, UR28, PT ;  /* 0x0000001c00007c0c */ /* 0x000fda000bf45270 */
[----:B------:R-:W-:Y:S05]  /*77c0*/  @P2 BRA `(.L_x_162) ;  /* 0xfffffffc00ec2947 */ /* 0x000fea000383ffff */
.L_x_161:
[----:B------:R-:W-:Y:S05]  /*77d0*/  BSYNC B0 ;  /* 0x0000000000007941 */ /* 0x000fea0003800000 */
.L_x_160:
[----:B------:R-:W-:-:S03]  /*77e0*/  UMOV UR5, 0xffffffff ;  /* 0xffffffff00057882 */ /* 0x000fc60000000000 */
[----:B------:R-:W-:Y:S05]  /*77f0*/  BRA.DIV UR5, `(.L_x_163) ;  /* 0x0000001e05ec7947 */ /* 0x000fea000b800000 */
[----:B------:R-:W-:Y:S01]  /*7800*/  NOP ;  /* 0x0000000000007918 */ /* 0x000fe20000000000 */
.L_x_208:
[----:B------:R-:W-:Y:S01]  /*7810*/  IMAD.U32 R6, RZ, RZ, UR4 ;  /* 0x00000004ff067e24 */ /* 0x000fe2000f8e00ff */
[----:B------:R-:W-:Y:S05]  /*7820*/  WARPSYNC.ALL ;  /* 0x0000000000007948 */ /* 0x000fea0003800000 */
[----:B------:R-:W-:Y:S01]  /*7830*/  BAR.SYNC.DEFER_BLOCKING 0xd, 0xa0 ;  /* 0x0342800000007b1d */ /* 0x000fe20000010000 */
[----:B------:R-:W-:-:S05]  /*7840*/  SHF.L.U32 R6, R6, 0xd, RZ ;  /* 0x0000000d06067819 */ /* 0x000fca00000006ff */
[----:B------:R-:W-:Y:S04]  /*7850*/  BSSY B0, `(.L_x_164) ;  /* 0x0000012000007945 */ /* 0x000fe80003800000 */
[----:B------:R-:W-:Y:S05]  /*7860*/  @!P0 BRA `(.L_x_165) ;  /* 0x0000000000408947 */ /* 0x000fea0003800000 */
[----:B------:R-:W1:Y:S01]  /*7870*/  LDC.64 R8, c[0x0][0x2c0] ;  /* 0x0000b000ff087b82 */ /* 0x000e620000000a00 */
[C---:B------:R-:W-:Y:S01]  /*7880*/  IADD3 R4, P2, R6.reuse, UR6, RZ ;  /* 0x0000000606047c10 */ /* 0x040fe2000ff5e0ff */
[----:B------:R-:W-:Y:S01]  /*7890*/  UMOV UR5, 0x400 ;  /* 0x0000040000057882 */ /* 0x000fe20000000000 */
[----:B------:R-:W-:Y:S01]  /*78a0*/  UMOV UR16, 0x0 ;  /* 0x0000000000107882 */ /* 0x000fe20000000000 */
[----:B------:R-:W-:Y:S01]  /*78b0*/  UMOV UR17, 0x14f00000 ;  /* 0x14f0000000117882 */ /* 0x000fe20000000000 */
[----:B------:R-:W-:-:S03]  /*78c0*/  LEA.HI.X.SX32 R5, R6, UR12, 0x1, P2 ;  /* 0x0000000c06057c11 */ /* 0x000fc600090f0eff */
[----:B------:R-:W2:Y:S01]  /*78d0*/  S2UR UR8, SR_CgaCtaId ;  /* 0x00000000000879c3 */ /* 0x000ea20000008800 */
[----:B-1----:R-:W-:-:S04]  /*78e0*/  LEA R0, P3, R4, R8, 0x2 ;  /* 0x0000000804007211 */ /* 0x002fc800078610ff */
[----:B------:R-:W-:Y:S02]  /*78f0*/  LEA.HI.X R4, R4, R9, R5, 0x2, P3 ;  /* 0x0000000904047211 */ /* 0x000fe400018f1405 */
[----:B------:R-:W-:Y:S02]  /*7900*/  R2UR UR14, R0 ;  /* 0x00000000000e72ca */ /* 0x000fe400000e0000 */
[----:B------:R-:W-:Y:S01]  /*7910*/  R2UR UR15, R4 ;  /* 0x00000000040f72ca */ /* 0x000fe200000e0000 */
[----:B--2---:R-:W-:-:S03]  /*7920*/  ULEA UR5, UR8, UR5, 0x18 ;  /* 0x0000000508057291 */ /* 0x004fc6000f8ec03f */
[----:B------:R-:W-:Y:S01]  /*7930*/  UMOV UR8, 0x400 ;  /* 0x0000040000087882 */ /* 0x000fe20000000000 */
[----:B------:R-:W-:-:S09]  /*7940*/  UIADD3 UR5, UR5, 0x8000, URZ ;  /* 0x0000800005057890 */ /* 0x000fd2000fffe03f */
[----:B------:R1:W-:Y:S02]  /*7950*/  UBLKRED.G.S.ADD.F32.RN [UR14], [UR5], UR8, desc[UR16] ;  /* 0x0000100e050073bb */ /* 0x0003e400080a1408 */
[----:B-1----:R0:W-:Y:S02]  /*7960*/  UTMACMDFLUSH ;  /* 0x00000000000079b7 */ /* 0x0021e40000000000 */
.L_x_165:
[----:B------:R-:W-:Y:S05]  /*7970*/  BSYNC B0 ;  /* 0x0000000000007941 */ /* 0x000fea0003800000 */
.L_x_164:
[----:B------:R-:W-:Y:S06]  /*7980*/  BAR.SYNC.DEFER_BLOCKING 0xe, 0xa0 ;  /* 0x0382800000007b1d */ /* 0x000fec0000010000 */
[----:B------:R-:W-:Y:S04]  /*7990*/  BSSY B0, `(.L_x_166) ;  /* 0x0000013000007945 */ /* 0x000fe80003800000 */
[----:B------:R-:W-:Y:S05]  /*79a0*/  @!P0 BRA `(.L_x_167) ;  /* 0x0000000000448947 */ /* 0x000fea0003800000 */
[----:B------:R-:W1:Y:S01]  /*79b0*/  S2UR UR15, SR_CgaCtaId ;  /* 0x00000000000f79c3 */ /* 0x000e620000008800 */
[----:B------:R-:W-:Y:S01]  /*79c0*/  R2UR UR5, R6 ;  /* 0x00000000060572ca */ /* 0x000fe200000e0000 */
[----:B------:R-:W-:Y:S01]  /*79d0*/  UMOV UR14, 0x400 ;  /* 0x00000400000e7882 */ /* 0x000fe20000000000 */
[----:B------:R-:W-:Y:S01]  /*79e0*/  ULDC.64 UR8, c[0x0][0x2c0] ;  /* 0x0000b00000087ab9 */ /* 0x000fe20000000a00 */
[----:B------:R-:W-:-:S10]  /*79f0*/  UMOV UR17, 0x14f00000 ;  /* 0x14f0000000117882 */ /* 0x000fd40000000000 */
[----:B------:R-:W-:-:S04]  /*7a00*/  UIADD3 UR5, UR5, 0x1000, URZ ;  /* 0x0000100005057890 */ /* 0x000fc8000fffe03f */
[----:B------:R-:W-:-:S04]  /*7a10*/  UIADD3 UR16, UP0, UR5, UR6, URZ ;  /* 0x0000000605107290 */ /* 0x000fc8000ff1e03f */
[----:B------:R-:W-:Y:S02]  /*7a20*/  ULEA.HI.X.SX32 UR5, UR5, UR12, 0x1, UP0 ;  /* 0x0000000c05057291 */ /* 0x000fe400080f0e3f */
[----:B-1----:R-:W-:Y:S02]  /*7a30*/  ULEA UR14, UR15, UR14, 0x18 ;  /* 0x0000000e0f0e7291 */ /* 0x002fe4000f8ec03f */
[----:B------:R-:W-:Y:S02]  /*7a40*/  ULEA UR8, UP0, UR16, UR8, 0x2 ;  /* 0x0000000810087291 */ /* 0x000fe4000f80103f */
[----:B------:R-:W-:Y:S02]  /*7a50*/  UIADD3 UR14, UR14, 0xc000, URZ ;  /* 0x0000c0000e0e7890 */ /* 0x000fe4000fffe03f */
[----:B------:R-:W-:-:S03]  /*7a60*/  ULEA.HI.X UR9, UR16, UR9, UR5, 0x2, UP0 ;  /* 0x0000000910097291 */ /* 0x000fc600080f1405 */
[----:B------:R-:W-:Y:S01]  /*7a70*/  UMOV UR5, 0x400 ;  /* 0x0000040000057882 */ /* 0x000fe20000000000 */
[----:B------:R-:W-:-:S05]  /*7a80*/  UMOV UR16, 0x0 ;  /* 0x0000000000107882 */ /* 0x000fca0000000000 */
[----:B------:R1:W-:Y:S01]  /*7a90*/  UBLKRED.G.S.ADD.F32.RN [UR8], [UR14], UR5, desc[UR16] ;  /* 0x000010080e0073bb */ /* 0x0003e200080a1405 */
[----:B------:R0:W-:Y:S01]  /*7aa0*/  UTMACMDFLUSH ;  /* 0x00000000000079b7 */ /* 0x0001e20000000000 */
[----:B-1----:R-:W-:-:S04]  /*7ab0*/  DEPBAR.LE SB0, 0x1 ;  /* 0x000080400000791a */ /* 0x002fc80000000000 */
.L_x_167:
[----:B------:R-:W-:Y:S05]  /*7ac0*/  BSYNC B0 ;  /* 0x0000000000007941 */ /* 0x000fea0003800000 */
.L_x_166:
[----:B------:R-:W-:Y:S06]  /*7ad0*/  BAR.ARV 0xa, 0xa0 ;  /* 0x0282800000007b1d */ /* 0x000fec0000002000 */
[----:B------:R-:W-:Y:S04]  /*7ae0*/  BSSY B0, `(.L_x_168) ;  /* 0x0000003000007945 */ /* 0x000fe80003800000 */
[----:B------:R-:W-:Y:S05]  /*7af0*/  @!P0 BRA `(.L_x_169) ;  /* 0x0000000000048947 */ /* 0x000fea0003800000 */
[----:B------:R-:W-:-:S04]  /*7b00*/  DEPBAR.LE SB0, 0x0 ;  /* 0x000080000000791a */ /* 0x000fc80000000000 */
.L_x_169:
[----:B------:R-:W-:Y:S05]  /*7b10*/  BSYNC B0 ;  /* 0x0000000000007941 */ /* 0x000fea0003800000 */
.L_x_168:
[----:B------:R-:W-:Y:S06]  /*7b20*/  BAR.ARV 0xb, 0xa0 ;  /* 0x02c2800000007b1d */ /* 0x000fec0000002000 */
[----:B------:R-:W-:Y:S01]  /*7b30*/  NOP ;  /* 0x0000000000007918 */ /* 0x000fe20000000000 */
        /* <DEDUP_REMOVED lines=15> */
[----:B--2---:R4:W-:Y:S01]  /*7c30*/  @P0 REDG.E.ADD.S32.STRONG.GPU desc[UR26][R2.64], R5 ;  /* 0x000000050200098e */ /* 0x0049e2000c10e39a */
[----:B------:R-:W-:Y:S05]  /*7c40*/  BRA `(.L_x_107) ;  /* 0x0000001800407947 */ /* 0x000fea0003800000 */
.L_x_133:
        /* <DEDUP_REMOVED lines=55> */
.L_x_209:
[----:B------:R-:W-:Y:S01]  /*7fc0*/  IMAD.IADD R10, R7, 0x1, R3 ;  /* 0x00000001070a7824 */ /* 0x000fe200078e0203 */
[----:B------:R-:W-:Y:S01]  /*7fd0*/  MOV R9, 0x1 ;  /* 0x0000000100097802 */ /* 0x000fe20000000f00 */
[----:B------:R-:W-:Y:S01]  /*7fe0*/  IMAD.SHL.U32 R2, R2, 0x80, RZ ;  /* 0x0000008002027824 */ /* 0x000fe200078e00ff */
[----:B------:R-:W-:Y:S06]  /*7ff0*/  @P0 BRA `(.L_x_173) ;  /* 0x0000000000180947 */ /* 0x000fec0003800000 */
[----:B------:R-:W2:Y:S01]  /*8000*/  S2R R4, SR_TID.X ;  /* 0x0000000000047919 */ /* 0x000ea20000002100 */
[----:B-1----:R-:W-:-:S04]  /*8010*/  IMAD.MOV.U32 R0, RZ, RZ, 0x4200 ;  /* 0x00004200ff007424 */ /* 0x002fc800078e00ff */
[----:B------:R3:W-:Y:S01]  /*8020*/  SYNCS.ARRIVE.TRANS64 RZ, [R11+URZ+0x30c10], R0 ;  /* 0x030c10000bff79a7 */ /* 0x0007e2000800003f */
[----:B--2---:R-:W-:-:S13]  /*8030*/  LOP3.LUT P1, RZ, R4, 0x1f, RZ, 0xc0, !PT ;  /* 0x0000001f04ff7812 */ /* 0x004fda000782c0ff */
[----:B---3--:R-:W-:Y:S05]  /*8040*/  @!P1 BRA `(.L_x_173) ;  /* 0x0000000000049947 */ /* 0x008fea0003800000 */
[----:B------:R-:W-:Y:S01]  /*8050*/  BPT.TRAP 0x1 ;  /* 0x000000040000795c */ /* 0x000fe20000300000 */
.L_x_173:
        /* <DEDUP_REMOVED lines=23> */
[----:B------:R-:W-:Y:S01]  /*81d0*/  IMAD.MOV.U32 R4, RZ, RZ, 0x8000 ;  /* 0x00008000ff047424 */ /* 0x000fe200078e00ff */
        /* <DEDUP_REMOVED lines=9> */
[----:B------:R-:W-:Y:S01]  /*8270*/  R2UR UR33, R2 ;  /* 0x00000000022172ca */ /* 0x000fe200000e0000 */
[----:B------:R-:W-:-:S05]  /*8280*/  IMAD.X R2, RZ, RZ, R0, P2 ;  /* 0x000000ffff027224 */ /* 0x000fca00010e0600 */
[----:B------:R-:W-:Y:S02]  /*8290*/  R2UR UR35, R2 ;  /* 0x00000000022372ca */ /* 0x000fe400000e0000 */
[----:B------:R-:W-:-:S04]  /*82a0*/  IADD3 R2, P1, R8, 0xf0, RZ ;  /* 0x000000f008027810 */ /* 0x000fc80007f3e0ff */
[----:B------:R-:W-:Y:S02]  /*82b0*/  IADD3.X R3, RZ, R0, RZ, P1, !PT ;  /* 0x00000000ff037210 */ /* 0x000fe40000ffe4ff */
[----:B------:R-:W-:Y:S02]  /*82c0*/  R2UR UR6, R2 ;  /* 0x00000000020672ca */ /* 0x000fe400000e0000 */
[----:B------:R-:W-:Y:S02]  /*82d0*/  R2UR UR7, R3 ;  /* 0x00000000030772ca */ /* 0x000fe400000e0000 */
[----:B---3--:R-:W-:-:S11]  /*82e0*/  ISETP.GE.AND P1, PT, R12, 0x81, PT ;  /* 0x000000810c00780c */ /* 0x008fd60003f26270 */
        /* <DEDUP_REMOVED lines=13> */
[----:B------:R-:W-:Y:S01]  /*83c0*/  LEA.HI R4, R9, R4, RZ, 0x7 ;  /* 0x0000000409047211 */ /* 0x000fe200078f38ff */
[----:B------:R-:W-:-:S03]  /*83d0*/  IMAD.MOV.U32 R9, RZ, RZ, 0x1 ;  /* 0x00000001ff097424 */ /* 0x000fc600078e00ff */
        /* <DEDUP_REMOVED lines=8> */
.L_x_184:
[----:B------:R-:W-:-:S04]  /*8460*/  SHF.L.U32 R21, R9, 0x1f, RZ ;  /* 0x0000001f09157819 */ /* 0x000fc800000006ff */
[----:B-1----:R-:W1:Y:S02]  /*8470*/  SYNCS.PHASECHK.TRANS64.TRYWAIT P1, [R11+URZ+0x30c40], R21 ;  /* 0x030c40150b0075a7 */ /* 0x002e64000802017f */
[----:B-12---:R-:W-:Y:S05]  /*8480*/  @!P1 BRA `(.L_x_176) ;  /* 0x0000001000f89947 */ /* 0x006fea0003800000 */
.L_x_210:
[----:B------:R-:W-:Y:S05]  /*8490*/  @P0 BRA `(.L_x_177) ;  /* 0x0000000000140947 */ /* 0x000fea0003800000 */
[----:B------:R-:W-:Y:S01]  /*84a0*/  ISETP.NE.AND P1, PT, R14, RZ, PT ;  /* 0x000000ff0e00720c */ /* 0x000fe20003f25270 */
[----:B------:R-:W-:-:S04]  /*84b0*/  IMAD.MOV.U32 R0, RZ, RZ, 0x4200 ;  /* 0x00004200ff007424 */ /* 0x000fc800078e00ff */
[----:B------:R2:W-:Y:S08]  /*84c0*/  SYNCS.ARRIVE.TRANS64 RZ, [R11+URZ+0x30c30], R0 ;  /* 0x030c30000bff79a7 */ /* 0x0005f0000800003f */
[----:B------:R-:W-:Y:S05]  /*84d0*/  @!P1 BRA `(.L_x_177) ;  /* 0x0000000000049947 */ /* 0x000fea0003800000 */
[----:B------:R-:W-:Y:S01]  /*84e0*/  BPT.TRAP 0x1 ;  /* 0x000000040000795c */ /* 0x000fe20000300000 */
.L_x_177:
[----:B------:R-:W3:Y:S01]  /*84f0*/  LDC.64 R12, c[0x0][0x728] ;  /* 0x0001ca00ff0c7b82 */ /* 0x000ee20000000a00 */
[----:B------:R-:W-:Y:S01]  /*8500*/  SHF.L.U32 R17, R15, 0x7, RZ ;  /* 0x000000070f117819 */ /* 0x000fe200000006ff */
[----:B------:R-:W-:Y:S01]  /*8510*/  UMOV UR14, 0x0 ;  /* 0x00000000000e7882 */ /* 0x000fe20000000000 */
[----:B------:R-:W-:Y:S01]  /*8520*/  R2UR UR6, R11 ;  /* 0x000000000b0672ca */ /* 0x000fe200000e0000 */
[----:B------:R-:W-:Y:S01]  /*8530*/  UMOV UR15, 0x14f00000 ;  /* 0x14f00000000f7882 */ /* 0x000fe20000000000 */
[C---:B--2---:R-:W-:Y:S01]  /*8540*/  IADD3 R0, P1, R17.reuse, R6, RZ ;  /* 0x0000000611007210 */ /* 0x044fe20007f3e0ff */
[----:B------:R-:W-:Y:S01]  /*8550*/  UMOV UR18, URZ ;  /* 0x0000003f00127c82 */ /* 0x000fe20008000000 */
[----:B------:R-:W-:Y:S01]  /*8560*/  R2UR UR19, R17 ;  /* 0x00000000111372ca */ /* 0x000fe200000e0000 */
[----:B------:R-:W2:Y:S01]  /*8570*/  LDC.64 R4, c[0x0][0x198] ;  /* 0x00006600ff047b82 */ /* 0x000ea20000000a00 */
[----:B------:R-:W-:-:S07]  /*8580*/  UMOV UR13, 0x20 ;  /* 0x00000020000d7882 */ /* 0x000fce0000000000 */
[----:B------:R-:W-:Y:S02]  /*8590*/  UIADD3 UR16, UR6, 0x18000, URZ ;  /* 0x0001800006107890 */ /* 0x000fe4000fffe03f */
[----:B------:R-:W-:Y:S02]  /*85a0*/  UIADD3 UR17, UR6, 0x30c30, URZ ;  /* 0x00030c3006117890 */ /* 0x000fe4000fffe03f */
[----:B------:R-:W-:Y:S01]  /*85b0*/  UIADD3 UR6, UR6, 0x20400, URZ ;  /* 0x0002040006067890 */ /* 0x000fe2000fffe03f */
[----:B---3--:R-:W-:-:S04]  /*85c0*/  LEA R2, P2, R0, R12, 0x2 ;  /* 0x0000000c00027211 */ /* 0x008fc800078410ff */
[----:B------:R-:W-:Y:S01]  /*85d0*/  UMOV UR7, UR17 ;  /* 0x0000001100077c82 */ /* 0x000fe20008000000 */
[----:B------:R-:W-:Y:S02]  /*85e0*/  R2UR UR8, R2 ;  /* 0x00000000020872ca */ /* 0x000fe400000e0000 */
[----:B------:R-:W-:Y:S01]  /*85f0*/  LEA.HI.X.SX32 R2, R17, R10, 0x1, P1 ;  /* 0x0000000a11027211 */ /* 0x000fe200008f0eff */
[----:B--2---:R-:W-:-:S03]  /*8600*/  IMAD.MOV.U32 R8, RZ, RZ, R4 ;  /* 0x000000ffff087224 */ /* 0x004fc600078e0004 */
        /* <DEDUP_REMOVED lines=11> */
.L_x_211:
[----:B------:R-:W-:Y:S05]  /*86c0*/  @P0 BRA `(.L_x_179) ;  /* 0x0000000000140947 */ /* 0x000fea0003800000 */
[----:B------:R-:W-:Y:S01]  /*86d0*/  ISETP.NE.AND P1, PT, R14, RZ, PT ;  /* 0x000000ff0e00720c */ /* 0x000fe20003f25270 */
[----:B------:R-:W-:-:S04]  /*86e0*/  IMAD.MOV.U32 R2, RZ, RZ, 0x4200 ;  /* 0x00004200ff027424 */ /* 0x000fc800078e00ff */
[----:B------:R3:W-:Y:S08]  /*86f0*/  SYNCS.ARRIVE.TRANS64 RZ, [R11+URZ+0x30c18], R2 ;  /* 0x030c18020bff79a7 */ /* 0x0007f0000800003f */
[----:B------:R-:W-:Y:S05]  /*8700*/  @!P1 BRA `(.L_x_179) ;  /* 0x0000000000049947 */ /* 0x000fea0003800000 */
[----:B------:R-:W-:Y:S01]  /*8710*/  BPT.TRAP 0x1 ;  /* 0x000000040000795c */ /* 0x000fe20000300000 */
.L_x_179:
[----:B------:R-:W-:Y:S01]  /*8720*/  VIADD R17, R17, 0x80 ;  /* 0x0000008011117836 */ /* 0x000fe20000000000 */
[----:B------:R-:W-:Y:S01]  /*8730*/  R2UR UR17, R11 ;  /* 0x000000000b1172ca */ /* 0x000fe200000e0000 */
[----:B------:R-:W-:Y:S01]  /*8740*/  UMOV UR14, 0x0 ;  /* 0x00000000000e7882 */ /* 0x000fe20000000000 */
[----:B---3--:R-:W-:Y:S01]  /*8750*/  IADD3 R2, P1, R8, 0xf0, RZ ;  /* 0x000000f008027810 */ /* 0x008fe20007f3e0ff */
[----:B------:R-:W-:Y:S01]  /*8760*/  UMOV UR15, 0x14f00000 ;  /* 0x14f00000000f7882 */ /* 0x000fe20000000000 */
[----:B------:R-:W-:Y:S01]  /*8770*/  R2UR UR19, R17 ;  /* 0x00000000111372ca */ /* 0x000fe200000e0000 */
[----:B------:R-:W-:Y:S01]  /*8780*/  UMOV UR18, URZ ;  /* 0x0000003f00127c82 */ /* 0x000fe20008000000 */
[----:B------:R-:W-:Y:S01]  /*8790*/  IADD3.X R3, RZ, R0, RZ, P1, !PT ;  /* 0x00000000ff037210 */ /* 0x000fe20000ffe4ff */
[----:B------:R-:W-:Y:S01]  /*87a0*/  UMOV UR13, 0x20 ;  /* 0x00000020000d7882 */ /* 0x000fe20000000000 */
[----:B------:R-:W-:Y:S02]  /*87b0*/  R2UR UR10, R2 ;  /* 0x00000000020a72ca */ /* 0x000fe400000e0000 */
[----:B------:R-:W-:-:S03]  /*87c0*/  R2UR UR11, R3 ;  /* 0x00000000030b72ca */ /* 0x000fc600000e0000 */
        /* <DEDUP_REMOVED lines=9> */
.L_x_212:
[----:B-123--:R-:W-:Y:S01]  /*8860*/  SHF.R.S32.HI R21, RZ, 0x1f, R17 ;  /* 0x0000001fff157819 */ /* 0x00efe20000011411 */
[----:B------:R-:W-:Y:S06]  /*8870*/  @P0 BRA `(.L_x_181) ;  /* 0x00000000001c0947 */ /* 0x000fec0003800000 */
[----:B------:R-:W-:-:S04]  /*8880*/  IMAD.MOV.U32 R14, RZ, RZ, 0x4200 ;  /* 0x00004200ff0e7424 */ /* 0x000fc800078e00ff */
[----:B------:R1:W-:Y:S02]  /*8890*/  SYNCS.ARRIVE.TRANS64 RZ, [R11+URZ+0x30c38], R14 ;  /* 0x030c380e0bff79a7 */ /* 0x0003e4000800003f */
[----:B-1----:R-:W1:Y:S02]  /*88a0*/  S2R R14, SR_TID.X ;  /* 0x00000000000e7919 */ /* 0x002e640000002100 */
[----:B-1----:R-:W-:-:S04]  /*88b0*/  LOP3.LUT R14, R14, 0x1f, RZ, 0xc0, !PT ;  /* 0x0000001f0e0e7812 */ /* 0x002fc800078ec0ff */
[----:B------:R-:W-:-:S13]  /*88c0*/  ISETP.NE.AND P1, PT, R14, RZ, PT ;  /* 0x000000ff0e00720c */ /* 0x000fda0003f25270 */
[----:B------:R-:W-:Y:S05]  /*88d0*/  @!P1 BRA `(.L_x_181) ;  /* 0x0000000000049947 */ /* 0x000fea0003800000 */
[----:B------:R-:W-:Y:S01]  /*88e0*/  BPT.TRAP 0x1 ;  /* 0x000000040000795c */ /* 0x000fe20000300000 */
.L_x_181:
        /* <DEDUP_REMOVED lines=24> */
.L_x_214:
[----:B------:R-:W-:Y:S05]  /*8a70*/  @P0 BRA `(.L_x_183) ;  /* 0x0000000000140947 */ /* 0x000fea0003800000 */
[----:B------:R-:W-:Y:S02]  /*8a80*/  ISETP.NE.AND P1, PT, R14, RZ, PT ;  /* 0x000000ff0e00720c */ /* 0x000fe40003f25270 */
[----:B-1----:R-:W-:-:S04]  /*8a90*/  MOV R4, 0x4200 ;  /* 0x0000420000047802 */ /* 0x002fc80000000f00 */
[----:B------:R2:W-:Y:S07]  /*8aa0*/  SYNCS.ARRIVE.TRANS64 RZ, [R11+URZ+0x30c10], R4 ;  /* 0x030c10040bff79a7 */ /* 0x0005ee000800003f */
[----:B------:R-:W-:Y:S05]  /*8ab0*/  @!P1 BRA `(.L_x_183) ;  /* 0x0000000000049947 */ /* 0x000fea0003800000 */
[----:B------:R-:W-:Y:S01]  /*8ac0*/  BPT.TRAP 0x1 ;  /* 0x000000040000795c */ /* 0x000fe20000300000 */
.L_x_183:
        /* <DEDUP_REMOVED lines=14> */
[----:B------:R-:W-:Y:S01]  /*8bb0*/  IMAD.U32 R15, RZ, RZ, UR6 ;  /* 0x00000006ff0f7e24 */ /* 0x000fe2000f8e00ff */
[----:B------:R-:W-:Y:S02]  /*8bc0*/  UIADD3 UR17, UR17, 0x30c10, URZ ;  /* 0x00030c1011117890 */ /* 0x000fe4000fffe03f */
[----:B------:R-:W-:-:S05]  /*8bd0*/  UIMAD.WIDE UR8, UR19, 0x4, UR4 ;  /* 0x00000004130878a5 */ /* 0x000fca000f8e0204 */
[----:B------:R-:W-:Y:S02]  /*8be0*/  UMOV UR11, UR17 ;  /* 0x00000011000b7c82 */ /* 0x000fe40008000000 */
[----:B------:R3:W-:Y:S02]  /*8bf0*/  UTMALDG.4D [UR16], [UR14], desc[UR22] ;  /* 0x000016100e0075b4 */ /* 0x0007e40008019000 */
[----:B------:R3:W-:Y:S02]  /*8c00*/  UBLKCP.S.G [UR10], [UR8], UR7 ;  /* 0x0000000a080073ba */ /* 0x0007e40008000207 */
[----:B---3--:R-:W-:Y:S05]  /*8c10*/  @P1 BRA `(.L_x_184) ;  /* 0xfffffff800101947 */ /* 0x008fea000383ffff */
[----:B------:R-:W-:-:S07]  /*8c20*/  MOV R5, UR19 ;  /* 0x0000001300057c02 */ /* 0x000fce0008000f00 */
.L_x_175:
[----:B------:R-:W-:-:S13]  /*8c30*/  ISETP.NE.AND P1, PT, R19, RZ, PT ;  /* 0x000000ff1300720c */ /* 0x000fda0003f25270 */
[----:B------:R-:W-:Y:S05]  /*8c40*/  @!P1 BRA `(.L_x_174) ;  /* 0x0000000000f09947 */ /* 0x000fea0003800000 */
[----:B------:R-:W-:-:S04]  /*8c50*/  SHF.L.U32 R12, R9, 0x1f, RZ ;  /* 0x0000001f090c7819 */ /* 0x000fc800000006ff */
[----:B------:R-:W3:Y:S02]  /*8c60*/  SYNCS.PHASECHK.TRANS64.TRYWAIT P1, [R11+URZ+0x30c40], R12 ;  /* 0x030c400c0b0075a7 */ /* 0x000ee4000802017f */
[----:B---3--:R-:W-:Y:S05]  /*8c70*/  @!P1 BRA `(.L_x_185) ;  /* 0x0000000c00509947 */ /* 0x008fea0003800000 */
.L_x_215:
[----:B------:R-:W-:Y:S05]  /*8c80*/  @P0 BRA `(.L_x_186) ;  /* 0x0000000000140947 */ /* 0x000fea0003800000 */
[----:B------:R-:W-:Y:S01]  /*8c90*/  ISETP.NE.AND P1, PT, R14, RZ, PT ;  /* 0x000000ff0e00720c */ /* 0x000fe20003f25270 */
[----:B-12---:R-:W-:-:S04]  /*8ca0*/  IMAD.MOV.U32 R4, RZ, RZ, 0x4200 ;  /* 0x00004200ff047424 */ /* 0x006fc800078e00ff */
[----:B------:R4:W-:Y:S08]  /*8cb0*/  SYNCS.ARRIVE.TRANS64 RZ, [R11+URZ+0x30c30], R4 ;  /* 0x030c30040bff79a7 */ /* 0x0009f0000800003f */
[----:B------:R-:W-:Y:S05]  /*8cc0*/  @!P1 BRA `(.L_x_186) ;  /* 0x0000000000049947 */ /* 0x000fea0003800000 */
[----:B------:R-:W-:Y:S01]  /*8cd0*/  BPT.TRAP 0x1 ;  /* 0x000000040000795c */ /* 0x000fe20000300000 */
.L_x_186:
        /* <DEDUP_REMOVED lines=26> */
.L_x_216:
[----:B------:R-:W-:Y:S05]  /*8e80*/  @P0 BRA `(.L_x_188) ;  /* 0x0000000000140947 */ /* 0x000fea0003800000 */
[----:B------:R-:W-:Y:S01]  /*8e90*/  ISETP.NE.AND P0, PT, R14, RZ, PT ;  /* 0x000000ff0e00720c */ /* 0x000fe20003f05270 */
[----:B------:R-:W-:-:S04]  /*8ea0*/  IMAD.MOV.U32 R4, RZ, RZ, 0x4200 ;  /* 0x00004200ff047424 */ /* 0x000fc800078e00ff */
[----:B------:R2:W-:Y:S08]  /*8eb0*/  SYNCS.ARRIVE.TRANS64 RZ, [R11+URZ+0x30c18], R4 ;  /* 0x030c18040bff79a7 */ /* 0x0005f0000800003f */
[----:B------:R-:W-:Y:S05]  /*8ec0*/  @!P0 BRA `(.L_x_188) ;  /* 0x0000000000048947 */ /* 0x000fea0003800000 */
[----:B------:R-:W-:Y:S01]  /*8ed0*/  BPT.TRAP 0x1 ;  /* 0x000000040000795c */ /* 0x000fe20000300000 */
.L_x_188:
        /* <DEDUP_REMOVED lines=8> */
[----:B------:R-:W-:-:S05]  /*8f60*/  IMAD.MOV.U32 R20, RZ, RZ, 0x1 ;  /* 0x00000001ff147424 */ /* 0x000fca00078e00ff */
[----:B------:R-:W-:Y:S02]  /*8f70*/  UIADD3 UR19, UR19, 0x80, URZ ;  /* 0x0000008013137890 */ /* 0x000fe4000fffe03f */
[----:B------:R-:W-:Y:S02]  /*8f80*/  UIADD3 UR8, UR17, 0x20200, URZ ;  /* 0x0002020011087890 */ /* 0x000fe4000fffe03f */
[----:B------:R-:W-:Y:S02]  /*8f90*/  UIADD3 UR16, UR17, 0x14000, URZ ;  /* 0x0001400011107890 */ /* 0x000fe4000fffe03f */
[----:B------:R-:W-:Y:S01]  /*8fa0*/  UIADD3 UR17, UR17, 0x30c18, URZ ;  /* 0x00030c1811117890 */ /* 0x000fe2000fffe03f */
[----:B------:R-:W-:Y:S01]  /*8fb0*/  MOV R5, UR19 ;  /* 0x0000001300057c02 */ /* 0x000fe20008000f00 */
[----:B------:R-:W-:-:S05]  /*8fc0*/  UIMAD.WIDE UR6, UR19, 0x4, UR4 ;  /* 0x00000004130678a5 */ /* 0x000fca000f8e0204 */
[----:B------:R-:W-:Y:S02]  /*8fd0*/  UMOV UR9, UR17 ;  /* 0x0000001100097c82 */ /* 0x000fe40008000000 */
[----:B------:R4:W-:Y:S02]  /*8fe0*/  UTMALDG.4D [UR16], [UR10], desc[UR14] ;  /* 0x00000e100a0075b4 */ /* 0x0009e40008019000 */
[----:B------:R4:W-:Y:S02]  /*8ff0*/  UBLKCP.S.G [UR8], [UR6], UR13 ;  /* 0x00000008060073ba */ /* 0x0009e4000800020d */
[----:B----4-:R-:W-:Y:S01]  /*9000*/  NOP ;  /* 0x0000000000007918 */ /* 0x010fe20000000000 */
.L_x_174:
[----:B------:R-:W4:Y:S01]  /*9010*/  S2R R2, SR_TID.X ;  /* 0x0000000000027919 */ /* 0x000f220000002100 */
[----:B------:R-:W-:Y:S01]  /*9020*/  IMAD R13, R20, 0x8, R11 ;  /* 0x00000008140d7824 */ /* 0x000fe200078e020b */
[----:B----4-:R-:W-:Y:S02]  /*9030*/  LOP3.LUT R3, R2, 0x7f, RZ, 0xc0, !PT ;  /* 0x0000007f02037812 */ /* 0x010fe400078ec0ff */
[----:B------:R-:W-:Y:S02]  /*9040*/  SHF.L.U32 R2, R9, 0x1f, RZ ;  /* 0x0000001f09027819 */ /* 0x000fe400000006ff */
[----:B------:R-:W-:Y:S02]  /*9050*/  ISETP.NE.AND P1, PT, R3, RZ, PT ;  /* 0x000000ff0300720c */ /* 0x000fe40003f25270 */
[----:B------:R-:W4:Y:S02]  /*9060*/  SYNCS.PHASECHK.TRANS64.TRYWAIT P0, [R13+URZ+0x30c40], R2 ;  /* 0x030c40020d0075a7 */ /* 0x000f24000800017f */
[----:B----4-:R-:W-:Y:S09]  /*9070*/  @!P0 BRA `(.L_x_189) ;  /* 0x0000000800788947 */ /* 0x010ff20003800000 */
.L_x_217:
[----:B------:R-:W-:Y:S05]  /*9080*/  @P1 BRA `(.L_x_190) ;  /* 0x0000000000181947 */ /* 0x000fea0003800000 */
[----:B------:R-:W5:Y:S01]  /*9090*/  S2R R3, SR_TID.X ;  /* 0x0000000000037919 */ /* 0x000f620000002100 */
[----:B----4-:R-:W-:-:S04]  /*90a0*/  MOV R2, 0x4200 ;  /* 0x0000420000027802 */ /* 0x010fc80000000f00 */
[----:B------:R4:W-:Y:S01]  /*90b0*/  SYNCS.ARRIVE.TRANS64 RZ, [R13+URZ+0x30c30], R2 ;  /* 0x030c30020dff79a7 */ /* 0x0009e2000800003f */
[----:B-----5:R-:W-:-:S13]  /*90c0*/  LOP3.LUT P0, RZ, R3, 0x1f, RZ, 0xc0, !PT ;  /* 0x0000001f03ff7812 */ /* 0x020fda000780c0ff */
[----:B----4-:R-:W-:Y:S05]  /*90d0*/  @!P0 BRA `(.L_x_190) ;  /* 0x0000000000048947 */ /* 0x010fea0003800000 */
[----:B--2---:R-:W-:Y:S01]  /*90e0*/  BPT.TRAP 0x1 ;  /* 0x000000040000795c */ /* 0x004fe20000300000 */
.L_x_190:
[----:B----4-:R-:W4:Y:S01]  /*90f0*/  LDC.64 R2, c[0x0][0x728] ;  /* 0x0001ca00ff027b82 */ /* 0x010f220000000a00 */
[C---:B------:R-:W-:Y:S01]  /*9100*/  IADD3 R6, P0, R5.reuse, R6, RZ ;  /* 0x0000000605067210 */ /* 0x040fe20007f1e0ff */
[C---:B-12---:R-:W-:Y:S01]  /*9110*/  IMAD R4, R20.reuse, 0x4000, R11 ;  /* 0x0000400014047824 */ /* 0x046fe200078e020b */
[----:B---3--:R-:W-:Y:S01]  /*9120*/  LEA R11, R20, R11, 0x9 ;  /* 0x0000000b140b7211 */ /* 0x008fe200078e48ff */
[----:B------:R-:W-:Y:S01]  /*9130*/  UMOV UR8, 0x0 ;  /* 0x0000000000087882 */ /* 0x000fe20000000000 */
        /* <DEDUP_REMOVED lines=16> */
[----:B------:R-:W-:Y:S01]  /*9240*/  R2UR UR6, R8 ;  /* 0x00000000080672ca */ /* 0x000fe200000e0000 */
[----:B------:R-:W-:Y:S01]  /*9250*/  IMAD.X R0, RZ, RZ, R0, P0 ;  /* 0x000000ffff007224 */ /* 0x000fe200000e0600 */
[----:B------:R-:W-:-:S04]  /*9260*/  R2UR UR15, R3 ;  /* 0x00000000030f72ca */ /* 0x000fc800000e0000 */
[----:B------:R-:W-:Y:S02]  /*9270*/  R2UR UR7, R0 ;  /* 0x00000000000772ca */ /* 0x000fe400000e0000 */
[----:B------:R-:W-:-:S04]  /*9280*/  IADD3 R0, R20, 0x1, RZ ;  /* 0x0000000114007810 */ /* 0x000fc80007ffe0ff */
[----:B------:R-:W-:-:S04]  /*9290*/  ISETP.NE.AND P0, PT, R0, 0x2, PT ;  /* 0x000000020000780c */ /* 0x000fc80003f05270 */
[----:B------:R-:W-:Y:S02]  /*92a0*/  SEL R2, RZ, 0x1, P0 ;  /* 0x00000001ff027807 */ /* 0x000fe40000000000 */
[----:B------:R-:W-:Y:S01]  /*92b0*/  SEL R0, R0, RZ, P0 ;  /* 0x000000ff00007207 */ /* 0x000fe20000000000 */
[----:B------:R1:W-:Y:S01]  /*92c0*/  UTMALDG.4D [UR16], [UR6], desc[UR8] ;  /* 0x00000810060075b4 */ /* 0x0003e20008019000 */
[----:B------:R-:W-:Y:S01]  /*92d0*/  LOP3.LUT R9, R9, R2, RZ, 0x3c, !PT ;  /* 0x0000000209097212 */ /* 0x000fe200078e3cff */
[----:B------:R1:W-:Y:S02]  /*92e0*/  UBLKCP.S.G [UR10], [UR14], UR13 ;  /* 0x0000000a0e0073ba */ /* 0x0003e4000800020d */
[----:B-1----:R-:W-:-:S04]  /*92f0*/  NOP ;  /* 0x0000000000007918 */ /* 0x002fc80000000000 */
.L_x_171:
[----:B------:R-:W-:Y:S05]  /*9300*/  BSYNC B0 ;  /* 0x0000000000007941 */ /* 0x000fea0003800000 */
.L_x_170:
[----:B------:R-:W-:-:S03]  /*9310*/  UMOV UR6, 0xffffffff ;  /* 0xffffffff00067882 */ /* 0x000fc60000000000 */
[----:B------:R-:W-:Y:S05]  /*9320*/  BRA.DIV UR6, `(.L_x_191) ;  /* 0x0000000606e07947 */ /* 0x000fea000b800000 */
[----:B------:R-:W-:-:S13]  /*9330*/  ELECT P0, URZ, PT ;  /* 0x00000000003f782f */ /* 0x000fda0003800000 */
.L_x_220:
[----:B------:R-:W-:Y:S05]  /*9340*/  @!P0 BRA `(.L_x_107) ;  /* 0x0000000000808947 */ /* 0x000fea0003800000 */
[----:B------:R-:W-:-:S04]  /*9350*/  LOP3.LUT R16, R16, 0x2, RZ, 0xfc, !PT ;  /* 0x0000000210107812 */ /* 0x000fc800078efcff */
[----:B------:R-:W-:-:S13]  /*9360*/  ISETP.NE.AND P0, PT, R16, 0x3, PT ;  /* 0x000000031000780c */ /* 0x000fda0003f05270 */
[----:B------:R-:W-:Y:S05]  /*9370*/  @!P0 BRA `(.L_x_192) ;  /* 0x0000000000048947 */ /* 0x000fea0003800000 */
[----:B------:R-:W-:Y:S01]  /*9380*/  BPT.TRAP 0x1 ;  /* 0x000000040000795c */ /* 0x000fe20000300000 */
.L_x_192:
[----:B------:R-:W1:Y:S01]  /*9390*/  S2R R3, SR_CgaCtaId ;  /* 0x0000000000037919 */ /* 0x000e620000008800 */
[----:B------:R-:W-:Y:S02]  /*93a0*/  MOV R2, 0x400 ;  /* 0x0000040000027802 */ /* 0x000fe40000000f00 */
[----:B------:R-:W-:Y:S02]  /*93b0*/  SHF.L.U32 R5, R9, 0x1f, RZ ;  /* 0x0000001f09057819 */ /* 0x000fe400000006ff */
[----:B-1----:R-:W-:Y:S01]  /*93c0*/  LEA R7, R3, R2, 0x18 ;  /* 0x0000000203077211 */ /* 0x002fe200078ec0ff */
[----:B------:R-:W-:-:S04]  /*93d0*/  VIADD R2, R0, 0x1 ;  /* 0x0000000100027836 */ /* 0x000fc80000000000 */
[----:B------:R-:W-:Y:S01]  /*93e0*/  VIADD R3, R7, 0x30c20 ;  /* 0x00030c2007037836 */ /* 0x000fe20000000000 */
[----:B------:R-:W-:-:S04]  /*93f0*/  ISETP.NE.AND P2, PT, R2, 0x2, PT ;  /* 0x000000020200780c */ /* 0x000fc80003f45270 */
[----:B------:R-:W-:Y:S02]  /*9400*/  LEA R6, R0, R3, 0x3 ;  /* 0x0000000300067211 */ /* 0x000fe400078e18ff */
[----:B------:R-:W-:Y:S02]  /*9410*/  SEL R4, RZ, 0x1, P2 ;  /* 0x00000001ff047807 */ /* 0x000fe40001000000 */
[----:B------:R-:W1:Y:S02]  /*9420*/  SYNCS.PHASECHK.TRANS64.TRYWAIT P1, [R6+URZ], R5 ;  /* 0x00000005060075a7 */ /* 0x000e64000802017f */
[----:B------:R-:W-:Y:S02]  /*9430*/  LOP3.LUT R9, R9, R4, RZ, 0x3c, !PT ;  /* 0x0000000409097212 */ /* 0x000fe400078e3cff */
[----:B------:R-:W-:Y:S02]  /*9440*/  SEL R4, R2, RZ, P2 ;  /* 0x000000ff02047207 */ /* 0x000fe40001000000 */
[----:B------:R-:W-:-:S02]  /*9450*/  SHF.L.U32 R2, R9, 0x1f, RZ ;  /* 0x0000001f09027819 */ /* 0x000fc400000006ff */
[----:B------:R-:W-:Y:S01]  /*9460*/  LEA R3, R4, R3, 0x3 ;  /* 0x0000000304037211 */ /* 0x000fe200078e18ff */
[----:B-1----:R-:W-:Y:S06]  /*9470*/  @!P1 BRA `(.L_x_193) ;  /* 0x0000000400b09947 */ /* 0x002fec0003800000 */
.L_x_221:
[----:B------:R-:W2:Y:S02]  /*9480*/  SYNCS.PHASECHK.TRANS64.TRYWAIT P1, [R3+URZ], R2 ;  /* 0x00000002030075a7 */ /* 0x000ea4000802017f */
[----:B--2---:R-:W-:Y:S05]  /*9490*/  @!P1 BRA `(.L_x_194) ;  /* 0x0000000400bc9947 */ /* 0x004fea0003800000 */
.L_x_222:
[----:B------:R-:W-:Y:S05]  /*94a0*/  @!P0 BRA `(.L_x_195) ;  /* 0x0000000000048947 */ /* 0x000fea0003800000 */
[----:B------:R-:W-:Y:S01]  /*94b0*/  BPT.TRAP 0x1 ;  /* 0x000000040000795c */ /* 0x000fe20000300000 */
.L_x_195:
[----:B--2---:R-:W-:-:S05]  /*94c0*/  VIADD R3, R7, 0x30c40 ;  /* 0x00030c4007037836 */ /* 0x004fca0000000000 */
[----:B------:R-:W-:-:S04]  /*94d0*/  LEA R0, R0, R3, 0x3 ;  /* 0x0000000300007211 */ /* 0x000fc800078e18ff */
[----:B------:R-:W2:Y:S02]  /*94e0*/  SYNCS.PHASECHK.TRANS64.TRYWAIT P0, [R0+URZ], R5 ;  /* 0x00000005000075a7 */ /* 0x000ea4000800017f */
[----:B--2---:R-:W-:Y:S05]  /*94f0*/  @!P0 BRA `(.L_x_196) ;  /* 0x0000000400b88947 */ /* 0x004fea0003800000 */
.L_x_223:
[----:B------:R-:W-:-:S07]  /*9500*/  IMAD R3, R4, 0x8, R3 ;  /* 0x0000000804037824 */ /* 0x000fce00078e0203 */
.L_x_197:
[----:B---3--:R3:W4:Y:S02]  /*9510*/  SYNCS.PHASECHK.TRANS64.TRYWAIT P0, [R3+URZ], R2 ;  /* 0x00000002030075a7 */ /* 0x008724000800017f */
[----:B----4-:R-:W-:Y:S05]  /*9520*/  @!P0 NANOSLEEP.SYNCS 0x989680 ;  /* 0x009896800000895d */ /* 0x010fea0003900000 */
[----:B------:R-:W4:Y:S02]  /*9530*/  @!P0 SYNCS.PHASECHK.TRANS64 P0, [R3+URZ], R2 ;  /* 0x00000002030085a7 */ /* 0x000f24000800007f */
[----:B----4-:R-:W-:Y:S05]  /*9540*/  @!P0 BRA `(.L_x_197) ;  /* 0xfffffffc00f08947 */ /* 0x010fea000383ffff */
.L_x_107:
[----:B------:R-:W-:Y:S05]  /*9550*/  BSYNC B6 ;  /* 0x0000000000067941 */ /* 0x000fea0003800000 */
.L_x_104:
[----:B------:R-:W-:Y:S05]  /*9560*/  EXIT ;  /* 0x000000000000794d */ /* 0x000fea0003800000 */
.L_x_112:
[----:B------:R-:W-:Y:S01]  /*9570*/  MOV R12, RZ ;  /* 0x000000ff000c7202 */ /* 0x000fe20000000f00 */
[----:B------:R-:W-:Y:S01]  /*9580*/  IMAD.MOV.U32 R11, RZ, RZ, 0x1f ;  /* 0x0000001fff0b7424 */ /* 0x000fe200078e00ff */
[----:B------:R-:W-:-:S07]  /*9590*/  MOV R15, 0xffffffff ;  /* 0xffffffff000f7802 */ /* 0x000fce0000000f00 */
[----:B------:R-:W-:Y:S05]  /*95a0*/  WARPSYNC.COLLECTIVE R15, `(.L_x_198) ;  /* 0x000000000f087348 */ /* 0x000fea0003c00000 */
[----:B------:R1:W2:Y:S02]  /*95b0*/  SHFL.IDX P6, R14, R13, R12, R11 ;  /* 0x0000000c0d0e7389 */ /* 0x0002a400000c000b */
[----:B-12---:R-:W-:Y:S01]  /*95c0*/  ENDCOLLECTIVE ;  /* 0x000000000000791b */ /* 0x006fe20003800000 */
.L_x_198:
[----:B------:R-:W-:Y:S05]  /*95d0*/  BRA `(.L_x_199) ;  /* 0xffffff7400707947 */ /* 0x000fea000383ffff */
.L_x_114:
[----:B--2---:R2:W3:Y:S02]  /*95e0*/  SYNCS.PHASECHK.TRANS64.TRYWAIT P0, [R2+URZ+0x30c00], R7 ;  /* 0x030c0007020075a7 */ /* 0x0044e4000800017f */
[----:B---3--:R-:W-:Y:S05]  /*95f0*/  @!P0 NANOSLEEP.SYNCS 0x989680 ;  /* 0x009896800000895d */ /* 0x008fea0003900000 */
[----:B------:R-:W3:Y:S02]  /*9600*/  @!P0 SYNCS.PHASECHK.TRANS64 P0, [R2+URZ+0x30c00], R7 ;  /* 0x030c0007020085a7 */ /* 0x000ee4000800007f */
[----:B---3--:R-:W-:Y:S05]  /*9610*/  @!P0 BRA `(.L_x_114) ;  /* 0xfffffffc00f08947 */ /* 0x008fea000383ffff */
[----:B------:R-:W-:Y:S05]  /*9620*/  BRA `(.L_x_113) ;  /* 0xffffff7400907947 */ /* 0x000fea000383ffff */
.L_x_119:
[----:B-1----:R1:W3:Y:S02]  /*9630*/  SYNCS.PHASECHK.TRANS64.TRYWAIT P1, [R21+URZ+0x30c10], R20 ;  /* 0x030c1014150075a7 */ /* 0x0022e4000802017f */
[----:B---3--:R-:W-:Y:S05]  /*9640*/  @!P1 NANOSLEEP.SYNCS 0x989680 ;  /* 0x009896800000995d */ /* 0x008fea0003900000 */
[----:B------:R-:W3:Y:S02]  /*9650*/  @!P1 SYNCS.PHASECHK.TRANS64 P1, [R21+URZ+0x30c10], R20 ;  /* 0x030c1014150095a7 */ /* 0x000ee4000802007f */
[----:B---3--:R-:W-:Y:S05]  /*9660*/  @!P1 BRA `(.L_x_119) ;  /* 0xfffffffc00f09947 */ /* 0x008fea000383ffff */
[----:B------:R-:W-:Y:S05]  /*9670*/  BRA `(.L_x_118) ;  /* 0xffffff7c00cc7947 */ /* 0x000fea000383ffff */
.L_x_123:
[----:B------:R1:W1:Y:S02]  /*9680*/  SYNCS.PHASECHK.TRANS64.TRYWAIT P1, [R21+URZ+0x30c30], R20 ;  /* 0x030c3014150075a7 */ /* 0x000264000802017f */
[----:B-1----:R-:W-:Y:S05]  /*9690*/  @!P1 NANOSLEEP.SYNCS 0x989680 ;  /* 0x009896800000995d */ /* 0x002fea0003900000 */
[----:B------:R-:W1:Y:S02]  /*96a0*/  @!P1 SYNCS.PHASECHK.TRANS64 P1, [R21+URZ+0x30c30], R20 ;  /* 0x030c3014150095a7 */ /* 0x000e64000802007f */
[----:B-1----:R-:W-:Y:S05]  /*96b0*/  @!P1 BRA `(.L_x_123) ;  /* 0xfffffffc00f09947 */ /* 0x002fea000383ffff */
[----:B------:R-:W-:Y:S05]  /*96c0*/  BRA `(.L_x_122) ;  /* 0xffffff8000d07947 */ /* 0x000fea000383ffff */
.L_x_138:
[----:B------:R-:W-:Y:S01]  /*96d0*/  BSSY B0, `(.L_x_200) ;  /* 0x0000005000007945 */ /* 0x000fe20003800000 */
[----:B------:R-:W-:-:S07]  /*96e0*/  IMAD.MOV.U32 R15, RZ, RZ, -0x1 ;  /* 0xffffffffff0f7424 */ /* 0x000fce00078e00ff */
[----:B------:R-:W-:Y:S05]  /*96f0*/  WARPSYNC.COLLECTIVE R15, `(.L_x_201) ;  /* 0x000000000f087348 */ /* 0x000fea0003c00000 */
[----:B------:R-:W-:Y:S01]  /*9700*/  NOP ;  /* 0x0000000000007918 */ /* 0x000fe20000000000 */
[----:B------:R-:W-:Y:S01]  /*9710*/  ENDCOLLECTIVE ;  /* 0x000000000000791b */ /* 0x000fe20003800000 */
.L_x_201:
[----:B------:R-:W-:Y:S05]  /*9720*/  BSYNC B0 ;  /* 0x0000000000007941 */ /* 0x000fea0003800000 */
.L_x_200:
[----:B------:R-:W-:Y:S05]  /*9730*/  BRA `(.L_x_202) ;  /* 0xffffffd400c87947 */ /* 0x000fea000383ffff */
.L_x_150:
[----:B------:R-:W-:Y:S01]  /*9740*/  BSSY B0, `(.L_x_203) ;  /* 0x0000005000007945 */ /* 0x000fe20003800000 */
[----:B------:R-:W-:-:S07]  /*9750*/  MOV R15, 0xffffffff ;  /* 0xffffffff000f7802 */ /* 0x000fce0000000f00 */
[----:B------:R-:W-:Y:S05]  /*9760*/  WARPSYNC.COLLECTIVE R15, `(.L_x_204) ;  /* 0x000000000f087348 */ /* 0x000fea0003c00000 */
[----:B------:R-:W-:Y:S01]  /*9770*/  NOP ;  /* 0x0000000000007918 */ /* 0x000fe20000000000 */
[----:B------:R-:W-:Y:S01]  /*9780*/  ENDCOLLECTIVE ;  /* 0x000000000000791b */ /* 0x000fe20003800000 */
.L_x_204:
[----:B------:R-:W-:Y:S05]  /*9790*/  BSYNC B0 ;  /* 0x0000000000007941 */ /* 0x000fea0003800000 */
.L_x_203:
[----:B------:R-:W-:Y:S05]  /*97a0*/  BRA `(.L_x_205) ;  /* 0xffffffd800e07947 */ /* 0x000fea000383ffff */
.L_x_163:
[----:B------:R-:W-:Y:S01]  /*97b0*/  BSSY B0, `(.L_x_206) ;  /* 0x0000005000007945 */ /* 0x000fe20003800000 */
[----:B------:R-:W-:-:S07]  /*97c0*/  IMAD.MOV.U32 R15, RZ, RZ, -0x1 ;  /* 0xffffffffff0f7424 */ /* 0x000fce00078e00ff */
[----:B------:R-:W-:Y:S05]  /*97d0*/  WARPSYNC.COLLECTIVE R15, `(.L_x_207) ;  /* 0x000000000f087348 */ /* 0x000fea0003c00000 */
[----:B------:R-:W-:Y:S01]  /*97e0*/  NOP ;  /* 0x0000000000007918 */ /* 0x000fe20000000000 */
[----:B------:R-:W-:Y:S01]  /*97f0*/  ENDCOLLECTIVE ;  /* 0x000000000000791b */ /* 0x000fe20003800000 */
.L_x_207:
[----:B------:R-:W-:Y:S05]  /*9800*/  BSYNC B0 ;  /* 0x0000000000007941 */ /* 0x000fea0003800000 */
.L_x_206:
[----:B------:R-:W-:Y:S05]  /*9810*/  BRA `(.L_x_208) ;  /* 0xffffffdc00fc7947 */ /* 0x000fea000383ffff */
.L_x_172:
[----:B-1----:R1:W2:Y:S02]  /*9820*/  SYNCS.PHASECHK.TRANS64.TRYWAIT P1, [R11+URZ+0x30c20], R0 ;  /* 0x030c20000b0075a7 */ /* 0x0022a4000802017f */
[----:B--2---:R-:W-:Y:S05]  /*9830*/  @!P1 NANOSLEEP.SYNCS 0x989680 ;  /* 0x009896800000995d */ /* 0x004fea0003900000 */
[----:B------:R-:W2:Y:S02]  /*9840*/  @!P1 SYNCS.PHASECHK.TRANS64 P1, [R11+URZ+0x30c20], R0 ;  /* 0x030c20000b0095a7 */ /* 0x000ea4000802007f */
[----:B--2---:R-:W-:Y:S05]  /*9850*/  @!P1 BRA `(.L_x_172) ;  /* 0xfffffffc00f09947 */ /* 0x004fea000383ffff */
[----:B------:R-:W-:Y:S05]  /*9860*/  BRA `(.L_x_209) ;  /* 0xffffffe400d47947 */ /* 0x000fea000383ffff */
.L_x_176:
[----:B-1----:R1:W2:Y:S02]  /*9870*/  SYNCS.PHASECHK.TRANS64.TRYWAIT P1, [R11+URZ+0x30c40], R21 ;  /* 0x030c40150b0075a7 */ /* 0x0022a4000802017f */
[----:B--2---:R-:W-:Y:S05]  /*9880*/  @!P1 NANOSLEEP.SYNCS 0x989680 ;  /* 0x009896800000995d */ /* 0x004fea0003900000 */
[----:B------:R-:W2:Y:S02]  /*9890*/  @!P1 SYNCS.PHASECHK.TRANS64 P1, [R11+URZ+0x30c40], R21 ;  /* 0x030c40150b0095a7 */ /* 0x000ea4000802007f */
[----:B--2---:R-:W-:Y:S05]  /*98a0*/  @!P1 BRA `(.L_x_176) ;  /* 0xfffffffc00f09947 */ /* 0x004fea000383ffff */
[----:B------:R-:W-:Y:S05]  /*98b0*/  BRA `(.L_x_210) ;  /* 0xffffffe800f47947 */ /* 0x000fea000383ffff */
.L_x_178:
[----:B--2---:R2:W3:Y:S02]  /*98c0*/  SYNCS.PHASECHK.TRANS64.TRYWAIT P1, [R11+URZ+0x30c28], R21 ;  /* 0x030c28150b0075a7 */ /* 0x0044e4000802017f */
[----:B---3--:R-:W-:Y:S05]  /*98d0*/  @!P1 NANOSLEEP.SYNCS 0x989680 ;  /* 0x009896800000995d */ /* 0x008fea0003900000 */
[----:B------:R-:W3:Y:S02]  /*98e0*/  @!P1 SYNCS.PHASECHK.TRANS64 P1, [R11+URZ+0x30c28], R21 ;  /* 0x030c28150b0095a7 */ /* 0x000ee4000802007f */
[----:B---3--:R-:W-:Y:S05]  /*98f0*/  @!P1 BRA `(.L_x_178) ;  /* 0xfffffffc00f09947 */ /* 0x008fea000383ffff */
[----:B------:R-:W-:Y:S05]  /*9900*/  BRA `(.L_x_211) ;  /* 0xffffffec006c7947 */ /* 0x000fea000383ffff */
.L_x_180:
[----:B---3--:R3:W4:Y:S02]  /*9910*/  SYNCS.PHASECHK.TRANS64.TRYWAIT P1, [R11+URZ+0x30c48], R21 ;  /* 0x030c48150b0075a7 */ /* 0x008724000802017f */
[----:B----4-:R-:W-:Y:S05]  /*9920*/  @!P1 NANOSLEEP.SYNCS 0x989680 ;  /* 0x009896800000995d */ /* 0x010fea0003900000 */
[----:B------:R-:W4:Y:S02]  /*9930*/  @!P1 SYNCS.PHASECHK.TRANS64 P1, [R11+URZ+0x30c48], R21 ;  /* 0x030c48150b0095a7 */ /* 0x000f24000802007f */
[----:B----4-:R-:W-:Y:S05]  /*9940*/  @!P1 BRA `(.L_x_180) ;  /* 0xfffffffc00f09947 */ /* 0x010fea000383ffff */
[----:B------:R-:W-:Y:S05]  /*9950*/  BRA `(.L_x_212) ;  /* 0xffffffec00c07947 */ /* 0x000fea000383ffff */
.L_x_182:
[----:B------:R-:W-:-:S07]  /*9960*/  SHF.L.U32 R4, R9, 0x1f, RZ ;  /* 0x0000001f09047819 */ /* 0x000fce00000006ff */
.L_x_213:
[----:B-1----:R1:W2:Y:S02]  /*9970*/  SYNCS.PHASECHK.TRANS64.TRYWAIT P1, [R11+URZ+0x30c20], R4 ;  /* 0x030c20040b0075a7 */ /* 0x0022a4000802017f */
[----:B--2---:R-:W-:Y:S05]  /*9980*/  @!P1 NANOSLEEP.SYNCS 0x989680 ;  /* 0x009896800000995d */ /* 0x004fea0003900000 */
[----:B------:R-:W2:Y:S02]  /*9990*/  @!P1 SYNCS.PHASECHK.TRANS64 P1, [R11+URZ+0x30c20], R4 ;  /* 0x030c20040b0095a7 */ /* 0x000ea4000802007f */
[----:B--2---:R-:W-:Y:S05]  /*99a0*/  @!P1 BRA `(.L_x_213) ;  /* 0xfffffffc00f09947 */ /* 0x004fea000383ffff */
[----:B------:R-:W-:Y:S05]  /*99b0*/  BRA `(.L_x_214) ;  /* 0xfffffff0002c7947 */ /* 0x000fea000383ffff */
.L_x_185:
[----:B---3--:R3:W4:Y:S02]  /*99c0*/  SYNCS.PHASECHK.TRANS64.TRYWAIT P1, [R11+URZ+0x30c40], R12 ;  /* 0x030c400c0b0075a7 */ /* 0x008724000802017f */
[----:B----4-:R-:W-:Y:S05]  /*99d0*/  @!P1 NANOSLEEP.SYNCS 0x989680 ;  /* 0x009896800000995d */ /* 0x010fea0003900000 */
[----:B------:R-:W4:Y:S02]  /*99e0*/  @!P1 SYNCS.PHASECHK.TRANS64 P1, [R11+URZ+0x30c40], R12 ;  /* 0x030c400c0b0095a7 */ /* 0x000f24000802007f */
[----:B----4-:R-:W-:Y:S05]  /*99f0*/  @!P1 BRA `(.L_x_185) ;  /* 0xfffffffc00f09947 */ /* 0x010fea000383ffff */
[----:B------:R-:W-:Y:S05]  /*9a00*/  BRA `(.L_x_215) ;  /* 0xfffffff0009c7947 */ /* 0x000fea000383ffff */
.L_x_187:
[----:B-1----:R1:W2:Y:S02]  /*9a10*/  SYNCS.PHASECHK.TRANS64.TRYWAIT P1, [R11+URZ+0x30c28], R12 ;  /* 0x030c280c0b0075a7 */ /* 0x0022a4000802017f */
[----:B--2---:R-:W-:Y:S05]  /*9a20*/  @!P1 NANOSLEEP.SYNCS 0x989680 ;  /* 0x009896800000995d */ /* 0x004fea0003900000 */
[----:B------:R-:W2:Y:S02]  /*9a30*/  @!P1 SYNCS.PHASECHK.TRANS64 P1, [R11+URZ+0x30c28], R12 ;  /* 0x030c280c0b0095a7 */ /* 0x000ea4000802007f */
[----:B--2---:R-:W-:Y:S05]  /*9a40*/  @!P1 BRA `(.L_x_187) ;  /* 0xfffffffc00f09947 */ /* 0x004fea000383ffff */
[----:B------:R-:W-:Y:S05]  /*9a50*/  BRA `(.L_x_216) ;  /* 0xfffffff400087947 */ /* 0x000fea000383ffff */
.L_x_189:
[----:B----4-:R4:W1:Y:S02]  /*9a60*/  SYNCS.PHASECHK.TRANS64.TRYWAIT P0, [R13+URZ+0x30c40], R2 ;  /* 0x030c40020d0075a7 */ /* 0x010864000800017f */
[----:B-1----:R-:W-:Y:S05]  /*9a70*/  @!P0 NANOSLEEP.SYNCS 0x989680 ;  /* 0x009896800000895d */ /* 0x002fea0003900000 */
[----:B------:R-:W1:Y:S02]  /*9a80*/  @!P0 SYNCS.PHASECHK.TRANS64 P0, [R13+URZ+0x30c40], R2 ;  /* 0x030c40020d0085a7 */ /* 0x000e64000800007f */
[----:B-1----:R-:W-:Y:S05]  /*9a90*/  @!P0 BRA `(.L_x_189) ;  /* 0xfffffffc00f08947 */ /* 0x002fea000383ffff */
[----:B------:R-:W-:Y:S05]  /*9aa0*/  BRA `(.L_x_217) ;  /* 0xfffffff400747947 */ /* 0x000fea000383ffff */
.L_x_191:
[----:B------:R-:W-:Y:S01]  /*9ab0*/  BSSY B0, `(.L_x_218) ;  /* 0x0000006000007945 */ /* 0x000fe20003800000 */
[----:B------:R-:W-:-:S07]  /*9ac0*/  MOV R15, 0xffffffff ;  /* 0xffffffff000f7802 */ /* 0x000fce0000000f00 */
[----:B------:R-:W-:Y:S05]  /*9ad0*/  WARPSYNC.COLLECTIVE R15, `(.L_x_219) ;  /* 0x000000000f0c7348 */ /* 0x000fea0003c00000 */
[----:B------:R-:W-:Y:S02]  /*9ae0*/  ELECT P6, UR62, PT ;  /* 0x00000000003e782f */ /* 0x000fe400038c0000 */
[----:B------:R-:W-:Y:S01]  /*9af0*/  MOV R14, UR62 ;  /* 0x0000003e000e7c02 */ /* 0x000fe20008000f00 */
[----:B------:R-:W-:Y:S10]  /*9b00*/  ENDCOLLECTIVE ;  /* 0x000000000000791b */ /* 0x000ff40003800000 */
.L_x_219:
[----:B------:R-:W-:Y:S05]  /*9b10*/  BSYNC B0 ;  /* 0x0000000000007941 */ /* 0x000fea0003800000 */
.L_x_218:
[----:B------:R-:W-:Y:S01]  /*9b20*/  PLOP3.LUT P0, PT, P6, PT, PT, 0x80, 0x0 ;  /* 0x000000000000781c */ /* 0x000fe2000370f070 */
[----:B------:R-:W-:-:S12]  /*9b30*/  BRA `(.L_x_220) ;  /* 0xfffffff800007947 */ /* 0x000fd8000383ffff */
.L_x_193:
[----:B-1----:R1:W2:Y:S02]  /*9b40*/  SYNCS.PHASECHK.TRANS64.TRYWAIT P1, [R6+URZ], R5 ;  /* 0x00000005060075a7 */ /* 0x0022a4000802017f */
[----:B--2---:R-:W-:Y:S05]  /*9b50*/  @!P1 NANOSLEEP.SYNCS 0x989680 ;  /* 0x009896800000995d */ /* 0x004fea0003900000 */
[----:B------:R-:W2:Y:S02]  /*9b60*/  @!P1 SYNCS.PHASECHK.TRANS64 P1, [R6+URZ], R5 ;  /* 0x00000005060095a7 */ /* 0x000ea4000802007f */
[----:B--2---:R-:W-:Y:S05]  /*9b70*/  @!P1 BRA `(.L_x_193) ;  /* 0xfffffffc00f09947 */ /* 0x004fea000383ffff */
[----:B------:R-:W-:Y:S05]  /*9b80*/  BRA `(.L_x_221) ;  /* 0xfffffff8003c7947 */ /* 0x000fea000383ffff */
.L_x_194:
[----:B--2---:R2:W3:Y:S02]  /*9b90*/  SYNCS.PHASECHK.TRANS64.TRYWAIT P1, [R3+URZ], R2 ;  /* 0x00000002030075a7 */ /* 0x0044e4000802017f */
[----:B---3--:R-:W-:Y:S05]  /*9ba0*/  @!P1 NANOSLEEP.SYNCS 0x989680 ;  /* 0x009896800000995d */ /* 0x008fea0003900000 */
[----:B------:R-:W3:Y:S02]  /*9bb0*/  @!P1 SYNCS.PHASECHK.TRANS64 P1, [R3+URZ], R2 ;  /* 0x00000002030095a7 */ /* 0x000ee4000802007f */
[----:B---3--:R-:W-:Y:S05]  /*9bc0*/  @!P1 BRA `(.L_x_194) ;  /* 0xfffffffc00f09947 */ /* 0x008fea000383ffff */
[----:B------:R-:W-:Y:S05]  /*9bd0*/  BRA `(.L_x_222) ;  /* 0xfffffff800307947 */ /* 0x000fea000383ffff */
.L_x_196:
[----:B--2---:R2:W3:Y:S02]  /*9be0*/  SYNCS.PHASECHK.TRANS64.TRYWAIT P0, [R0+URZ], R5 ;  /* 0x00000005000075a7 */ /* 0x0044e4000800017f */
[----:B---3--:R-:W-:Y:S05]  /*9bf0*/  @!P0 NANOSLEEP.SYNCS 0x989680 ;  /* 0x009896800000895d */ /* 0x008fea0003900000 */
[----:B------:R-:W3:Y:S02]  /*9c00*/  @!P0 SYNCS.PHASECHK.TRANS64 P0, [R0+URZ], R5 ;  /* 0x00000005000085a7 */ /* 0x000ee4000800007f */
[----:B---3--:R-:W-:Y:S05]  /*9c10*/  @!P0 BRA `(.L_x_196) ;  /* 0xfffffffc00f08947 */ /* 0x008fea000383ffff */
[----:B------:R-:W-:Y:S05]  /*9c20*/  BRA `(.L_x_223) ;  /* 0xfffffff800347947 */ /* 0x000fea000383ffff */
.L_x_224:
        /* <DEDUP_REMOVED lines=13> */
.L_x_3719:


//--------------------- .text._ZN7cutlass13device_kernelIN5flash11enable_sm90INS1_16FlashAttnBwdSm90INS1_25CollectiveMainloopBwdSm90ILi2ELi2ELi2EN4cute5tupleIJNS5_1CILi1EEES8_S8_EEENS6_IJNS7_ILi128EEESA_NS7_ILi64EEEEEENS_10bfloat16_tEfNS_4arch4Sm90ELb0ELb0ELb1ELb0ELb0ELb1ELb0ELb0ELi2ELi1ELi2ELi2ELb0EEENS1_24CollectiveEpilogueBwdGQAISC_fSF_Li256ELb0ELb0EEENS1_19SingleTileSchedulerILb0ELb0ELb0ELi128EEEEEEEEEvNT_6ParamsE --------------------------
	.section	.text._ZN7cutlass13device_kernelIN5flash11enable_sm90INS1_16FlashAttnBwdSm90INS1_25CollectiveMainloopBwdSm90ILi2ELi2ELi2EN4cute5tupleIJNS5_1CILi1EEES8_S8_EEENS6_IJNS7_ILi128EEESA_NS7_ILi64EEEEEENS_10bfloat16_tEfNS_4arch4Sm90ELb0ELb0ELb1ELb0ELb0ELb1ELb0ELb0ELi2ELi1ELi2ELi2ELb0EEENS1_24CollectiveEpilogueBwdGQAISC_fSF_Li256ELb0ELb0EEENS1_19SingleTileSchedulerILb0ELb0ELb0ELi128EEEEEEEEEvNT_6ParamsE,"ax",@progbits
	.align	128
.text._ZN7cutlass13device_kernelIN5flash11enable_sm90INS1_16FlashAttnBwdSm90INS1_25CollectiveMainloopBwdSm90ILi2ELi2ELi2EN4cute5tupleIJNS5_1CILi1EEES8_S8_EEENS6_IJNS7_ILi128EEESA_NS7_ILi64EEEEEENS_10bfloat16_tEfNS_4arch4Sm90ELb0ELb0ELb1ELb0ELb0ELb1ELb0ELb0ELi2ELi1ELi2ELi2ELb0EEENS1_24CollectiveEpilogueBwdGQAISC_fSF_Li256ELb0ELb0EEENS1_19SingleTileSchedulerILb0ELb0ELb0ELi128EEEEEEEEEvNT_6ParamsE:
        .type           _ZN7cutlass13device_kernelIN5flash11enable_sm90INS1_16FlashAttnBwdSm90INS1_25CollectiveMainloopBwdSm90ILi2ELi2ELi2EN4cute5tupleIJNS5_1CILi1EEES8_S8_EEENS6_IJNS7_ILi128EEESA_NS7_ILi64EEEEEENS_10bfloat16_tEfNS_4arch4Sm90ELb0ELb0ELb1ELb0ELb0ELb1ELb0ELb0ELi2ELi1ELi2ELi2ELb0EEENS1_24CollectiveEpilogueBwdGQAISC_fSF_Li256ELb0ELb0EEENS1_19SingleTileSchedulerILb0ELb0ELb0ELi128EEEEEEEEEvNT_6ParamsE,@function
        .size           _ZN7cutlass13device_kernelIN5flash11enable_sm90INS1_16FlashAttnBwdSm90INS1_25CollectiveMainloopBwdSm90ILi2ELi2ELi2EN4cute5tupleIJNS5_1CILi1EEES8_S8_EEENS6_IJNS7_ILi128EEESA_NS7_ILi64EEEEEENS_10bfloat16_tEfNS_4arch4Sm90ELb0ELb0ELb1ELb0ELb0ELb1ELb0ELb0ELi2ELi1ELi2ELi2ELb0EEENS1_24CollectiveEpilogueBwdGQAISC_fSF_Li256ELb0ELb0EEENS1_19SingleTileSchedulerILb0ELb0ELb0ELi128EEEEEEEEEvNT_6ParamsE,(.L_x_3720 - _ZN7cutlass13device_kernelIN5flash11enable_sm90INS1_16FlashAttnBwdSm90INS1_25CollectiveMainloopBwdSm90ILi2ELi2ELi2EN4cute5tupleIJNS5_1CILi1EEES8_S8_EEENS6_IJNS7_ILi128EEESA_NS7_ILi64EEEEEENS_10bfloat16_tEfNS_4arch4Sm90ELb0ELb0ELb1ELb0ELb0ELb1ELb0ELb0ELi2ELi1ELi2ELi2ELb0EEENS1_24CollectiveEpilogueBwdGQAISC_fSF_Li256ELb0ELb0EEENS1_19SingleTileSchedulerILb0ELb0ELb0ELi128EEEEEEEEEvNT_6ParamsE)
        .other          _ZN7cutlass13device_kernelIN5flash11enable_sm90INS1_16FlashAttnBwdSm90INS1_25CollectiveMainloopBwdSm90ILi2ELi2ELi2EN4cute5tupleIJNS5_1CILi1EEES8_S8_EEENS6_IJNS7_ILi128EEESA_NS7_ILi64EEEEEENS_10bfloat16_tEfNS_4arch4Sm90ELb0ELb0ELb1ELb0ELb0ELb1ELb0ELb0ELi2ELi1ELi2ELi2ELb0EEENS1_24CollectiveEpilogueBwdGQAISC_fSF_Li256ELb0ELb0EEENS1_19SingleTileSchedulerILb0ELb0ELb0ELi128EEEEEEEEEvNT_6ParamsE,@"STO_CUDA_ENTRY STV_DEFAULT"
_ZN7cutlass13device_kernelIN5flash11enable_sm90INS1_16FlashAttnBwdSm90INS1_25CollectiveMainloopBwdSm90ILi2ELi2ELi2EN4cute5tupleIJNS5_1CILi1EEES8_S8_EEENS6_IJNS7_ILi128EEESA_NS7_ILi64EEEEEENS_10bfloat16_tEfNS_4arch4Sm90ELb0ELb0ELb1ELb0ELb0ELb1ELb0ELb0ELi2ELi1ELi2ELi2ELb0EEENS1_24CollectiveEpilogueBwdGQAISC_fSF_Li256ELb0ELb0EEENS1_19SingleTileSchedulerILb0ELb0ELb0ELi128EEEEEEEEEvNT_6ParamsE:
        /* <DEDUP_REMOVED lines=14> */
[----:B------:R-:W-:-:S02]  /*00e0*/  UIADD3.X UR7, URZ, UR5, URZ, UP0, !UPT ;  /* 0x000000053f077290 */ /* 0x000fc400087fe43f */
[----:B------:R-:W-:Y:S02]  /*00f0*/  UIADD3.X UR9, URZ, UR5, URZ, UP1, !UPT ;  /* 0x000000053f097290 */ /* 0x000fe40008ffe43f */
[----:B------:R-:W-:Y:S02]  /*0100*/  UIADD3.X UR11, URZ, UR5, URZ, UP2, !UPT ;  /* 0x000000053f0b7290 */ /* 0x000fe400097fe43f */
[----:B------:R-:W-:-:S03]  /*0110*/  UIADD3.X UR5, URZ, UR5, URZ, UP3, !UPT ;  /* 0x000000053f057290 */ /* 0x000fc60009ffe43f */
[----:B------:R1:W-:Y:S02]  /*0120*/  UTMACCTL.PF [UR6] ;  /* 0x00000000060079b9 */ /* 0x0003e40008040000 */
[----:B------:R1:W-:Y:S02]  /*0130*/  UTMACCTL.PF [UR8] ;  /* 0x00000000080079b9 */ /* 0x0003e40008040000 */
[----:B------:R1:W-:Y:S02]  /*0140*/  UTMACCTL.PF [UR10] ;  /* 0x000000000a0079b9 */ /* 0x0003e40008040000 */
[----:B------:R1:W-:Y:S02]  /*0150*/  UTMACCTL.PF [UR4] ;  /* 0x00000000040079b9 */ /* 0x0003e40008040000 */
[----:B-1----:R-:W-:Y:S01]  /*0160*/  NOP ;  /* 0x0000000000007918 */ /* 0x002fe20000000000 */
.L_x_226:
[----:B------:R-:W-:Y:S05]  /*0170*/  BSYNC B0 ;  /* 0x0000000000007941 */ /* 0x000fea0003800000 */
.L_x_225:
        /* <DEDUP_REMOVED lines=34> */
.L_x_227:
        /* <DEDUP_REMOVED lines=22> */
.L_x_228:
[----:B---3--:R-:W-:Y:S01]  /*0500*/  ISETP.NE.AND P0, PT, R2, RZ, PT ;  /* 0x000000ff0200720c */ /* 0x008fe20003f05270 */
[----:B------:R-:W-:Y:S01]  /*0510*/  IMAD.MOV.U32 R16, RZ, RZ, 0x1 ;  /* 0x00000001ff107424 */ /* 0x000fe200078e00ff */
[----:B------:R-:W-:Y:S01]  /*0520*/  NOP ;  /* 0x0000000000007918 */ /* 0x000fe20000000000 */
[----:B------:R-:W-:Y:S03]  /*0530*/  BSSY B6, `(.L_x_229) ;  /* 0x0000851000067945 */ /* 0x000fe60003800000 */
[----:B------:R-:W-:Y:S01]  /*0540*/  SEL R16, R16, 0x2, !P0 ;  /* 0x0000000210107807 */ /* 0x000fe20004000000 */
[----:B-12-4-:R-:W-:Y:S06]  /*0550*/  BAR.SYNC.DEFER_BLOCKING 0x0 ;  /* 0x0000000000007b1d */ /* 0x016fec0000010000 */
[----:B------:R-:W-:Y:S05]  /*0560*/  @!P0 BRA `(.L_x_230) ;  /* 0x0000006000288947 */ /* 0x000fea0003800000 */
.L_x_231:
        /* <DEDUP_REMOVED lines=13> */
[----:B----4-:R-:W-:Y:S05]  /*0640*/  @!P0 BRA `(.L_x_232) ;  /* 0x0000008000fc8947 */ /* 0x010fea0003800000 */
        /* <DEDUP_REMOVED lines=21> */
.L_x_234:
        /* <DEDUP_REMOVED lines=15> */
.L_x_233:
        /* <DEDUP_REMOVED lines=22> */
.L_x_236:
        /* <DEDUP_REMOVED lines=15> */
.L_x_235:
[----:B------:R-:W-:Y:S01]  /*0ae0*/  SHF.R.S32.HI R3, RZ, 0x1f, R18 ;  /* 0x0000001fff037819 */ /* 0x000fe20000011412 */
[----:B------:R-:W-:-:S03]  /*0af0*/  UMOV UR4, 0xffffffff ;  /* 0xffffffff00047882 */ /* 0x000fc60000000000 */
[----:B------:R-:W-:-:S04]  /*0b00*/  LEA.HI R0, R3, R18, RZ, 0x7 ;  /* 0x0000001203007211 */ /* 0x000fc800078f38ff */
[----:B------:R-:W-:Y:S01]  /*0b10*/  SHF.R.S32.HI R13, RZ, 0x7, R0 ;  /* 0x00000007ff0d7819 */ /* 0x000fe20000011400 */
[----:B------:R-:W-:Y:S06]  /*0b20*/  BRA.DIV UR4, `(.L_x_237) ;  /* 0x0000007e04cc7947 */ /* 0x000fec000b800000 */
[----:B------:R1:W2:Y:S02]  /*0b30*/  SHFL.IDX PT, R14, R13, RZ, 0x1f ;  /* 0x00001fff0d0e7589 */ /* 0x0002a400000e0000 */
.L_x_306:
[----:B------:R-:W-:Y:S02]  /*0b40*/  SHF.L.U32 R9, RZ, 0x1f, RZ ;  /* 0x0000001fff097819 */ /* 0x000fe400000006ff */
[----:B--2---:R-:W-:Y:S02]  /*0b50*/  LEA.HI R4, R14, R14, RZ, 0x1 ;  /* 0x0000000e0e047211 */ /* 0x004fe400078f08ff */
[----:B------:R-:W2:Y:S01]  /*0b60*/  SYNCS.PHASECHK.TRANS64.TRYWAIT P0, [R2+URZ+0x30c00], R9 ;  /* 0x030c0009020075a7 */ /* 0x000ea2000800017f */
[----:B------:R-:W-:Y:S02]  /*0b70*/  LOP3.LUT R7, R0, 0xffffff80, RZ, 0xc0, !PT ;  /* 0xffffff8000077812 */ /* 0x000fe400078ec0ff */
[----:B------:R-:W-:-:S04]  /*0b80*/  LOP3.LUT R5, R4, 0xffffe, RZ, 0xc0, !PT ;  /* 0x000ffffe04057812 */ /* 0x000fc800078ec0ff */
[----:B------:R-:W-:Y:S01]  /*0b90*/  IADD3 R12, R14, -R5, RZ ;  /* 0x800000050e0c7210 */ /* 0x000fe20007ffe0ff */
[----:B--2---:R-:W-:Y:S06]  /*0ba0*/  @P0 BRA `(.L_x_238) ;  /* 0x0000000000080947 */ /* 0x004fec0003800000 */
[----:B------:R-:W2:Y:S02]  /*0bb0*/  SYNCS.PHASECHK.TRANS64.TRYWAIT P0, [R2+URZ+0x30c00], R9 ;  /* 0x030c0009020075a7 */ /* 0x000ea4000800017f */
[----:B--2---:R-:W-:Y:S05]  /*0bc0*/  @!P0 BRA `(.L_x_239) ;  /* 0x0000007c00c08947 */ /* 0x004fea0003800000 */
.L_x_238:
[----:B------:R-:W3:Y:S01]  /*0bd0*/  LDC R14, c[0x0][0x280] ;  /* 0x0000a000ff0e7b82 */ /* 0x000ee20000000800 */
[----:B------:R-:W-:Y:S01]  /*0be0*/  IMAD.IADD R0, R18, 0x1, -R7 ;  /* 0x0000000112007824 */ /* 0x000fe200078e0a07 */
[----:B------:R-:W-:Y:S02]  /*0bf0*/  CS2R R136, SRZ ;  /* 0x0000000000887805 */ /* 0x000fe4000001ff00 */
[----:B------:R-:W-:Y:S02]  /*0c00*/  CS2R R168, SRZ ;  /* 0x0000000000a87805 */ /* 0x000fe4000001ff00 */
[----:B------:R-:W-:Y:S01]  /*0c10*/  CS2R R170, SRZ ;  /* 0x0000000000aa7805 */ /* 0x000fe2000001ff00 */
[----:B------:R-:W-:Y:S01]  /*0c20*/  IMAD R11, R13, 0x400, R0 ;  /* 0x000004000d0b7824 */ /* 0x000fe200078e0200 */
[----:B------:R-:W-:Y:S02]  /*0c30*/  CS2R R172, SRZ ;  /* 0x0000000000ac7805 */ /* 0x000fe4000001ff00 */
[----:B------:R-:W-:-:S02]  /*0c40*/  CS2R R174, SRZ ;  /* 0x0000000000ae7805 */ /* 0x000fc4000001ff00 */
[----:B------:R-:W-:Y:S02]  /*0c50*/  CS2R R176, SRZ ;  /* 0x0000000000b07805 */ /* 0x000fe4000001ff00 */
[----:B------:R-:W-:Y:S02]  /*0c60*/  CS2R R178, SRZ ;  /* 0x0000000000b27805 */ /* 0x000fe4000001ff00 */
[----:B------:R-:W-:Y:S02]  /*0c70*/  SHF.L.U32 R11, R11, 0x2, RZ ;  /* 0x000000020b0b7819 */ /* 0x000fe400000006ff */
        /* <DEDUP_REMOVED lines=13> */
[----:B---3--:R-:W-:Y:S02]  /*0d50*/  ISETP.GE.AND P0, PT, R14, 0x1, PT ;  /* 0x000000010e00780c */ /* 0x008fe40003f06270 */
        /* <DEDUP_REMOVED lines=11> */
[----:B------:R-:W-:Y:S01]  /*0e10*/  CS2R R166, SRZ ;  /* 0x0000000000a67805 */ /* 0x000fe2000001ff00 */
[----:B------:R-:W-:Y:S01]  /*0e20*/  IMAD R11, R11, 0x4, R2 ;  /* 0x000000040b0b7824 */ /* 0x000fe200078e0202 */
[----:B------:R-:W-:Y:S06]  /*0e30*/  @!P0 BRA `(.L_x_240) ;  /* 0x0000004c00ac8947 */ /* 0x000fec0003800000 */
[CC--:B------:R-:W-:Y:S01]  /*0e40*/  LEA.HI R5, R3.reuse, R18.reuse, RZ, 0x5 ;  /* 0x0000001203057211 */ /* 0x0c0fe200078f28ff */
[----:B------:R-:W-:Y:S01]  /*0e50*/  IMAD.SHL.U32 R4, R18, 0x40, RZ ;  /* 0x0000004012047824 */ /* 0x000fe200078e00ff */
[CC--:B------:R-:W-:Y:S01]  /*0e60*/  LEA.HI R8, R3.reuse, R18.reuse, RZ, 0x4 ;  /* 0x0000001203087211 */ /* 0x0c0fe200078f20ff */
[----:B------:R-:W3:Y:S01]  /*0e70*/  S2R R20, SR_CTAID.X ;  /* 0x0000000000147919 */ /* 0x000ee20000002500 */
[CC--:B------:R-:W-:Y:S01]  /*0e80*/  LEA.HI R6, R3.reuse, R18.reuse, RZ, 0x2 ;  /* 0x0000001203067211 */ /* 0x0c0fe200078f10ff */
[----:B------:R-:W3:Y:S01]  /*0e90*/  LDC R25, c[0x0][0x290] ;  /* 0x0000a400ff197b82 */ /* 0x000ee20000000800 */
[----:B------:R-:W-:Y:S02]  /*0ea0*/  LEA.HI R15, R3, R18, RZ, 0x3 ;  /* 0x00000012030f7211 */ /* 0x000fe400078f18ff */
[----:B------:R-:W-:Y:S02]  /*0eb0*/  CS2R R198, SRZ ;  /* 0x0000000000c67805 */ /* 0x000fe4000001ff00 */
[----:B------:R-:W-:-:S02]  /*0ec0*/  LOP3.LUT R3, R5, 0xffffffe0, RZ, 0xc0, !PT ;  /* 0xffffffe005037812 */ /* 0x000fc400078ec0ff */
[----:B------:R-:W-:Y:S02]  /*0ed0*/  CS2R R196, SRZ ;  /* 0x0000000000c47805 */ /* 0x000fe4000001ff00 */
[----:B------:R-:W-:Y:S02]  /*0ee0*/  SHF.R.S32.HI R5, RZ, 0x5, R5 ;  /* 0x00000005ff057819 */ /* 0x000fe40000011405 */
[----:B------:R-:W-:Y:S02]  /*0ef0*/  CS2R R194, SRZ ;  /* 0x0000000000c27805 */ /* 0x000fe4000001ff00 */
[----:B--2---:R-:W-:Y:S02]  /*0f00*/  SHF.R.S32.HI R9, RZ, 0x4, R8 ;  /* 0x00000004ff097819 */ /* 0x004fe40000011408 */
[----:B------:R-:W-:Y:S02]  /*0f10*/  CS2R R192, SRZ ;  /* 0x0000000000c07805 */ /* 0x000fe4000001ff00 */
[----:B------:R-:W-:Y:S01]  /*0f20*/  LOP3.LUT R7, R6, 0xfffffffc, RZ, 0xc0, !PT ;  /* 0xfffffffc06077812 */ /* 0x000fe200078ec0ff */
[----:B------:R-:W-:Y:S01]  /*0f30*/  IMAD.SHL.U32 R5, R5, 0x10, RZ ;  /* 0x0000001005057824 */ /* 0x000fe200078e00ff */
[----:B------:R-:W-:-:S02]  /*0f40*/  IADD3 R14, R14, 0x7f, RZ ;  /* 0x0000007f0e0e7810 */ /* 0x000fc40007ffe0ff */
[----:B------:R-:W-:Y:S02]  /*0f50*/  CS2R R190, SRZ ;  /* 0x0000000000be7805 */ /* 0x000fe4000001ff00 */
[----:B------:R-:W-:Y:S01]  /*0f60*/  LEA.HI R8, R8, R9, RZ, 0x1 ;  /* 0x0000000908087211 */ /* 0x000fe200078f08ff */
[----:B------:R-:W-:Y:S01]  /*0f70*/  IMAD.IADD R10, R18, 0x1, -R7 ;  /* 0x00000001120a7824 */ /* 0x000fe200078e0a07 */
[----:B------:R-:W-:Y:S02]  /*0f80*/  LOP3.LUT R4, R4, 0x1c0, RZ, 0xc0, !PT ;  /* 0x000001c004047812 */ /* 0x000fe400078ec0ff */
[----:B------:R-:W-:Y:S02]  /*0f90*/  CS2R R188, SRZ ;  /* 0x0000000000bc7805 */ /* 0x000fe4000001ff00 */
[----:B------:R-:W-:Y:S02]  /*0fa0*/  SHF.R.S32.HI R17, RZ, 0x1f, R14 ;  /* 0x0000001fff117819 */ /* 0x000fe4000001140e */
[----:B------:R-:W-:-:S02]  /*0fb0*/  CS2R R186, SRZ ;  /* 0x0000000000ba7805 */ /* 0x000fc4000001ff00 */
[----:B------:R-:W-:Y:S02]  /*0fc0*/  IADD3 R3, R18, -R3, RZ ;  /* 0x8000000312037210 */ /* 0x000fe40007ffe0ff */
[----:B------:R-:W-:Y:S02]  /*0fd0*/  CS2R R184, SRZ ;  /* 0x0000000000b87805 */ /* 0x000fe4000001ff00 */
[----:B------:R-:W-:Y:S02]  /*0fe0*/  LOP3.LUT R8, R8, 0x7ffffe, RZ, 0xc0, !PT ;  /* 0x007ffffe08087812 */ /* 0x000fe400078ec0ff */
[----:B------:R-:W-:Y:S02]  /*0ff0*/  CS2R R182, SRZ ;  /* 0x0000000000b67805 */ /* 0x000fe4000001ff00 */
[----:B------:R-:W-:Y:S02]  /*1000*/  LOP3.LUT R18, R4, 0x30, R5, 0xf8, !PT ;  /* 0x0000003004127812 */ /* 0x000fe400078ef805 */
[----:B------:R-:W-:-:S02]  /*1010*/  CS2R R180, SRZ ;  /* 0x0000000000b47805 */ /* 0x000fc4000001ff00 */
[----:B------:R-:W-:Y:S02]  /*1020*/  LEA.HI R5, R13, R13, RZ, 0x1 ;  /* 0x0000000d0d057211 */ /* 0x000fe400078f08ff */
[----:B------:R-:W-:Y:S02]  /*1030*/  CS2R R178, SRZ ;  /* 0x0000000000b27805 */ /* 0x000fe4000001ff00 */
[----:B------:R-:W-:Y:S01]  /*1040*/  LEA.HI R23, R17, R14, RZ, 0x7 ;  /* 0x0000000e11177211 */ /* 0x000fe200078f38ff */
[----:B------:R-:W-:Y:S01]  /*1050*/  IMAD.IADD R14, R9, 0x1, -R8 ;  /* 0x00000001090e7824 */ /* 0x000fe200078e0a08 */
[----:B------:R-:W-:Y:S01]  /*1060*/  SHF.R.S32.HI R6, RZ, 0x1f, R3 ;  /* 0x0000001fff067819 */ /* 0x000fe20000011403 */
[----:B---3--:R-:W-:Y:S01]  /*1070*/  IMAD R20, R20, -0x80, R25 ;  /* 0xffffff8014147824 */ /* 0x008fe200078e0219 */
[----:B------:R-:W-:Y:S02]  /*1080*/  LOP3.LUT R8, R5, 0xfffffffe, RZ, 0xc0, !PT ;  /* 0xfffffffe05087812 */ /* 0x000fe400078ec0ff */
[----:B------:R-:W-:-:S02]  /*1090*/  CS2R R176, SRZ ;  /* 0x0000000000b07805 */ /* 0x000fc4000001ff00 */
[CC--:B------:R-:W-:Y:S02]  /*10a0*/  LEA.HI R5, R6.reuse, R3.reuse, RZ, 0x3 ;  /* 0x0000000306057211 */ /* 0x0c0fe400078f18ff */
[----:B------:R-:W-:Y:S02]  /*10b0*/  CS2R R174, SRZ ;  /* 0x0000000000ae7805 */ /* 0x000fe4000001ff00 */
[----:B------:R-:W-:Y:S01]  /*10c0*/  LEA.HI R7, R6, R3, RZ, 0x2 ;  /* 0x0000000306077211 */ /* 0x000fe200078f10ff */
[----:B------:R-:W-:Y:S01]  /*10d0*/  IMAD.IADD R21, R13, 0x1, -R8 ;  /* 0x000000010d157824 */ /* 0x000fe200078e0a08 */
[----:B------:R-:W-:Y:S02]  /*10e0*/  SHF.R.S32.HI R3, RZ, 0x1f, R0 ;  /* 0x0000001fff037819 */ /* 0x000fe40000011400 */
[----:B------:R-:W-:Y:S02]  /*10f0*/  CS2R R172, SRZ ;  /* 0x0000000000ac7805 */ /* 0x000fe4000001ff00 */
[----:B------:R-:W-:-:S02]  /*1100*/  SHF.R.U32.HI R8, RZ, 0x3, R4 ;  /* 0x00000003ff087819 */ /* 0x000fc40000011604 */
[----:B------:R-:W-:Y:S02]  /*1110*/  CS2R R170, SRZ ;  /* 0x0000000000aa7805 */ /* 0x000fe4000001ff00 */
[----:B------:R-:W-:Y:S02]  /*1120*/  LEA.HI R4, R3, R0, RZ, 0x2 ;  /* 0x0000000003047211 */ /* 0x000fe400078f10ff */
[----:B------:R-:W-:Y:S02]  /*1130*/  CS2R R168, SRZ ;  /* 0x0000000000a87805 */ /* 0x000fe4000001ff00 */
[----:B------:R-:W-:Y:S02]  /*1140*/  LOP3.LUT R15, R18, 0x8, R15, 0xf8, !PT ;  /* 0x00000008120f7812 */ /* 0x000fe400078ef80f */
[----:B------:R-:W-:Y:S02]  /*1150*/  CS2R R166, SRZ ;  /* 0x0000000000a67805 */ /* 0x000fe4000001ff00 */
[----:B------:R-:W-:-:S02]  /*1160*/  LOP3.LUT R9, R4, 0x7ffffffc, RZ, 0xc0, !PT ;  /* 0x7ffffffc04097812 */ /* 0x000fc400078ec0ff */
[----:B------:R-:W-:Y:S02]  /*1170*/  CS2R R164, SRZ ;  /* 0x0000000000a47805 */ /* 0x000fe4000001ff00 */
[----:B------:R-:W-:Y:S02]  /*1180*/  LEA R18, R13, R14, 0x4 ;  /* 0x0000000e0d127211 */ /* 0x000fe400078e20ff */
[----:B------:R-:W-:Y:S02]  /*1190*/  CS2R R162, SRZ ;  /* 0x0000000000a27805 */ /* 0x000fe4000001ff00 */
[----:B------:R-:W-:Y:S01]  /*11a0*/  LOP3.LUT R15, R15, R8, RZ, 0x3c, !PT ;  /* 0x000000080f0f7212 */ /* 0x000fe200078e3cff */
[----:B------:R-:W-:Y:S01]  /*11b0*/  IMAD.IADD R9, R0, 0x1, -R9 ;  /* 0x0000000100097824 */ /* 0x000fe200078e0a09 */
[----:B------:R-:W-:Y:S02]  /*11c0*/  LEA.HI R14, R3, R0, RZ, 0x5 ;  /* 0x00000000030e7211 */ /* 0x000fe400078f28ff */
[----:B------:R-:W-:-:S02]  /*11d0*/  CS2R R160, SRZ ;  /* 0x0000000000a07805 */ /* 0x000fc4000001ff00 */
[----:B------:R-:W-:Y:S01]  /*11e0*/  SHF.R.S32.HI R8, RZ, 0x2, R7 ;  /* 0x00000002ff087819 */ /* 0x000fe20000011407 */
[----:B------:R-:W-:Y:S01]  /*11f0*/  IMAD.U32 R0, R18, 0x200, R15 ;  /* 0x0000020012007824 */ /* 0x000fe200078e000f */
[--C-:B------:R-:W-:Y:S02]  /*1200*/  SHF.R.S32.HI R6, RZ, 0x3, R5.reuse ;  /* 0x00000003ff067819 */ /* 0x100fe40000011405 */
[----:B------:R-:W-:Y:S02]  /*1210*/  CS2R R158, SRZ ;  /* 0x00000000009e7805 */ /* 0x000fe4000001ff00 */
[----:B------:R-:W-:Y:S01]  /*1220*/  SHF.R.S32.HI R5, RZ, 0x1f, R5 ;  /* 0x0000001fff057819 */ /* 0x000fe20000011405 */
[----:B-1----:R-:W-:Y:S01]  /*1230*/  VIADD R13, R8, 0x10 ;  /* 0x00000010080d7836 */ /* 0x002fe20000000000 */
[----:B------:R-:W-:Y:S01]  /*1240*/  LEA.HI R7, R7, R8, RZ, 0x1 ;  /* 0x0000000807077211 */ /* 0x000fe200078f08ff */
[----:B------:R1:W-:Y:S01]  /*1250*/  STL [R1+0x4], R0 ;  /* 0x0000040001007387 */ /* 0x0003e20000100800 */
[----:B------:R-:W-:-:S02]  /*1260*/  LEA.HI R5, R5, R6, RZ, 0x4 ;  /* 0x0000000605057211 */ /* 0x000fc400078f20ff */
[----:B------:R-:W-:Y:S02]  /*1270*/  CS2R R156, SRZ ;  /* 0x00000000009c7805 */ /* 0x000fe4000001ff00 */
[----:B------:R-:W-:Y:S02]  /*1280*/  LOP3.LUT R7, R7, 0xfffffffe, RZ, 0xc0, !PT ;  /* 0xfffffffe07077812 */ /* 0x000fe400078ec0ff */
[----:B------:R-:W-:Y:S02]  /*1290*/  CS2R R154, SRZ ;  /* 0x00000000009a7805 */ /* 0x000fe4000001ff00 */
[----:B------:R-:W-:Y:S02]  /*12a0*/  LOP3.LUT R5, R5, 0x1ffffff0, RZ, 0xc0, !PT ;  /* 0x1ffffff005057812 */ /* 0x000fe400078ec0ff */
[----:B------:R-:W-:Y:S02]  /*12b0*/  CS2R R152, SRZ ;  /* 0x0000000000987805 */ /* 0x000fe4000001ff00 */
[C---:B------:R-:W-:Y:S01]  /*12c0*/  IADD3 R15, R8.reuse, 0x18, RZ ;  /* 0x00000018080f7810 */ /* 0x040fe20007ffe0ff */
[----:B------:R-:W-:Y:S01]  /*12d0*/  IMAD.IADD R7, R8, 0x1, -R7 ;  /* 0x0000000108077824 */ /* 0x000fe200078e0a07 */
[----:B------:R-:W-:Y:S01]  /*12e0*/  IADD3 R6, R6, -R5, RZ ;  /* 0x8000000506067210 */ /* 0x000fe20007ffe0ff */
[----:B-1----:R-:W-:Y:S01]  /*12f0*/  VIADD R0, R8, 0x8 ;  /* 0x0000000808007836 */ /* 0x002fe20000000000 */
[----:B------:R-:W-:-:S02]  /*1300*/  LEA.HI R8, R13, R13, RZ, 0x1 ;  /* 0x0000000d0d087211 */ /* 0x000fc400078f08ff */
[----:B------:R-:W-:Y:S02]  /*1310*/  CS2R R150, SRZ ;  /* 0x0000000000967805 */ /* 0x000fe4000001ff00 */
[----:B------:R-:W-:Y:S01]  /*1320*/  LEA.HI R17, R15, R15, RZ, 0x1 ;  /* 0x0000000f0f117211 */ /* 0x000fe200078f08ff */
[----:B------:R-:W-:Y:S01]  /*1330*/  IMAD R6, R6, 0x8, R7 ;  /* 0x0000000806067824 */ /* 0x000fe200078e0207 */
[----:B------:R-:W-:Y:S02]  /*1340*/  LEA.HI R3, R0, R0, RZ, 0x1 ;  /* 0x0000000000037211 */ /* 0x000fe400078f08ff */
[----:B------:R-:W-:Y:S02]  /*1350*/  CS2R R148, SRZ ;  /* 0x0000000000947805 */ /* 0x000fe4000001ff00 */
[----:B------:R-:W-:Y:S02]  /*1360*/  SHF.R.S32.HI R19, RZ, 0x5, R14 ;  /* 0x00000005ff137819 */ /* 0x000fe4000001140e */
[----:B------:R-:W-:-:S02]  /*1370*/  CS2R R146, SRZ ;  /* 0x0000000000927805 */ /* 0x000fc4000001ff00 */
[----:B------:R-:W-:Y:S01]  /*1380*/  LOP3.LUT R5, R3, 0xfffffffe, RZ, 0xc0, !PT ;  /* 0xfffffffe03057812 */ /* 0x000fe200078ec0ff */
[----:B------:R1:W-:Y:S01]  /*1390*/  STL [R1+0x14], R6 ;  /* 0x0000140601007387 */ /* 0x0003e20000100800 */
[----:B------:R-:W-:Y:S01]  /*13a0*/  LOP3.LUT R14, R8, 0xfffffffe, RZ, 0xc0, !PT ;  /* 0xfffffffe080e7812 */ /* 0x000fe200078ec0ff */
[----:B------:R-:W-:Y:S01]  /*13b0*/  IMAD R22, R19, -0x10, R20 ;  /* 0xfffffff013167824 */ /* 0x000fe200078e0214 */
[----:B------:R-:W-:Y:S01]  /*13c0*/  LOP3.LUT R18, R17, 0xfffffffe, RZ, 0xc0, !PT ;  /* 0xfffffffe11127812 */ /* 0x000fe200078ec0ff */
[----:B------:R-:W-:Y:S01]  /*13d0*/  IMAD.IADD R5, R0, 0x1, -R5 ;  /* 0x0000000100057824 */ /* 0x000fe200078e0a05 */
[--C-:B------:R-:W-:Y:S02]  /*13e0*/  SHF.R.S32.HI R0, RZ, 0x1, R3.reuse ;  /* 0x00000001ff007819 */ /* 0x100fe40000011403 */
[----:B------:R-:W-:Y:S02]  /*13f0*/  CS2R R144, SRZ ;  /* 0x0000000000907805 */ /* 0x000fe4000001ff00 */
[----:B------:R-:W-:Y:S01]  /*1400*/  IADD3 R14, R13, -R14, RZ ;  /* 0x8000000e0d0e7210 */ /* 0x000fe20007ffe0ff */
[----:B------:R-:W-:Y:S01]  /*1410*/  IMAD.IADD R18, R15, 0x1, -R18 ;  /* 0x000000010f127824 */ /* 0x000fe200078e0a12 */
[----:B------:R-:W-:-:S02]  /*1420*/  SHF.R.S32.HI R3, RZ, 0x1f, R3 ;  /* 0x0000001fff037819 */ /* 0x000fc40000011403 */
[----:B------:R-:W-:Y:S02]  /*1430*/  CS2R R142, SRZ ;  /* 0x00000000008e7805 */ /* 0x000fe4000001ff00 */
[--C-:B------:R-:W-:Y:S02]  /*1440*/  SHF.R.S32.HI R13, RZ, 0x1, R8.reuse ;  /* 0x00000001ff0d7819 */ /* 0x100fe40000011408 */
[----:B------:R-:W-:Y:S02]  /*1450*/  CS2R R140, SRZ ;  /* 0x00000000008c7805 */ /* 0x000fe4000001ff00 */
[----:B------:R-:W-:Y:S02]  /*1460*/  SHF.R.S32.HI R8, RZ, 0x1f, R8 ;  /* 0x0000001fff087819 */ /* 0x000fe40000011408 */
[----:B------:R-:W-:Y:S02]  /*1470*/  CS2R R138, SRZ ;  /* 0x00000000008a7805 */ /* 0x000fe4000001ff00 */
[----:B------:R-:W-:-:S02]  /*1480*/  SHF.R.S32.HI R15, RZ, 0x1, R17 ;  /* 0x00000001ff0f7819 */ /* 0x000fc40000011411 */
[----:B------:R-:W-:Y:S02]  /*1490*/  CS2R R136, SRZ ;  /* 0x0000000000887805 */ /* 0x000fe4000001ff00 */
[----:B------:R-:W-:Y:S02]  /*14a0*/  SHF.R.S32.HI R20, RZ, 0x1f, R17 ;  /* 0x0000001fff147819 */ /* 0x000fe40000011411 */
[----:B------:R-:W-:Y:S02]  /*14b0*/  LEA.HI R3, R3, R0, RZ, 0x4 ;  /* 0x0000000003037211 */ /* 0x000fe400078f20ff */
[----:B------:R-:W-:Y:S02]  /*14c0*/  LEA.HI R8, R8, R13, RZ, 0x4 ;  /* 0x0000000d08087211 */ /* 0x000fe400078f20ff */
[----:B------:R-:W-:Y:S02]  /*14d0*/  LEA.HI R20, R20, R15, RZ, 0x4 ;  /* 0x0000000f14147211 */ /* 0x000fe400078f20ff */
[----:B------:R-:W-:-:S02]  /*14e0*/  LOP3.LUT R3, R3, 0x1ffffff0, RZ, 0xc0, !PT ;  /* 0x1ffffff003037812 */ /* 0x000fc400078ec0ff */
[----:B------:R-:W-:Y:S02]  /*14f0*/  LOP3.LUT R8, R8, 0x1ffffff0, RZ, 0xc0, !PT ;  /* 0x1ffffff008087812 */ /* 0x000fe400078ec0ff */
[----:B------:R-:W-:Y:S01]  /*1500*/  LOP3.LUT R20, R20, 0x1ffffff0, RZ, 0xc0, !PT ;  /* 0x1ffffff014147812 */ /* 0x000fe200078ec0ff */
[----:B------:R-:W-:Y:S01]  /*1510*/  IMAD.IADD R0, R0, 0x1, -R3 ;  /* 0x0000000100007824 */ /* 0x000fe200078e0a03 */
[----:B------:R-:W-:Y:S02]  /*1520*/  IADD3 R13, R13, -R8, RZ ;  /* 0x800000080d0d7210 */ /* 0x000fe40007ffe0ff */
[----:B------:R-:W-:Y:S01]  /*1530*/  SHF.R.S32.HI R19, RZ, 0x2, R4 ;  /* 0x00000002ff137819 */ /* 0x000fe20000011404 */
[----:B------:R-:W-:Y:S01]  /*1540*/  IMAD.IADD R15, R15, 0x1, -R20 ;  /* 0x000000010f0f7824 */ /* 0x000fe200078e0a14 */
[----:B------:R-:W-:Y:S01]  /*1550*/  LEA R5, R0, R5, 0x3 ;  /* 0x0000000500057211 */ /* 0x000fe200078e18ff */
[----:B------:R-:W-:Y:S01]  /*1560*/  IMAD R3, R13, 0x8, R14 ;  /* 0x000000080d037824 */ /* 0x000fe200078e020e */
[----:B------:R-:W-:Y:S01]  /*1570*/  SHF.R.S32.HI R4, RZ, 0x1f, R4 ;  /* 0x0000001fff047819 */ /* 0x000fe20000011404 */
[----:B------:R-:W-:Y:S01]  /*1580*/  IMAD R0, R15, 0x8, R18 ;  /* 0x000000080f007824 */ /* 0x000fe200078e0212 */
[----:B------:R-:W-:Y:S01]  /*1590*/  LOP3.LUT R7, R16, 0x1, RZ, 0xfc, !PT ;  /* 0x0000000110077812 */ /* 0x000fe200078efcff */
[----:B------:R2:W-:Y:S01]  /*15a0*/  STL [R1+0x10], R5 ;  /* 0x0000100501007387 */ /* 0x0005e20000100800 */
[----:B------:R-:W-:-:S02]  /*15b0*/  LEA.HI R4, R4, R19, RZ, 0x3 ;  /* 0x0000001304047211 */ /* 0x000fc400078f18ff */
[----:B-1----:R-:W-:Y:S01]  /*15c0*/  MOV R6, RZ ;  /* 0x000000ff00067202 */ /* 0x002fe20000000f00 */
[----:B------:R-:W-:Y:S01]  /*15d0*/  STL [R1+0xc], R3 ;  /* 0x00000c0301007387 */ /* 0x000fe20000100800 */
[----:B------:R-:W-:-:S03]  /*15e0*/  LOP3.LUT R4, R4, 0xfffffff8, RZ, 0xc0, !PT ;  /* 0xfffffff804047812 */ /* 0x000fc600078ec0ff */
[----:B------:R1:W-:Y:S01]  /*15f0*/  STL [R1+0x8], R0 ;  /* 0x0000080001007387 */ /* 0x0003e20000100800 */
[----:B------:R-:W-:-:S05]  /*1600*/  IADD3 R4, R22, R4, -R19 ;  /* 0x0000000416047210 */ /* 0x000fca0007ffe813 */
[----:B------:R-:W-:Y:S01]  /*1610*/  IMAD R8, R21, -0x40, R4 ;  /* 0xffffffc015087824 */ /* 0x000fe200078e0204 */
[----:B--2---:R-:W-:Y:S02]  /*1620*/  CS2R R4, SRZ ;  /* 0x0000000000047805 */ /* 0x004fe4000001ff00 */
[----:B-1----:R-:W-:-:S05]  /*1630*/  SHF.R.S32.HI R0, RZ, 0x7, R23 ;  /* 0x00000007ff007819 */ /* 0x002fca0000011417 */
[----:B------:R1:W-:Y:S02]  /*1640*/  STL [R1], R0 ;  /* 0x0000000001007387 */ /* 0x0003e40000100800 */
.L_x_251:
[----:B------:R-:W-:-:S13]  /*1650*/  ISETP.NE.AND P0, PT, R7, 0x3, PT ;  /* 0x000000030700780c */ /* 0x000fda0003f05270 */
[----:B------:R-:W-:Y:S05]  /*1660*/  @!P0 BRA `(.L_x_241) ;  /* 0x0000000000048947 */ /* 0x000fea0003800000 */
[----:B------:R-:W-:Y:S01]  /*1670*/  BPT.TRAP 0x1 ;  /* 0x000000040000795c */ /* 0x000fe20000300000 */
.L_x_241:
[----:B------:R-:W-:Y:S01]  /*1680*/  IMAD R3, R4, 0x8, R2 ;  /* 0x0000000804037824 */ /* 0x000fe200078e0202 */
[----:B------:R-:W-:-:S04]  /*1690*/  SHF.L.U32 R22, R5, 0x1f, RZ ;  /* 0x0000001f05167819 */ /* 0x000fc800000006ff */
[----:B------:R2:W3:Y:S01]  /*16a0*/  SYNCS.PHASECHK.TRANS64.TRYWAIT P1, [R3+URZ+0x30c10], R22 ;  /* 0x030c1016030075a7 */ /* 0x0004e2000802017f */
[----:B------:R-:W-:Y:S05]  /*16b0*/  @!P0 BRA `(.L_x_242) ;  /* 0x0000000000048947 */ /* 0x000fea0003800000 */
[----:B------:R-:W-:Y:S01]  /*16c0*/  BPT.TRAP 0x1 ;  /* 0x000000040000795c */ /* 0x000fe20000300000 */
.L_x_242:
[----:B-1----:R-:W-:-:S05]  /*16d0*/  VIADD R0, R2, 0x10000 ;  /* 0x0001000002007836 */ /* 0x002fca0000000000 */
[----:B------:R-:W-:-:S04]  /*16e0*/  SHF.R.U32.HI R0, RZ, 0x4, R0 ;  /* 0x00000004ff007819 */ /* 0x000fc80000011600 */
[----:B------:R-:W-:Y:S01]  /*16f0*/  LOP3.LUT R0, R0, 0x3fff, RZ, 0xc0, !PT ;  /* 0x00003fff00007812 */ /* 0x000fe200078ec0ff */
[----:B---3--:R-:W-:Y:S06]  /*1700*/  @P1 BRA `(.L_x_243) ;  /* 0x0000000000081947 */ /* 0x008fec0003800000 */
[----:B------:R-:W1:Y:S02]  /*1710*/  SYNCS.PHASECHK.TRANS64.TRYWAIT P1, [R3+URZ+0x30c10], R22 ;  /* 0x030c1016030075a7 */ /* 0x000e64000802017f */
[----:B-1----:R-:W-:Y:S05]  /*1720*/  @!P1 BRA `(.L_x_244) ;  /* 0x0000007000fc9947 */ /* 0x002fea0003800000 */
.L_x_243:
[----:B------:R-:W-:Y:S05]  /*1730*/  WARPSYNC.ALL ;  /* 0x0000000000007948 */ /* 0x000fea0003800000 */
[----:B------:R-:W-:Y:S02]  /*1740*/  LOP3.LUT R13, R0, 0x10000, RZ, 0xfc, !PT ;  /* 0x00010000000d7812 */ /* 0x000fe400078efcff */
[----:B------:R-:W-:Y:S01]  /*1750*/  LEA R14, R12, R2, 0xd ;  /* 0x000000020c0e7211 */ /* 0x000fe200078e68ff */
[----:B------:R-:W3:Y:S03]  /*1760*/  LDL R18, [R1+0x14] ;  /* 0x0000140001127983 */ /* 0x000ee60000100800 */
        /* <DEDUP_REMOVED lines=34> */
[C---:B-----5:R-:W-:Y:S01]  /*1990*/  LEA R16, R4.reuse, R16, 0x7 ;  /* 0x0000001004107211 */ /* 0x060fe200078e38ff */
[C---:B----4-:R-:W-:Y:S02]  /*19a0*/  IMAD R20, R4.reuse, 0x80, R15 ;  /* 0x0000008004147824 */ /* 0x050fe400078e020f */
[----:B--2---:R-:W-:Y:S01]  /*19b0*/  IMAD R18, R4, 0x80, R17 ;  /* 0x0000008004127824 */ /* 0x004fe200078e0211 */
[C---:B------:R-:W-:Y:S01]  /*19c0*/  LEA R13, R9.reuse, R14, 0x1 ;  /* 0x0000000e090d7211 */ /* 0x040fe200078e08ff */
[C---:B------:R-:W-:Y:S01]  /*19d0*/  IMAD R15, R9.reuse, 0x2, R16 ;  /* 0x00000002090f7824 */ /* 0x040fe200078e0210 */
[C---:B------:R-:W-:Y:S01]  /*19e0*/  LEA R21, R9.reuse, R20, 0x1 ;  /* 0x0000001409157211 */ /* 0x040fe200078e08ff */
[----:B------:R-:W-:-:S02]  /*19f0*/  IMAD R19, R9, 0x2, R18 ;  /* 0x0000000209137824 */ /* 0x000fc400078e0212 */
[--C-:B------:R-:W-:Y:S02]  /*1a00*/  IMAD R202, R13, 0x4, R2.reuse ;  /* 0x000000040dca7824 */ /* 0x100fe400078e0202 */
[--C-:B------:R-:W-:Y:S01]  /*1a10*/  IMAD R23, R15, 0x4, R2.reuse ;  /* 0x000000040f177824 */ /* 0x100fe200078e0202 */
[----:B------:R-:W-:Y:S01]  /*1a20*/  LEA R17, R19, R2, 0x2 ;  /* 0x0000000213117211 */ /* 0x000fe200078e10ff */
[----:B------:R-:W-:Y:S01]  /*1a30*/  IMAD R14, R21, 0x4, R2 ;  /* 0x00000004150e7824 */ /* 0x000fe200078e0202 */
[----:B------:R-:W-:Y:S02]  /*1a40*/  WARPGROUP.DEPBAR.LE gsb0, 0x0 ;  /* 0x00008000000079c5 */ /* 0x000fe40000010000 */
[----:B------:R-:W-:-:S06]  /*1a50*/  WARPGROUP.ARRIVE ;  /* 0x00000000000079c5 */ /* 0x000fcc0000000000 */
[----:B------:R-:W-:Y:S01]  /*1a60*/  HGMMA.64x128x16.F32.BF16 R72, gdesc[UR4], R72, gsb0 ;  /* 0x01e00000044879f0 */ /* 0x000fe20008001848 */
[----:B------:R-:W-:-:S05]  /*1a70*/  VIADD R18, R2, 0x20000 ;  /* 0x0002000002127836 */ /* 0x000fca0000000000 */
[-C--:B------:R-:W-:Y:S01]  /*1a80*/  LEA R200, R13, R18.reuse, 0x2 ;  /* 0x000000120dc87211 */ /* 0x080fe200078e10ff */
[--C-:B------:R-:W-:Y:S01]  /*1a90*/  IMAD R13, R15, 0x4, R18.reuse ;  /* 0x000000040f0d7824 */ /* 0x100fe200078e0212 */
[----:B------:R-:W-:Y:S01]  /*1aa0*/  LEA R15, R21, R18, 0x2 ;  /* 0x00000012150f7211 */ /* 0x000fe200078e10ff */
        /* <DEDUP_REMOVED lines=8> */
.L_x_245:
[----:B------:R1:W1:Y:S01]  /*1b30*/  SYNCS.PHASECHK.TRANS64.TRYWAIT P1, [R3+URZ+0x30c30], R22 ;  /* 0x030c3016030075a7 */ /* 0x000262000802017f */
[----:B------:R-:W-:Y:S05]  /*1b40*/  @!P0 BRA `(.L_x_246) ;  /* 0x0000000000048947 */ /* 0x000fea0003800000 */
[----:B------:R-:W-:Y:S01]  /*1b50*/  BPT.TRAP 0x1 ;  /* 0x000000040000795c */ /* 0x000fe20000300000 */
.L_x_246:
[----:B-1----:R-:W-:Y:S05]  /*1b60*/  @P1 BRA `(.L_x_247) ;  /* 0x0000000000081947 */ /* 0x002fea0003800000 */
[----:B------:R-:W1:Y:S02]  /*1b70*/  SYNCS.PHASECHK.TRANS64.TRYWAIT P1, [R3+URZ+0x30c30], R22 ;  /* 0x030c3016030075a7 */ /* 0x000e64000802017f */
[----:B-1----:R-:W-:Y:S05]  /*1b80*/  @!P1 BRA `(.L_x_248) ;  /* 0x0000006c00f89947 */ /* 0x002fea0003800000 */
.L_x_247:
        /* <DEDUP_REMOVED lines=17> */
[----:B------:R-:W-:Y:S01]  /*1ca0*/  FMUL.FTZ R201, R78, UR10 ;  /* 0x0000000a4ec97c20 */ /* 0x000fe20008410000 */
[----:B------:R-:W-:-:S02]  /*1cb0*/  IMAD R25, R4, 0x400, R25 ;  /* 0x0000040004197824 */ /* 0x000fc400078e0219 */
[----:B------:R-:W-:Y:S01]  /*1cc0*/  FMUL.FTZ R221, R79, UR10 ;  /* 0x0000000a4fdd7c20 */ /* 0x000fe20008410000 */
        /* <DEDUP_REMOVED lines=14> */
[----:B------:R-:W2:Y:S01]  /*1db0*/  MUFU.TANH R20, R20 ;  /* 0x0000001400147308 */ /* 0x000ea20000002400 */
[----:B------:R-:W-:Y:S01]  /*1dc0*/  IADD3 R218, R10, 0x4, RZ ;  /* 0x000000040ada7810 */ /* 0x000fe20007ffe0ff */
[----:B------:R-:W-:Y:S01]  /*1dd0*/  UMOV UR6, UR8 ;  /* 0x0000000800067c82 */ /* 0x000fe20008000000 */
[----:B------:R-:W-:Y:S01]  /*1de0*/  STL [R1+0xac], R198 ;  /* 0x0000acc601007387 */ /* 0x000fe20000100800 */
[----:B------:R-:W-:Y:S01]  /*1df0*/  HGMMA.64x128x16.F32.BF16 R24, gdesc[UR4], RZ, !UPT, gsb0 ;  /* 0x01e00000041879f0 */ /* 0x000fe2000c0018ff */
[----:B------:R-:W-:Y:S01]  /*1e00*/  UIADD3 UR6, UR8, 0x2, URZ ;  /* 0x0000000208067890 */ /* 0x000fe2000fffe03f */
[----:B------:R-:W-:Y:S01]  /*1e10*/  FMUL.FTZ R109, R109, UR10 ;  /* 0x0000000a6d6d7c20 */ /* 0x000fe20008410000 */
[----:B------:R-:W-:Y:S01]  /*1e20*/  UIADD3 UR4, UR9, 0x2, URZ ;  /* 0x0000000209047890 */ /* 0x000fe2000fffe03f */
[----:B------:R-:W-:Y:S01]  /*1e30*/  STL [R1+0xa8], R197 ;  /* 0x0000a8c501007387 */ /* 0x000fe20000100800 */
[----:B------:R-:W-:Y:S01]  /*1e40*/  UMOV UR7, 0x40000040 ;  /* 0x4000004000077882 */ /* 0x000fe20000000000 */
[----:B------:R-:W-:Y:S01]  /*1e50*/  UMOV UR5, 0x40000040 ;  /* 0x4000004000057882 */ /* 0x000fe20000000000 */
[----:B-1----:R1:W-:Y:S01]  /*1e60*/  MUFU.TANH R12, R92 ;  /* 0x0000005c000c7308 */ /* 0x0023e20000002400 */
[----:B------:R-:W-:Y:S01]  /*1e70*/  STL [R1+0xa4], R196 ;  /* 0x0000a4c401007387 */ /* 0x000fe20000100800 */
[----:B------:R-:W-:Y:S01]  /*1e80*/  FMUL.FTZ R236, R89, UR10 ;  /* 0x0000000a59ec7c20 */ /* 0x000fe20008410000 */
[----:B------:R-:W-:Y:S01]  /*1e90*/  FMUL.FTZ R232, R88, UR10 ;  /* 0x0000000a58e87c20 */ /* 0x000fe20008410000 */
[----:B------:R-:W-:Y:S01]  /*1ea0*/  ISETP.GT.AND P1, PT, R8, 0x8, PT ;  /* 0x000000080800780c */ /* 0x000fe20003f24270 */
[----:B------:R-:W-:Y:S01]  /*1eb0*/  STL [R1+0xa0], R195 ;  /* 0x0000a0c301007387 */ /* 0x000fe20000100800 */
[----:B------:R-:W-:Y:S01]  /*1ec0*/  FMUL.FTZ R108, R108, UR10 ;  /* 0x0000000a6c6c7c20 */ /* 0x000fe20008410000 */
[----:B------:R-:W-:Y:S01]  /*1ed0*/  ISETP.GT.AND P2, PT, R8, RZ, PT ;  /* 0x000000ff0800720c */ /* 0x000fe20003f44270 */
[----:B------:R-:W3:Y:S01]  /*1ee0*/  MUFU.TANH R18, R18 ;  /* 0x0000001200127308 */ /* 0x000ee20000002400 */
[----:B------:R-:W-:Y:S01]  /*1ef0*/  STL [R1+0x9c], R194 ;  /* 0x00009cc201007387 */ /* 0x000fe20000100800 */
[----:B------:R-:W-:Y:S01]  /*1f00*/  FMUL.FTZ R231, R91, UR10 ;  /* 0x0000000a5be77c20 */ /* 0x000fe20008410000 */
[----:B------:R-:W-:Y:S01]  /*1f10*/  FMUL.FTZ R112, R112, UR10 ;  /* 0x0000000a70707c20 */ /* 0x000fe20008410000 */
[----:B--2---:R-:W-:Y:S01]  /*1f20*/  FSEL R91, R20, -INF , P1 ;  /* 0xff800000145b7808 */ /* 0x004fe20000800000 */
[----:B------:R-:W-:Y:S01]  /*1f30*/  STL [R1+0x98], R193 ;  /* 0x000098c101007387 */ /* 0x000fe20000100800 */
[----:B------:R-:W-:Y:S01]  /*1f40*/  FMUL.FTZ R235, R90, UR10 ;  /* 0x0000000a5aeb7c20 */ /* 0x000fe20008410000 */
[----:B------:R-:W-:Y:S01]  /*1f50*/  FMUL.FTZ R102, R102, UR10 ;  /* 0x0000000a66667c20 */ /* 0x000fe20008410000 */
[----:B------:R-:W-:Y:S01]  /*1f60*/  MUFU.TANH R19, R19 ;  /* 0x0000001300137308 */ /* 0x000fe20000002400 */
[----:B------:R-:W-:Y:S01]  /*1f70*/  STL [R1+0x94], R192 ;  /* 0x000094c001007387 */ /* 0x000fe20000100800 */
[----:B------:R-:W-:Y:S01]  /*1f80*/  FMUL.FTZ R114, R114, UR10 ;  /* 0x0000000a72727c20 */ /* 0x000fe20008410000 */
[----:B------:R-:W-:Y:S01]  /*1f90*/  FMUL.FTZ R113, R113, UR10 ;  /* 0x0000000a71717c20 */ /* 0x000fe20008410000 */
[----:B------:R-:W-:Y:S01]  /*1fa0*/  FMUL.FTZ R110, R110, UR10 ;  /* 0x0000000a6e6e7c20 */ /* 0x000fe20008410000 */
[----:B-1----:R-:W1:Y:S01]  /*1fb0*/  SHFL.IDX PT, R92, R202, R10, 0x1f ;  /* 0x00001f0aca5c7589 */ /* 0x002e6200000e0000 */
[----:B------:R-:W-:Y:S01]  /*1fc0*/  ULDC UR11, c[0x0][0x744] ;  /* 0x0001d100000b7ab9 */ /* 0x000fe20000000800 */
[----:B------:R-:W-:Y:S01]  /*1fd0*/  FMUL.FTZ R105, R105, UR10 ;  /* 0x0000000a69697c20 */ /* 0x000fe20008410000 */
[----:B------:R-:W-:Y:S01]  /*1fe0*/  MUFU.TANH R21, R21 ;  /* 0x0000001500157308 */ /* 0x000fe20000002400 */
[----:B------:R-:W-:Y:S01]  /*1ff0*/  STL [R1+0x90], R191 ;  /* 0x000090bf01007387 */ /* 0x000fe20000100800 */
[----:B---3--:R-:W-:Y:S01]  /*2000*/  FSEL R90, R18, -INF , P2 ;  /* 0xff800000125a7808 */ /* 0x008fe20001000000 */
[----:B------:R-:W-:Y:S01]  /*2010*/  FMUL.FTZ R122, R122, UR10 ;  /* 0x0000000a7a7a7c20 */ /* 0x000fe20008410000 */
[----:B------:R-:W-:Y:S01]  /*2020*/  FMUL.FTZ R111, R111, UR10 ;  /* 0x0000000a6f6f7c20 */ /* 0x000fe20008410000 */
        /* <DEDUP_REMOVED lines=8> */
[----:B------:R-:W-:Y:S01]  /*20b0*/  STL [R1+0x84], R188 ;  /* 0x000084bc01007387 */ /* 0x000fe20000100800 */
[----:B------:R-:W-:Y:S01]  /*20c0*/  FMUL.FTZ R115, R115, UR10 ;  /* 0x0000000a73737c20 */ /* 0x000fe20008410000 */
[----:B------:R-:W-:Y:S01]  /*20d0*/  FMUL.FTZ R100, R100, UR10 ;  /* 0x0000000a64647c20 */ /* 0x000fe20008410000 */
[----:B------:R-:W-:Y:S01]  /*20e0*/  MUFU.TANH R201, R201 ;  /* 0x000000c900c97308 */ /* 0x000fe20000002400 */
[----:B------:R2:W-:Y:S01]  /*20f0*/  STL [R1+0x80], R187 ;  /* 0x000080bb01007387 */ /* 0x0005e20000100800 */
[----:B------:R-:W-:Y:S01]  /*2100*/  FMUL.FTZ R103, R103, UR10 ;  /* 0x0000000a67677c20 */ /* 0x000fe20008410000 */
[----:B------:R-:W-:Y:S01]  /*2110*/  FMUL.FTZ R93, R93, UR10 ;  /* 0x0000000a5d5d7c20 */ /* 0x000fe20008410000 */
[----:B------:R-:W-:Y:S01]  /*2120*/  FMUL.FTZ R131, R131, UR10 ;  /* 0x0000000a83837c20 */ /* 0x000fe20008410000 */
[----:B------:R-:W-:Y:S01]  /*2130*/  STL [R1+0x7c], R186 ;  /* 0x00007cba01007387 */ /* 0x000fe20000100800 */
[----:B-1----:R-:W-:Y:S01]  /*2140*/  FFMA.FTZ R91, R91, UR11, -R92 ;  /* 0x0000000b5b5b7c23 */ /* 0x002fe2000801085c */
[----:B------:R-:W-:Y:S01]  /*2150*/  FMUL.FTZ R219, R135, UR10 ;  /* 0x0000000a87db7c20 */ /* 0x000fe20008410000 */
[----:B------:R-:W-:Y:S01]  /*2160*/  MUFU.TANH R193, R102 ;  /* 0x0000006600c17308 */ /* 0x000fe20000002400 */
[----:B------:R1:W-:Y:S01]  /*2170*/  STL [R1+0x78], R185 ;  /* 0x000078b901007387 */ /* 0x0003e20000100800 */
[----:B------:R-:W-:Y:S01]  /*2180*/  FMUL.FTZ R129, R129, UR10 ;  /* 0x0000000a81817c20 */ /* 0x000fe20008410000 */
[----:B------:R-:W-:Y:S01]  /*2190*/  FMUL.FTZ R107, R107, UR10 ;  /* 0x0000000a6b6b7c20 */ /* 0x000fe20008410000 */
[----:B------:R-:W-:Y:S01]  /*21a0*/  FMUL.FTZ R237, R97, UR10 ;  /* 0x0000000a61ed7c20 */ /* 0x000fe20008410000 */
[----:B------:R-:W3:Y:S01]  /*21b0*/  SHFL.IDX PT, R89, R202, R218, 0x1f ;  /* 0x00001fdaca597589 */ /* 0x000ee200000e0000 */
[----:B------:R-:W-:Y:S01]  /*21c0*/  FMUL.FTZ R101, R101, UR10 ;  /* 0x0000000a65657c20 */ /* 0x000fe20008410000 */
[----:B------:R-:W-:Y:S01]  /*21d0*/  FMUL.FTZ R104, R104, UR10 ;  /* 0x0000000a68687c20 */ /* 0x000fe20008410000 */
[----:B--2---:R2:W-:Y:S01]  /*21e0*/  MUFU.TANH R187, R108 ;  /* 0x0000006c00bb7308 */ /* 0x0045e20000002400 */
[----:B------:R4:W-:Y:S01]  /*21f0*/  STL [R1+0x74], R184 ;  /* 0x000074b801007387 */ /* 0x0009e20000100800 */
[----:B------:R-:W-:Y:S01]  /*2200*/  FMUL.FTZ R106, R106, UR10 ;  /* 0x0000000a6a6a7c20 */ /* 0x000fe20008410000 */
[----:B------:R-:W-:Y:S01]  /*2210*/  FMUL.FTZ R99, R99, UR10 ;  /* 0x0000000a63637c20 */ /* 0x000fe20008410000 */
[----:B------:R-:W-:Y:S01]  /*2220*/  FMUL.FTZ R118, R118, UR10 ;  /* 0x0000000a76767c20 */ /* 0x000fe20008410000 */
[----:B------:R-:W-:Y:S01]  /*2230*/  STL [R1+0x70], R183 ;  /* 0x000070b701007387 */ /* 0x000fe20000100800 */
[----:B------:R-:W-:Y:S01]  /*2240*/  FMUL.FTZ R126, R126, UR10 ;  /* 0x0000000a7e7e7c20 */ /* 0x000fe20008410000 */
[----:B------:R-:W-:Y:S01]  /*2250*/  FMUL.FTZ R128, R128, UR10 ;  /* 0x0000000a80807c20 */ /* 0x000fe20008410000 */
[----:B-1----:R1:W-:Y:S01]  /*2260*/  MUFU.TANH R185, R109 ;  /* 0x0000006d00b97308 */ /* 0x0023e20000002400 */
[----:B------:R3:W-:Y:S01]  /*2270*/  STL [R1+0x6c], R182 ;  /* 0x00006cb601007387 */ /* 0x0007e20000100800 */
[----:B--2---:R-:W-:-:S02]  /*2280*/  VIADD R108, R10, 0xc ;  /* 0x0000000c0a6c7836 */ /* 0x004fc40000000000 */
[----:B------:R-:W-:Y:S01]  /*2290*/  FMUL.FTZ R134, R134, UR10 ;  /* 0x0000000a86867c20 */ /* 0x000fe20008410000 */
[----:B------:R-:W-:Y:S01]  /*22a0*/  FMUL.FTZ R116, R116, UR10 ;  /* 0x0000000a74747c20 */ /* 0x000fe20008410000 */
[----:B------:R2:W-:Y:S01]  /*22b0*/  STL [R1+0x68], R181 ;  /* 0x000068b501007387 */ /* 0x0005e20000100800 */
[----:B------:R-:W-:Y:S01]  /*22c0*/  FMUL.FTZ R133, R133, UR10 ;  /* 0x0000000a85857c20 */ /* 0x000fe20008410000 */
[----:B------:R-:W-:Y:S01]  /*22d0*/  FMUL.FTZ R121, R121, UR10 ;  /* 0x0000000a79797c20 */ /* 0x000fe20008410000 */
[----:B----4-:R4:W2:Y:S01]  /*22e0*/  MUFU.TANH R184, R112 ;  /* 0x0000007000b87308 */ /* 0x0108a20000002400 */
[----:B-1----:R-:W-:Y:S01]  /*22f0*/  VIADD R109, R10, 0x8 ;  /* 0x000000080a6d7836 */ /* 0x002fe20000000000 */
[----:B------:R-:W-:Y:S01]  /*2300*/  STL [R1+0x64], R180 ;  /* 0x000064b401007387 */ /* 0x000fe20000100800 */
[----:B------:R-:W-:Y:S01]  /*2310*/  FMUL.FTZ R127, R127, UR10 ;  /* 0x0000000a7f7f7c20 */ /* 0x000fe20008410000 */
[----:B------:R-:W-:Y:S01]  /*2320*/  FMUL.FTZ R119, R119, UR10 ;  /* 0x0000000a77777c20 */ /* 0x000fe20008410000 */
[----:B------:R-:W-:Y:S01]  /*2330*/  FMUL.FTZ R117, R117, UR10 ;  /* 0x0000000a75757c20 */ /* 0x000fe20008410000 */
[----:B------:R-:W-:Y:S01]  /*2340*/  SHFL.IDX PT, R88, R202, R109, 0x1f ;  /* 0x00001f6dca587589 */ /* 0x000fe200000e0000 */
[----:B------:R-:W-:Y:S01]  /*2350*/  FMUL.FTZ R130, R130, UR10 ;  /* 0x0000000a82827c20 */ /* 0x000fe20008410000 */
[----:B---3--:R1:W-:Y:S01]  /*2360*/  MUFU.TANH R182, R114 ;  /* 0x0000007200b67308 */ /* 0x0083e20000002400 */
[----:B----4-:R-:W-:Y:S01]  /*2370*/  IADD3 R112, R10, 0x10, RZ ;  /* 0x000000100a707810 */ /* 0x010fe20007ffe0ff */
[----:B------:R-:W-:Y:S01]  /*2380*/  STL [R1+0x60], R179 ;  /* 0x000060b301007387 */ /* 0x000fe20000100800 */
[----:B------:R-:W-:Y:S01]  /*2390*/  FMUL.FTZ R125, R125, UR10 ;  /* 0x0000000a7d7d7c20 */ /* 0x000fe20008410000 */
[----:B------:R-:W-:Y:S01]  /*23a0*/  LEA R204, R4, R204, 0xa ;  /* 0x000000cc04cc7211 */ /* 0x000fe200078e50ff */
[----:B------:R-:W-:Y:S01]  /*23b0*/  FMUL.FTZ R120, R120, UR10 ;  /* 0x0000000a78787c20 */ /* 0x000fe20008410000 */
[----:B------:R-:W-:Y:S01]  /*23c0*/  STL [R1+0x5c], R178 ;  /* 0x00005cb201007387 */ /* 0x000fe20000100800 */
[----:B------:R-:W-:Y:S01]  /*23d0*/  FMUL.FTZ R123, R123, UR10 ;  /* 0x0000000a7b7b7c20 */ /* 0x000fe20008410000 */
[----:B--2---:R2:W-:Y:S01]  /*23e0*/  MUFU.TANH R181, R113 ;  /* 0x0000007100b57308 */ /* 0x0045e20000002400 */
[----:B-1----:R-:W-:Y:S01]  /*23f0*/  IADD3 R114, R10, 0x1c, RZ ;  /* 0x0000001c0a727810 */ /* 0x002fe20007ffe0ff */
        /* <DEDUP_REMOVED lines=24> */
[----:B------:R-:W-:Y:S04]  /*2580*/  SHFL.IDX PT, R102, R202, R108, 0x1f ;  /* 0x00001f6cca667589 */ /* 0x000fe800000e0000 */
[----:B------:R-:W-:Y:S01]  /*2590*/  STL [R1+0x38], R169 ;  /* 0x000038a901007387 */ /* 0x000fe20000100800 */
[----:B------:R-:W-:-:S02]  /*25a0*/  WARPGROUP.DEPBAR.LE gsb0, 0x0 ;  /* 0x00008000000079c5 */ /* 0x000fc40000010000 */
[----:B------:R-:W-:Y:S01]  /*25b0*/  WARPGROUP.ARRIVE ;  /* 0x00000000000079c5 */ /* 0x000fe20000000000 */
[----:B------:R-:W-:Y:S01]  /*25c0*/  STL [R1+0x34], R168 ;  /* 0x000034a801007387 */ /* 0x000fe20000100800 */
[----:B------:R-:W-:Y:S03]  /*25d0*/  MUFU.TANH R221, R221 ;  /* 0x000000dd00dd7308 */ /* 0x000fe60000002400 */
[----:B------:R-:W-:Y:S01]  /*25e0*/  STL [R1+0x30], R11 ;  /* 0x0000300b01007387 */ /* 0x000fe20000100800 */
[----:B------:R-:W-:Y:S01]  /*25f0*/  HGMMA.64x128x16.F32.BF16 R24, gdesc[UR4], R24, gsb0 ;  /* 0x01e00000041879f0 */ /* 0x000fe20008001818 */
[----:B------:R-:W-:Y:S02]  /*2600*/  UIADD3 UR6, UR8, 0x4, URZ ;  /* 0x0000000408067890 */ /* 0x000fe4000fffe03f */
[----:B------:R-:W-:Y:S01]  /*2610*/  UIADD3 UR4, UR9, 0x4, URZ ;  /* 0x0000000409047890 */ /* 0x000fe2000fffe03f */
[----:B------:R2:W-:Y:S01]  /*2620*/  MUFU.TANH R183, R111 ;  /* 0x0000006f00b77308 */ /* 0x0005e20000002400 */
[----:B------:R-:W-:Y:S01]  /*2630*/  UMOV UR7, 0x40000040 ;  /* 0x4000004000077882 */ /* 0x000fe20000000000 */
[----:B------:R-:W-:Y:S01]  /*2640*/  UMOV UR5, 0x40000040 ;  /* 0x4000004000057882 */ /* 0x000fe20000000000 */
[----:B-1----:R-:W1:Y:S04]  /*2650*/  SHFL.IDX PT, R122, R23, R112, 0x1f ;  /* 0x00001f70177a7589 */ /* 0x002e6800000e0000 */
[----:B------:R-:W-:Y:S01]  /*2660*/  STL [R1+0x2c], R9 ;  /* 0x00002c0901007387 */ /* 0x000fe20000100800 */
[----:B------:R3:W-:Y:S01]  /*2670*/  MUFU.EX2 R105, R91 ;  /* 0x0000005b00697308 */ /* 0x0007e20000000800 */
[----:B--2---:R-:W-:-:S02]  /*2680*/  VIADD R111, R10, 0x18 ;  /* 0x000000180a6f7836 */ /* 0x004fc40000000000 */
[----:B------:R-:W-:Y:S04]  /*2690*/  STL [R1+0x28], R7 ;  /* 0x0000280701007387 */ /* 0x000fe80000100800 */
[----:B------:R-:W2:Y:S01]  /*26a0*/  SHFL.IDX PT, R94, R202, R112, 0x1f ;  /* 0x00001f70ca5e7589 */ /* 0x000ea200000e0000 */
[----:B------:R4:W-:Y:S03]  /*26b0*/  MUFU.TANH R197, R95 ;  /* 0x0000005f00c57308 */ /* 0x0009e60000002400 */
[----:B---3--:R-:W-:Y:S04]  /*26c0*/  SHFL.IDX PT, R91, R202, R114, 0x1f ;  /* 0x00001f72ca5b7589 */ /* 0x008fe800000e0000 */
[----:B------:R-:W-:Y:S01]  /*26d0*/  STL [R1+0x24], R6 ;  /* 0x0000240601007387 */ /* 0x000fe20000100800 */
[----:B------:R-:W3:Y:S03]  /*26e0*/  MUFU.TANH R198, R96 ;  /* 0x0000006000c67308 */ /* 0x000ee60000002400 */
[----:B----4-:R-:W-:Y:S04]  /*26f0*/  SHFL.IDX PT, R95, R202, R110, 0x1f ;  /* 0x00001f6eca5f7589 */ /* 0x010fe800000e0000 */
[----:B------:R-:W-:Y:S01]  /*2700*/  STL [R1+0x20], R5 ;  /* 0x0000200501007387 */ /* 0x000fe20000100800 */
[----:B------:R-:W-:Y:S03]  /*2710*/  MUFU.TANH R230, R230 ;  /* 0x000000e600e67308 */ /* 0x000fe60000002400 */
[----:B------:R-:W-:Y:S04]  /*2720*/  SHFL.IDX PT, R135, R23, R108, 0x1f ;  /* 0x00001f6c17877589 */ /* 0x000fe800000e0000 */
[----:B------:R-:W-:Y:S01]  /*2730*/  SHFL.IDX PT, R205, R23, R114, 0x1f ;  /* 0x00001f7217cd7589 */ /* 0x000fe200000e0000 */
[----:B------:R-:W-:Y:S01]  /*2740*/  MUFU.TANH R233, R233 ;  /* 0x000000e900e97308 */ /* 0x000fe20000002400 */
[----:B---3--:R-:W-:-:S02]  /*2750*/  FSEL R211, R198, -INF , P2 ;  /* 0xff800000c6d37808 */ /* 0x008fc40001000000 */
[----:B------:R-:W-:Y:S03]  /*2760*/  STL [R1+0x1c], R3 ;  /* 0x00001c0301007387 */ /* 0x000fe60000100800 */
[----:B-1----:R-:W-:Y:S01]  /*2770*/  FFMA.FTZ R211, R211, UR11, -R122 ;  /* 0x0000000bd3d37c23 */ /* 0x002fe2000801087a */
[----:B------:R-:W-:Y:S01]  /*2780*/  STL [R1+0x18], R0 ;  /* 0x0000180001007387 */ /* 0x000fe20000100800 */
[----:B------:R-:W1:Y:S03]  /*2790*/  MUFU.TANH R220, R220 ;  /* 0x000000dc00dc7308 */ /* 0x000e660000002400 */
[----:B------:R-:W-:Y:S04]  /*27a0*/  SHFL.IDX PT, R215, R17, R108, 0x1f ;  /* 0x00001f6c11d77589 */ /* 0x000fe800000e0000 */
[----:B------:R-:W3:Y:S01]  /*27b0*/  SHFL.IDX PT, R213, R17, R112, 0x1f ;  /* 0x00001f7011d57589 */ /* 0x000ee200000e0000 */
[----:B------:R-:W4:Y:S03]  /*27c0*/  MUFU.TANH R227, R227 ;  /* 0x000000e300e37308 */ /* 0x000f260000002400 */
[----:B------:R-:W-:Y:S05]  /*27d0*/  SHFL.IDX PT, R224, R14, R109, 0x1f ;  /* 0x00001f6d0ee07589 */ /* 0x000fea00000e0000 */
        /* <DEDUP_REMOVED lines=21> */
[----:B-1----:R-:W1:Y:S07]  /*2930*/  SHFL.IDX PT, R115, R23, R10, 0x1f ;  /* 0x00001f0a17737589 */ /* 0x002e6e00000e0000 */
[----:B------:R-:W4:Y:S01]  /*2940*/  MUFU.TANH R232, R232 ;  /* 0x000000e800e87308 */ /* 0x000f220000002400 */
[----:B--2---:R-:W-:Y:S01]  /*2950*/  FSEL R93, R230, -INF , P2 ;  /* 0xff800000e65d7808 */ /* 0x004fe20001000000 */
[----:B------:R-:W-:-:S02]  /*2960*/  WARPGROUP.DEPBAR.LE gsb0, 0x0 ;  /* 0x00008000000079c5 */ /* 0x000fc40000010000 */
[----:B------:R-:W-:Y:S02]  /*2970*/  WARPGROUP.ARRIVE ;  /* 0x00000000000079c5 */ /* 0x000fe40000000000 */
[--C-:B------:R-:W-:Y:S01]  /*2980*/  FFMA.FTZ R93, R93, UR11, -R91.reuse ;  /* 0x0000000b5d5d7c23 */ /* 0x100fe2000801085b */
[----:B------:R-:W-:Y:S01]  /*2990*/  FFMA.FTZ R91, R98, UR11, -R91 ;  /* 0x0000000b625b7c23 */ /* 0x000fe2000801085b */
[----:B------:R2:W-:Y:S01]  /*29a0*/  MUFU.TANH R6, R131 ;  /* 0x0000008300067308 */ /* 0x0005e20000002400 */
[----:B---3--:R-:W-:Y:S01]  /*29b0*/  FSEL R98, R199, -INF , P2 ;  /* 0xff800000c7627808 */ /* 0x008fe20001000000 */
[----:B------:R-:W-:Y:S01]  /*29c0*/  HGMMA.64x128x16.F32.BF16 R24, gdesc[UR4], R24, gsb0 ;  /* 0x01e00000041879f0 */ /* 0x000fe20008001818 */
[----:B------:R-:W-:Y:S02]  /*29d0*/  UIADD3 UR6, UR8, 0x6, URZ ;  /* 0x0000000608067890 */ /* 0x000fe4000fffe03f */
[----:B------:R-:W-:Y:S01]  /*29e0*/  UIADD3 UR4, UR9, 0x6, URZ ;  /* 0x0000000609047890 */ /* 0x000fe2000fffe03f */
[----:B------:R-:W-:Y:S01]  /*29f0*/  FFMA.FTZ R98, R98, UR11, -R135 ;  /* 0x0000000b62627c23 */ /* 0x000fe20008010887 */
[----:B------:R-:W-:Y:S01]  /*2a00*/  UMOV UR7, 0x40000040 ;  /* 0x4000004000077882 */ /* 0x000fe20000000000 */
[----:B------:R-:W-:Y:S01]  /*2a10*/  UMOV UR5, 0x40000040 ;  /* 0x4000004000057882 */ /* 0x000fe20000000000 */
[----:B------:R-:W3:Y:S01]  /*2a20*/  MUFU.TANH R235, R235 ;  /* 0x000000eb00eb7308 */ /* 0x000ee20000002400 */
[----:B--2---:R-:W2:Y:S07]  /*2a30*/  SHFL.IDX PT, R131, R17, R10, 0x1f ;  /* 0x00001f0a11837589 */ /* 0x004eae00000e0000 */
[----:B------:R1:W-:Y:S08]  /*2a40*/  MUFU.TANH R9, R129 ;  /* 0x0000008100097308 */ /* 0x0003f00000002400 */
[----:B------:R4:W2:Y:S01]  /*2a50*/  MUFU.TANH R194, R101 ;  /* 0x0000006500c27308 */ /* 0x0008a20000002400 */
[----:B-1----:R-:W1:Y:S07]  /*2a60*/  SHFL.IDX PT, R129, R23, R110, 0x1f ;  /* 0x00001f6e17817589 */ /* 0x002e6e00000e0000 */
[----:B------:R3:W-:Y:S01]  /*2a70*/  MUFU.TANH R191, R104 ;  /* 0x0000006800bf7308 */ /* 0x0007e20000002400 */
[----:B----4-:R-:W-:Y:S01]  /*2a80*/  FFMA.FTZ R101, R89, UR11, -R88 ;  /* 0x0000000b59657c23 */ /* 0x010fe20008010858 */
        /* <DEDUP_REMOVED lines=19> */
[----:B---3--:R2:W3:Y:S07]  /*2bc0*/  SHFL.IDX PT, R90, R202, R111, 0x1f ;  /* 0x00001f6fca5a7589 */ /* 0x0084ee00000e0000 */
[----:B------:R-:W-:Y:S01]  /*2bd0*/  MUFU.TANH R196, R99 ;  /* 0x0000006300c47308 */ /* 0x000fe20000002400 */
[----:B--2---:R-:W-:-:S07]  /*2be0*/  FSEL R202, R194, -INF , P2 ;  /* 0xff800000c2ca7808 */ /* 0x004fce0001000000 */
[----:B------:R-:W-:Y:S01]  /*2bf0*/  MUFU.TANH R222, R222 ;  /* 0x000000de00de7308 */ /* 0x000fe20000002400 */
[----:B------:R-:W-:-:S07]  /*2c00*/  FFMA.FTZ R202, R202, UR11, -R205 ;  /* 0x0000000bcaca7c23 */ /* 0x000fce00080108cd */
[----:B------:R2:W4:Y:S08]  /*2c10*/  MUFU.TANH R177, R118 ;  /* 0x0000007600b17308 */ /* 0x0005300000002400 */
[----:B------:R1:W-:Y:S01]  /*2c20*/  MUFU.TANH R169, R126 ;  /* 0x0000007e00a97308 */ /* 0x0003e20000002400 */
[----:B--2---:R2:W-:Y:S07]  /*2c30*/  SHFL.IDX PT, R118, R23, R109, 0x1f ;  /* 0x00001f6d17767589 */ /* 0x0045ee00000e0000 */
[----:B------:R-:W3:Y:S01]  /*2c40*/  MUFU.TANH R229, R229 ;  /* 0x000000e500e57308 */ /* 0x000ee20000002400 */
[----:B-1----:R-:W1:Y:S01]  /*2c50*/  SHFL.IDX PT, R126, R17, R109, 0x1f ;  /* 0x00001f6d117e7589 */ /* 0x002e6200000e0000 */
[----:B----4-:R-:W-:-:S02]  /*2c60*/  FSEL R207, R177, -INF , P1 ;  /* 0xff800000b1cf7808 */ /* 0x010fc40000800000 */
[----:B--2---:R-:W-:-:S04]  /*2c70*/  FSEL R23, R233, -INF , P1 ;  /* 0xff800000e9177808 */ /* 0x004fc80000800000 */
[----:B------:R-:W2:Y:S01]  /*2c80*/  MUFU.TANH R236, R236 ;  /* 0x000000ec00ec7308 */ /* 0x000ea20000002400 */
[----:B------:R-:W-:Y:S01]  /*2c90*/  FFMA.FTZ R122, R23, UR11, -R122 ;  /* 0x0000000b177a7c23 */ /* 0x000fe2000801087a */
[----:B------:R-:W-:-:S06]  /*2ca0*/  FSEL R23, R193, -INF , P1 ;  /* 0xff800000c1177808 */ /* 0x000fcc0000800000 */
[----:B------:R-:W-:Y:S01]  /*2cb0*/  MUFU.TANH R231, R231 ;  /* 0x000000e700e77308 */ /* 0x000fe20000002400 */
[----:B---3--:R-:W-:-:S07]  /*2cc0*/  FSEL R99, R229, -INF , P1 ;  /* 0xff800000e5637808 */ /* 0x008fce0000800000 */
[----:B------:R3:W-:Y:S01]  /*2cd0*/  MUFU.TANH R0, R134 ;  /* 0x0000008600007308 */ /* 0x0007e20000002400 */
[----:B--2---:R-:W-:-:S05]  /*2ce0*/  FSEL R88, R236, -INF , P2 ;  /* 0xff800000ec587808 */ /* 0x004fca0001000000 */
[----:B------:R-:W-:Y:S01]  /*2cf0*/  FFMA.FTZ R88, R88, UR11, -R100 ;  /* 0x0000000b58587c23 */ /* 0x000fe20008010864 */
[----:B------:R-:W-:Y:S02]  /*2d00*/  WARPGROUP.DEPBAR.LE gsb0, 0x0 ;  /* 0x00008000000079c5 */ /* 0x000fe40000010000 */
[----:B------:R-:W-:Y:S01]  /*2d10*/  WARPGROUP.ARRIVE ;  /* 0x00000000000079c5 */ /* 0x000fe20000000000 */
[----:B------:R2:W-:Y:S01]  /*2d20*/  MUFU.TANH R11, R128 ;  /* 0x00000080000b7308 */ /* 0x0005e20000002400 */
[----:B---3--:R-:W-:-:S04]  /*2d30*/  FSEL R134, R195, -INF , P2 ;  /* 0xff800000c3867808 */ /* 0x008fc80001000000 */
[----:B------:R-:W-:Y:S01]  /*2d40*/  HGMMA.64x128x16.F32.BF16 R24, gdesc[UR4], R24, gsb0 ;  /* 0x01e00000041879f0 */ /* 0x000fe20008001818 */
[--C-:B------:R-:W-:Y:S01]  /*2d50*/  FFMA.FTZ R134, R134, UR11, -R132.reuse ;  /* 0x0000000b86867c23 */ /* 0x100fe20008010884 */
[----:B------:R-:W-:Y:S01]  /*2d60*/  FFMA.FTZ R132, R23, UR11, -R132 ;  /* 0x0000000b17847c23 */ /* 0x000fe20008010884 */
[----:B------:R-:W-:Y:S01]  /*2d70*/  MUFU.TANH R234, R234 ;  /* 0x000000ea00ea7308 */ /* 0x000fe20000002400 */
[----:B--2---:R-:W2:Y:S01]  /*2d80*/  SHFL.IDX PT, R128, R17, R218, 0x1f ;  /* 0x00001fda11807589 */ /* 0x004ea200000e0000 */
[----:B------:R-:W-:-:S06]  /*2d90*/  FSEL R23, R189, -INF , P1 ;  /* 0xff800000bd177808 */ /* 0x000fcc0000800000 */
[----:B------:R3:W4:Y:S08]  /*2da0*/  MUFU.TANH R179, R116 ;  /* 0x0000007400b37308 */ /* 0x0007300000002400 */
[----:B------:R1:W-:Y:S01]  /*2db0*/  MUFU.TANH R3, R133 ;  /* 0x0000008500037308 */ /* 0x0003e20000002400 */
[----:B---3--:R-:W-:-:S05]  /*2dc0*/  FSEL R116, R197, -INF , P1 ;  /* 0xff800000c5747808 */ /* 0x008fca0000800000 */
[----:B------:R-:W-:Y:S01]  /*2dd0*/  FFMA.FTZ R135, R116, UR11, -R135 ;  /* 0x0000000b74877c23 */ /* 0x000fe20008010887 */
[----:B------:R-:W-:Y:S01]  /*2de0*/  FSEL R116, R196, -INF , P1 ;  /* 0xff800000c4747808 */ /* 0x000fe20000800000 */
[----:B------:R3:W-:Y:S01]  /*2df0*/  MUFU.TANH R174, R121 ;  /* 0x0000007900ae7308 */ /* 0x0007e20000002400 */
[----:B-1----:R-:W-:Y:S02]  /*2e00*/  FSEL R133, R191, -INF , P2 ;  /* 0xff800000bf857808 */ /* 0x002fe40001000000 */
[----:B----4-:R-:W-:-:S03]  /*2e10*/  FSEL R209, R179, -INF , P2 ;  /* 0xff800000b3d17808 */ /* 0x010fc60001000000 */
[--C-:B------:R-:W-:Y:S01]  /*2e20*/  FFMA.FTZ R133, R133, UR11, -R131.reuse ;  /* 0x0000000b85857c23 */ /* 0x100fe20008010883 */
[----:B------:R-:W-:Y:S01]  /*2e30*/  FFMA.FTZ R131, R23, UR11, -R131 ;  /* 0x0000000b17837c23 */ /* 0x000fe20008010883 */
[----:B------:R1:W-:Y:S01]  /*2e40*/  MUFU.EX2 R106, R92 ;  /* 0x0000005c006a7308 */ /* 0x0003e20000000800 */
[----:B---3--:R-:W-:-:S05]  /*2e50*/  FSEL R121, R237, -INF , P2 ;  /* 0xff800000ed797808 */ /* 0x008fca0001000000 */
[--C-:B------:R-:W-:Y:S01]  /*2e60*/  FFMA.FTZ R121, R121, UR11, -R129.reuse ;  /* 0x0000000b79797c23 */ /* 0x100fe20008010881 */
[----:B------:R-:W-:Y:S01]  /*2e70*/  FFMA.FTZ R129, R116, UR11, -R129 ;  /* 0x0000000b74817c23 */ /* 0x000fe20008010881 */
[----:B------:R3:W-:Y:S01]  /*2e80*/  MUFU.TANH R168, R127 ;  /* 0x0000007f00a87308 */ /* 0x0007e20000002400 */
[----:B-1----:R-:W-:Y:S02]  /*2e90*/  FSEL R92, R222, -INF , P2 ;  /* 0xff800000de5c7808 */ /* 0x002fe40001000000 */
[----:B------:R-:W-:-:S03]  /*2ea0*/  FSEL R116, R192, -INF , P1 ;  /* 0xff800000c0747808 */ /* 0x000fc60000800000 */
[--C-:B------:R-:W-:Y:S01]  /*2eb0*/  FFMA.FTZ R92, R92, UR11, -R90.reuse ;  /* 0x0000000b5c5c7c23 */ /* 0x100fe2000801085a */
[----:B------:R-:W-:Y:S01]  /*2ec0*/  FFMA.FTZ R90, R99, UR11, -R90 ;  /* 0x0000000b635a7c23 */ /* 0x000fe2000801085a */
[----:B------:R1:W-:Y:S01]  /*2ed0*/  MUFU.EX2 R23, R115 ;  /* 0x0000007300177308 */ /* 0x0003e20000000800 */
[----:B---3--:R-:W-:Y:S01]  /*2ee0*/  FSEL R127, R187, -INF , P2 ;  /* 0xff800000bb7f7808 */ /* 0x008fe20001000000 */
[----:B------:R-:W-:Y:S01]  /*2ef0*/  FFMA.FTZ R205, R116, UR11, -R205 ;  /* 0x0000000b74cd7c23 */ /* 0x000fe200080108cd */
[----:B------:R-:W-:Y:S02]  /*2f00*/  FSEL R99, R12, -INF , P2 ;  /* 0xff8000000c637808 */ /* 0x000fe40001000000 */
[----:B------:R-:W-:Y:S01]  /*2f10*/  FSEL R116, R188, -INF , P1 ;  /* 0xff800000bc747808 */ /* 0x000fe20000800000 */
[----:B------:R-:W-:Y:S02]  /*2f20*/  FFMA.FTZ R127, R127, UR11, -R126 ;  /* 0x0000000b7f7f7c23 */ /* 0x000fe4000801087e */
[----:B------:R3:W-:Y:S01]  /*2f30*/  MUFU.TANH R176, R119 ;  /* 0x0000007700b07308 */ /* 0x0007e20000002400 */
[----:B-1----:R-:W-:Y:S01]  /*2f40*/  FSEL R115, R186, -INF , P1 ;  /* 0xff800000ba737808 */ /* 0x002fe20000800000 */
[----:B------:R-:W-:-:S04]  /*2f50*/  FFMA.FTZ R99, R99, UR11, -R118 ;  /* 0x0000000b63637c23 */ /* 0x000fc80008010876 */
[----:B------:R-:W-:Y:S02]  /*2f60*/  FFMA.FTZ R126, R115, UR11, -R126 ;  /* 0x0000000b737e7c23 */ /* 0x000fe4000801087e */
[----:B------:R1:W4:Y:S01]  /*2f70*/  MUFU.TANH R178, R117 ;  /* 0x0000007500b27308 */ /* 0x0003220000002400 */
[C---:B---3--:R-:W-:Y:S01]  /*2f80*/  FSEL R119, R231.reuse, -INF , P1 ;  /* 0xff800000e7777808 */ /* 0x048fe20000800000 */
[----:B------:R-:W-:Y:S01]  /*2f90*/  SHFL.IDX PT, R115, R17, R114, 0x1f ;  /* 0x00001f7211737589 */ /* 0x000fe200000e0000 */
[----:B------:R-:W-:-:S03]  /*2fa0*/  FFMA.FTZ R231, -R231, R231, 1 ;  /* 0x3f800000e7e77423 */ /* 0x000fc600000101e7 */
[----:B------:R-:W-:Y:S02]  /*2fb0*/  FFMA.FTZ R100, R119, UR11, -R100 ;  /* 0x0000000b77647c23 */ /* 0x000fe40008010864 */
[----:B------:R3:W-:Y:S01]  /*2fc0*/  MUFU.TANH R7, R130 ;  /* 0x0000008200077308 */ /* 0x0007e20000002400 */
[----:B-1----:R-:W-:Y:S01]  /*2fd0*/  FSEL R117, R234, -INF , P1 ;  /* 0xff800000ea757808 */ /* 0x002fe20000800000 */
[----:B------:R-:W1:Y:S04]  /*2fe0*/  SHFL.IDX PT, R119, R17, R110, 0x1f ;  /* 0x00001f6e11777589 */ /* 0x000e6800000e0000 */
[----:B------:R-:W-:Y:S02]  /*2ff0*/  FFMA.FTZ R118, R117, UR11, -R118 ;  /* 0x0000000b75767c23 */ /* 0x000fe40008010876 */
[----:B------:R4:W1:Y:S01]  /*3000*/  SHFL.IDX PT, R117, R17, R111, 0x1f ;  /* 0x00001f6f11757589 */ /* 0x00086200000e0000 */
[----:B---3--:R-:W-:Y:S01]  /*3010*/  FSEL R130, R190, -INF , P2 ;  /* 0xff800000be827808 */ /* 0x008fe20001000000 */
[----:B------:R3:W-:Y:S04]  /*3020*/  MUFU.TANH R170, R125 ;  /* 0x0000007d00aa7308 */ /* 0x0007e80000002400 */
[--C-:B--2---:R-:W-:Y:S01]  /*3030*/  FFMA.FTZ R130, R130, UR11, -R128.reuse ;  /* 0x0000000b82827c23 */ /* 0x104fe20008010880 */
[----:B------:R-:W-:Y:S01]  /*3040*/  FFMA.FTZ R128, R116, UR11, -R128 ;  /* 0x0000000b74807c23 */ /* 0x000fe20008010880 */
[----:B------:R-:W-:-:S02]  /*3050*/  FSEL R116, R183, -INF , P1 ;  /* 0xff800000b7747808 */ /* 0x000fc40000800000 */
[----:B------:R2:W-:Y:S01]  /*3060*/  MUFU.TANH R175, R120 ;  /* 0x0000007800af7308 */ /* 0x0005e20000002400 */
[----:B---3--:R-:W-:Y:S02]  /*3070*/  FSEL R125, R185, -INF , P2 ;  /* 0xff800000b97d7808 */ /* 0x008fe40001000000 */
[----:B----4-:R-:W-:-:S03]  /*3080*/  FSEL R17, R180, -INF , P1 ;  /* 0xff800000b4117808 */ /* 0x010fc60000800000 */
[--C-:B------:R-:W-:Y:S01]  /*3090*/  FFMA.FTZ R125, R125, UR11, -R215.reuse ;  /* 0x0000000b7d7d7c23 */ /* 0x100fe200080108d7 */
[----:B------:R-:W-:Y:S01]  /*30a0*/  FFMA.FTZ R215, R116, UR11, -R215 ;  /* 0x0000000b74d77c23 */ /* 0x000fe200080108d7 */
[----:B------:R-:W-:Y:S01]  /*30b0*/  FSEL R116, R182, -INF , P1 ;  /* 0xff800000b6747808 */ /* 0x000fe20000800000 */
[----:B------:R3:W-:Y:S01]  /*30c0*/  MUFU.TANH R172, R123 ;  /* 0x0000007b00ac7308 */ /* 0x0007e20000002400 */
[----:B--2---:R-:W-:-:S03]  /*30d0*/  FSEL R120, R181, -INF , P2 ;  /* 0xff800000b5787808 */ /* 0x004fc60001000000 */
[----:B------:R-:W-:Y:S01]  /*30e0*/  FFMA.FTZ R213, R116, UR11, -R213 ;  /* 0x0000000b74d57c23 */ /* 0x000fe200080108d5 */
[----:B------:R-:W-:Y:S01]  /*30f0*/  FSEL R116, R178, -INF , P2 ;  /* 0xff800000b2747808 */ /* 0x000fe20001000000 */
[--C-:B-1----:R-:W-:Y:S01]  /*3100*/  FFMA.FTZ R120, R120, UR11, -R119.reuse ;  /* 0x0000000b78787c23 */ /* 0x102fe20008010877 */
[----:B------:R-:W-:Y:S01]  /*3110*/  FFMA.FTZ R119, R17, UR11, -R119 ;  /* 0x0000000b11777c23 */ /* 0x000fe20008010877 */
[----:B------:R1:W-:Y:S01]  /*3120*/  MUFU.TANH R171, R124 ;  /* 0x0000007c00ab7308 */ /* 0x0003e20000002400 */
[----:B---3--:R-:W-:Y:S01]  /*3130*/  FSEL R123, R176, -INF , P1 ;  /* 0xff800000b07b7808 */ /* 0x008fe20000800000 */
        /* <DEDUP_REMOVED lines=470> */
[----:B------:R-:W-:Y:S01]  /*4ea0*/  F2FP.BF16.F32.PACK_AB R89, R100, R23 ;  /* 0x000000176459723e */ /* 0x000fe200000010ff */
[----:B---3--:R-:W-:-:S05]  /*4eb0*/  IMAD R25, R4, 0x4000, R222 ;  /* 0x0000400004197824 */ /* 0x008fca00078e02de */
[----:B------:R-:W-:-:S05]  /*4ec0*/  LEA R50, R25, R2, 0x1 ;  /* 0x0000000219327211 */ /* 0x000fca00078e08ff */
[----:B------:R-:W-:Y:S01]  /*4ed0*/  STSM.16.MT88.4 [R50+0x20c00], R84 ;  /* 0x020c005432007844 */ /* 0x000fe20000004200 */
[----:B------:R-:W-:-:S03]  /*4ee0*/  F2FP.BF16.F32.PACK_AB R25, R106, R105 ;  /* 0x000000696a19723e */ /* 0x000fc600000010ff */
        /* <DEDUP_REMOVED lines=144> */
.L_x_249:
[----:B-----5:R-:W-:Y:S01]  /*57f0*/  LEA R0, R4, R0, 0xa ;  /* 0x0000000004007211 */ /* 0x020fe200078e50ff */
        /* <DEDUP_REMOVED lines=12> */
[C---:B------:R-:W-:Y:S01]  /*58c0*/  IADD3 R13, R14.reuse, 0x9, RZ ;  /* 0x000000090e0d7810 */ /* 0x040fe20007ffe0ff */
        /* <DEDUP_REMOVED lines=54> */
.L_x_250:
[----:B-1----:R-:W2:Y:S01]  /*5c30*/  LDL R0, [R1] ;  /* 0x0000000001007983 */ /* 0x002ea20000100800 */
[----:B------:R-:W-:Y:S01]  /*5c40*/  IADD3 R6, R6, 0x1, RZ ;  /* 0x0000000106067810 */ /* 0x000fe20007ffe0ff */
[----:B------:R-:W-:Y:S01]  /*5c50*/  VIADD R4, R4, 0x1 ;  /* 0x0000000104047836 */ /* 0x000fe20000000000 */
[----:B------:R-:W-:-:S04]  /*5c60*/  IADD3 R3, R3, 0x30c20, RZ ;  /* 0x00030c2003037810 */ /* 0x000fc80007ffe0ff */
[C---:B------:R-:W-:Y:S02]  /*5c70*/  ISETP.NE.AND P0, PT, R4.reuse, 0x2, PT ;  /* 0x000000020400780c */ /* 0x040fe40003f05270 */
[----:B------:R-:W-:Y:S02]  /*5c80*/  PRMT R3, RZ, 0x654, R3 ;  /* 0x00000654ff037816 */ /* 0x000fe40000000003 */
[----:B------:R-:W-:Y:S02]  /*5c90*/  SEL R4, R4, RZ, P0 ;  /* 0x000000ff04047207 */ /* 0x000fe40000000000 */
[----:B------:R3:W-:Y:S01]  /*5ca0*/  SYNCS.ARRIVE.TRANS64.RED.A1T0 RZ, [R3+URZ], RZ ;  /* 0x000000ff03ff79a7 */ /* 0x0007e2000810043f */
[----:B--2---:R-:W-:Y:S02]  /*5cb0*/  ISETP.GE.AND P1, PT, R6, R0, PT ;  /* 0x000000000600720c */ /* 0x004fe40003f26270 */
[----:B------:R-:W-:-:S04]  /*5cc0*/  SEL R0, RZ, 0x1, P0 ;  /* 0x00000001ff007807 */ /* 0x000fc80000000000 */
[----:B------:R-:W-:-:S07]  /*5cd0*/  LOP3.LUT R5, R5, R0, RZ, 0x3c, !PT ;  /* 0x0000000005057212 */ /* 0x000fce00078e3cff */
[----:B---3--:R-:W-:Y:S05]  /*5ce0*/  @!P1 BRA `(.L_x_251) ;  /* 0xffffffb800589947 */ /* 0x008fea000383ffff */
.L_x_240:
[----:B------:R-:W3:Y:S01]  /*5cf0*/  S2UR UR8, SR_CTAID.Y ;  /* 0x00000000000879c3 */ /* 0x000ee20000002600 */
[----:B------:R-:W-:Y:S01]  /*5d00*/  ULDC UR5, c[0x0][0x850] ;  /* 0x0002140000057ab9 */ /* 0x000fe20000000800 */
[----:B------:R-:W-:Y:S01]  /*5d10*/  ULDC.64 UR10, c[0x0][0x818] ;  /* 0x00020600000a7ab9 */ /* 0x000fe20000000a00 */
[----:B------:R-:W-:Y:S01]  /*5d20*/  UISETP.NE.AND UP0, UPT, UR5, 0x1, UPT ;  /* 0x000000010500788c */ /* 0x000fe2000bf05270 */
[----:B------:R-:W4:Y:S01]  /*5d30*/  S2R R10, SR_TID.X ;  /* 0x00000000000a7919 */ /* 0x000f220000002100 */
[----:B------:R-:W-:-:S03]  /*5d40*/  ULDC.64 UR12, c[0x0][0x840] ;  /* 0x00021000000c7ab9 */ /* 0x000fc60000000a00 */
[----:B------:R-:W5:Y:S06]  /*5d50*/  S2UR UR4, SR_CTAID.X ;  /* 0x00000000000479c3 */ /* 0x000f6c0000002500 */
[----:B------:R-:W-:Y:S01]  /*5d60*/  @UP0 ULDC UR6, c[0x0][0x854] ;  /* 0x0002150000060ab9 */ /* 0x000fe20000000800 */
[----:B------:R-:W-:Y:S01]  /*5d70*/  @UP0 ULDC UR9, c[0x0][0x858] ;  /* 0x0002160000090ab9 */ /* 0x000fe20000000800 */
[----:B------:R-:W2:Y:S01]  /*5d80*/  S2UR UR16, SR_CTAID.Z ;  /* 0x00000000001079c3 */ /* 0x000ea20000002700 */
[----:B---3--:R-:W-:-:S07]  /*5d90*/  UIMAD.WIDE.U32 UR6, UR8, UR6, URZ ;  /* 0x00000006080672a5 */ /* 0x008fce000f8e003f */
[----:B------:R-:W3:Y:S01]  /*5da0*/  LDC.64 R14, c[0x0][0x848] ;  /* 0x00021200ff0e7b82 */ /* 0x000ee20000000a00 */
[----:B------:R-:W-:Y:S02]  /*5db0*/  @UP0 USHF.R.U32.HI UR8, URZ, UR9, UR7 ;  /* 0x000000093f080299 */ /* 0x000fe40008011607 */
[----:B-----5:R-:W-:-:S05]  /*5dc0*/  USHF.L.U32 UR4, UR4, 0xd, URZ ;  /* 0x0000000d04047899 */ /* 0x020fca000800063f */
[----:B-1----:R-:W1:Y:S01]  /*5dd0*/  LDC.64 R12, c[0x0][0x820] ;  /* 0x00020800ff0c7b82 */ /* 0x002e620000000a00 */
[----:B------:R-:W-:Y:S02]  /*5de0*/  USHF.R.S32.HI UR6, URZ, 0x1f, UR8 ;  /* 0x0000001f3f067899 */ /* 0x000fe40008011408 */
[----:B------:R-:W-:Y:S02]  /*5df0*/  USHF.R.S32.HI UR5, URZ, 0x1f, UR4 ;  /* 0x0000001f3f057899 */ /* 0x000fe40008011404 */
[----:B------:R-:W-:Y:S02]  /*5e00*/  UIMAD UR7, UR6, UR10, URZ ;  /* 0x0000000a060772a4 */ /* 0x000fe4000f8e023f */
[----:B------:R-:W-:Y:S02]  /*5e10*/  UIMAD UR6, UR6, UR12, URZ ;  /* 0x0000000c060672a4 */ /* 0x000fe4000f8e023f */
[----:B------:R-:W-:Y:S02]  /*5e20*/  UIMAD.WIDE.U32 UR14, UR8, UR10, UR4 ;  /* 0x0000000a080e72a5 */ /* 0x000fe4000f8e0004 */
[----:B------:R-:W-:-:S02]  /*5e30*/  UIMAD.WIDE.U32 UR4, UR8, UR12, UR4 ;  /* 0x0000000c080472a5 */ /* 0x000fc4000f8e0004 */
[----:B------:R-:W-:Y:S02]  /*5e40*/  UIMAD UR6, UR8, UR13, UR6 ;  /* 0x0000000d080672a4 */ /* 0x000fe4000f8e0206 */
[----:B------:R-:W-:Y:S01]  /*5e50*/  UIMAD UR7, UR8, UR11, UR7 ;  /* 0x0000000b080772a4 */ /* 0x000fe2000f8e0207 */
[----:B------:R-:W-:Y:S01]  /*5e60*/  MOV R5, UR15 ;  /* 0x0000000f00057c02 */ /* 0x000fe20008000f00 */
[----:B------:R-:W-:Y:S02]  /*5e70*/  UIADD3 UR6, UR5, UR6, URZ ;  /* 0x0000000605067290 */ /* 0x000fe4000fffe03f */
[----:B------:R-:W-:Y:S01]  /*5e80*/  IMAD.U32 R7, RZ, RZ, UR5 ;  /* 0x00000005ff077e24 */ /* 0x000fe2000f8e00ff */
[----:B--2---:R-:W-:Y:S01]  /*5e90*/  USHF.R.S32.HI UR8, URZ, 0x1f, UR16 ;  /* 0x0000001f3f087899 */ /* 0x004fe20008011410 */
[----:B------:R-:W-:Y:S01]  /*5ea0*/  MOV R6, UR4 ;  /* 0x0000000400067c02 */ /* 0x000fe20008000f00 */
[----:B------:R-:W-:Y:S01]  /*5eb0*/  UIADD3 UR7, UR15, UR7, URZ ;  /* 0x000000070f077290 */ /* 0x000fe2000fffe03f */
[----:B------:R-:W-:Y:S01]  /*5ec0*/  IMAD.U32 R4, RZ, RZ, UR14 ;  /* 0x0000000eff047e24 */ /* 0x000fe2000f8e00ff */
[----:B------:R-:W-:Y:S01]  /*5ed0*/  MOV R7, UR6 ;  /* 0x0000000600077c02 */ /* 0x000fe20008000f00 */
[----:B------:R-:W-:Y:S01]  /*5ee0*/  ULDC UR4, c[0x0][0x740] ;  /* 0x0001d00000047ab9 */ /* 0x000fe20000000800 */
[----:B---3--:R-:W-:-:S02]  /*5ef0*/  IMAD R8, R14, UR8, RZ ;  /* 0x000000080e087c24 */ /* 0x008fc4000f8e02ff */
[----:B------:R-:W-:Y:S01]  /*5f00*/  FMUL.FTZ R168, R168, UR4 ;  /* 0x00000004a8a87c20 */ /* 0x000fe20008410000 */
[----:B------:R-:W-:Y:S02]  /*5f10*/  IMAD.U32 R5, RZ, RZ, UR7 ;  /* 0x00000007ff057e24 */ /* 0x000fe4000f8e00ff */
[----:B------:R-:W-:Y:S01]  /*5f20*/  FMUL.FTZ R169, R169, UR4 ;  /* 0x00000004a9a97c20 */ /* 0x000fe20008410000 */
[----:B-1----:R-:W-:Y:S02]  /*5f30*/  IMAD R0, R12, UR8, RZ ;  /* 0x000000080c007c24 */ /* 0x002fe4000f8e02ff */
[----:B------:R-:W-:Y:S01]  /*5f40*/  FMUL.FTZ R170, R170, UR4 ;  /* 0x00000004aaaa7c20 */ /* 0x000fe20008410000 */
[----:B------:R-:W-:Y:S02]  /*5f50*/  IMAD R9, R15, UR16, R8 ;  /* 0x000000100f097c24 */ /* 0x000fe4000f8e0208 */
[----:B------:R-:W-:Y:S01]  /*5f60*/  FMUL.FTZ R171, R171, UR4 ;  /* 0x00000004abab7c20 */ /* 0x000fe20008410000 */
[----:B------:R-:W-:-:S04]  /*5f70*/  IMAD.WIDE.U32 R6, R14, UR16, R6 ;  /* 0x000000100e067c25 */ /* 0x000fc8000f8e0006 */
[----:B------:R-:W-:Y:S01]  /*5f80*/  FMUL.FTZ R172, R172, UR4 ;  /* 0x00000004acac7c20 */ /* 0x000fe20008410000 */
[----:B------:R-:W-:Y:S01]  /*5f90*/  FMUL.FTZ R173, R173, UR4 ;  /* 0x00000004adad7c20 */ /* 0x000fe20008410000 */
[----:B------:R-:W-:Y:S01]  /*5fa0*/  FMUL.FTZ R174, R174, UR4 ;  /* 0x00000004aeae7c20 */ /* 0x000fe20008410000 */
[----:B------:R-:W-:Y:S02]  /*5fb0*/  IMAD R3, R13, UR16, R0 ;  /* 0x000000100d037c24 */ /* 0x000fe4000f8e0200 */
[----:B------:R-:W-:Y:S01]  /*5fc0*/  FMUL.FTZ R175, R175, UR4 ;  /* 0x00000004afaf7c20 */ /* 0x000fe20008410000 */
[----:B------:R-:W-:-:S04]  /*5fd0*/  IMAD.WIDE.U32 R4, R12, UR16, R4 ;  /* 0x000000100c047c25 */ /* 0x000fc8000f8e0004 */
        /* <DEDUP_REMOVED lines=24> */
[----:B------:R-:W-:Y:S05]  /*6160*/  WARPSYNC.ALL ;  /* 0x0000000000007948 */ /* 0x000fea0003800000 */
[----:B------:R-:W-:Y:S01]  /*6170*/  IMAD.IADD R3, R5, 0x1, R3 ;  /* 0x0000000105037824 */ /* 0x000fe200078e0203 */
[----:B------:R-:W-:Y:S01]  /*6180*/  IADD3 R0, R7, R9, RZ ;  /* 0x0000000907007210 */ /* 0x000fe20007ffe0ff */
[----:B------:R-:W-:Y:S01]  /*6190*/  BAR.SYNC.DEFER_BLOCKING 0x1, 0x100 ;  /* 0x0044000000007b1d */ /* 0x000fe20000010000 */
[----:B----4-:R-:W-:-:S07]  /*61a0*/  ISETP.NE.AND P1, PT, R10, 0x80, PT ;  /* 0x000000800a00780c */ /* 0x010fce0003f25270 */
[----:B------:R-:W1:Y:S01]  /*61b0*/  LDC.64 R8, c[0x0][0x800] ;  /* 0x00020000ff087b82 */ /* 0x000e620000000a00 */
[----:B------:R-:W-:Y:S07]  /*61c0*/  BSSY B0, `(.L_x_252) ;  /* 0x0000024000007945 */ /* 0x000fee0003800000 */
[----:B------:R-:W2:Y:S01]  /*61d0*/  LDC.64 R12, c[0x0][0x828] ;  /* 0x00020a00ff0c7b82 */ /* 0x000ea20000000a00 */
[----:B------:R3:W-:Y:S04]  /*61e0*/  STS.128 [R11], R136 ;  /* 0x000000880b007388 */ /* 0x0007e80000000c00 */
[----:B------:R3:W-:Y:S01]  /*61f0*/  STS.128 [R11+0x800], R140 ;  /* 0x0008008c0b007388 */ /* 0x0007e20000000c00 */
[----:B-1----:R-:W-:-:S03]  /*6200*/  LEA R8, P0, R4, R8, 0x2 ;  /* 0x0000000804087211 */ /* 0x002fc600078010ff */
[----:B------:R3:W-:Y:S01]  /*6210*/  STS.128 [R11+0x1000], R144 ;  /* 0x001000900b007388 */ /* 0x0007e20000000c00 */
[----:B------:R-:W-:-:S03]  /*6220*/  LEA.HI.X R3, R4, R9, R3, 0x2, P0 ;  /* 0x0000000904037211 */ /* 0x000fc600000f1403 */
[----:B------:R3:W-:Y:S01]  /*6230*/  STS.128 [R11+0x1800], R148 ;  /* 0x001800940b007388 */ /* 0x0007e20000000c00 */
[----:B--2---:R-:W-:-:S03]  /*6240*/  LEA R12, P2, R6, R12, 0x2 ;  /* 0x0000000c060c7211 */ /* 0x004fc600078410ff */
[----:B------:R3:W-:Y:S01]  /*6250*/  STS.128 [R11+0x2000], R152 ;  /* 0x002000980b007388 */ /* 0x0007e20000000c00 */
[----:B------:R-:W-:-:S03]  /*6260*/  LEA.HI.X R0, R6, R13, R0, 0x2, P2 ;  /* 0x0000000d06007211 */ /* 0x000fc600010f1400 */
        /* <DEDUP_REMOVED lines=8> */
[----:B-1----:R-:W1:Y:S02]  /*62f0*/  FENCE.VIEW.ASYNC.S ;  /* 0x00000000000073c6 */ /* 0x002e640000000000 */
[----:B-1----:R-:W-:Y:S06]  /*6300*/  BAR.SYNC.DEFER_BLOCKING 0x1, 0x100 ;  /* 0x0044000000007b1d */ /* 0x002fec0000010000 */
[----:B------:R-:W-:Y:S05]  /*6310*/  @P1 BRA `(.L_x_253) ;  /* 0x0000000000381947 */ /* 0x000fea0003800000 */
[----:B------:R-:W-:Y:S01]  /*6320*/  R2UR UR4, R12 ;  /* 0x000000000c0472ca */ /* 0x000fe200000e0000 */
[----:B------:R-:W-:Y:S01]  /*6330*/  UMOV UR7, 0x800 ;  /* 0x0000080000077882 */ /* 0x000fe20000000000 */
[----:B------:R-:W-:Y:S01]  /*6340*/  R2UR UR5, R0 ;  /* 0x00000000000572ca */ /* 0x000fe200000e0000 */
[----:B------:R-:W-:Y:S01]  /*6350*/  UMOV UR8, 0x0 ;  /* 0x0000000000087882 */ /* 0x000fe20000000000 */
[----:B------:R-:W-:Y:S01]  /*6360*/  R2UR UR6, R2 ;  /* 0x00000000020672ca */ /* 0x000fe200000e0000 */
[----:B------:R-:W-:Y:S01]  /*6370*/  UMOV UR9, 0x14f00000 ;  /* 0x14f0000000097882 */ /* 0x000fe20000000000 */
[----:B------:R-:W-:-:S13]  /*6380*/  PLOP3.LUT P0, PT, PT, PT, PT, 0x80, 0x0 ;  /* 0x000000000000781c */ /* 0x000fda0003f0f070 */
.L_x_254:
[----:B------:R-:W-:Y:S01]  /*6390*/  @P0 ELECT P2, URZ, PT ;  /* 0x00000000003f082f */ /* 0x000fe20003840000 */
[----:B------:R1:W-:-:S12]  /*63a0*/  UBLKRED.G.S.ADD.F32.RN [UR4], [UR6], UR7, desc[UR8] ;  /* 0x00000804060073bb */ /* 0x0003d800080a1407 */
[----:B------:R-:W-:Y:S02]  /*63b0*/  @P2 PLOP3.LUT P0, PT, P2, PT, PT, 0x8, 0x0 ;  /* 0x000000000000281c */ /* 0x000fe4000170e170 */
[----:B------:R-:W-:-:S11]  /*63c0*/  PLOP3.LUT P2, PT, PT, PT, PT, 0x8, 0x0 ;  /* 0x000000000000781c */ /* 0x000fd60003f4e170 */
[----:B-1----:R-:W-:Y:S05]  /*63d0*/  @P0 BRA.U.ANY `(.L_x_254) ;  /* 0xfffffffd00ec0947 */ /* 0x002fea000393ffff */
[----:B------:R0:W-:Y:S01]  /*63e0*/  UTMACMDFLUSH ;  /* 0x00000000000079b7 */ /* 0x0001e20000000000 */
[----:B------:R-:W-:-:S04]  /*63f0*/  DEPBAR.LE SB0, 0x0 ;  /* 0x000080000000791a */ /* 0x000fc80000000000 */
.L_x_253:
[----:B------:R-:W-:Y:S05]  /*6400*/  BSYNC B0 ;  /* 0x0000000000007941 */ /* 0x000fea0003800000 */
.L_x_252:
[----:B------:R-:W-:Y:S06]  /*6410*/  BAR.SYNC.DEFER_BLOCKING 0x1, 0x100 ;  /* 0x0044000000007b1d */ /* 0x000fec0000010000 */
[----:B------:R4:W-:Y:S04]  /*6420*/  STS.128 [R11], R168 ;  /* 0x000000a80b007388 */ /* 0x0009e80000000c00 */
        /* <DEDUP_REMOVED lines=22> */
.L_x_255:
[----:B------:R-:W-:Y:S01]  /*6590*/  @P0 ELECT P1, URZ, PT ;  /* 0x00000000003f082f */ /* 0x000fe20003820000 */
[----:B------:R1:W-:-:S12]  /*65a0*/  UBLKRED.G.S.ADD.F32.RN [UR4], [UR6], UR7, desc[UR8] ;  /* 0x00000804060073bb */ /* 0x0003d800080a1407 */
[----:B------:R-:W-:Y:S02]  /*65b0*/  @P1 PLOP3.LUT P0, PT, P1, PT, PT, 0x8, 0x0 ;  /* 0x000000000000181c */ /* 0x000fe40000f0e170 */
[----:B------:R-:W-:-:S11]  /*65c0*/  PLOP3.LUT P1, PT, PT, PT, PT, 0x8, 0x0 ;  /* 0x000000000000781c */ /* 0x000fd60003f2e170 */
[----:B-1----:R-:W-:Y:S05]  /*65d0*/  @P0 BRA.U.ANY `(.L_x_255) ;  /* 0xfffffffd00ec0947 */ /* 0x002fea000393ffff */
[----:B------:R0:W-:Y:S01]  /*65e0*/  UTMACMDFLUSH ;  /* 0x00000000000079b7 */ /* 0x0001e20000000000 */
[----:B------:R-:W-:-:S04]  /*65f0*/  DEPBAR.LE SB0, 0x0 ;  /* 0x000080000000791a */ /* 0x000fc80000000000 */
[----:B------:R-:W-:Y:S05]  /*6600*/  BRA `(.L_x_232) ;  /* 0x00000024000c7947 */ /* 0x000fea0003800000 */
.L_x_230:
        /* <DEDUP_REMOVED lines=28> */
[C---:B------:R-:W-:Y:S01]  /*67d0*/  IADD3 R0, R2.reuse, 0x7f, RZ ;  /* 0x0000007f02007810 */ /* 0x040fe20007ffe0ff */
[----:B------:R-:W-:Y:S01]  /*67e0*/  UIADD3 UR10, UR7, UR10, URZ ;  /* 0x0000000a070a7290 */ /* 0x000fe2000fffe03f */
[----:B------:R-:W-:Y:S01]  /*67f0*/  ISETP.GE.AND P1, PT, R2, 0x81, PT ;  /* 0x000000810200780c */ /* 0x000fe20003f26270 */
[----:B------:R-:W-:Y:S01]  /*6800*/  UMOV UR5, URZ ;  /* 0x0000003f00057c82 */ /* 0x000fe20008000000 */
        /* <DEDUP_REMOVED lines=19> */
.L_x_270:
        /* <DEDUP_REMOVED lines=21> */
.L_x_259:
[----:B------:R-:W-:Y:S05]  /*6a90*/  BSYNC B0 ;  /* 0x0000000000007941 */ /* 0x000fea0003800000 */
.L_x_258:
        /* <DEDUP_REMOVED lines=13> */
.L_x_261:
[----:B------:R-:W-:Y:S05]  /*6b70*/  BSYNC B0 ;  /* 0x0000000000007941 */ /* 0x000fea0003800000 */
.L_x_260:
[----:B------:R-:W-:Y:S06]  /*6b80*/  BAR.ARV 0xa, 0xa0 ;  /* 0x0282800000007b1d */ /* 0x000fec0000002000 */
[----:B------:R-:W-:Y:S04]  /*6b90*/  BSSY B0, `(.L_x_262) ;  /* 0x0000003000007945 */ /* 0x000fe80003800000 */
[----:B------:R-:W-:Y:S05]  /*6ba0*/  @!P0 BRA `(.L_x_263) ;  /* 0x0000000000048947 */ /* 0x000fea0003800000 */
[----:B------:R-:W-:-:S04]  /*6bb0*/  DEPBAR.LE SB0, 0x0 ;  /* 0x000080000000791a */ /* 0x000fc80000000000 */
.L_x_263:
[----:B------:R-:W-:Y:S05]  /*6bc0*/  BSYNC B0 ;  /* 0x0000000000007941 */ /* 0x000fea0003800000 */
.L_x_262:
        /* <DEDUP_REMOVED lines=13> */
.L_x_265:
[----:B------:R-:W-:Y:S05]  /*6ca0*/  BSYNC B0 ;  /* 0x0000000000007941 */ /* 0x000fea0003800000 */
.L_x_264:
        /* <DEDUP_REMOVED lines=13> */
.L_x_267:
[----:B------:R-:W-:Y:S05]  /*6d80*/  BSYNC B0 ;  /* 0x0000000000007941 */ /* 0x000fea0003800000 */
.L_x_266:
[----:B------:R-:W-:Y:S01]  /*6d90*/  IADD3 R0, R0, -0x2, RZ ;  /* 0xfffffffe00007810 */ /* 0x000fe20007ffe0ff */
[----:B------:R-:W-:Y:S06]  /*6da0*/  BAR.ARV 0xa, 0xa0 ;  /* 0x0282800000007b1d */ /* 0x000fec0000002000 */
[----:B------:R-:W-:Y:S01]  /*6db0*/  BSSY B0, `(.L_x_268) ;  /* 0x0000004000007945 */ /* 0x000fe20003800000 */
[----:B------:R-:W-:-:S03]  /*6dc0*/  ISETP.NE.AND P1, PT, R0, RZ, PT ;  /* 0x000000ff0000720c */ /* 0x000fc60003f25270 */
[----:B------:R-:W-:Y:S10]  /*6dd0*/  @!P0 BRA `(.L_x_269) ;  /* 0x0000000000048947 */ /* 0x000ff40003800000 */
[----:B------:R-:W-:-:S04]  /*6de0*/  DEPBAR.LE SB0, 0x0 ;  /* 0x000080000000791a */ /* 0x000fc80000000000 */
.L_x_269:
[----:B------:R-:W-:Y:S05]  /*6df0*/  BSYNC B0 ;  /* 0x0000000000007941 */ /* 0x000fea0003800000 */
.L_x_268:
[----:B------:R-:W-:Y:S06]  /*6e00*/  BAR.ARV 0xb, 0xa0 ;  /* 0x02c2800000007b1d */ /* 0x000fec0000002000 */
[----:B------:R-:W-:Y:S02]  /*6e10*/  UIADD3 UR5, UR5, 0x2, URZ ;  /* 0x0000000205057890 */ /* 0x000fe4000fffe03f */
[----:B------:R-:W-:Y:S01]  /*6e20*/  UIADD3 UR4, UR4, 0x1, URZ ;  /* 0x0000000104047890 */ /* 0x000fe2000fffe03f */
[----:B------:R-:W-:Y:S11]  /*6e30*/  @P1 BRA `(.L_x_270) ;  /* 0xfffffff800c01947 */ /* 0x000ff6000383ffff */
[----:B------:R-:W-:-:S12]  /*6e40*/  USHF.L.U32 UR5, UR5, 0xd, URZ ;  /* 0x0000000d05057899 */ /* 0x000fd8000800063f */
.L_x_257:
        /* <DEDUP_REMOVED lines=19> */
.L_x_272:
[----:B------:R-:W-:Y:S05]  /*6f80*/  BSYNC B0 ;  /* 0x0000000000007941 */ /* 0x000fea0003800000 */
.L_x_271:
        /* <DEDUP_REMOVED lines=19> */
.L_x_274:
[----:B------:R-:W-:Y:S05]  /*70c0*/  BSYNC B0 ;  /* 0x0000000000007941 */ /* 0x000fea0003800000 */
.L_x_273:
[----:B------:R-:W-:Y:S06]  /*70d0*/  BAR.ARV 0xa, 0xa0 ;  /* 0x0282800000007b1d */ /* 0x000fec0000002000 */
[----:B------:R-:W-:Y:S04]  /*70e0*/  BSSY B0, `(.L_x_275) ;  /* 0x0000003000007945 */ /* 0x000fe80003800000 */
[----:B------:R-:W-:Y:S05]  /*70f0*/  @!P0 BRA `(.L_x_276) ;  /* 0x0000000000048947 */ /* 0x000fea0003800000 */
[----:B------:R-:W-:-:S04]  /*7100*/  DEPBAR.LE SB0, 0x0 ;  /* 0x000080000000791a */ /* 0x000fc80000000000 */
.L_x_276:
[----:B------:R-:W-:Y:S05]  /*7110*/  BSYNC B0 ;  /* 0x0000000000007941 */ /* 0x000fea0003800000 */
.L_x_275:
[----:B------:R-:W-:Y:S06]  /*7120*/  BAR.ARV 0xb, 0xa0 ;  /* 0x02c2800000007b1d */ /* 0x000fec0000002000 */
[----:B------:R-:W-:Y:S05]  /*7130*/  BRA `(.L_x_232) ;  /* 0x0000001800407947 */ /* 0x000fea0003800000 */
.L_x_256:
        /* <DEDUP_REMOVED lines=23> */
[----:B-----5:R-:W-:Y:S01]  /*72b0*/  IMAD R0, R13, R10, RZ ;  /* 0x0000000a0d007224 */ /* 0x020fe200078e02ff */
[----:B------:R-:W-:Y:S02]  /*72c0*/  IADD3 R3, R3, R7, RZ ;  /* 0x0000000703037210 */ /* 0x000fe40007ffe0ff */
[----:B------:R-:W1:Y:S01]  /*72d0*/  LDC.64 R6, c[0x0][0x730] ;  /* 0x0001cc00ff067b82 */ /* 0x000e620000000a00 */
[----:B------:R-:W-:Y:S02]  /*72e0*/  IMAD R11, R11, UR21, R0 ;  /* 0x000000150b0b7c24 */ /* 0x000fe4000f8e0200 */
[----:B------:R-:W-:-:S04]  /*72f0*/  IMAD.WIDE.U32 R2, R10, UR21, R2 ;  /* 0x000000150a027c25 */ /* 0x000fc8000f8e0002 */
[----:B------:R-:W-:Y:S01]  /*7300*/  IMAD.IADD R0, R3, 0x1, R11 ;  /* 0x0000000103007824 */ /* 0x000fe200078e020b */
[----:B------:R-:W-:-:S04]  /*7310*/  LEA R4, P0, R2, R4, 0x2 ;  /* 0x0000000402047211 */ /* 0x000fc800078010ff */
[----:B------:R-:W-:Y:S02]  /*7320*/  LEA.HI.X R0, R2, R5, R0, 0x2, P0 ;  /* 0x0000000502007211 */ /* 0x000fe400000f1400 */
[----:B------:R-:W-:Y:S02]  /*7330*/  ELECT P0, URZ, PT ;  /* 0x00000000003f782f */ /* 0x000fe40003800000 */
[----:B------:R-:W-:Y:S02]  /*7340*/  R2UR UR4, R4 ;  /* 0x00000000040472ca */ /* 0x000fe400000e0000 */
[----:B------:R-:W-:Y:S01]  /*7350*/  R2UR UR5, R0 ;  /* 0x00000000000572ca */ /* 0x000fe200000e0000 */
[----:B-1----:R-:W-:-:S04]  /*7360*/  IMAD R2, R15, R6, RZ ;  /* 0x000000060f027224 */ /* 0x002fc800078e02ff */
[----:B------:R-:W-:Y:S02]  /*7370*/  IMAD R5, R7, UR20, R2 ;  /* 0x0000001407057c24 */ /* 0x000fe4000f8e0202 */
[----:B------:R-:W1:Y:S01]  /*7380*/  LDC.64 R2, c[0x0][0x738] ;  /* 0x0001ce00ff027b82 */ /* 0x000e620000000a00 */
[----:B------:R-:W-:-:S05]  /*7390*/  IMAD.WIDE.U32 R6, R6, UR20, RZ ;  /* 0x0000001406067c25 */ /* 0x000fca000f8e00ff */
[----:B------:R-:W-:Y:S01]  /*73a0*/  IADD3 R7, R7, R5, RZ ;  /* 0x0000000507077210 */ /* 0x000fe20007ffe0ff */
        /* <DEDUP_REMOVED lines=16> */
.L_x_307:
[----:B------:R-:W-:Y:S01]  /*74b0*/  IMAD.IADD R10, R7, 0x1, R3 ;  /* 0x00000001070a7824 */ /* 0x000fe200078e0203 */
[----:B-1----:R-:W-:Y:S01]  /*74c0*/  SHF.L.U32 R0, R2, 0x7, RZ ;  /* 0x0000000702007819 */ /* 0x002fe200000006ff */
[----:B------:R-:W-:Y:S01]  /*74d0*/  IMAD.MOV.U32 R9, RZ, RZ, 0x1 ;  /* 0x00000001ff097424 */ /* 0x000fe200078e00ff */
[----:B------:R-:W-:Y:S06]  /*74e0*/  @P0 BRA `(.L_x_280) ;  /* 0x0000000000180947 */ /* 0x000fec0003800000 */
[----:B------:R-:W1:Y:S01]  /*74f0*/  S2R R4, SR_TID.X ;  /* 0x0000000000047919 */ /* 0x000e620000002100 */
[----:B------:R-:W-:-:S04]  /*7500*/  MOV R2, 0x4200 ;  /* 0x0000420000027802 */ /* 0x000fc80000000f00 */
[----:B------:R2:W-:Y:S01]  /*7510*/  SYNCS.ARRIVE.TRANS64 RZ, [R11+URZ+0x30c10], R2 ;  /* 0x030c10020bff79a7 */ /* 0x0005e2000800003f */
[----:B-1----:R-:W-:-:S13]  /*7520*/  LOP3.LUT P1, RZ, R4, 0x1f, RZ, 0xc0, !PT ;  /* 0x0000001f04ff7812 */ /* 0x002fda000782c0ff */
[----:B--2---:R-:W-:Y:S05]  /*7530*/  @!P1 BRA `(.L_x_280) ;  /* 0x0000000000049947 */ /* 0x004fea0003800000 */
[----:B------:R-:W-:Y:S01]  /*7540*/  BPT.TRAP 0x1 ;  /* 0x000000040000795c */ /* 0x000fe20000300000 */
.L_x_280:
[----:B------:R-:W1:Y:S01]  /*7550*/  LDC.64 R2, c[0x0][0x198] ;  /* 0x00006600ff027b82 */ /* 0x000e620000000a00 */
[----:B------:R-:W-:Y:S01]  /*7560*/  R2UR UR11, R0 ;  /* 0x00000000000b72ca */ /* 0x000fe200000e0000 */
[----:B------:R-:W-:Y:S01]  /*7570*/  UMOV UR14, 0x0 ;  /* 0x00000000000e7882 */ /* 0x000fe20000000000 */
[----:B------:R-:W-:Y:S01]  /*7580*/  R2UR UR8, R11 ;  /* 0x000000000b0872ca */ /* 0x000fe200000e0000 */
[----:B------:R-:W-:Y:S01]  /*7590*/  UMOV UR15, 0x14f00000 ;  /* 0x14f00000000f7882 */ /* 0x000fe20000000000 */
[----:B------:R-:W-:Y:S01]  /*75a0*/  UMOV UR19, URZ ;  /* 0x0000003f00137c82 */ /* 0x000fe20008000000 */
[----:B------:R-:W-:Y:S01]  /*75b0*/  UMOV UR18, URZ ;  /* 0x0000003f00127c82 */ /* 0x000fe20008000000 */
[----:B------:R-:W-:Y:S01]  /*75c0*/  MOV R4, 0x8000 ;  /* 0x0000800000047802 */ /* 0x000fe20000000f00 */
[----:B------:R-:W2:Y:S01]  /*75d0*/  LDC R12, c[0x0][0x280] ;  /* 0x0000a000ff0c7b82 */ /* 0x000ea20000000800 */
[----:B------:R-:W-:Y:S01]  /*75e0*/  UMOV UR25, 0x20 ;  /* 0x0000002000197882 */ /* 0x000fe20000000000 */
[----:B------:R-:W-:Y:S01]  /*75f0*/  UMOV UR22, 0x0 ;  /* 0x0000000000167882 */ /* 0x000fe20000000000 */
[----:B------:R-:W-:Y:S01]  /*7600*/  UMOV UR23, 0x10000000 ;  /* 0x1000000000177882 */ /* 0x000fe20000000000 */
[----:B------:R-:W-:Y:S01]  /*7610*/  UMOV UR13, UR21 ;  /* 0x00000015000d7c82 */ /* 0x000fe20008000000 */
[----:B------:R-:W-:Y:S01]  /*7620*/  UMOV UR10, UR18 ;  /* 0x00000012000a7c82 */ /* 0x000fe20008000000 */
[----:B------:R-:W-:Y:S01]  /*7630*/  UMOV UR28, UR12 ;  /* 0x0000000c001c7c82 */ /* 0x000fe20008000000 */
[----:B------:R-:W-:Y:S01]  /*7640*/  UMOV UR29, UR21 ;  /* 0x00000015001d7c82 */ /* 0x000fe20008000000 */
[----:B------:R-:W-:Y:S01]  /*7650*/  UIADD3 UR16, UR8, 0x10000, URZ ;  /* 0x0001000008107890 */ /* 0x000fe2000fffe03f */
[----:B------:R-:W-:Y:S01]  /*7660*/  IMAD.MOV.U32 R20, RZ, RZ, RZ ;  /* 0x000000ffff147224 */ /* 0x000fe200078e00ff */
[----:B------:R-:W-:Y:S01]  /*7670*/  UIADD3 UR17, UR8, 0x30c10, URZ ;  /* 0x00030c1008117890 */ /* 0x000fe2000fffe03f */
[----:B------:R-:W-:Y:S01]  /*7680*/  MOV R5, RZ ;  /* 0x000000ff00057202 */ /* 0x000fe20000000f00 */
[----:B------:R-:W-:-:S02]  /*7690*/  UIADD3 UR30, UR8, 0x20000, URZ ;  /* 0x00020000081e7890 */ /* 0x000fc4000fffe03f */
[----:B------:R-:W-:Y:S01]  /*76a0*/  UIADD3 UR9, UR8, 0x30c00, URZ ;  /* 0x00030c0008097890 */ /* 0x000fe2000fffe03f */
[----:B-1----:R-:W-:Y:S01]  /*76b0*/  IMAD.MOV.U32 R8, RZ, RZ, R2 ;  /* 0x000000ffff087224 */ /* 0x002fe200078e0002 */
[----:B------:R-:W-:Y:S01]  /*76c0*/  UIADD3 UR24, UR8, 0x4000, URZ ;  /* 0x0000400008187890 */ /* 0x000fe2000fffe03f */
[----:B------:R-:W-:Y:S01]  /*76d0*/  UMOV UR31, UR17 ;  /* 0x00000011001f7c82 */ /* 0x000fe20008000000 */
[----:B------:R-:W-:Y:S02]  /*76e0*/  UMOV UR26, UR18 ;  /* 0x00000012001a7c82 */ /* 0x000fe40008000000 */
[----:B------:R-:W-:Y:S01]  /*76f0*/  IADD3 R0, P1, R8, 0x2f0, RZ ;  /* 0x000002f008007810 */ /* 0x000fe20007f3e0ff */
[----:B------:R-:W-:-:S03]  /*7700*/  UMOV UR27, UR11 ;  /* 0x0000000b001b7c82 */ /* 0x000fc60008000000 */
[----:B------:R-:W-:Y:S02]  /*7710*/  R2UR UR32, R0 ;  /* 0x00000000002072ca */ /* 0x000fe400000e0000 */
[----:B------:R-:W-:-:S04]  /*7720*/  IADD3 R0, P2, R8, 0x3f0, RZ ;  /* 0x000003f008007810 */ /* 0x000fc80007f5e0ff */
[----:B------:R-:W-:Y:S02]  /*7730*/  R2UR UR34, R0 ;  /* 0x00000000002272ca */ /* 0x000fe400000e0000 */
[----:B------:R-:W-:-:S05]  /*7740*/  MOV R0, R3 ;  /* 0x0000000300007202 */ /* 0x000fca0000000f00 */
[----:B------:R-:W-:-:S05]  /*7750*/  IMAD.X R2, RZ, RZ, R0, P1 ;  /* 0x000000ffff027224 */ /* 0x000fca00008e0600 */
[----:B------:R-:W-:Y:S02]  /*7760*/  R2UR UR33, R2 ;  /* 0x00000000022172ca */ /* 0x000fe400000e0000 */
[----:B------:R-:W-:-:S04]  /*7770*/  IADD3.X R2, RZ, R0, RZ, P2, !PT ;  /* 0x00000000ff027210 */ /* 0x000fc800017fe4ff */
[----:B------:R-:W-:Y:S02]  /*7780*/  R2UR UR35, R2 ;  /* 0x00000000022372ca */ /* 0x000fe400000e0000 */
[----:B------:R-:W-:-:S04]  /*7790*/  IADD3 R2, P1, R8, 0xf0, RZ ;  /* 0x000000f008027810 */ /* 0x000fc80007f3e0ff */
[----:B------:R-:W-:Y:S01]  /*77a0*/  R2UR UR6, R2 ;  /* 0x00000000020672ca */ /* 0x000fe200000e0000 */
[----:B------:R-:W-:Y:S01]  /*77b0*/  IMAD.X R3, RZ, RZ, R0, P1 ;  /* 0x000000ffff037224 */ /* 0x000fe200008e0600 */
[----:B--2---:R-:W-:-:S04]  /*77c0*/  ISETP.GE.AND P1, PT, R12, 0x81, PT ;  /* 0x000000810c00780c */ /* 0x004fc80003f26270 */
        /* <DEDUP_REMOVED lines=24> */
.L_x_291:
[----:B------:R-:W-:-:S04]  /*7950*/  SHF.L.U32 R21, R9, 0x1f, RZ ;  /* 0x0000001f09157819 */ /* 0x000fc800000006ff */
[----:B-1----:R-:W1:Y:S02]  /*7960*/  SYNCS.PHASECHK.TRANS64.TRYWAIT P1, [R11+URZ+0x30c40], R21 ;  /* 0x030c40150b0075a7 */ /* 0x002e64000802017f */
[----:B-12---:R-:W-:Y:S05]  /*7970*/  @!P1 BRA `(.L_x_283) ;  /* 0x0000001000a49947 */ /* 0x006fea0003800000 */
.L_x_308:
[----:B------:R-:W-:Y:S05]  /*7980*/  @P0 BRA `(.L_x_284) ;  /* 0x0000000000140947 */ /* 0x000fea0003800000 */
[----:B------:R-:W-:Y:S02]  /*7990*/  ISETP.NE.AND P1, PT, R14, RZ, PT ;  /* 0x000000ff0e00720c */ /* 0x000fe40003f25270 */
[----:B------:R-:W-:-:S04]  /*79a0*/  MOV R0, 0x4200 ;  /* 0x0000420000007802 */ /* 0x000fc80000000f00 */
[----:B------:R2:W-:Y:S07]  /*79b0*/  SYNCS.ARRIVE.TRANS64 RZ, [R11+URZ+0x30c30], R0 ;  /* 0x030c30000bff79a7 */ /* 0x0005ee000800003f */
[----:B------:R-:W-:Y:S05]  /*79c0*/  @!P1 BRA `(.L_x_284) ;  /* 0x0000000000049947 */ /* 0x000fea0003800000 */
[----:B------:R-:W-:Y:S01]  /*79d0*/  BPT.TRAP 0x1 ;  /* 0x000000040000795c */ /* 0x000fe20000300000 */
.L_x_284:
        /* <DEDUP_REMOVED lines=29> */
.L_x_309:
[----:B------:R-:W-:Y:S05]  /*7bb0*/  @P0 BRA `(.L_x_286) ;  /* 0x0000000000140947 */ /* 0x000fea0003800000 */
[----:B------:R-:W-:Y:S01]  /*7bc0*/  ISETP.NE.AND P1, PT, R14, RZ, PT ;  /* 0x000000ff0e00720c */ /* 0x000fe20003f25270 */
[----:B------:R-:W-:-:S04]  /*7bd0*/  IMAD.MOV.U32 R2, RZ, RZ, 0x4200 ;  /* 0x00004200ff027424 */ /* 0x000fc800078e00ff */
[----:B------:R3:W-:Y:S08]  /*7be0*/  SYNCS.ARRIVE.TRANS64 RZ, [R11+URZ+0x30c18], R2 ;  /* 0x030c18020bff79a7 */ /* 0x0007f0000800003f */
[----:B------:R-:W-:Y:S05]  /*7bf0*/  @!P1 BRA `(.L_x_286) ;  /* 0x0000000000049947 */ /* 0x000fea0003800000 */
[----:B------:R-:W-:Y:S01]  /*7c00*/  BPT.TRAP 0x1 ;  /* 0x000000040000795c */ /* 0x000fe20000300000 */
.L_x_286:
        /* <DEDUP_REMOVED lines=20> */
.L_x_310:
        /* <DEDUP_REMOVED lines=9> */
.L_x_288:
        /* <DEDUP_REMOVED lines=24> */
.L_x_312:
[----:B------:R-:W-:Y:S05]  /*7f60*/  @P0 BRA `(.L_x_290) ;  /* 0x0000000000140947 */ /* 0x000fea0003800000 */
[----:B------:R-:W-:Y:S02]  /*7f70*/  ISETP.NE.AND P1, PT, R14, RZ, PT ;  /* 0x000000ff0e00720c */ /* 0x000fe40003f25270 */
[----:B-1----:R-:W-:-:S04]  /*7f80*/  MOV R4, 0x4200 ;  /* 0x0000420000047802 */ /* 0x002fc80000000f00 */
[----:B------:R2:W-:Y:S07]  /*7f90*/  SYNCS.ARRIVE.TRANS64 RZ, [R11+URZ+0x30c10], R4 ;  /* 0x030c10040bff79a7 */ /* 0x0005ee000800003f */
[----:B------:R-:W-:Y:S05]  /*7fa0*/  @!P1 BRA `(.L_x_290) ;  /* 0x0000000000049947 */ /* 0x000fea0003800000 */
[----:B------:R-:W-:Y:S01]  /*7fb0*/  BPT.TRAP 0x1 ;  /* 0x000000040000795c */ /* 0x000fe20000300000 */
.L_x_290:
        /* <DEDUP_REMOVED lines=22> */
.L_x_282:
[----:B------:R-:W-:-:S13]  /*8120*/  ISETP.NE.AND P1, PT, R19, RZ, PT ;  /* 0x000000ff1300720c */ /* 0x000fda0003f25270 */
[----:B------:R-:W-:Y:S05]  /*8130*/  @!P1 BRA `(.L_x_281) ;  /* 0x0000000000f09947 */ /* 0x000fea0003800000 */
[----:B------:R-:W-:-:S04]  /*8140*/  SHF.L.U32 R12, R9, 0x1f, RZ ;  /* 0x0000001f090c7819 */ /* 0x000fc800000006ff */
[----:B------:R-:W3:Y:S02]  /*8150*/  SYNCS.PHASECHK.TRANS64.TRYWAIT P1, [R11+URZ+0x30c40], R12 ;  /* 0x030c400c0b0075a7 */ /* 0x000ee4000802017f */
[----:B---3--:R-:W-:Y:S05]  /*8160*/  @!P1 BRA `(.L_x_292) ;  /* 0x0000000800fc9947 */ /* 0x008fea0003800000 */
.L_x_313:
[----:B------:R-:W-:Y:S05]  /*8170*/  @P0 BRA `(.L_x_293) ;  /* 0x0000000000140947 */ /* 0x000fea0003800000 */
[----:B------:R-:W-:Y:S02]  /*8180*/  ISETP.NE.AND P1, PT, R14, RZ, PT ;  /* 0x000000ff0e00720c */ /* 0x000fe40003f25270 */
[----:B-12---:R-:W-:-:S04]  /*8190*/  MOV R4, 0x4200 ;  /* 0x0000420000047802 */ /* 0x006fc80000000f00 */
[----:B------:R4:W-:Y:S07]  /*81a0*/  SYNCS.ARRIVE.TRANS64 RZ, [R11+URZ+0x30c30], R4 ;  /* 0x030c30040bff79a7 */ /* 0x0009ee000800003f */
[----:B------:R-:W-:Y:S05]  /*81b0*/  @!P1 BRA `(.L_x_293) ;  /* 0x0000000000049947 */ /* 0x000fea0003800000 */
[----:B------:R-:W-:Y:S01]  /*81c0*/  BPT.TRAP 0x1 ;  /* 0x000000040000795c */ /* 0x000fe20000300000 */
.L_x_293:
        /* <DEDUP_REMOVED lines=26> */
.L_x_314:
[----:B------:R-:W-:Y:S05]  /*8370*/  @P0 BRA `(.L_x_295) ;  /* 0x0000000000140947 */ /* 0x000fea0003800000 */
[----:B------:R-:W-:Y:S01]  /*8380*/  ISETP.NE.AND P0, PT, R14, RZ, PT ;  /* 0x000000ff0e00720c */ /* 0x000fe20003f05270 */
[----:B------:R-:W-:-:S04]  /*8390*/  IMAD.MOV.U32 R4, RZ, RZ, 0x4200 ;  /* 0x00004200ff047424 */ /* 0x000fc800078e00ff */
[----:B------:R2:W-:Y:S08]  /*83a0*/  SYNCS.ARRIVE.TRANS64 RZ, [R11+URZ+0x30c18], R4 ;  /* 0x030c18040bff79a7 */ /* 0x0005f0000800003f */
[----:B------:R-:W-:Y:S05]  /*83b0*/  @!P0 BRA `(.L_x_295) ;  /* 0x0000000000048947 */ /* 0x000fea0003800000 */
[----:B------:R-:W-:Y:S01]  /*83c0*/  BPT.TRAP 0x1 ;  /* 0x000000040000795c */ /* 0x000fe20000300000 */
.L_x_295:
        /* <DEDUP_REMOVED lines=19> */
.L_x_281:
[----:B------:R-:W4:Y:S01]  /*8500*/  S2R R2, SR_TID.X ;  /* 0x0000000000027919 */ /* 0x000f220000002100 */
[----:B------:R-:W-:Y:S02]  /*8510*/  LEA R13, R20, R11, 0x3 ;  /* 0x0000000b140d7211 */ /* 0x000fe400078e18ff */
[----:B----4-:R-:W-:Y:S02]  /*8520*/  LOP3.LUT R3, R2, 0x7f, RZ, 0xc0, !PT ;  /* 0x0000007f02037812 */ /* 0x010fe400078ec0ff */
[----:B------:R-:W-:Y:S02]  /*8530*/  SHF.L.U32 R2, R9, 0x1f, RZ ;  /* 0x0000001f09027819 */ /* 0x000fe400000006ff */
[----:B------:R-:W-:Y:S02]  /*8540*/  ISETP.NE.AND P1, PT, R3, RZ, PT ;  /* 0x000000ff0300720c */ /* 0x000fe40003f25270 */
[----:B------:R-:W4:Y:S02]  /*8550*/  SYNCS.PHASECHK.TRANS64.TRYWAIT P0, [R13+URZ+0x30c40], R2 ;  /* 0x030c40020d0075a7 */ /* 0x000f24000800017f */
[----:B----4-:R-:W-:Y:S09]  /*8560*/  @!P0 BRA `(.L_x_296) ;  /* 0x0000000800248947 */ /* 0x010ff20003800000 */
.L_x_315:
[----:B------:R-:W-:Y:S05]  /*8570*/  @P1 BRA `(.L_x_297) ;  /* 0x0000000000181947 */ /* 0x000fea0003800000 */
[----:B------:R-:W5:Y:S01]  /*8580*/  S2R R3, SR_TID.X ;  /* 0x0000000000037919 */ /* 0x000f620000002100 */
[----:B----4-:R-:W-:-:S04]  /*8590*/  IMAD.MOV.U32 R2, RZ, RZ, 0x4200 ;  /* 0x00004200ff027424 */ /* 0x010fc800078e00ff */
[----:B------:R4:W-:Y:S01]  /*85a0*/  SYNCS.ARRIVE.TRANS64 RZ, [R13+URZ+0x30c30], R2 ;  /* 0x030c30020dff79a7 */ /* 0x0009e2000800003f */
[----:B-----5:R-:W-:-:S13]  /*85b0*/  LOP3.LUT P0, RZ, R3, 0x1f, RZ, 0xc0, !PT ;  /* 0x0000001f03ff7812 */ /* 0x020fda000780c0ff */
[----:B----4-:R-:W-:Y:S05]  /*85c0*/  @!P0 BRA `(.L_x_297) ;  /* 0x0000000000048947 */ /* 0x010fea0003800000 */
[----:B--2---:R-:W-:Y:S01]  /*85d0*/  BPT.TRAP 0x1 ;  /* 0x000000040000795c */ /* 0x004fe20000300000 */
.L_x_297:
        /* <DEDUP_REMOVED lines=33> */
.L_x_278:
[----:B------:R-:W-:Y:S05]  /*87f0*/  BSYNC B0 ;  /* 0x0000000000007941 */ /* 0x000fea0003800000 */
.L_x_277:
[----:B------:R-:W-:-:S03]  /*8800*/  UMOV UR6, 0xffffffff ;  /* 0xffffffff00067882 */ /* 0x000fc60000000000 */
[----:B------:R-:W-:Y:S05]  /*8810*/  BRA.DIV UR6, `(.L_x_298) ;  /* 0x00000006068c7947 */ /* 0x000fea000b800000 */
[----:B------:R-:W-:-:S13]  /*8820*/  ELECT P0, URZ, PT ;  /* 0x00000000003f782f */ /* 0x000fda0003800000 */
.L_x_318:
[----:B------:R-:W-:Y:S05]  /*8830*/  @!P0 BRA `(.L_x_232) ;  /* 0x0000000000808947 */ /* 0x000fea0003800000 */
[----:B------:R-:W-:-:S04]  /*8840*/  LOP3.LUT R16, R16, 0x2, RZ, 0xfc, !PT ;  /* 0x0000000210107812 */ /* 0x000fc800078efcff */
[----:B------:R-:W-:-:S13]  /*8850*/  ISETP.NE.AND P0, PT, R16, 0x3, PT ;  /* 0x000000031000780c */ /* 0x000fda0003f05270 */
[----:B------:R-:W-:Y:S05]  /*8860*/  @!P0 BRA `(.L_x_299) ;  /* 0x0000000000048947 */ /* 0x000fea0003800000 */
[----:B------:R-:W-:Y:S01]  /*8870*/  BPT.TRAP 0x1 ;  /* 0x000000040000795c */ /* 0x000fe20000300000 */
.L_x_299:
        /* <DEDUP_REMOVED lines=15> */
.L_x_319:
[----:B------:R-:W2:Y:S02]  /*8970*/  SYNCS.PHASECHK.TRANS64.TRYWAIT P1, [R3+URZ], R2 ;  /* 0x00000002030075a7 */ /* 0x000ea4000802017f */
[----:B--2---:R-:W-:Y:S05]  /*8980*/  @!P1 BRA `(.L_x_301) ;  /* 0x0000000400689947 */ /* 0x004fea0003800000 */
.L_x_320:
[----:B------:R-:W-:Y:S05]  /*8990*/  @!P0 BRA `(.L_x_302) ;  /* 0x0000000000048947 */ /* 0x000fea0003800000 */
[----:B------:R-:W-:Y:S01]  /*89a0*/  BPT.TRAP 0x1 ;  /* 0x000000040000795c */ /* 0x000fe20000300000 */
.L_x_302:
[----:B--2---:R-:W-:-:S05]  /*89b0*/  IADD3 R3, R7, 0x30c40, RZ ;  /* 0x00030c4007037810 */ /* 0x004fca0007ffe0ff */
[----:B------:R-:W-:-:S04]  /*89c0*/  IMAD R0, R0, 0x8, R3 ;  /* 0x0000000800007824 */ /* 0x000fc800078e0203 */
[----:B------:R-:W2:Y:S02]  /*89d0*/  SYNCS.PHASECHK.TRANS64.TRYWAIT P0, [R0+URZ], R5 ;  /* 0x00000005000075a7 */ /* 0x000ea4000800017f */
[----:B--2---:R-:W-:Y:S05]  /*89e0*/  @!P0 BRA `(.L_x_303) ;  /* 0x0000000400648947 */ /* 0x004fea0003800000 */
.L_x_321:
[----:B------:R-:W-:-:S07]  /*89f0*/  LEA R3, R4, R3, 0x3 ;  /* 0x0000000304037211 */ /* 0x000fce00078e18ff */
.L_x_304:
[----:B---3--:R3:W4:Y:S02]  /*8a00*/  SYNCS.PHASECHK.TRANS64.TRYWAIT P0, [R3+URZ], R2 ;  /* 0x00000002030075a7 */ /* 0x008724000800017f */
[----:B----4-:R-:W-:Y:S05]  /*8a10*/  @!P0 NANOSLEEP.SYNCS 0x989680 ;  /* 0x009896800000895d */ /* 0x010fea0003900000 */
[----:B------:R-:W4:Y:S02]  /*8a20*/  @!P0 SYNCS.PHASECHK.TRANS64 P0, [R3+URZ], R2 ;  /* 0x00000002030085a7 */ /* 0x000f24000800007f */
[----:B----4-:R-:W-:Y:S05]  /*8a30*/  @!P0 BRA `(.L_x_304) ;  /* 0xfffffffc00f08947 */ /* 0x010fea000383ffff */
.L_x_232:
[----:B------:R-:W-:Y:S05]  /*8a40*/  BSYNC B6 ;  /* 0x0000000000067941 */ /* 0x000fea0003800000 */
.L_x_229:
[----:B------:R-:W-:Y:S05]  /*8a50*/  EXIT ;  /* 0x000000000000794d */ /* 0x000fea0003800000 */
.L_x_237:
[----:B------:R-:W-:Y:S01]  /*8a60*/  IMAD.MOV.U32 R12, RZ, RZ, RZ ;  /* 0x000000ffff0c7224 */ /* 0x000fe200078e00ff */
[----:B------:R-:W-:Y:S01]  /*8a70*/  MOV R11, 0x1f ;  /* 0x0000001f000b7802 */ /* 0x000fe20000000f00 */
[----:B------:R-:W-:-:S07]  /*8a80*/  IMAD.MOV.U32 R15, RZ, RZ, -0x1 ;  /* 0xffffffffff0f7424 */ /* 0x000fce00078e00ff */
[----:B------:R-:W-:Y:S05]  /*8a90*/  WARPSYNC.COLLECTIVE R15, `(.L_x_305) ;  /* 0x000000000f087348 */ /* 0x000fea0003c00000 */
[----:B------:R1:W2:Y:S02]  /*8aa0*/  SHFL.IDX P6, R14, R13, R12, R11 ;  /* 0x0000000c0d0e7389 */ /* 0x0002a400000c000b */
[----:B-12---:R-:W-:Y:S01]  /*8ab0*/  ENDCOLLECTIVE ;  /* 0x000000000000791b */ /* 0x006fe20003800000 */
.L_x_305:
[----:B------:R-:W-:Y:S05]  /*8ac0*/  BRA `(.L_x_306) ;  /* 0xffffff80001c7947 */ /* 0x000fea000383ffff */
.L_x_239:
[----:B--2---:R2:W3:Y:S02]  /*8ad0*/  SYNCS.PHASECHK.TRANS64.TRYWAIT P0, [R2+URZ+0x30c00], R9 ;  /* 0x030c0009020075a7 */ /* 0x0044e4000800017f */
[----:B---3--:R-:W-:Y:S05]  /*8ae0*/  @!P0 NANOSLEEP.SYNCS 0x989680 ;  /* 0x009896800000895d */ /* 0x008fea0003900000 */
[----:B------:R-:W3:Y:S02]  /*8af0*/  @!P0 SYNCS.PHASECHK.TRANS64 P0, [R2+URZ+0x30c00], R9 ;  /* 0x030c0009020085a7 */ /* 0x000ee4000800007f */
[----:B---3--:R-:W-:Y:S05]  /*8b00*/  @!P0 BRA `(.L_x_239) ;  /* 0xfffffffc00f08947 */ /* 0x008fea000383ffff */
[----:B------:R-:W-:Y:S05]  /*8b10*/  BRA `(.L_x_238) ;  /* 0xffffff80002c7947 */ /* 0x000fea000383ffff */
.L_x_244:
[----:B-1----:R1:W3:Y:S02]  /*8b20*/  SYNCS.PHASECHK.TRANS64.TRYWAIT P1, [R3+URZ+0x30c10], R22 ;  /* 0x030c1016030075a7 */ /* 0x0022e4000802017f */
[----:B---3--:R-:W-:Y:S05]  /*8b30*/  @!P1 NANOSLEEP.SYNCS 0x989680 ;  /* 0x009896800000995d */ /* 0x008fea0003900000 */
[----:B------:R-:W3:Y:S02]  /*8b40*/  @!P1 SYNCS.PHASECHK.TRANS64 P1, [R3+URZ+0x30c10], R22 ;  /* 0x030c1016030095a7 */ /* 0x000ee4000802007f */
[----:B---3--:R-:W-:Y:S05]  /*8b50*/  @!P1 BRA `(.L_x_244) ;  /* 0xfffffffc00f09947 */ /* 0x008fea000383ffff */
[----:B------:R-:W-:Y:S05]  /*8b60*/  BRA `(.L_x_243) ;  /* 0xffffff8800f07947 */ /* 0x000fea000383ffff */
.L_x_248:
[----:B------:R1:W1:Y:S02]  /*8b70*/  SYNCS.PHASECHK.TRANS64.TRYWAIT P1, [R3+URZ+0x30c30], R22 ;  /* 0x030c3016030075a7 */ /* 0x000264000802017f */
[----:B-1----:R-:W-:Y:S05]  /*8b80*/  @!P1 NANOSLEEP.SYNCS 0x989680 ;  /* 0x009896800000995d */ /* 0x002fea0003900000 */
[----:B------:R-:W1:Y:S02]  /*8b90*/  @!P1 SYNCS.PHASECHK.TRANS64 P1, [R3+URZ+0x30c30], R22 ;  /* 0x030c3016030095a7 */ /* 0x000e64000802007f */
[----:B-1----:R-:W-:Y:S05]  /*8ba0*/  @!P1 BRA `(.L_x_248) ;  /* 0xfffffffc00f09947 */ /* 0x002fea000383ffff */
[----:B------:R-:W-:Y:S05]  /*8bb0*/  BRA `(.L_x_247) ;  /* 0xffffff8c00f47947 */ /* 0x000fea000383ffff */
.L_x_279:
[----:B-1----:R1:W2:Y:S02]  /*8bc0*/  SYNCS.PHASECHK.TRANS64.TRYWAIT P1, [R11+URZ+0x30c20], R0 ;  /* 0x030c20000b0075a7 */ /* 0x0022a4000802017f */
[----:B--2---:R-:W-:Y:S05]  /*8bd0*/  @!P1 NANOSLEEP.SYNCS 0x989680 ;  /* 0x009896800000995d */ /* 0x004fea0003900000 */
[----:B------:R-:W2:Y:S02]  /*8be0*/  @!P1 SYNCS.PHASECHK.TRANS64 P1, [R11+URZ+0x30c20], R0 ;  /* 0x030c20000b0095a7 */ /* 0x000ea4000802007f */
[----:B--2---:R-:W-:Y:S05]  /*8bf0*/  @!P1 BRA `(.L_x_279) ;  /* 0xfffffffc00f09947 */ /* 0x004fea000383ffff */
[----:B------:R-:W-:Y:S05]  /*8c00*/  BRA `(.L_x_307) ;  /* 0xffffffe800287947 */ /* 0x000fea000383ffff */
.L_x_283:
[----:B-1----:R1:W2:Y:S02]  /*8c10*/  SYNCS.PHASECHK.TRANS64.TRYWAIT P1, [R11+URZ+0x30c40], R21 ;  /* 0x030c40150b0075a7 */ /* 0x0022a4000802017f */
[----:B--2---:R-:W-:Y:S05]  /*8c20*/  @!P1 NANOSLEEP.SYNCS 0x989680 ;  /* 0x009896800000995d */ /* 0x004fea0003900000 */
[----:B------:R-:W2:Y:S02]  /*8c30*/  @!P1 SYNCS.PHASECHK.TRANS64 P1, [R11+URZ+0x30c40], R21 ;  /* 0x030c40150b0095a7 */ /* 0x000ea4000802007f */
[----:B--2---:R-:W-:Y:S05]  /*8c40*/  @!P1 BRA `(.L_x_283) ;  /* 0xfffffffc00f09947 */ /* 0x004fea000383ffff */
[----:B------:R-:W-:Y:S05]  /*8c50*/  BRA `(.L_x_308) ;  /* 0xffffffec00487947 */ /* 0x000fea000383ffff */
.L_x_285:
[----:B--2---:R2:W3:Y:S02]  /*8c60*/  SYNCS.PHASECHK.TRANS64.TRYWAIT P1, [R11+URZ+0x30c28], R21 ;  /* 0x030c28150b0075a7 */ /* 0x0044e4000802017f */
[----:B---3--:R-:W-:Y:S05]  /*8c70*/  @!P1 NANOSLEEP.SYNCS 0x989680 ;  /* 0x009896800000995d */ /* 0x008fea0003900000 */
[----:B------:R-:W3:Y:S02]  /*8c80*/  @!P1 SYNCS.PHASECHK.TRANS64 P1, [R11+URZ+0x30c28], R21 ;  /* 0x030c28150b0095a7 */ /* 0x000ee4000802007f */
[----:B---3--:R-:W-:Y:S05]  /*8c90*/  @!P1 BRA `(.L_x_285) ;  /* 0xfffffffc00f09947 */ /* 0x008fea000383ffff */
[----:B------:R-:W-:Y:S05]  /*8ca0*/  BRA `(.L_x_309) ;  /* 0xffffffec00c07947 */ /* 0x000fea000383ffff */
.L_x_287:
[----:B---3--:R3:W4:Y:S02]  /*8cb0*/  SYNCS.PHASECHK.TRANS64.TRYWAIT P1, [R11+URZ+0x30c48], R21 ;  /* 0x030c48150b0075a7 */ /* 0x008724000802017f */
[----:B----4-:R-:W-:Y:S05]  /*8cc0*/  @!P1 NANOSLEEP.SYNCS 0x989680 ;  /* 0x009896800000995d */ /* 0x010fea0003900000 */
[----:B------:R-:W4:Y:S02]  /*8cd0*/  @!P1 SYNCS.PHASECHK.TRANS64 P1, [R11+URZ+0x30c48], R21 ;  /* 0x030c48150b0095a7 */ /* 0x000f24000802007f */
[----:B----4-:R-:W-:Y:S05]  /*8ce0*/  @!P1 BRA `(.L_x_287) ;  /* 0xfffffffc00f09947 */ /* 0x010fea000383ffff */
[----:B------:R-:W-:Y:S05]  /*8cf0*/  BRA `(.L_x_310) ;  /* 0xfffffff000147947 */ /* 0x000fea000383ffff */
.L_x_289:
[----:B------:R-:W-:-:S07]  /*8d00*/  SHF.L.U32 R4, R9, 0x1f, RZ ;  /* 0x0000001f09047819 */ /* 0x000fce00000006ff */
.L_x_311:
[----:B-1----:R1:W2:Y:S02]  /*8d10*/  SYNCS.PHASECHK.TRANS64.TRYWAIT P1, [R11+URZ+0x30c20], R4 ;  /* 0x030c20040b0075a7 */ /* 0x0022a4000802017f */
[----:B--2---:R-:W-:Y:S05]  /*8d20*/  @!P1 NANOSLEEP.SYNCS 0x989680 ;  /* 0x009896800000995d */ /* 0x004fea0003900000 */
[----:B------:R-:W2:Y:S02]  /*8d30*/  @!P1 SYNCS.PHASECHK.TRANS64 P1, [R11+URZ+0x30c20], R4 ;  /* 0x030c20040b0095a7 */ /* 0x000ea4000802007f */
[----:B--2---:R-:W-:Y:S05]  /*8d40*/  @!P1 BRA `(.L_x_311) ;  /* 0xfffffffc00f09947 */ /* 0x004fea000383ffff */
[----:B------:R-:W-:Y:S05]  /*8d50*/  BRA `(.L_x_312) ;  /* 0xfffffff000807947 */ /* 0x000fea000383ffff */
.L_x_292:
[----:B---3--:R3:W4:Y:S02]  /*8d60*/  SYNCS.PHASECHK.TRANS64.TRYWAIT P1, [R11+URZ+0x30c40], R12 ;  /* 0x030c400c0b0075a7 */ /* 0x008724000802017f */
[----:B----4-:R-:W-:Y:S05]  /*8d70*/  @!P1 NANOSLEEP.SYNCS 0x989680 ;  /* 0x009896800000995d */ /* 0x010fea0003900000 */
[----:B------:R-:W4:Y:S02]  /*8d80*/  @!P1 SYNCS.PHASECHK.TRANS64 P1, [R11+URZ+0x30c40], R12 ;  /* 0x030c400c0b0095a7 */ /* 0x000f24000802007f */
[----:B----4-:R-:W-:Y:S05]  /*8d90*/  @!P1 BRA `(.L_x_292) ;  /* 0xfffffffc00f09947 */ /* 0x010fea000383ffff */
[----:B------:R-:W-:Y:S05]  /*8da0*/  BRA `(.L_x_313) ;  /* 0xfffffff000f07947 */ /* 0x000fea000383ffff */
.L_x_294:
[----:B-1----:R1:W2:Y:S02]  /*8db0*/  SYNCS.PHASECHK.TRANS64.TRYWAIT P1, [R11+URZ+0x30c28], R12 ;  /* 0x030c280c0b0075a7 */ /* 0x0022a4000802017f */
[----:B--2---:R-:W-:Y:S05]  /*8dc0*/  @!P1 NANOSLEEP.SYNCS 0x989680 ;  /* 0x009896800000995d */ /* 0x004fea0003900000 */
[----:B------:R-:W2:Y:S02]  /*8dd0*/  @!P1 SYNCS.PHASECHK.TRANS64 P1, [R11+URZ+0x30c28], R12 ;  /* 0x030c280c0b0095a7 */ /* 0x000ea4000802007f */
[----:B--2---:R-:W-:Y:S05]  /*8de0*/  @!P1 BRA `(.L_x_294) ;  /* 0xfffffffc00f09947 */ /* 0x004fea000383ffff */
[----:B------:R-:W-:Y:S05]  /*8df0*/  BRA `(.L_x_314) ;  /* 0xfffffff4005c7947 */ /* 0x000fea000383ffff */
.L_x_296:
[----:B----4-:R4:W1:Y:S02]  /*8e00*/  SYNCS.PHASECHK.TRANS64.TRYWAIT P0, [R13+URZ+0x30c40], R2 ;  /* 0x030c40020d0075a7 */ /* 0x010864000800017f */
[----:B-1----:R-:W-:Y:S05]  /*8e10*/  @!P0 NANOSLEEP.SYNCS 0x989680 ;  /* 0x009896800000895d */ /* 0x002fea0003900000 */
[----:B------:R-:W1:Y:S02]  /*8e20*/  @!P0 SYNCS.PHASECHK.TRANS64 P0, [R13+URZ+0x30c40], R2 ;  /* 0x030c40020d0085a7 */ /* 0x000e64000800007f */
[----:B-1----:R-:W-:Y:S05]  /*8e30*/  @!P0 BRA `(.L_x_296) ;  /* 0xfffffffc00f08947 */ /* 0x002fea000383ffff */
[----:B------:R-:W-:Y:S05]  /*8e40*/  BRA `(.L_x_315) ;  /* 0xfffffff400c87947 */ /* 0x000fea000383ffff */
.L_x_298:
[----:B------:R-:W-:Y:S01]  /*8e50*/  BSSY B0, `(.L_x_316) ;  /* 0x0000006000007945 */ /* 0x000fe20003800000 */
[----:B------:R-:W-:-:S07]  /*8e60*/  MOV R15, 0xffffffff ;  /* 0xffffffff000f7802 */ /* 0x000fce0000000f00 */
[----:B------:R-:W-:Y:S05]  /*8e70*/  WARPSYNC.COLLECTIVE R15, `(.L_x_317) ;  /* 0x000000000f0c7348 */ /* 0x000fea0003c00000 */
[----:B------:R-:W-:Y:S02]  /*8e80*/  ELECT P6, UR62, PT ;  /* 0x00000000003e782f */ /* 0x000fe400038c0000 */
[----:B------:R-:W-:Y:S01]  /*8e90*/  MOV R14, UR62 ;  /* 0x0000003e000e7c02 */ /* 0x000fe20008000f00 */
[----:B------:R-:W-:Y:S10]  /*8ea0*/  ENDCOLLECTIVE ;  /* 0x000000000000791b */ /* 0x000ff40003800000 */
.L_x_317:
[----:B------:R-:W-:Y:S05]  /*8eb0*/  BSYNC B0 ;  /* 0x0000000000007941 */ /* 0x000fea0003800000 */
.L_x_316:
[----:B------:R-:W-:Y:S01]  /*8ec0*/  PLOP3.LUT P0, PT, P6, PT, PT, 0x80, 0x0 ;  /* 0x000000000000781c */ /* 0x000fe2000370f070 */
[----:B------:R-:W-:-:S12]  /*8ed0*/  BRA `(.L_x_318) ;  /* 0xfffffff800547947 */ /* 0x000fd8000383ffff */
.L_x_300:
[----:B-1----:R1:W2:Y:S02]  /*8ee0*/  SYNCS.PHASECHK.TRANS64.TRYWAIT P1, [R6+URZ], R5 ;  /* 0x00000005060075a7 */ /* 0x0022a4000802017f */
[----:B--2---:R-:W-:Y:S05]  /*8ef0*/  @!P1 NANOSLEEP.SYNCS 0x989680 ;  /* 0x009896800000995d */ /* 0x004fea0003900000 */
[----:B------:R-:W2:Y:S02]  /*8f00*/  @!P1 SYNCS.PHASECHK.TRANS64 P1, [R6+URZ], R5 ;  /* 0x00000005060095a7 */ /* 0x000ea4000802007f */
[----:B--2---:R-:W-:Y:S05]  /*8f10*/  @!P1 BRA `(.L_x_300) ;  /* 0xfffffffc00f09947 */ /* 0x004fea000383ffff */
[----:B------:R-:W-:Y:S05]  /*8f20*/  BRA `(.L_x_319) ;  /* 0xfffffff800907947 */ /* 0x000fea000383ffff */
.L_x_301:
[----:B--2---:R2:W3:Y:S02]  /*8f30*/  SYNCS.PHASECHK.TRANS64.TRYWAIT P1, [R3+URZ], R2 ;  /* 0x00000002030075a7 */ /* 0x0044e4000802017f */
[----:B---3--:R-:W-:Y:S05]  /*8f40*/  @!P1 NANOSLEEP.SYNCS 0x989680 ;  /* 0x009896800000995d */ /* 0x008fea0003900000 */
[----:B------:R-:W3:Y:S02]  /*8f50*/  @!P1 SYNCS.PHASECHK.TRANS64 P1, [R3+URZ], R2 ;  /* 0x00000002030095a7 */ /* 0x000ee4000802007f */
[----:B---3--:R-:W-:Y:S05]  /*8f60*/  @!P1 BRA `(.L_x_301) ;  /* 0xfffffffc00f09947 */ /* 0x008fea000383ffff */
[----:B------:R-:W-:Y:S05]  /*8f70*/  BRA `(.L_x_320) ;  /* 0xfffffff800847947 */ /* 0x000fea000383ffff */
.L_x_303:
[----:B--2---:R2:W3:Y:S02]  /*8f80*/  SYNCS.PHASECHK.TRANS64.TRYWAIT P0, [R0+URZ], R5 ;  /* 0x00000005000075a7 */ /* 0x0044e4000800017f */
[----:B---3--:R-:W-:Y:S05]  /*8f90*/  @!P0 NANOSLEEP.SYNCS 0x989680 ;  /* 0x009896800000895d */ /* 0x008fea0003900000 */
[----:B------:R-:W3:Y:S02]  /*8fa0*/  @!P0 SYNCS.PHASECHK.TRANS64 P0, [R0+URZ], R5 ;  /* 0x00000005000085a7 */ /* 0x000ee4000800007f */
[----:B---3--:R-:W-:Y:S05]  /*8fb0*/  @!P0 BRA `(.L_x_303) ;  /* 0xfffffffc00f08947 */ /* 0x008fea000383ffff */
[----:B------:R-:W-:Y:S05]  /*8fc0*/  BRA `(.L_x_321) ;  /* 0xfffffff800887947 */ /* 0x000fea000383ffff */
.L_x_322:
        /* <DEDUP_REMOVED lines=11> */
.L_x_3720:


//--------------------- .text._ZN7cutlass13device_kernelIN5flash11enable_sm90INS1_16FlashAttnBwdSm90INS1_25CollectiveMainloopBwdSm90ILi2ELi2ELi2EN4cute5tupleIJNS5_1CILi1EEES8_S8_EEENS6_IJNS7_ILi128EEESA_NS7_ILi64EEEEEENS_10bfloat16_tEfNS_4arch4Sm90ELb0ELb0ELb1ELb0ELb1ELb1ELb0ELb0ELi2ELi1ELi2ELi2ELb0EEENS1_24CollectiveEpilogueBwdGQAISC_fSF_Li256ELb0ELb1EEENS1_19SingleTileSchedulerILb0ELb0ELb0ELi128EEEEEEEEEvNT_6ParamsE --------------------------
	.section	.text._ZN7cutlass13device_kernelIN5flash11enable_sm90INS1_16FlashAttnBwdSm90INS1_25CollectiveMainloopBwdSm90ILi2ELi2ELi2EN4cute5tupleIJNS5_1CILi1EEES8_S8_EEENS6_IJNS7_ILi128EEESA_NS7_ILi64EEEEEENS_10bfloat16_tEfNS_4arch4Sm90ELb0ELb0ELb1ELb0ELb1ELb1ELb0ELb0ELi2ELi1ELi2ELi2ELb0EEENS1_24CollectiveEpilogueBwdGQAISC_fSF_Li256ELb0ELb1EEENS1_19SingleTileSchedulerILb0ELb0ELb0ELi128EEEEEEEEEvNT_6ParamsE,"ax",@progbits
	.align	128
.text._ZN7cutlass13device_kernelIN5flash11enable_sm90INS1_16FlashAttnBwdSm90INS1_25CollectiveMainloopBwdSm90ILi2ELi2ELi2EN4cute5tupleIJNS5_1CILi1EEES8_S8_EEENS6_IJNS7_ILi128EEESA_NS7_ILi64EEEEEENS_10bfloat16_tEfNS_4arch4Sm90ELb0ELb0ELb1ELb0ELb1ELb1ELb0ELb0ELi2ELi1ELi2ELi2ELb0EEENS1_24CollectiveEpilogueBwdGQAISC_fSF_Li256ELb0ELb1EEENS1_19SingleTileSchedulerILb0ELb0ELb0ELi128EEEEEEEEEvNT_6ParamsE:
        .type           _ZN7cutlass13device_kernelIN5flash11enable_sm90INS1_16FlashAttnBwdSm90INS1_25CollectiveMainloopBwdSm90ILi2ELi2ELi2EN4cute5tupleIJNS5_1CILi1EEES8_S8_EEENS6_IJNS7_ILi128EEESA_NS7_ILi64EEEEEENS_10bfloat16_tEfNS_4arch4Sm90ELb0ELb0ELb1ELb0ELb1ELb1ELb0ELb0ELi2ELi1ELi2ELi2ELb0EEENS1_24CollectiveEpilogueBwdGQAISC_fSF_Li256ELb0ELb1EEENS1_19SingleTileSchedulerILb0ELb0ELb0ELi128EEEEEEEEEvNT_6ParamsE,@function
        .size           _ZN7cutlass13device_kernelIN5flash11enable_sm90INS1_16FlashAttnBwdSm90INS1_25CollectiveMainloopBwdSm90ILi2ELi2ELi2EN4cute5tupleIJNS5_1CILi1EEES8_S8_EEENS6_IJNS7_ILi128EEESA_NS7_ILi64EEEEEENS_10bfloat16_tEfNS_4arch4Sm90ELb0ELb0ELb1ELb0ELb1ELb1ELb0ELb0ELi2ELi1ELi2ELi2ELb0EEENS1_24CollectiveEpilogueBwdGQAISC_fSF_Li256ELb0ELb1EEENS1_19SingleTileSchedulerILb0ELb0ELb0ELi128EEEEEEEEEvNT_6ParamsE,(.L_x_3721 - _ZN7cutlass13device_kernelIN5flash11enable_sm90INS1_16FlashAttnBwdSm90INS1_25CollectiveMainloopBwdSm90ILi2ELi2ELi2EN4cute5tupleIJNS5_1CILi1EEES8_S8_EEENS6_IJNS7_ILi128EEESA_NS7_ILi64EEEEEENS_10bfloat16_tEfNS_4arch4Sm90ELb0ELb0ELb1ELb0ELb1ELb1ELb0ELb0ELi2ELi1ELi2ELi2ELb0EEENS1_24CollectiveEpilogueBwdGQAISC_fSF_Li256ELb0ELb1EEENS1_19SingleTileSchedulerILb0ELb0ELb0ELi128EEEEEEEEEvNT_6ParamsE)
        .other          _ZN7cutlass13device_kernelIN5flash11enable_sm90INS1_16FlashAttnBwdSm90INS1_25CollectiveMainloopBwdSm90ILi2ELi2ELi2EN4cute5tupleIJNS5_1CILi1EEES8_S8_EEENS6_IJNS7_ILi128EEESA_NS7_ILi64EEEEEENS_10bfloat16_tEfNS_4arch4Sm90ELb0ELb0ELb1ELb0ELb1ELb1ELb0ELb0ELi2ELi1ELi2ELi2ELb0EEENS1_24CollectiveEpilogueBwdGQAISC_fSF_Li256ELb0ELb1EEENS1_19SingleTileSchedulerILb0ELb0ELb0ELi128EEEEEEEEEvNT_6ParamsE,@"STO_CUDA_ENTRY STV_DEFAULT"
_ZN7cutlass13device_kernelIN5flash11enable_sm90INS1_16FlashAttnBwdSm90INS1_25CollectiveMainloopBwdSm90ILi2ELi2ELi2EN4cute5tupleIJNS5_1CILi1EEES8_S8_EEENS6_IJNS7_ILi128EEESA_NS7_ILi64EEEEEENS_10bfloat16_tEfNS_4arch4Sm90ELb0ELb0ELb1ELb0ELb1ELb1ELb0ELb0ELi2ELi1ELi2ELi2ELb0EEENS1_24CollectiveEpilogueBwdGQAISC_fSF_Li256ELb0ELb1EEENS1_19SingleTileSchedulerILb0ELb0ELb0ELi128EEEEEEEEEvNT_6ParamsE:
        /* <DEDUP_REMOVED lines=23> */
.L_x_324:
[----:B------:R-:W-:Y:S05]  /*0170*/  BSYNC B0 ;  /* 0x0000000000007941 */ /* 0x000fea0003800000 */
.L_x_323:
        /* <DEDUP_REMOVED lines=34> */
.L_x_325:
        /* <DEDUP_REMOVED lines=22> */
.L_x_326:
[----:B---3--:R-:W-:Y:S01]  /*0500*/  ISETP.NE.AND P0, PT, R2, RZ, PT ;  /* 0x000000ff0200720c */ /* 0x008fe20003f05270 */
[----:B------:R-:W-:Y:S01]  /*0510*/  IMAD.MOV.U32 R16, RZ, RZ, 0x1 ;  /* 0x00000001ff107424 */ /* 0x000fe200078e00ff */
[----:B------:R-:W-:Y:S01]  /*0520*/  NOP ;  /* 0x0000000000007918 */ /* 0x000fe20000000000 */
[----:B------:R-:W-:Y:S01]  /*0530*/  ULDC.64 UR36, c[0x0][0x208] ;  /* 0x0000820000247ab9 */ /* 0x000fe20000000a00 */
[----:B------:R-:W-:Y:S02]  /*0540*/  BSSY B6, `(.L_x_327) ;  /* 0x0000915000067945 */ /* 0x000fe40003800000 */
[----:B------:R-:W-:Y:S01]  /*0550*/  SEL R16, R16, 0x2, !P0 ;  /* 0x0000000210107807 */ /* 0x000fe20004000000 */
[----:B-12-4-:R-:W-:Y:S06]  /*0560*/  BAR.SYNC.DEFER_BLOCKING 0x0 ;  /* 0x0000000000007b1d */ /* 0x016fec0000010000 */
[----:B------:R-:W-:Y:S05]  /*0570*/  @!P0 BRA `(.L_x_328) ;  /* 0x0000006400348947 */ /* 0x000fea0003800000 */
.L_x_329:
        /* <DEDUP_REMOVED lines=35> */
.L_x_332:
        /* <DEDUP_REMOVED lines=15> */
.L_x_331:
        /* <DEDUP_REMOVED lines=22> */
.L_x_334:
        /* <DEDUP_REMOVED lines=15> */
.L_x_333:
[----:B------:R-:W-:Y:S01]  /*0af0*/  SHF.R.S32.HI R3, RZ, 0x1f, R18 ;  /* 0x0000001fff037819 */ /* 0x000fe20000011412 */
[----:B------:R-:W-:-:S03]  /*0b00*/  UMOV UR4, 0xffffffff ;  /* 0xffffffff00047882 */ /* 0x000fc60000000000 */
[----:B------:R-:W-:-:S04]  /*0b10*/  LEA.HI R0, R3, R18, RZ, 0x7 ;  /* 0x0000001203007211 */ /* 0x000fc800078f38ff */
[----:B------:R-:W-:Y:S01]  /*0b20*/  SHF.R.S32.HI R13, RZ, 0x7, R0 ;  /* 0x00000007ff0d7819 */ /* 0x000fe20000011400 */
[----:B------:R-:W-:Y:S06]  /*0b30*/  BRA.DIV UR4, `(.L_x_335) ;  /* 0x0000008a04dc7947 */ /* 0x000fec000b800000 */
[----:B------:R1:W2:Y:S02]  /*0b40*/  SHFL.IDX PT, R14, R13, RZ, 0x1f ;  /* 0x00001fff0d0e7589 */ /* 0x0002a400000e0000 */
.L_x_432:
        /* <DEDUP_REMOVED lines=9> */
.L_x_336:
        /* <DEDUP_REMOVED lines=43> */
[CC--:B--2---:R-:W-:Y:S01]  /*0e90*/  LEA.HI R7, R3.reuse, R18.reuse, RZ, 0x2 ;  /* 0x0000001203077211 */ /* 0x0c4fe200078f10ff */
[----:B------:R-:W3:Y:S01]  /*0ea0*/  LDC R25, c[0x0][0x290] ;  /* 0x0000a400ff197b82 */ /* 0x000ee20000000800 */
[----:B------:R-:W-:Y:S02]  /*0eb0*/  LEA.HI R12, R3, R18, RZ, 0x3 ;  /* 0x00000012030c7211 */ /* 0x000fe400078f18ff */
[----:B------:R-:W-:Y:S02]  /*0ec0*/  CS2R R198, SRZ ;  /* 0x0000000000c67805 */ /* 0x000fe4000001ff00 */
[----:B------:R-:W-:-:S02]  /*0ed0*/  LOP3.LUT R3, R6, 0xffffffe0, RZ, 0xc0, !PT ;  /* 0xffffffe006037812 */ /* 0x000fc400078ec0ff */
[----:B------:R-:W-:Y:S02]  /*0ee0*/  CS2R R196, SRZ ;  /* 0x0000000000c47805 */ /* 0x000fe4000001ff00 */
[----:B------:R-:W-:Y:S02]  /*0ef0*/  SHF.R.S32.HI R6, RZ, 0x5, R6 ;  /* 0x00000005ff067819 */ /* 0x000fe40000011406 */
[----:B------:R-:W-:Y:S02]  /*0f00*/  CS2R R194, SRZ ;  /* 0x0000000000c27805 */ /* 0x000fe4000001ff00 */
[----:B------:R-:W-:Y:S02]  /*0f10*/  IADD3 R14, R14, 0x7f, RZ ;  /* 0x0000007f0e0e7810 */ /* 0x000fe40007ffe0ff */
[----:B------:R-:W-:Y:S02]  /*0f20*/  CS2R R192, SRZ ;  /* 0x0000000000c07805 */ /* 0x000fe4000001ff00 */
[----:B------:R-:W-:Y:S01]  /*0f30*/  SHF.R.S32.HI R9, RZ, 0x4, R8 ;  /* 0x00000004ff097819 */ /* 0x000fe20000011408 */
[----:B------:R-:W-:Y:S01]  /*0f40*/  IMAD.SHL.U32 R6, R6, 0x10, RZ ;  /* 0x0000001006067824 */ /* 0x000fe200078e00ff */
[----:B------:R-:W-:-:S02]  /*0f50*/  LOP3.LUT R7, R7, 0xfffffffc, RZ, 0xc0, !PT ;  /* 0xfffffffc07077812 */ /* 0x000fc400078ec0ff */
[----:B------:R-:W-:Y:S02]  /*0f60*/  CS2R R190, SRZ ;  /* 0x0000000000be7805 */ /* 0x000fe4000001ff00 */
[----:B------:R-:W-:Y:S02]  /*0f70*/  SHF.R.S32.HI R15, RZ, 0x1f, R14 ;  /* 0x0000001fff0f7819 */ /* 0x000fe4000001140e */
[----:B------:R-:W-:Y:S02]  /*0f80*/  CS2R R188, SRZ ;  /* 0x0000000000bc7805 */ /* 0x000fe4000001ff00 */
[----:B------:R-:W-:Y:S01]  /*0f90*/  LOP3.LUT R5, R5, 0x1c0, RZ, 0xc0, !PT ;  /* 0x000001c005057812 */ /* 0x000fe200078ec0ff */
[----:B------:R-:W-:Y:S01]  /*0fa0*/  IMAD.IADD R10, R18, 0x1, -R7 ;  /* 0x00000001120a7824 */ /* 0x000fe200078e0a07 */
[----:B------:R-:W-:Y:S02]  /*0fb0*/  LEA.HI R8, R8, R9, RZ, 0x1 ;  /* 0x0000000908087211 */ /* 0x000fe400078f08ff */
[----:B------:R-:W-:-:S02]  /*0fc0*/  CS2R R186, SRZ ;  /* 0x0000000000ba7805 */ /* 0x000fc4000001ff00 */
[----:B------:R-:W-:Y:S02]  /*0fd0*/  IADD3 R3, R18, -R3, RZ ;  /* 0x8000000312037210 */ /* 0x000fe40007ffe0ff */
[----:B------:R-:W-:Y:S02]  /*0fe0*/  CS2R R184, SRZ ;  /* 0x0000000000b87805 */ /* 0x000fe4000001ff00 */
[----:B------:R-:W-:Y:S02]  /*0ff0*/  LEA.HI R23, R15, R14, RZ, 0x7 ;  /* 0x0000000e0f177211 */ /* 0x000fe400078f38ff */
[----:B------:R-:W-:Y:S02]  /*1000*/  CS2R R182, SRZ ;  /* 0x0000000000b67805 */ /* 0x000fe4000001ff00 */
[----:B------:R-:W-:Y:S02]  /*1010*/  LOP3.LUT R15, R5, 0x30, R6, 0xf8, !PT ;  /* 0x00000030050f7812 */ /* 0x000fe400078ef806 */
[----:B------:R-:W-:-:S02]  /*1020*/  CS2R R180, SRZ ;  /* 0x0000000000b47805 */ /* 0x000fc4000001ff00 */
[----:B------:R-:W-:Y:S02]  /*1030*/  LOP3.LUT R8, R8, 0x7ffffe, RZ, 0xc0, !PT ;  /* 0x007ffffe08087812 */ /* 0x000fe400078ec0ff */
[----:B------:R-:W-:Y:S02]  /*1040*/  CS2R R178, SRZ ;  /* 0x0000000000b27805 */ /* 0x000fe4000001ff00 */
[----:B------:R-:W-:Y:S02]  /*1050*/  LEA.HI R7, R13, R13, RZ, 0x1 ;  /* 0x0000000d0d077211 */ /* 0x000fe400078f08ff */
[----:B------:R-:W-:Y:S02]  /*1060*/  CS2R R176, SRZ ;  /* 0x0000000000b07805 */ /* 0x000fe4000001ff00 */
[----:B------:R-:W-:Y:S01]  /*1070*/  SHF.R.S32.HI R6, RZ, 0x1f, R3 ;  /* 0x0000001fff067819 */ /* 0x000fe20000011403 */
[----:B------:R-:W-:Y:S01]  /*1080*/  IMAD.IADD R14, R9, 0x1, -R8 ;  /* 0x00000001090e7824 */ /* 0x000fe200078e0a08 */
[----:B------:R-:W-:Y:S01]  /*1090*/  LOP3.LUT R15, R15, 0x8, R12, 0xf8, !PT ;  /* 0x000000080f0f7812 */ /* 0x000fe200078ef80c */
[----:B---3--:R-:W-:Y:S01]  /*10a0*/  IMAD R20, R20, -0x80, R25 ;  /* 0xffffff8014147824 */ /* 0x008fe200078e0219 */
[----:B------:R-:W-:-:S02]  /*10b0*/  LOP3.LUT R12, R7, 0xfffffffe, RZ, 0xc0, !PT ;  /* 0xfffffffe070c7812 */ /* 0x000fc400078ec0ff */
[----:B------:R-:W-:Y:S02]  /*10c0*/  CS2R R174, SRZ ;  /* 0x0000000000ae7805 */ /* 0x000fe4000001ff00 */
[CC--:B------:R-:W-:Y:S02]  /*10d0*/  LEA.HI R7, R6.reuse, R3.reuse, RZ, 0x3 ;  /* 0x0000000306077211 */ /* 0x0c0fe400078f18ff */
[----:B------:R-:W-:Y:S02]  /*10e0*/  CS2R R172, SRZ ;  /* 0x0000000000ac7805 */ /* 0x000fe4000001ff00 */
[----:B------:R-:W-:Y:S01]  /*10f0*/  LEA.HI R8, R6, R3, RZ, 0x2 ;  /* 0x0000000306087211 */ /* 0x000fe200078f10ff */
[----:B------:R-:W-:Y:S01]  /*1100*/  IMAD.IADD R21, R13, 0x1, -R12 ;  /* 0x000000010d157824 */ /* 0x000fe200078e0a0c */
[----:B------:R-:W-:Y:S02]  /*1110*/  SHF.R.S32.HI R3, RZ, 0x1f, R4 ;  /* 0x0000001fff037819 */ /* 0x000fe40000011404 */
[----:B------:R-:W-:-:S02]  /*1120*/  CS2R R170, SRZ ;  /* 0x0000000000aa7805 */ /* 0x000fc4000001ff00 */
[----:B------:R-:W-:Y:S02]  /*1130*/  SHF.R.U32.HI R12, RZ, 0x3, R5 ;  /* 0x00000003ff0c7819 */ /* 0x000fe40000011605 */
[----:B------:R-:W-:Y:S02]  /*1140*/  CS2R R168, SRZ ;  /* 0x0000000000a87805 */ /* 0x000fe4000001ff00 */
[----:B------:R-:W-:Y:S02]  /*1150*/  LEA.HI R5, R3, R4, RZ, 0x2 ;  /* 0x0000000403057211 */ /* 0x000fe400078f10ff */
[----:B------:R-:W-:Y:S02]  /*1160*/  CS2R R166, SRZ ;  /* 0x0000000000a67805 */ /* 0x000fe4000001ff00 */
[----:B------:R-:W-:Y:S02]  /*1170*/  LEA R14, R13, R14, 0x4 ;  /* 0x0000000e0d0e7211 */ /* 0x000fe400078e20ff */
[----:B------:R-:W-:-:S02]  /*1180*/  CS2R R164, SRZ ;  /* 0x0000000000a47805 */ /* 0x000fc4000001ff00 */
[----:B------:R-:W-:Y:S02]  /*1190*/  LOP3.LUT R9, R5, 0x7ffffffc, RZ, 0xc0, !PT ;  /* 0x7ffffffc05097812 */ /* 0x000fe400078ec0ff */
[----:B------:R-:W-:Y:S02]  /*11a0*/  CS2R R162, SRZ ;  /* 0x0000000000a27805 */ /* 0x000fe4000001ff00 */
[----:B------:R-:W-:Y:S02]  /*11b0*/  SHF.R.S32.HI R6, RZ, 0x3, R7 ;  /* 0x00000003ff067819 */ /* 0x000fe40000011407 */
[----:B------:R-:W-:Y:S02]  /*11c0*/  CS2R R160, SRZ ;  /* 0x0000000000a07805 */ /* 0x000fe4000001ff00 */
[----:B------:R-:W-:Y:S01]  /*11d0*/  LOP3.LUT R15, R15, R12, RZ, 0x3c, !PT ;  /* 0x0000000c0f0f7212 */ /* 0x000fe200078e3cff */
[----:B------:R-:W-:Y:S01]  /*11e0*/  IMAD.IADD R9, R4, 0x1, -R9 ;  /* 0x0000000104097824 */ /* 0x000fe200078e0a09 */
[----:B------:R-:W-:-:S02]  /*11f0*/  SHF.R.S32.HI R7, RZ, 0x1f, R7 ;  /* 0x0000001fff077819 */ /* 0x000fc40000011407 */
[----:B------:R-:W-:Y:S02]  /*1200*/  CS2R R158, SRZ ;  /* 0x00000000009e7805 */ /* 0x000fe4000001ff00 */
[----:B-1----:R-:W-:Y:S01]  /*1210*/  LEA.HI R13, R3, R4, RZ, 0x5 ;  /* 0x00000004030d7211 */ /* 0x002fe200078f28ff */
[----:B------:R-:W-:Y:S01]  /*1220*/  IMAD.U32 R4, R14, 0x200, R15 ;  /* 0x000002000e047824 */ /* 0x000fe200078e000f */
[----:B------:R-:W-:Y:S02]  /*1230*/  LEA.HI R12, R7, R6, RZ, 0x4 ;  /* 0x00000006070c7211 */ /* 0x000fe400078f20ff */
[----:B------:R-:W-:Y:S02]  /*1240*/  CS2R R156, SRZ ;  /* 0x00000000009c7805 */ /* 0x000fe4000001ff00 */
[----:B------:R-:W-:Y:S02]  /*1250*/  SHF.R.S32.HI R7, RZ, 0x2, R8 ;  /* 0x00000002ff077819 */ /* 0x000fe40000011408 */
[----:B------:R-:W-:Y:S01]  /*1260*/  CS2R R154, SRZ ;  /* 0x00000000009a7805 */ /* 0x000fe2000001ff00 */
[----:B------:R1:W-:Y:S01]  /*1270*/  STL [R1+0x4], R4 ;  /* 0x0000040401007387 */ /* 0x0003e20000100800 */
[----:B------:R-:W-:-:S02]  /*1280*/  LOP3.LUT R3, R12, 0x1ffffff0, RZ, 0xc0, !PT ;  /* 0x1ffffff00c037812 */ /* 0x000fc400078ec0ff */
[----:B------:R-:W-:Y:S02]  /*1290*/  CS2R R152, SRZ ;  /* 0x0000000000987805 */ /* 0x000fe4000001ff00 */
[----:B------:R-:W-:Y:S01]  /*12a0*/  LEA.HI R8, R8, R7, RZ, 0x1 ;  /* 0x0000000708087211 */ /* 0x000fe200078f08ff */
[C---:B------:R-:W-:Y:S01]  /*12b0*/  VIADD R12, R7.reuse, 0x10 ;  /* 0x00000010070c7836 */ /* 0x040fe20000000000 */
[----:B------:R-:W-:Y:S02]  /*12c0*/  IADD3 R15, R7, 0x18, RZ ;  /* 0x00000018070f7810 */ /* 0x000fe40007ffe0ff */
[----:B------:R-:W-:Y:S02]  /*12d0*/  CS2R R150, SRZ ;  /* 0x0000000000967805 */ /* 0x000fe4000001ff00 */
[----:B------:R-:W-:Y:S02]  /*12e0*/  LOP3.LUT R8, R8, 0xfffffffe, RZ, 0xc0, !PT ;  /* 0xfffffffe08087812 */ /* 0x000fe400078ec0ff */
[----:B------:R-:W-:-:S02]  /*12f0*/  CS2R R148, SRZ ;  /* 0x0000000000947805 */ /* 0x000fc4000001ff00 */
[----:B------:R-:W-:Y:S01]  /*1300*/  IADD3 R3, R6, -R3, RZ ;  /* 0x8000000306037210 */ /* 0x000fe20007ffe0ff */
[C---:B-1----:R-:W-:Y:S01]  /*1310*/  VIADD R4, R7.reuse, 0x8 ;  /* 0x0000000807047836 */ /* 0x042fe20000000000 */
[----:B------:R-:W-:Y:S01]  /*1320*/  LEA.HI R14, R12, R12, RZ, 0x1 ;  /* 0x0000000c0c0e7211 */ /* 0x000fe200078f08ff */
[----:B------:R-:W-:Y:S01]  /*1330*/  IMAD.IADD R8, R7, 0x1, -R8 ;  /* 0x0000000107087824 */ /* 0x000fe200078e0a08 */
[----:B------:R-:W-:Y:S02]  /*1340*/  LEA.HI R17, R15, R15, RZ, 0x1 ;  /* 0x0000000f0f117211 */ /* 0x000fe400078f08ff */
[----:B------:R-:W-:Y:S02]  /*1350*/  CS2R R146, SRZ ;  /* 0x0000000000927805 */ /* 0x000fe4000001ff00 */
[----:B------:R-:W-:Y:S01]  /*1360*/  LEA.HI R6, R4, R4, RZ, 0x1 ;  /* 0x0000000404067211 */ /* 0x000fe200078f08ff */
[----:B------:R-:W-:Y:S01]  /*1370*/  IMAD R3, R3, 0x8, R8 ;  /* 0x0000000803037824 */ /* 0x000fe200078e0208 */
[----:B------:R-:W-:-:S02]  /*1380*/  SHF.R.S32.HI R19, RZ, 0x5, R13 ;  /* 0x00000005ff137819 */ /* 0x000fc4000001140d */
[----:B------:R-:W-:Y:S02]  /*1390*/  CS2R R144, SRZ ;  /* 0x0000000000907805 */ /* 0x000fe4000001ff00 */
[----:B------:R-:W-:Y:S02]  /*13a0*/  LOP3.LUT R7, R6, 0xfffffffe, RZ, 0xc0, !PT ;  /* 0xfffffffe06077812 */ /* 0x000fe400078ec0ff */
[----:B------:R-:W-:Y:S02]  /*13b0*/  CS2R R142, SRZ ;  /* 0x00000000008e7805 */ /* 0x000fe4000001ff00 */
[----:B------:R-:W-:Y:S01]  /*13c0*/  LOP3.LUT R13, R14, 0xfffffffe, RZ, 0xc0, !PT ;  /* 0xfffffffe0e0d7812 */ /* 0x000fe200078ec0ff */
[----:B------:R-:W-:Y:S01]  /*13d0*/  IMAD R22, R19, -0x10, R20 ;  /* 0xfffffff013167824 */ /* 0x000fe200078e0214 */
[----:B------:R-:W-:Y:S01]  /*13e0*/  LOP3.LUT R18, R17, 0xfffffffe, RZ, 0xc0, !PT ;  /* 0xfffffffe11127812 */ /* 0x000fe200078ec0ff */
[----:B------:R-:W-:Y:S01]  /*13f0*/  IMAD.IADD R7, R4, 0x1, -R7 ;  /* 0x0000000104077824 */ /* 0x000fe200078e0a07 */
[----:B------:R-:W-:Y:S01]  /*1400*/  IADD3 R12, R12, -R13, RZ ;  /* 0x8000000d0c0c7210 */ /* 0x000fe20007ffe0ff */
[----:B------:R1:W-:Y:S01]  /*1410*/  STL [R1+0x14], R3 ;  /* 0x0000140301007387 */ /* 0x0003e20000100800 */
[----:B------:R-:W-:Y:S01]  /*1420*/  SHF.R.S32.HI R4, RZ, 0x1, R6 ;  /* 0x00000001ff047819 */ /* 0x000fe20000011406 */
        /* <DEDUP_REMOVED lines=8> */
[----:B------:R-:W-:Y:S02]  /*14b0*/  SHF.R.S32.HI R17, RZ, 0x1f, R17 ;  /* 0x0000001fff117819 */ /* 0x000fe40000011411 */
[----:B------:R-:W-:Y:S02]  /*14c0*/  LEA.HI R13, R13, R4, RZ, 0x4 ;  /* 0x000000040d0d7211 */ /* 0x000fe400078f20ff */
[----:B------:R-:W-:Y:S02]  /*14d0*/  LEA.HI R15, R15, R6, RZ, 0x4 ;  /* 0x000000060f0f7211 */ /* 0x000fe400078f20ff */
[----:B------:R-:W-:Y:S02]  /*14e0*/  LEA.HI R17, R17, R14, RZ, 0x4 ;  /* 0x0000000e11117211 */ /* 0x000fe400078f20ff */
[----:B------:R-:W-:Y:S02]  /*14f0*/  LOP3.LUT R13, R13, 0x1ffffff0, RZ, 0xc0, !PT ;  /* 0x1ffffff00d0d7812 */ /* 0x000fe400078ec0ff */
[----:B------:R-:W-:-:S02]  /*1500*/  LOP3.LUT R15, R15, 0x1ffffff0, RZ, 0xc0, !PT ;  /* 0x1ffffff00f0f7812 */ /* 0x000fc400078ec0ff */
[----:B------:R-:W-:Y:S01]  /*1510*/  LOP3.LUT R17, R17, 0x1ffffff0, RZ, 0xc0, !PT ;  /* 0x1ffffff011117812 */ /* 0x000fe200078ec0ff */
[----:B------:R-:W-:Y:S01]  /*1520*/  IMAD.IADD R4, R4, 0x1, -R13 ;  /* 0x0000000104047824 */ /* 0x000fe200078e0a0d */
[----:B------:R-:W-:Y:S02]  /*1530*/  IADD3 R15, R6, -R15, RZ ;  /* 0x8000000f060f7210 */ /* 0x000fe40007ffe0ff */
[----:B------:R-:W-:Y:S01]  /*1540*/  SHF.R.S32.HI R19, RZ, 0x2, R5 ;  /* 0x00000002ff137819 */ /* 0x000fe20000011405 */
[----:B------:R-:W-:Y:S01]  /*1550*/  IMAD.IADD R17, R14, 0x1, -R17 ;  /* 0x000000010e117824 */ /* 0x000fe200078e0a11 */
[----:B------:R-:W-:Y:S02]  /*1560*/  SHF.R.S32.HI R20, RZ, 0x1f, R5 ;  /* 0x0000001fff147819 */ /* 0x000fe40000011405 */
[----:B------:R-:W-:Y:S01]  /*1570*/  LEA R5, R4, R7, 0x3 ;  /* 0x0000000704057211 */ /* 0x000fe200078e18ff */
[----:B------:R-:W-:Y:S01]  /*1580*/  IMAD R4, R15, 0x8, R12 ;  /* 0x000000080f047824 */ /* 0x000fe200078e020c */
[----:B------:R-:W-:Y:S01]  /*1590*/  LEA.HI R20, R20, R19, RZ, 0x3 ;  /* 0x0000001314147211 */ /* 0x000fe200078f18ff */
[----:B-1----:R-:W-:Y:S01]  /*15a0*/  IMAD R3, R17, 0x8, R18 ;  /* 0x0000000811037824 */ /* 0x002fe200078e0212 */
[----:B------:R-:W-:Y:S01]  /*15b0*/  LOP3.LUT R7, R16, 0x1, RZ, 0xfc, !PT ;  /* 0x0000000110077812 */ /* 0x000fe200078efcff */
[----:B------:R-:W-:Y:S01]  /*15c0*/  STL [R1+0x10], R5 ;  /* 0x0000100501007387 */ /* 0x000fe20000100800 */
[----:B------:R-:W-:-:S02]  /*15d0*/  LOP3.LUT R20, R20, 0xfffffff8, RZ, 0xc0, !PT ;  /* 0xfffffff814147812 */ /* 0x000fc400078ec0ff */
[----:B------:R-:W-:Y:S01]  /*15e0*/  MOV R6, RZ ;  /* 0x000000ff00067202 */ /* 0x000fe20000000f00 */
[----:B------:R1:W-:Y:S01]  /*15f0*/  STL [R1+0xc], R4 ;  /* 0x00000c0401007387 */ /* 0x0003e20000100800 */
[----:B------:R-:W-:-:S03]  /*1600*/  IADD3 R20, R22, R20, -R19 ;  /* 0x0000001416147210 */ /* 0x000fc60007ffe813 */
[----:B------:R2:W-:Y:S02]  /*1610*/  STL [R1+0x8], R3 ;  /* 0x0000080301007387 */ /* 0x0005e40000100800 */
[----:B------:R-:W-:Y:S01]  /*1620*/  IMAD R8, R21, -0x40, R20 ;  /* 0xffffffc015087824 */ /* 0x000fe200078e0214 */
[----:B-1----:R-:W-:Y:S02]  /*1630*/  CS2R R4, SRZ ;  /* 0x0000000000047805 */ /* 0x002fe4000001ff00 */
[----:B--2---:R-:W-:-:S05]  /*1640*/  SHF.R.S32.HI R3, RZ, 0x7, R23 ;  /* 0x00000007ff037819 */ /* 0x004fca0000011417 */
[----:B------:R1:W-:Y:S02]  /*1650*/  STL [R1], R3 ;  /* 0x0000000301007387 */ /* 0x0003e40000100800 */
.L_x_349:
[----:B------:R-:W-:-:S13]  /*1660*/  ISETP.NE.AND P0, PT, R7, 0x3, PT ;  /* 0x000000030700780c */ /* 0x000fda0003f05270 */
[----:B------:R-:W-:Y:S05]  /*1670*/  @!P0 BRA `(.L_x_339) ;  /* 0x0000000000048947 */ /* 0x000fea0003800000 */
[----:B------:R-:W-:Y:S01]  /*1680*/  BPT.TRAP 0x1 ;  /* 0x000000040000795c */ /* 0x000fe20000300000 */
.L_x_339:
[----:B------:R-:W-:Y:S01]  /*1690*/  IMAD R21, R4, 0x8, R2 ;  /* 0x0000000804157824 */ /* 0x000fe200078e0202 */
[----:B------:R-:W-:-:S04]  /*16a0*/  SHF.L.U32 R20, R5, 0x1f, RZ ;  /* 0x0000001f05147819 */ /* 0x000fc800000006ff */
[----:B------:R2:W3:Y:S01]  /*16b0*/  SYNCS.PHASECHK.TRANS64.TRYWAIT P1, [R21+URZ+0x30c10], R20 ;  /* 0x030c1014150075a7 */ /* 0x0004e2000802017f */
[----:B------:R-:W-:Y:S05]  /*16c0*/  @!P0 BRA `(.L_x_340) ;  /* 0x0000000000048947 */ /* 0x000fea0003800000 */
[----:B------:R-:W-:Y:S01]  /*16d0*/  BPT.TRAP 0x1 ;  /* 0x000000040000795c */ /* 0x000fe20000300000 */
.L_x_340:
[----:B-1----:R-:W-:-:S05]  /*16e0*/  VIADD R3, R2, 0x10000 ;  /* 0x0001000002037836 */ /* 0x002fca0000000000 */
[----:B------:R-:W-:-:S04]  /*16f0*/  SHF.R.U32.HI R3, RZ, 0x4, R3 ;  /* 0x00000004ff037819 */ /* 0x000fc80000011603 */
[----:B------:R-:W-:Y:S01]  /*1700*/  LOP3.LUT R3, R3, 0x3fff, RZ, 0xc0, !PT ;  /* 0x00003fff03037812 */ /* 0x000fe200078ec0ff */
[----:B---3--:R-:W-:Y:S06]  /*1710*/  @P1 BRA `(.L_x_341) ;  /* 0x0000000000081947 */ /* 0x008fec0003800000 */
[----:B------:R-:W1:Y:S02]  /*1720*/  SYNCS.PHASECHK.TRANS64.TRYWAIT P1, [R21+URZ+0x30c10], R20 ;  /* 0x030c1014150075a7 */ /* 0x000e64000802017f */
[----:B-1----:R-:W-:Y:S05]  /*1730*/  @!P1 BRA `(.L_x_342) ;  /* 0x00000080000c9947 */ /* 0x002fea0003800000 */
.L_x_341:
        /* <DEDUP_REMOVED lines=52> */
[----:B------:R-:W-:-:S04]  /*1a80*/  VIADD R14, R2, 0x20000 ;  /* 0x00020000020e7836 */ /* 0x000fc80000000000 */
[--C-:B------:R-:W-:Y:S01]  /*1a90*/  IMAD R12, R15, 0x4, R14.reuse ;  /* 0x000000040f0c7824 */ /* 0x100fe200078e020e */
[-C--:B------:R-:W-:Y:S01]  /*1aa0*/  LEA R23, R23, R14.reuse, 0x2 ;  /* 0x0000000e17177211 */ /* 0x080fe200078e10ff */
[----:B------:R-:W-:Y:S01]  /*1ab0*/  IMAD R15, R17, 0x4, R14 ;  /* 0x00000004110f7824 */ /* 0x000fe200078e020e */
[----:B------:R-:W-:Y:S01]  /*1ac0*/  LEA R14, R19, R14, 0x2 ;  /* 0x0000000e130e7211 */ /* 0x000fe200078e10ff */
[----:B------:R-:W-:Y:S02]  /*1ad0*/  WARPGROUP.DEPBAR.LE gsb0, 0x0 ;  /* 0x00008000000079c5 */ /* 0x000fe40000010000 */
[----:B------:R-:W2:Y:S04]  /*1ae0*/  LDS R202, [R202+0x20000] ;  /* 0x02000000caca7984 */ /* 0x000ea80000000800 */
[----:B------:R-:W3:Y:S04]  /*1af0*/  LDS R22, [R22+0x20000] ;  /* 0x0200000016167984 */ /* 0x000ee80000000800 */
[----:B------:R-:W4:Y:S04]  /*1b00*/  LDS R16, [R16+0x20000] ;  /* 0x0200000010107984 */ /* 0x000f280000000800 */
[----:B------:R-:W1:Y:S01]  /*1b10*/  LDS R13, [R13+0x20000] ;  /* 0x020000000d0d7984 */ /* 0x000e620000000800 */
[----:B------:R-:W-:Y:S05]  /*1b20*/  @!P0 BRA `(.L_x_343) ;  /* 0x0000000000048947 */ /* 0x000fea0003800000 */
[----:B------:R-:W-:Y:S01]  /*1b30*/  BPT.TRAP 0x1 ;  /* 0x000000040000795c */ /* 0x000fe20000300000 */
.L_x_343:
[----:B------:R1:W1:Y:S01]  /*1b40*/  SYNCS.PHASECHK.TRANS64.TRYWAIT P1, [R21+URZ+0x30c30], R20 ;  /* 0x030c3014150075a7 */ /* 0x000262000802017f */
[----:B------:R-:W-:Y:S05]  /*1b50*/  @!P0 BRA `(.L_x_344) ;  /* 0x0000000000048947 */ /* 0x000fea0003800000 */
[----:B------:R-:W-:Y:S01]  /*1b60*/  BPT.TRAP 0x1 ;  /* 0x000000040000795c */ /* 0x000fe20000300000 */
.L_x_344:
[----:B-1----:R-:W-:Y:S05]  /*1b70*/  @P1 BRA `(.L_x_345) ;  /* 0x0000000000081947 */ /* 0x002fea0003800000 */
[----:B------:R-:W1:Y:S02]  /*1b80*/  SYNCS.PHASECHK.TRANS64.TRYWAIT P1, [R21+URZ+0x30c30], R20 ;  /* 0x030c3014150075a7 */ /* 0x000e64000802017f */
[----:B-1----:R-:W-:Y:S05]  /*1b90*/  @!P1 BRA `(.L_x_346) ;  /* 0x0000007c00089947 */ /* 0x002fea0003800000 */
.L_x_345:
        /* <DEDUP_REMOVED lines=34> */
[----:B------:R-:W-:Y:S01]  /*1dc0*/  FMUL.FTZ R106, R106, UR10 ;  /* 0x0000000a6a6a7c20 */ /* 0x000fe20008410000 */
[----:B------:R-:W2:Y:S01]  /*1dd0*/  MUFU.TANH R17, R17 ;  /* 0x0000001100117308 */ /* 0x000ea20000002400 */
        /* <DEDUP_REMOVED lines=9> */
[----:B-1----:R-:W-:Y:S01]  /*1e70*/  MUFU.TANH R11, R92 ;  /* 0x0000005c000b7308 */ /* 0x002fe20000002400 */
[----:B------:R-:W-:Y:S01]  /*1e80*/  STL [R1+0xa0], R196 ;  /* 0x0000a0c401007387 */ /* 0x000fe20000100800 */
[----:B------:R-:W-:Y:S01]  /*1e90*/  FMUL.FTZ R236, R89, UR10 ;  /* 0x0000000a59ec7c20 */ /* 0x000fe20008410000 */
[----:B------:R-:W-:Y:S01]  /*1ea0*/  FMUL.FTZ R232, R88, UR10 ;  /* 0x0000000a58e87c20 */ /* 0x000fe20008410000 */
[----:B------:R-:W-:Y:S01]  /*1eb0*/  FMUL.FTZ R108, R108, UR10 ;  /* 0x0000000a6c6c7c20 */ /* 0x000fe20008410000 */
[----:B------:R-:W-:Y:S01]  /*1ec0*/  STL [R1+0x9c], R195 ;  /* 0x00009cc301007387 */ /* 0x000fe20000100800 */
[----:B------:R-:W-:Y:S01]  /*1ed0*/  ISETP.GT.AND P2, PT, R8, RZ, PT ;  /* 0x000000ff0800720c */ /* 0x000fe20003f44270 */
[----:B------:R-:W-:Y:S01]  /*1ee0*/  FMUL.FTZ R235, R90, UR10 ;  /* 0x0000000a5aeb7c20 */ /* 0x000fe20008410000 */
[----:B------:R-:W1:Y:S01]  /*1ef0*/  MUFU.TANH R19, R19 ;  /* 0x0000001300137308 */ /* 0x000e620000002400 */
[----:B------:R-:W-:Y:S01]  /*1f00*/  STL [R1+0x98], R194 ;  /* 0x000098c201007387 */ /* 0x000fe20000100800 */
[----:B------:R-:W-:Y:S01]  /*1f10*/  ISETP.GT.AND P1, PT, R8, 0x8, PT ;  /* 0x000000080800780c */ /* 0x000fe20003f24270 */
[----:B------:R-:W-:Y:S01]  /*1f20*/  FMUL.FTZ R231, R91, UR10 ;  /* 0x0000000a5be77c20 */ /* 0x000fe20008410000 */
[----:B------:R-:W-:Y:S01]  /*1f30*/  FMUL.FTZ R101, R101, UR10 ;  /* 0x0000000a65657c20 */ /* 0x000fe20008410000 */
[----:B------:R-:W-:Y:S01]  /*1f40*/  STL [R1+0x94], R193 ;  /* 0x000094c101007387 */ /* 0x000fe20000100800 */
[----:B------:R-:W-:Y:S01]  /*1f50*/  FMUL.FTZ R113, R113, UR10 ;  /* 0x0000000a71717c20 */ /* 0x000fe20008410000 */
[----:B--2---:R-:W-:Y:S01]  /*1f60*/  FSEL R90, R17, -INF , P2 ;  /* 0xff800000115a7808 */ /* 0x004fe20001000000 */
[----:B------:R-:W2:Y:S01]  /*1f70*/  MUFU.TANH R18, R18 ;  /* 0x0000001200127308 */ /* 0x000ea20000002400 */
[----:B------:R-:W-:Y:S01]  /*1f80*/  STL [R1+0x90], R192 ;  /* 0x000090c001007387 */ /* 0x000fe20000100800 */
[----:B------:R-:W-:Y:S01]  /*1f90*/  ULDC UR11, c[0x0][0x744] ;  /* 0x0001d100000b7ab9 */ /* 0x000fe20000000800 */
[----:B------:R-:W-:Y:S01]  /*1fa0*/  FMUL.FTZ R110, R110, UR10 ;  /* 0x0000000a6e6e7c20 */ /* 0x000fe20008410000 */
[----:B------:R-:W-:Y:S01]  /*1fb0*/  FMUL.FTZ R114, R114, UR10 ;  /* 0x0000000a72727c20 */ /* 0x000fe20008410000 */
[----:B------:R-:W-:Y:S01]  /*1fc0*/  STL [R1+0x8c], R191 ;  /* 0x00008cbf01007387 */ /* 0x000fe20000100800 */
[----:B------:R-:W-:Y:S01]  /*1fd0*/  FMUL.FTZ R102, R102, UR10 ;  /* 0x0000000a66667c20 */ /* 0x000fe20008410000 */
[----:B------:R-:W-:Y:S01]  /*1fe0*/  FMUL.FTZ R107, R107, UR10 ;  /* 0x0000000a6b6b7c20 */ /* 0x000fe20008410000 */
[----:B------:R-:W3:Y:S01]  /*1ff0*/  MUFU.TANH R20, R20 ;  /* 0x0000001400147308 */ /* 0x000ee20000002400 */
[----:B------:R-:W-:Y:S01]  /*2000*/  STL [R1+0x88], R190 ;  /* 0x000088be01007387 */ /* 0x000fe20000100800 */
[----:B-1----:R-:W-:Y:S01]  /*2010*/  FSEL R91, R19, -INF , P1 ;  /* 0xff800000135b7808 */ /* 0x002fe20000800000 */
[----:B------:R-:W-:Y:S01]  /*2020*/  FMUL.FTZ R234, R94, UR10 ;  /* 0x0000000a5eea7c20 */ /* 0x000fe20008410000 */
[----:B------:R-:W-:Y:S01]  /*2030*/  FMUL.FTZ R112, R112, UR10 ;  /* 0x0000000a70707c20 */ /* 0x000fe20008410000 */
[----:B------:R1:W-:Y:S01]  /*2040*/  STL [R1+0x84], R189 ;  /* 0x000084bd01007387 */ /* 0x0003e20000100800 */
[----:B------:R-:W-:Y:S01]  /*2050*/  FMUL.FTZ R116, R116, UR10 ;  /* 0x0000000a74747c20 */ /* 0x000fe20008410000 */
[----:B------:R-:W-:Y:S01]  /*2060*/  FMUL.FTZ R93, R93, UR10 ;  /* 0x0000000a5d5d7c20 */ /* 0x000fe20008410000 */
[----:B------:R-:W4:Y:S01]  /*2070*/  MUFU.TANH R21, R21 ;  /* 0x0000001500157308 */ /* 0x000f220000002400 */
[----:B------:R-:W2:Y:S01]  /*2080*/  SHFL.IDX PT, R92, R202, R10, 0x1f ;  /* 0x00001f0aca5c7589 */ /* 0x000ea200000e0000 */
        /* <DEDUP_REMOVED lines=8> */
[----:B------:R-:W-:Y:S01]  /*2110*/  FMUL.FTZ R129, R129, UR10 ;  /* 0x0000000a81817c20 */ /* 0x000fe20008410000 */
[----:B------:R-:W-:Y:S01]  /*2120*/  FMUL.FTZ R217, R135, UR10 ;  /* 0x0000000a87d97c20 */ /* 0x000fe20008410000 */
[----:B------:R-:W-:Y:S01]  /*2130*/  FMUL.FTZ R126, R126, UR10 ;  /* 0x0000000a7e7e7c20 */ /* 0x000fe20008410000 */
[----:B------:R-:W-:Y:S01]  /*2140*/  STL [R1+0x78], R186 ;  /* 0x000078ba01007387 */ /* 0x000fe20000100800 */
[----:B------:R-:W-:Y:S01]  /*2150*/  FMUL.FTZ R96, R96, UR10 ;  /* 0x0000000a60607c20 */ /* 0x000fe20008410000 */
[----:B------:R-:W-:Y:S01]  /*2160*/  FMUL.FTZ R99, R99, UR10 ;  /* 0x0000000a63637c20 */ /* 0x000fe20008410000 */
[----:B------:R-:W4:Y:S01]  /*2170*/  MUFU.TANH R200, R200 ;  /* 0x000000c800c87308 */ /* 0x000f220000002400 */
[----:B-1----:R-:W-:Y:S01]  /*2180*/  IADD3 R106, R10, 0x4, RZ ;  /* 0x000000040a6a7810 */ /* 0x002fe20007ffe0ff */
[----:B------:R1:W-:Y:S01]  /*2190*/  STL [R1+0x74], R185 ;  /* 0x000074b901007387 */ /* 0x0003e20000100800 */
[----:B------:R-:W-:Y:S01]  /*21a0*/  FMUL.FTZ R105, R105, UR10 ;  /* 0x0000000a69697c20 */ /* 0x000fe20008410000 */
[----:B------:R-:W-:Y:S01]  /*21b0*/  FMUL.FTZ R122, R122, UR10 ;  /* 0x0000000a7a7a7c20 */ /* 0x000fe20008410000 */
[----:B------:R-:W-:Y:S01]  /*21c0*/  FMUL.FTZ R100, R100, UR10 ;  /* 0x0000000a64647c20 */ /* 0x000fe20008410000 */
[----:B------:R-:W4:Y:S01]  /*21d0*/  SHFL.IDX PT, R89, R202, R106, 0x1f ;  /* 0x00001f6aca597589 */ /* 0x000f2200000e0000 */
[----:B------:R-:W-:Y:S01]  /*21e0*/  FMUL.FTZ R233, R98, UR10 ;  /* 0x0000000a62e97c20 */ /* 0x000fe20008410000 */
[----:B---3--:R3:W-:Y:S01]  /*21f0*/  MUFU.TANH R187, R108 ;  /* 0x0000006c00bb7308 */ /* 0x0087e20000002400 */
[----:B--2---:R-:W-:Y:S01]  /*2200*/  FFMA.FTZ R91, R91, UR11, -R92 ;  /* 0x0000000b5b5b7c23 */ /* 0x004fe2000801085c */
[----:B------:R-:W-:Y:S01]  /*2210*/  STL [R1+0x70], R184 ;  /* 0x000070b801007387 */ /* 0x000fe20000100800 */
[----:B------:R-:W-:Y:S01]  /*2220*/  FMUL.FTZ R128, R128, UR10 ;  /* 0x0000000a80807c20 */ /* 0x000fe20008410000 */
[----:B------:R-:W-:Y:S01]  /*2230*/  FMUL.FTZ R132, R132, UR10 ;  /* 0x0000000a84847c20 */ /* 0x000fe20008410000 */
[----:B------:R-:W-:Y:S01]  /*2240*/  FMUL.FTZ R104, R104, UR10 ;  /* 0x0000000a68687c20 */ /* 0x000fe20008410000 */
[----:B------:R-:W-:Y:S01]  /*2250*/  STL [R1+0x6c], R183 ;  /* 0x00006cb701007387 */ /* 0x000fe20000100800 */
[----:B------:R-:W-:Y:S01]  /*2260*/  FMUL.FTZ R117, R117, UR10 ;  /* 0x0000000a75757c20 */ /* 0x000fe20008410000 */
[----:B-1----:R1:W-:Y:S01]  /*2270*/  MUFU.TANH R185, R109 ;  /* 0x0000006d00b97308 */ /* 0x0023e20000002400 */
[C---:B---3--:R-:W-:Y:S01]  /*2280*/  VIADD R108, R10.reuse, 0xc ;  /* 0x0000000c0a6c7836 */ /* 0x048fe20000000000 */
[----:B------:R-:W-:Y:S01]  /*2290*/  STL [R1+0x68], R182 ;  /* 0x000068b601007387 */ /* 0x000fe20000100800 */
[----:B------:R-:W-:Y:S01]  /*22a0*/  FMUL.FTZ R119, R119, UR10 ;  /* 0x0000000a77777c20 */ /* 0x000fe20008410000 */
[----:B------:R-:W-:Y:S01]  /*22b0*/  FMUL.FTZ R131, R131, UR10 ;  /* 0x0000000a83837c20 */ /* 0x000fe20008410000 */
[----:B------:R-:W-:Y:S01]  /*22c0*/  FMUL.FTZ R121, R121, UR10 ;  /* 0x0000000a79797c20 */ /* 0x000fe20008410000 */
[----:B------:R2:W-:Y:S01]  /*22d0*/  STL [R1+0x64], R181 ;  /* 0x000064b501007387 */ /* 0x0005e20000100800 */
[----:B------:R-:W-:Y:S01]  /*22e0*/  FMUL.FTZ R127, R127, UR10 ;  /* 0x0000000a7f7f7c20 */ /* 0x000fe20008410000 */
[----:B------:R3:W-:Y:S01]  /*22f0*/  MUFU.TANH R194, R101 ;  /* 0x0000006500c27308 */ /* 0x0007e20000002400 */
[----:B-1----:R-:W-:Y:S01]  /*2300*/  VIADD R109, R10, 0x8 ;  /* 0x000000080a6d7836 */ /* 0x002fe20000000000 */
[----:B------:R-:W-:Y:S01]  /*2310*/  STL [R1+0x60], R180 ;  /* 0x000060b401007387 */ /* 0x000fe20000100800 */
[----:B------:R-:W-:Y:S01]  /*2320*/  FMUL.FTZ R115, R115, UR10 ;  /* 0x0000000a73737c20 */ /* 0x000fe20008410000 */
[----:B------:R-:W-:-:S02]  /*2330*/  IMAD R203, R4, 0x400, R203 ;  /* 0x0000040004cb7824 */ /* 0x000fc400078e02cb */
[----:B------:R-:W-:Y:S01]  /*2340*/  FMUL.FTZ R130, R130, UR10 ;  /* 0x0000000a82827c20 */ /* 0x000fe20008410000 */
[----:B------:R-:W1:Y:S01]  /*2350*/  SHFL.IDX PT, R88, R202, R109, 0x1f ;  /* 0x00001f6dca587589 */ /* 0x000e6200000e0000 */
[----:B------:R-:W-:Y:S01]  /*2360*/  FMUL.FTZ R120, R120, UR10 ;  /* 0x0000000a78787c20 */ /* 0x000fe20008410000 */
[----:B--2---:R2:W-:Y:S01]  /*2370*/  MUFU.TANH R181, R113 ;  /* 0x0000007100b57308 */ /* 0x0045e20000002400 */
[----:B------:R-:W-:Y:S01]  /*2380*/  FMUL.FTZ R123, R123, UR10 ;  /* 0x0000000a7b7b7c20 */ /* 0x000fe20008410000 */
[----:B---3--:R-:W-:Y:S01]  /*2390*/  SHFL.IDX PT, R101, R202, R108, 0x1f ;  /* 0x00001f6cca657589 */ /* 0x008fe200000e0000 */
[----:B------:R-:W-:Y:S01]  /*23a0*/  FMUL.FTZ R124, R124, UR10 ;  /* 0x0000000a7c7c7c20 */ /* 0x000fe20008410000 */
[----:B------:R-:W-:Y:S01]  /*23b0*/  FMUL.FTZ R125, R125, UR10 ;  /* 0x0000000a7d7d7c20 */ /* 0x000fe20008410000 */
[----:B------:R-:W-:Y:S01]  /*23c0*/  FMUL.FTZ R133, R133, UR10 ;  /* 0x0000000a85857c20 */ /* 0x000fe20008410000 */
[----:B------:R3:W-:Y:S01]  /*23d0*/  STL [R1+0x5c], R179 ;  /* 0x00005cb301007387 */ /* 0x0007e20000100800 */
[----:B------:R-:W-:Y:S01]  /*23e0*/  FMUL.FTZ R218, R134, UR10 ;  /* 0x0000000a86da7c20 */ /* 0x000fe20008410000 */
[----:B------:R-:W3:Y:S01]  /*23f0*/  MUFU.TANH R201, R201 ;  /* 0x000000c900c97308 */ /* 0x000ee20000002400 */
[----:B--2---:R-:W-:Y:S01]  /*2400*/  FFMA.FTZ R113, R90, UR11, -R92 ;  /* 0x0000000b5a717c23 */ /* 0x004fe2000801085c */
[----:B------:R-:W-:Y:S01]  /*2410*/  FSEL R90, R18, -INF , P2 ;  /* 0xff800000125a7808 */ /* 0x000fe20001000000 */
[----:B------:R-:W-:Y:S01]  /*2420*/  STL [R1+0x58], R178 ;  /* 0x000058b201007387 */ /* 0x000fe20000100800 */
[----:B------:R-:W-:Y:S01]  /*2430*/  FSEL R92, R20, -INF , P1 ;  /* 0xff800000145c7808 */ /* 0x000fe20000800000 */
[----:B------:R-:W-:Y:S01]  /*2440*/  FFMA.FTZ R19, -R19, R19, 1 ;  /* 0x3f80000013137423 */ /* 0x000fe20000010113 */
[----:B------:R-:W-:Y:S01]  /*2450*/  R2UR UR10, R203 ;  /* 0x00000000cb0a72ca */ /* 0x000fe200000e0000 */
[--C-:B----4-:R-:W-:Y:S01]  /*2460*/  FFMA.FTZ R90, R90, UR11, -R89.reuse ;  /* 0x0000000b5a5a7c23 */ /* 0x110fe20008010859 */
[----:B------:R2:W-:Y:S01]  /*2470*/  MUFU.TANH R186, R110 ;  /* 0x0000006e00ba7308 */ /* 0x0005e20000002400 */
[----:B------:R-:W-:Y:S01]  /*2480*/  FFMA.FTZ R92, R92, UR11, -R89 ;  /* 0x0000000b5c5c7c23 */ /* 0x000fe20008010859 */
[----:B------:R-:W-:Y:S01]  /*2490*/  FSEL R89, R21, -INF , P2 ;  /* 0xff80000015597808 */ /* 0x000fe20001000000 */
[----:B------:R-:W-:Y:S01]  /*24a0*/  STL [R1+0x54], R177 ;  /* 0x000054b101007387 */ /* 0x000fe20000100800 */
[----:B------:R-:W-:-:S03]  /*24b0*/  FFMA.FTZ R20, -R20, R20, 1 ;  /* 0x3f80000014147423 */ /* 0x000fc60000010114 */
[----:B------:R-:W-:Y:S01]  /*24c0*/  STL [R1+0x50], R176 ;  /* 0x000050b001007387 */ /* 0x000fe20000100800 */
[----:B------:R-:W-:Y:S01]  /*24d0*/  MUFU.TANH R221, R221 ;  /* 0x000000dd00dd7308 */ /* 0x000fe20000002400 */
[C---:B--2---:R-:W-:Y:S02]  /*24e0*/  VIADD R110, R10.reuse, 0x14 ;  /* 0x000000140a6e7836 */ /* 0x044fe40000000000 */
[----:B------:R-:W-:Y:S04]  /*24f0*/  STL [R1+0x4c], R175 ;  /* 0x00004caf01007387 */ /* 0x000fe80000100800 */
[----:B------:R-:W-:Y:S01]  /*2500*/  SHFL.IDX PT, R94, R202, R110, 0x1f ;  /* 0x00001f6eca5e7589 */ /* 0x000fe200000e0000 */
[----:B------:R2:W-:Y:S03]  /*2510*/  MUFU.TANH R182, R114 ;  /* 0x0000007200b67308 */ /* 0x0005e60000002400 */
[----:B------:R-:W-:Y:S04]  /*2520*/  STL [R1+0x48], R174 ;  /* 0x000048ae01007387 */ /* 0x000fe80000100800 */
[----:B------:R-:W-:Y:S01]  /*2530*/  STL [R1+0x44], R173 ;  /* 0x000044ad01007387 */ /* 0x000fe20000100800 */
[----:B------:R1:W-:Y:S01]  /*2540*/  MUFU.TANH R193, R102 ;  /* 0x0000006600c17308 */ /* 0x0003e20000002400 */
[----:B--2---:R-:W-:-:S02]  /*2550*/  VIADD R114, R10, 0x1c ;  /* 0x0000001c0a727836 */ /* 0x004fc40000000000 */
[----:B------:R-:W-:Y:S01]  /*2560*/  STL [R1+0x40], R172 ;  /* 0x000040ac01007387 */ /* 0x000fe20000100800 */
[----:B------:R-:W-:Y:S02]  /*2570*/  WARPGROUP.DEPBAR.LE gsb0, 0x0 ;  /* 0x00008000000079c5 */ /* 0x000fe40000010000 */
[----:B------:R-:W-:Y:S01]  /*2580*/  WARPGROUP.ARRIVE ;  /* 0x00000000000079c5 */ /* 0x000fe20000000000 */
[--C-:B-1----:R-:W-:Y:S01]  /*2590*/  FFMA.FTZ R102, R89, UR11, -R88.reuse ;  /* 0x0000000b59667c23 */ /* 0x102fe20008010858 */
[----:B------:R-:W-:Y:S01]  /*25a0*/  MUFU.TANH R219, R219 ;  /* 0x000000db00db7308 */ /* 0x000fe20000002400 */
[----:B------:R-:W-:Y:S01]  /*25b0*/  FSEL R89, R200, -INF , P1 ;  /* 0xff800000c8597808 */ /* 0x000fe20000800000 */
[----:B------:R-:W-:Y:S02]  /*25c0*/  STL [R1+0x3c], R171 ;  /* 0x00003cab01007387 */ /* 0x000fe40000100800 */
[----:B------:R-:W-:Y:S01]  /*25d0*/  HGMMA.64x128x16.F32.BF16 R24, gdesc[UR4], R24, gsb0 ;  /* 0x01e00000041879f0 */ /* 0x000fe20008001818 */
[----:B------:R-:W-:Y:S01]  /*25e0*/  UIADD3 UR6, UR8, 0x4, URZ ;  /* 0x0000000408067890 */ /* 0x000fe2000fffe03f */
[----:B------:R-:W-:Y:S01]  /*25f0*/  FFMA.FTZ R97, R89, UR11, -R88 ;  /* 0x0000000b59617c23 */ /* 0x000fe20008010858 */
[----:B------:R-:W-:Y:S01]  /*2600*/  UIADD3 UR4, UR9, 0x4, URZ ;  /* 0x0000000409047890 */ /* 0x000fe2000fffe03f */
[----:B------:R-:W-:Y:S01]  /*2610*/  MUFU.TANH R188, R107 ;  /* 0x0000006b00bc7308 */ /* 0x000fe20000002400 */
[----:B------:R-:W-:Y:S01]  /*2620*/  UMOV UR7, 0x40000040 ;  /* 0x4000004000077882 */ /* 0x000fe20000000000 */
[----:B------:R-:W-:Y:S01]  /*2630*/  UMOV UR5, 0x40000040 ;  /* 0x4000004000057882 */ /* 0x000fe20000000000 */
[----:B---3--:R-:W-:Y:S01]  /*2640*/  FSEL R88, R201, -INF , P2 ;  /* 0xff800000c9587808 */ /* 0x008fe20001000000 */
[----:B------:R-:W-:Y:S04]  /*2650*/  STL [R1+0x38], R170 ;  /* 0x000038aa01007387 */ /* 0x000fe80000100800 */
[----:B------:R-:W-:Y:S01]  /*2660*/  MUFU.TANH R228, R228 ;  /* 0x000000e400e47308 */ /* 0x000fe20000002400 */
[----:B------:R-:W-:Y:S04]  /*2670*/  STL [R1+0x34], R169 ;  /* 0x000034a901007387 */ /* 0x000fe80000100800 */
[----:B------:R-:W-:Y:S03]  /*2680*/  SHFL.IDX PT, R135, R22, R108, 0x1f ;  /* 0x00001f6c16877589 */ /* 0x000fe600000e0000 */
[----:B------:R1:W-:Y:S01]  /*2690*/  MUFU.EX2 R107, R90 ;  /* 0x0000005a006b7308 */ /* 0x0003e20000000800 */
[----:B------:R-:W-:Y:S04]  /*26a0*/  STL [R1+0x30], R168 ;  /* 0x000030a801007387 */ /* 0x000fe80000100800 */
[----:B------:R-:W-:Y:S03]  /*26b0*/  STL [R1+0x2c], R9 ;  /* 0x00002c0901007387 */ /* 0x000fe60000100800 */
[----:B------:R2:W3:Y:S01]  /*26c0*/  MUFU.TANH R184, R112 ;  /* 0x0000007000b87308 */ /* 0x0004e20000002400 */
[----:B-1----:R-:W-:Y:S04]  /*26d0*/  SHFL.IDX PT, R90, R202, R114, 0x1f ;  /* 0x00001f72ca5a7589 */ /* 0x002fe800000e0000 */
[----:B------:R-:W-:Y:S03]  /*26e0*/  STL [R1+0x28], R7 ;  /* 0x0000280701007387 */ /* 0x000fe60000100800 */
[----:B------:R-:W-:Y:S01]  /*26f0*/  MUFU.TANH R230, R230 ;  /* 0x000000e600e67308 */ /* 0x000fe20000002400 */
[----:B--2---:R-:W-:Y:S01]  /*2700*/  IADD3 R112, R10, 0x10, RZ ;  /* 0x000000100a707810 */ /* 0x004fe20007ffe0ff */
[----:B------:R-:W-:Y:S04]  /*2710*/  SHFL.IDX PT, R205, R22, R114, 0x1f ;  /* 0x00001f7216cd7589 */ /* 0x000fe800000e0000 */
[----:B------:R-:W-:Y:S02]  /*2720*/  STL [R1+0x24], R6 ;  /* 0x0000240601007387 */ /* 0x000fe40000100800 */
[----:B------:R1:W2:Y:S01]  /*2730*/  MUFU.TANH R179, R116 ;  /* 0x0000007400b37308 */ /* 0x0002a20000002400 */
[----:B---3--:R-:W-:Y:S01]  /*2740*/  FSEL R214, R184, -INF , P2 ;  /* 0xff800000b8d67808 */ /* 0x008fe20001000000 */
[----:B------:R-:W-:Y:S04]  /*2750*/  STL [R1+0x20], R5 ;  /* 0x0000200501007387 */ /* 0x000fe80000100800 */
[----:B------:R-:W-:Y:S02]  /*2760*/  STL [R1+0x1c], R3 ;  /* 0x00001c0301007387 */ /* 0x000fe40000100800 */
[----:B------:R-:W-:Y:S02]  /*2770*/  MUFU.TANH R227, R227 ;  /* 0x000000e300e37308 */ /* 0x000fe40000002400 */
[----:B-1----:R-:W-:Y:S04]  /*2780*/  SHFL.IDX PT, R116, R22, R10, 0x1f ;  /* 0x00001f0a16747589 */ /* 0x002fe800000e0000 */
[----:B------:R-:W-:Y:S02]  /*2790*/  SHFL.IDX PT, R215, R16, R108, 0x1f ;  /* 0x00001f6c10d77589 */ /* 0x000fe400000e0000 */
[----:B------:R-:W-:Y:S01]  /*27a0*/  MUFU.TANH R232, R232 ;  /* 0x000000e800e87308 */ /* 0x000fe20000002400 */
[----:B--2---:R-:W-:Y:S01]  /*27b0*/  FSEL R208, R179, -INF , P2 ;  /* 0xff800000b3d07808 */ /* 0x004fe20001000000 */
[----:B------:R-:W1:Y:S04]  /*27c0*/  SHFL.IDX PT, R213, R16, R112, 0x1f ;  /* 0x00001f7010d57589 */ /* 0x000e6800000e0000 */
[----:B------:R-:W-:Y:S02]  /*27d0*/  STL [R1+0x18], R0 ;  /* 0x0000180001007387 */ /* 0x000fe40000100800 */
[----:B------:R-:W2:Y:S02]  /*27e0*/  MUFU.TANH R235, R235 ;  /* 0x000000eb00eb7308 */ /* 0x000ea40000002400 */
[----:B------:R-:W-:Y:S06]  /*27f0*/  SHFL.IDX PT, R225, R13, R109, 0x1f ;  /* 0x00001f6d0de17589 */ /* 0x000fec00000e0000 */
[----:B------:R3:W-:Y:S08]  /*2800*/  MUFU.TANH R199, R93 ;  /* 0x0000005d00c77308 */ /* 0x0007f00000002400 */
[----:B------:R4:W-:Y:S01]  /*2810*/  MUFU.TANH R192, R103 ;  /* 0x0000006700c07308 */ /* 0x0009e20000002400 */
[----:B---3--:R-:W3:Y:S01]  /*2820*/  SHFL.IDX PT, R93, R202, R112, 0x1f ;  /* 0x00001f70ca5d7589 */ /* 0x008ee200000e0000 */
[----:B--2---:R-:W-:Y:S01]  /*2830*/  FSEL R98, R235, -INF , P1 ;  /* 0xff800000eb627808 */ /* 0x004fe20000800000 */
[----:B-1----:R-:W-:-:S05]  /*2840*/  FFMA.FTZ R214, R214, UR11, -R213 ;  /* 0x0000000bd6d67c23 */ /* 0x002fca00080108d5 */
[----:B------:R1:W-:Y:S01]  /*2850*/  MUFU.TANH R183, R111 ;  /* 0x0000006f00b77308 */ /* 0x0003e20000002400 */
[----:B----4-:R-:W-:Y:S01]  /*2860*/  FFMA.FTZ R103, R88, UR11, -R101 ;  /* 0x0000000b58677c23 */ /* 0x010fe20008010865 */
[----:B------:R-:W-:-:S05]  /*2870*/  FSEL R88, R221, -INF , P1 ;  /* 0xff800000dd587808 */ /* 0x000fca0000800000 */
[----:B------:R-:W-:Y:S01]  /*2880*/  FFMA.FTZ R101, R88, UR11, -R101 ;  /* 0x0000000b58657c23 */ /* 0x000fe20008010865 */
[----:B------:R-:W-:Y:S01]  /*2890*/  MUFU.TANH R220, R220 ;  /* 0x000000dc00dc7308 */ /* 0x000fe20000002400 */
[----:B-1----:R-:W-:Y:S02]  /*28a0*/  IADD3 R111, R10, 0x18, RZ ;  /* 0x000000180a6f7810 */ /* 0x002fe40007ffe0ff */
[----:B------:R-:W-:-:S03]  /*28b0*/  FSEL R88, R228, -INF , P1 ;  /* 0xff800000e4587808 */ /* 0x000fc60000800000 */
[----:B------:R1:W-:Y:S02]  /*28c0*/  SHFL.IDX PT, R89, R202, R111, 0x1f ;  /* 0x00001f6fca597589 */ /* 0x0003e400000e0000 */
[----:B------:R2:W4:Y:S08]  /*28d0*/  MUFU.TANH R177, R118 ;  /* 0x0000007600b17308 */ /* 0x0005300000002400 */
[----:B------:R-:W-:Y:S01]  /*28e0*/  MUFU.TANH R216, R216 ;  /* 0x000000d800d87308 */ /* 0x000fe20000002400 */
[----:B--2---:R-:W2:Y:S01]  /*28f0*/  SHFL.IDX PT, R118, R22, R109, 0x1f ;  /* 0x00001f6d16767589 */ /* 0x004ea200000e0000 */
[----:B-1----:R-:W-:-:S05]  /*2900*/  FSEL R202, R194, -INF , P2 ;  /* 0xff800000c2ca7808 */ /* 0x002fca0001000000 */
[----:B------:R-:W-:Y:S01]  /*2910*/  FFMA.FTZ R202, R202, UR11, -R205 ;  /* 0x0000000bcaca7c23 */ /* 0x000fe200080108cd */
[----:B------:R1:W-:Y:S01]  /*2920*/  MUFU.TANH R197, R95 ;  /* 0x0000005f00c57308 */ /* 0x0003e20000002400 */
[----:B----4-:R-:W-:-:S07]  /*2930*/  FSEL R207, R177, -INF , P1 ;  /* 0xff800000b1cf7808 */ /* 0x010fce0000800000 */
[----:B------:R4:W-:Y:S01]  /*2940*/  MUFU.TANH R7, R129 ;  /* 0x0000008100077308 */ /* 0x0009e20000002400 */
[C---:B-1----:R-:W-:Y:S01]  /*2950*/  FSEL R95, R220.reuse, -INF , P2 ;  /* 0xff800000dc5f7808 */ /* 0x042fe20001000000 */
[----:B------:R-:W-:Y:S02]  /*2960*/  WARPGROUP.DEPBAR.LE gsb0, 0x0 ;  /* 0x00008000000079c5 */ /* 0x000fe40000010000 */
[----:B------:R-:W-:Y:S01]  /*2970*/  WARPGROUP.ARRIVE ;  /* 0x00000000000079c5 */ /* 0x000fe20000000000 */
[----:B------:R-:W-:Y:S01]  /*2980*/  FFMA.FTZ R220, -R220, R220, 1 ;  /* 0x3f800000dcdc7423 */ /* 0x000fe200000101dc */
[----:B---3--:R-:W-:Y:S02]  /*2990*/  FFMA.FTZ R95, R95, UR11, -R93 ;  /* 0x0000000b5f5f7c23 */ /* 0x008fe4000801085d */
[----:B------:R1:W-:Y:S01]  /*29a0*/  MUFU.TANH R169, R126 ;  /* 0x0000007e00a97308 */ /* 0x0003e20000002400 */
[----:B----4-:R-:W-:Y:S01]  /*29b0*/  SHFL.IDX PT, R129, R22, R110, 0x1f ;  /* 0x00001f6e16817589 */ /* 0x010fe200000e0000 */
[----:B------:R-:W-:Y:S01]  /*29c0*/  HGMMA.64x128x16.F32.BF16 R24, gdesc[UR4], R24, gsb0 ;  /* 0x01e00000041879f0 */ /* 0x000fe20008001818 */
[----:B------:R-:W-:-:S02]  /*29d0*/  UIADD3 UR6, UR8, 0x6, URZ ;  /* 0x0000000608067890 */ /* 0x000fc4000fffe03f */
[----:B------:R-:W-:Y:S01]  /*29e0*/  UIADD3 UR4, UR9, 0x6, URZ ;  /* 0x0000000609047890 */ /* 0x000fe2000fffe03f */
[----:B------:R-:W-:Y:S01]  /*29f0*/  UMOV UR7, 0x40000040 ;  /* 0x4000004000077882 */ /* 0x000fe20000000000 */
[----:B------:R-:W-:Y:S01]  /*2a00*/  UMOV UR5, 0x40000040 ;  /* 0x4000004000057882 */ /* 0x000fe20000000000 */
[----:B------:R-:W-:Y:S01]  /*2a10*/  MUFU.TANH R234, R234 ;  /* 0x000000ea00ea7308 */ /* 0x000fe20000002400 */
[----:B-1----:R-:W-:Y:S07]  /*2a20*/  SHFL.IDX PT, R126, R16, R109, 0x1f ;  /* 0x00001f6d107e7589 */ /* 0x002fee00000e0000 */
[----:B------:R1:W3:Y:S08]  /*2a30*/  MUFU.TANH R198, R96 ;  /* 0x0000006000c67308 */ /* 0x0002f00000002400 */
[----:B------:R-:W-:Y:S01]  /*2a40*/  MUFU.TANH R237, R237 ;  /* 0x000000ed00ed7308 */ /* 0x000fe20000002400 */
[----:B-1----:R-:W-:-:S05]  /*2a50*/  FSEL R96, R219, -INF , P2 ;  /* 0xff800000db607808 */ /* 0x002fca0001000000 */
[--C-:B------:R-:W-:Y:S01]  /*2a60*/  FFMA.FTZ R96, R96, UR11, -R94.reuse ;  /* 0x0000000b60607c23 */ /* 0x100fe2000801085e */
[----:B------:R-:W-:Y:S01]  /*2a70*/  FFMA.FTZ R94, R88, UR11, -R94 ;  /* 0x0000000b585e7c23 */ /* 0x000fe2000801085e */
[----:B------:R1:W-:Y:S01]  /*2a80*/  MUFU.TANH R196, R99 ;  /* 0x0000006300c47308 */ /* 0x0003e20000002400 */
[C---:B------:R-:W-:Y:S01]  /*2a90*/  FSEL R88, R232.reuse, -INF , P2 ;  /* 0xff800000e8587808 */ /* 0x040fe20001000000 */
[----:B------:R-:W-:Y:S01]  /*2aa0*/  FFMA.FTZ R232, -R232, R232, 1 ;  /* 0x3f800000e8e87423 */ /* 0x000fe200000101e8 */
[----:B---3--:R-:W-:-:S03]  /*2ab0*/  FSEL R224, R198, -INF , P2 ;  /* 0xff800000c6e07808 */ /* 0x008fc60001000000 */
[--C-:B------:R-:W-:Y:S01]  /*2ac0*/  FFMA.FTZ R88, R88, UR11, -R116.reuse ;  /* 0x0000000b58587c23 */ /* 0x100fe20008010874 */
[----:B------:R-:W-:Y:S01]  /*2ad0*/  FFMA.FTZ R116, R98, UR11, -R116 ;  /* 0x0000000b62747c23 */ /* 0x000fe20008010874 */
[----:B------:R-:W-:Y:S01]  /*2ae0*/  MUFU.TANH R222, R222 ;  /* 0x000000de00de7308 */ /* 0x000fe20000002400 */
[C---:B-1----:R-:W-:Y:S01]  /*2af0*/  FSEL R99, R227.reuse, -INF , P1 ;  /* 0xff800000e3637808 */ /* 0x042fe20000800000 */
[----:B------:R-:W-:Y:S01]  /*2b00*/  FFMA.FTZ R227, -R227, R227, 1 ;  /* 0x3f800000e3e37423 */ /* 0x000fe200000101e3 */
[----:B------:R-:W-:-:S05]  /*2b10*/  FSEL R98, R11, -INF , P2 ;  /* 0xff8000000b627808 */ /* 0x000fca0001000000 */
[----:B------:R-:W-:Y:S01]  /*2b20*/  MUFU.TANH R229, R229 ;  /* 0x000000e500e57308 */ /* 0x000fe20000002400 */
[----:B--2---:R-:W-:-:S07]  /*2b30*/  FFMA.FTZ R98, R98, UR11, -R118 ;  /* 0x0000000b62627c23 */ /* 0x004fce0008010876 */
        /* <DEDUP_REMOVED lines=21> */
[----:B--2---:R-:W-:Y:S01]  /*2c90*/  FSEL R22, R233, -INF , P1 ;  /* 0xff800000e9167808 */ /* 0x004fe20000800000 */
[----:B------:R-:W-:-:S02]  /*2ca0*/  WARPGROUP.DEPBAR.LE gsb0, 0x0 ;  /* 0x00008000000079c5 */ /* 0x000fc40000010000 */
[----:B------:R-:W-:-:S04]  /*2cb0*/  WARPGROUP.ARRIVE ;  /* 0x00000000000079c5 */ /* 0x000fc80000000000 */
[----:B------:R2:W-:Y:S01]  /*2cc0*/  MUFU.EX2 R104, R91 ;  /* 0x0000005b00687308 */ /* 0x0005e20000000800 */
[----:B----4-:R-:W-:Y:S01]  /*2cd0*/  FSEL R117, R197, -INF , P1 ;  /* 0xff800000c5757808 */ /* 0x010fe20000800000 */
[----:B------:R-:W-:Y:S01]  /*2ce0*/  FFMA.FTZ R122, R22, UR11, -R122 ;  /* 0x0000000b167a7c23 */ /* 0x000fe2000801087a */
[----:B------:R-:W-:Y:S01]  /*2cf0*/  FSEL R22, R193, -INF , P1 ;  /* 0xff800000c1167808 */ /* 0x000fe20000800000 */
[----:B------:R-:W-:Y:S02]  /*2d00*/  HGMMA.64x128x16.F32.BF16 R24, gdesc[UR4], R24, gsb0 ;  /* 0x01e00000041879f0 */ /* 0x000fe40008001818 */
        /* <DEDUP_REMOVED lines=29> */
[----:B------:R3:W-:Y:S01]  /*2ee0*/  MUFU.TANH R175, R120 ;  /* 0x0000007800af7308 */ /* 0x0007e20000002400 */
        /* <DEDUP_REMOVED lines=22> */
[----:B------:R-:W-:Y:S01]  /*3050*/  MUFU.EX2 R113, R113 ;  /* 0x0000007100717308 */ /* 0x000fe20000000800 */
[----:B-1----:R-:W-:Y:S03]  /*3060*/  SHFL.IDX PT, R124, R13, R10, 0x1f ;  /* 0x00001f0a0d7c7589 */ /* 0x002fe600000e0000 */
[----:B------:R-:W-:Y:S01]  /*3070*/  FFMA.FTZ R213, R116, UR11, -R213 ;  /* 0x0000000b74d57c23 */ /* 0x000fe200080108d5 */
[----:B------:R-:W-:-:S03]  /*3080*/  FSEL R116, R178, -INF , P2 ;  /* 0xff800000b2747808 */ /* 0x000fc60001000000 */
[----:B------:R-:W-:Y:S08]  /*3090*/  MUFU.EX2 R97, R97 ;  /* 0x0000006100617308 */ /* 0x000ff00000000800 */
[----:B------:R-:W-:Y:S08]  /*30a0*/  MUFU.EX2 R103, R103 ;  /* 0x0000006700677308 */ /* 0x000ff00000000800 */
[----:B------:R-:W-:Y:S01]  /*30b0*/  MUFU.EX2 R91, R91 ;  /* 0x0000005b005b7308 */ /* 0x000fe20000000800 */
[----:B------:R-:W-:-:S02]  /*30c0*/  WARPGROUP.DEPBAR.LE gsb0, 0x0 ;  /* 0x00008000000079c5 */ /* 0x000fc40000010000 */
[----:B------:R1:W2:Y:S05]  /*30d0*/  LDS R211, [R23+0x400] ;  /* 0x0004000017d37984 */ /* 0x0002aa0000000800 */
[----:B------:R-:W3:Y:S01]  /*30e0*/  MUFU.EX2 R102, R102 ;  /* 0x0000006600667308 */ /* 0x000ee20000000800 */
[----:B------:R-:W-:Y:S01]  /*30f0*/  LDS R12, [R12+0x400] ;  /* 0x000400000c0c7984 */ /* 0x000fe20000000800 */
[----:B-1----:R-:W-:-:S06]  /*3100*/  FSEL R23, R196, -INF , P1 ;  /* 0xff800000c4177808 */ /* 0x002fcc0000800000 */
[----:B------:R-:W-:Y:S01]  /*3110*/  MUFU.TANH R218, R218 ;  /* 0x000000da00da7308 */ /* 0x000fe20000002400 */
[----:B------:R-:W-:Y:S01]  /*3120*/  FFMA.FTZ R129, R23, UR11, -R129 ;  /* 0x0000000b17817c23 */ /* 0x000fe20008010881 */
[----:B------:R-:W-:-:S05]  /*3130*/  FSEL R23, R192, -INF , P1 ;  /* 0xff800000c0177808 */ /* 0x000fca0000800000 */
[----:B------:R-:W-:Y:S01]  /*3140*/  FFMA.FTZ R205, R23, UR11, -R205 ;  /* 0x0000000b17cd7c23 */ /* 0x000fe200080108cd */
[----:B------:R-:W-:Y:S01]  /*3150*/  FSEL R23, R188, -INF , P1 ;  /* 0xff800000bc177808 */ /* 0x000fe20000800000 */
[----:B------:R-:W-:Y:S04]  /*3160*/  MUFU.TANH R217, R217 ;  /* 0x000000d900d97308 */ /* 0x000fe80000002400 */
[----:B------:R-:W-:-:S04]  /*3170*/  FFMA.FTZ R128, R23, UR11, -R128 ;  /* 0x0000000b17807c23 */ /* 0x000fc80008010880 */
[----:B------:R1:W-:Y:S08]  /*3180*/  MUFU.EX2 R23, R115 ;  /* 0x0000007300177308 */ /* 0x0003f00000000800 */
[----:B------:R-:W4:Y:S01]  /*3190*/  MUFU.EX2 R94, R94 ;  /* 0x0000005e005e7308 */ /* 0x000f220000000800 */
[----:B-1----:R1:W3:Y:S04]  /*31a0*/  SHFL.IDX PT, R115, R16, R114, 0x1f ;  /* 0x00001f7210737589 */ /* 0x0022e800000e0000 */
[----:B--2---:R-:W2:Y:S03]  /*31b0*/  SHFL.IDX PT, R203, R211, R109, 0x1f ;  /* 0x00001f6dd3cb7589 */ /* 0x004ea600000e0000 */
[----:B------:R-:W4:Y:S01]  /*31c0*/  MUFU.EX2 R101, R101 ;  /* 0x0000006500657308 */ /* 0x000f220000000800 */
[----:B------:R-:W4:Y:S01]  /*31d0*/  SHFL.IDX PT, R212, R211, R108, 0x1f ;  /* 0x00001f6cd3d47589 */ /* 0x000f2200000e0000 */
[----:B-1----:R-:W-:-:S03]  /*31e0*/  FSEL R16, R180, -INF , P1 ;  /* 0xff800000b4107808 */ /* 0x002fc60000800000 */
[----:B------:R-:W1:Y:S02]  /*31f0*/  SHFL.IDX PT, R206, R211, R10, 0x1f ;  /* 0x00001f0ad3ce7589 */ /* 0x000e6400000e0000 */
[----:B------:R-:W-:Y:S02]  /*3200*/  FFMA.FTZ R119, R16, UR11, -R119 ;  /* 0x0000000b10777c23 */ /* 0x000fe40008010877 */
[----:B------:R-:W1:Y:S01]  /*3210*/  SHFL.IDX PT, R204, R211, R106, 0x1f ;  /* 0x00001f6ad3cc7589 */ /* 0x000e6200000e0000 */
[----:B------:R2:W-:Y:S03]  /*3220*/  MUFU.EX2 R16, R118 ;  /* 0x0000007600107308 */ /* 0x0005e60000000800 */
[----:B------:R-:W1:Y:S04]  /*3230*/  SHFL.IDX PT, R226, R211, R112, 0x1f ;  /* 0x00001f70d3e27589 */ /* 0x000e6800000e0000 */
[----:B------:R-:W-:Y:S01]  /*3240*/  SHFL.IDX PT, R223, R211, R110, 0x1f ;  /* 0x00001f6ed3df7589 */ /* 0x000fe200000e0000 */
[----:B---3--:R-:W-:Y:S01]  /*3250*/  FFMA.FTZ R116, R116, UR11, -R115 ;  /* 0x0000000b74747c23 */ /* 0x008fe20008010873 */
[--C-:B--2---:R-:W-:Y:S01]  /*3260*/  FFMA.FTZ R118, R208, UR11, -R117.reuse ;  /* 0x0000000bd0767c23 */ /* 0x104fe20008010875 */
[----:B------:R-:W-:Y:S01]  /*3270*/  FFMA.FTZ R117, R207, UR11, -R117 ;  /* 0x0000000bcf757c23 */ /* 0x000fe20008010875 */
[----:B------:R-:W-:Y:S01]  /*3280*/  FADD.FTZ R207, R28, -R203 ;  /* 0x800000cb1ccf7221 */ /* 0x000fe20000010000 */
[----:B------:R-:W-:Y:S01]  /*3290*/  FFMA.FTZ R115, R123, UR11, -R115 ;  /* 0x0000000b7b737c23 */ /* 0x000fe20008010873 */
[----:B------:R2:W-:Y:S01]  /*32a0*/  MUFU.EX2 R28, R135 ;  /* 0x00000087001c7308 */ /* 0x0005e20000000800 */
[----:B------:R-:W3:Y:S01]  /*32b0*/  SHFL.IDX PT, R123, R13, R106, 0x1f ;  /* 0x00001f6a0d7b7589 */ /* 0x000ee200000e0000 */
[----:B----4-:R-:W-:Y:S01]  /*32c0*/  FADD.FTZ R208, R29, -R212 ;  /* 0x800000d41dd07221 */ /* 0x010fe20000010000 */
[----:B------:R-:W-:Y:S01]  /*32d0*/  FADD.FTZ R203, R30, -R203 ;  /* 0x800000cb1ecb7221 */ /* 0x000fe20000010000 */
[----:B------:R-:W-:Y:S01]  /*32e0*/  FMUL.FTZ R207, R102, R207 ;  /* 0x000000cf66cf7220 */ /* 0x000fe20000410000 */
[--C-:B-1----:R-:W-:Y:S01]  /*32f0*/  FADD.FTZ R210, R24, -R206.reuse ;  /* 0x800000ce18d27221 */ /* 0x102fe20000010000 */
[----:B------:R-:W-:-:S02]  /*3300*/  FADD.FTZ R206, R26, -R206 ;  /* 0x800000ce1ace7221 */ /* 0x000fc40000010000 */
[----:B------:R1:W-:Y:S01]  /*3310*/  MUFU.EX2 R30, R224 ;  /* 0x000000e0001e7308 */ /* 0x0003e20000000800 */
[----:B--2---:R-:W-:Y:S01]  /*3320*/  FADD.FTZ R135, R31, -R212 ;  /* 0x800000d41f877221 */ /* 0x004fe20000010000 */
[--C-:B------:R-:W-:Y:S01]  /*3330*/  FADD.FTZ R209, R25, -R204.reuse ;  /* 0x800000cc19d17221 */ /* 0x100fe20000010000 */
[----:B------:R-:W-:Y:S01]  /*3340*/  SHFL.IDX PT, R212, R211, R111, 0x1f ;  /* 0x00001f6fd3d47589 */ /* 0x000fe200000e0000 */
[----:B------:R-:W-:Y:S01]  /*3350*/  FADD.FTZ R204, R27, -R204 ;  /* 0x800000cc1bcc7221 */ /* 0x000fe20000010000 */
[----:B------:R-:W-:Y:S01]  /*3360*/  FSEL R27, R175, -INF , P2 ;  /* 0xff800000af1b7808 */ /* 0x000fe20001000000 */
[----:B------:R-:W-:Y:S01]  /*3370*/  FMUL.FTZ R206, R104, R206 ;  /* 0x000000ce68ce7220 */ /* 0x000fe20000410000 */
[----:B------:R-:W2:Y:S01]  /*3380*/  SHFL.IDX PT, R211, R211, R114, 0x1f ;  /* 0x00001f72d3d37589 */ /* 0x000ea200000e0000 */
[----:B------:R-:W-:Y:S01]  /*3390*/  FSEL R26, R173, -INF , P1 ;  /* 0xff800000ad1a7808 */ /* 0x000fe20000800000 */
[--C-:B-1----:R-:W-:Y:S01]  /*33a0*/  FADD.FTZ R224, R32, -R226.reuse ;  /* 0x800000e220e07221 */ /* 0x102fe20000010000 */
[----:B------:R-:W-:Y:S01]  /*33b0*/  FADD.FTZ R226, R34, -R226 ;  /* 0x800000e222e27221 */ /* 0x000fe20000010000 */
[----:B------:R-:W1:Y:S01]  /*33c0*/  SHFL.IDX PT, R31, R13, R108, 0x1f ;  /* 0x00001f6c0d1f7589 */ /* 0x000e6200000e0000 */
[----:B------:R-:W-:Y:S01]  /*33d0*/  FSEL R25, R174, -INF , P2 ;  /* 0xff800000ae197808 */ /* 0x000fe20001000000 */
[----:B------:R4:W-:Y:S01]  /*33e0*/  MUFU.EX2 R29, R122 ;  /* 0x0000007a001d7308 */ /* 0x0009e20000000800 */
[----:B------:R-:W-:Y:S01]  /*33f0*/  FSEL R24, R172, -INF , P1 ;  /* 0xff800000ac187808 */ /* 0x000fe20000800000 */
[----:B------:R-:W-:Y:S01]  /*3400*/  SHFL.IDX PT, R34, R13, R110, 0x1f ;  /* 0x00001f6e0d227589 */ /* 0x000fe200000e0000 */
[--C-:B------:R-:W-:Y:S01]  /*3410*/  FFMA.FTZ R27, R27, UR11, -R124.reuse ;  /* 0x0000000b1b1b7c23 */ /* 0x100fe2000801087c */
[----:B------:R-:W-:Y:S01]  /*3420*/  FFMA.FTZ R26, R26, UR11, -R124 ;  /* 0x0000000b1a1a7c23 */ /* 0x000fe2000801087c */
[--C-:B---3--:R-:W-:Y:S01]  /*3430*/  FFMA.FTZ R25, R25, UR11, -R123.reuse ;  /* 0x0000000b19197c23 */ /* 0x108fe2000801087b */
[----:B------:R-:W-:Y:S01]  /*3440*/  FFMA.FTZ R24, R24, UR11, -R123 ;  /* 0x0000000b18187c23 */ /* 0x000fe2000801087b */
[----:B------:R-:W-:Y:S01]  /*3450*/  FSEL R124, R171, -INF , P2 ;  /* 0xff800000ab7c7808 */ /* 0x000fe20001000000 */
[----:B------:R3:W-:Y:S01]  /*3460*/  MUFU.EX2 R32, R121 ;  /* 0x0000007900207308 */ /* 0x0007e20000000800 */
[----:B----4-:R-:W-:Y:S01]  /*3470*/  FSEL R122, R170, -INF , P2 ;  /* 0xff800000aa7a7808 */ /* 0x010fe20001000000 */
[----:B------:R-:W-:Y:S01]  /*3480*/  FADD.FTZ R33, R33, -R223 ;  /* 0x800000df21217221 */ /* 0x000fe20000010000 */
[----:B------:R-:W-:Y:S01]  /*3490*/  FSEL R123, R169, -INF , P1 ;  /* 0xff800000a97b7808 */ /* 0x000fe20000800000 */
[----:B------:R-:W-:Y:S01]  /*34a0*/  FFMA.FTZ R124, R124, UR11, -R225 ;  /* 0x0000000b7c7c7c23 */ /* 0x000fe200080108e1 */
[----:B------:R-:W-:Y:S01]  /*34b0*/  FADD.FTZ R223, R35, -R223 ;  /* 0x800000df23df7221 */ /* 0x000fe20000010000 */
[----:B------:R-:W-:Y:S01]  /*34c0*/  FMUL.FTZ R210, R113, R210 ;  /* 0x000000d271d27220 */ /* 0x000fe20000410000 */
[----:B------:R-:W4:Y:S01]  /*34d0*/  SHFL.IDX PT, R35, R13, R111, 0x1f ;  /* 0x00001f6f0d237589 */ /* 0x000f2200000e0000 */
[----:B------:R-:W-:Y:S01]  /*34e0*/  FFMA.FTZ R123, R123, UR11, -R225 ;  /* 0x0000000b7b7b7c23 */ /* 0x000fe200080108e1 */
[----:B---3--:R-:W-:Y:S01]  /*34f0*/  FSEL R121, R168, -INF , P1 ;  /* 0xff800000a8797808 */ /* 0x008fe20000800000 */
[--C-:B--2---:R-:W-:Y:S01]  /*3500*/  FADD.FTZ R37, R37, -R211.reuse ;  /* 0x800000d325257221 */ /* 0x104fe20000010000 */
[----:B------:R-:W-:Y:S01]  /*3510*/  FADD.FTZ R39, R39, -R211 ;  /* 0x800000d327277221 */ /* 0x000fe20000010000 */
[--C-:B------:R-:W-:Y:S01]  /*3520*/  FADD.FTZ R225, R36, -R212.reuse ;  /* 0x800000d424e17221 */ /* 0x100fe20000010000 */
[----:B------:R-:W2:Y:S01]  /*3530*/  SHFL.IDX PT, R211, R13, R112, 0x1f ;  /* 0x00001f700dd37589 */ /* 0x000ea200000e0000 */
[--C-:B-1----:R-:W-:Y:S01]  /*3540*/  FFMA.FTZ R122, R122, UR11, -R31.reuse ;  /* 0x0000000b7a7a7c23 */ /* 0x102fe2000801081f */
[----:B------:R-:W-:Y:S01]  /*3550*/  FFMA.FTZ R121, R121, UR11, -R31 ;  /* 0x0000000b79797c23 */ /* 0x000fe2000801081f */
[----:B------:R-:W-:Y:S01]  /*3560*/  FMUL.FTZ R36, R105, R204 ;  /* 0x000000cc69247220 */ /* 0x000fe20000410000 */
[----:B------:R1:W-:Y:S01]  /*3570*/  MUFU.EX2 R31, R129 ;  /* 0x00000081001f7308 */ /* 0x0003e20000000800 */
[----:B------:R-:W-:Y:S01]  /*3580*/  FADD.FTZ R38, R38, -R212 ;  /* 0x800000d426267221 */ /* 0x000fe20000010000 */
[----:B------:R-:W-:Y:S01]  /*3590*/  FSEL R212, R9, -INF , P2 ;  /* 0xff80000009d47808 */ /* 0x000fe20001000000 */
[----:B------:R-:W-:Y:S01]  /*35a0*/  FMUL.FTZ R203, R97, R203 ;  /* 0x000000cb61cb7220 */ /* 0x000fe20000410000 */
[----:B------:R-:W-:Y:S01]  /*35b0*/  FFMA.FTZ R204, -R21, R21, 1 ;  /* 0x3f80000015cc7423 */ /* 0x000fe20000010115 */
[----:B------:R-:W-:Y:S01]  /*35c0*/  FMUL.FTZ R223, R94, R223 ;  /* 0x000000df5edf7220 */ /* 0x000fe20000410000 */
[----:B------:R-:W-:Y:S01]  /*35d0*/  FMUL.FTZ R135, R101, R135 ;  /* 0x0000008765877220 */ /* 0x000fe20000410000 */
[----:B------:R-:W-:Y:S01]  /*35e0*/  FMUL.FTZ R209, R107, R209 ;  /* 0x000000d16bd17220 */ /* 0x000fe20000410000 */
[----:B------:R3:W-:Y:S01]  /*35f0*/  MUFU.EX2 R21, R131 ;  /* 0x0000008300157308 */ /* 0x0007e20000000800 */
[----:B-1----:R-:W-:Y:S01]  /*3600*/  FFMA.FTZ R129, -R17, R17, 1 ;  /* 0x3f80000011817423 */ /* 0x002fe20000010111 */
[----:B------:R-:W-:Y:S01]  /*3610*/  FMUL.FTZ R204, R204, R207 ;  /* 0x000000cfcccc7220 */ /* 0x000fe20000410000 */
[----:B------:R-:W-:-:S02]  /*3620*/  FSEL R207, R3, -INF , P2 ;  /* 0xff80000003cf7808 */ /* 0x000fc40001000000 */
[----:B------:R-:W-:Y:S01]  /*3630*/  FMUL.FTZ R129, R129, R210 ;  /* 0x000000d281817220 */ /* 0x000fe20000410000 */
[----:B------:R-:W-:Y:S02]  /*3640*/  FSEL R210, R7, -INF , P2 ;  /* 0xff80000007d27808 */ /* 0x000fe40001000000 */
[----:B------:R1:W-:Y:S01]  /*3650*/  MUFU.EX2 R17, R134 ;  /* 0x0000008600117308 */ /* 0x0003e20000000800 */
[----:B---3--:R-:W-:Y:S01]  /*3660*/  FFMA.FTZ R131, -R216, R216, 1 ;  /* 0x3f800000d8837423 */ /* 0x008fe200000101d8 */
[----:B----4-:R-:W-:Y:S01]  /*3670*/  FFMA.FTZ R207, R207, UR11, -R35 ;  /* 0x0000000bcfcf7c23 */ /* 0x010fe20008010823 */
[----:B------:R-:W-:Y:S01]  /*3680*/  FFMA.FTZ R210, R210, UR11, -R34 ;  /* 0x0000000bd2d27c23 */ /* 0x000fe20008010822 */
[----:B--2---:R-:W-:Y:S01]  /*3690*/  FFMA.FTZ R212, R212, UR11, -R211 ;  /* 0x0000000bd4d47c23 */ /* 0x004fe200080108d3 */
        /* <DEDUP_REMOVED lines=21> */
[----:B--2---:R-:W-:Y:S01]  /*37f0*/  FMUL.FTZ R38, R89, R38 ;  /* 0x0000002659267220 */ /* 0x004fe20000410000 */
[----:B------:R-:W-:-:S03]  /*3800*/  FFMA.FTZ R209, R209, UR11, -R19 ;  /* 0x0000000bd1d17c23 */ /* 0x000fc60008010813 */
        /* <DEDUP_REMOVED lines=20> */
[----:B------:R-:W1:Y:S01]  /*3950*/  MUFU.EX2 R90, R90 ;  /* 0x0000005a005a7308 */ /* 0x000e620000000800 */
        /* <DEDUP_REMOVED lines=10> */
[----:B------:R-:W-:Y:S01]  /*3a00*/  FMUL.FTZ R39, R90, R39 ;  /* 0x000000275a277220 */ /* 0x000fe20000410000 */
[----:B------:R-:W-:Y:S01]  /*3a10*/  FMUL.FTZ R130, R130, R223 ;  /* 0x000000df82827220 */ /* 0x000fe20000410000 */
[----:B------:R-:W-:Y:S01]  /*3a20*/  FADD.FTZ R41, R41, -R219 ;  /* 0x800000db29297221 */ /* 0x000fe20000010000 */
[----:B------:R-:W1:Y:S01]  /*3a30*/  SHFL.IDX PT, R223, R12, R112, 0x1f ;  /* 0x00001f700cdf7589 */ /* 0x000e6200000e0000 */
[----:B------:R-:W3:Y:S01]  /*3a40*/  MUFU.EX2 R100, R100 ;  /* 0x0000006400647308 */ /* 0x000ee20000000800 */
[----:B----4-:R-:W-:Y:S01]  /*3a50*/  FADD.FTZ R44, R44, -R220 ;  /* 0x800000dc2c2c7221 */ /* 0x010fe20000010000 */
[----:B------:R-:W-:Y:S01]  /*3a60*/  FADD.FTZ R49, R49, -R224 ;  /* 0x800000e031317221 */ /* 0x000fe20000010000 */
[----:B------:R-:W-:-:S05]  /*3a70*/  FMUL.FTZ R41, R23, R41 ;  /* 0x0000002917297220 */ /* 0x000fca0000410000 */
[----:B------:R-:W4:Y:S01]  /*3a80*/  MUFU.EX2 R98, R98 ;  /* 0x0000006200627308 */ /* 0x000f220000000800 */
[----:B--2---:R-:W-:-:S07]  /*3a90*/  FMUL.FTZ R40, R88, R40 ;  /* 0x0000002858287220 */ /* 0x004fce0000410000 */
[----:B------:R-:W2:Y:S01]  /*3aa0*/  MUFU.EX2 R99, R99 ;  /* 0x0000006300637308 */ /* 0x000ea20000000800 */
[----:B---3--:R-:W-:Y:S01]  /*3ab0*/  FMUL.FTZ R43, R100, R43 ;  /* 0x0000002b642b7220 */ /* 0x008fe20000410000 */
[----:B------:R-:W-:Y:S01]  /*3ac0*/  FFMA.FTZ R233, -R233, R233, 1 ;  /* 0x3f800000e9e97423 */ /* 0x000fe200000101e9 */
[----:B------:R-:W-:Y:S01]  /*3ad0*/  FFMA.FTZ R237, -R237, R237, 1 ;  /* 0x3f800000eded7423 */ /* 0x000fe200000101ed */
[----:B------:R-:W-:Y:S01]  /*3ae0*/  FADD.FTZ R46, R46, -R220 ;  /* 0x800000dc2e2e7221 */ /* 0x000fe20000010000 */
[----:B------:R-:W-:Y:S01]  /*3af0*/  FADD.FTZ R47, R47, -R225 ;  /* 0x800000e12f2f7221 */ /* 0x000fe20000010000 */
[----:B------:R-:W-:Y:S01]  /*3b00*/  FADD.FTZ R51, R51, -R224 ;  /* 0x800000e033337221 */ /* 0x000fe20000010000 */
[--C-:B-1----:R-:W-:Y:S01]  /*3b10*/  FADD.FTZ R50, R50, -R223.reuse ;  /* 0x800000df32327221 */ /* 0x102fe20000010000 */
[----:B------:R1:W-:Y:S01]  /*3b20*/  MUFU.EX2 R33, R128 ;  /* 0x0000008000217308 */ /* 0x0003e20000000800 */
[----:B------:R-:W-:Y:S01]  /*3b30*/  FADD.FTZ R48, R48, -R223 ;  /* 0x800000df30307221 */ /* 0x000fe20000010000 */
[----:B------:R-:W-:-:S06]  /*3b40*/  FADD.FTZ R52, R52, -R221 ;  /* 0x800000dd34347221 */ /* 0x000fcc0000010000 */
[----:B------:R3:W-:Y:S01]  /*3b50*/  MUFU.EX2 R19, R127 ;  /* 0x0000007f00137308 */ /* 0x0007e20000000800 */
[----:B-1----:R-:W-:Y:S01]  /*3b60*/  FFMA.FTZ R128, -R222, R222, 1 ;  /* 0x3f800000de807423 */ /* 0x002fe200000101de */
[----:B------:R-:W-:Y:S01]  /*3b70*/  FMUL.FTZ R50, R29, R50 ;  /* 0x000000321d327220 */ /* 0x000fe20000410000 */
[----:B------:R1:W1:Y:S01]  /*3b80*/  SHFL.IDX PT, R222, R12, R114, 0x1f ;  /* 0x00001f720cde7589 */ /* 0x00026200000e0000 */
[----:B----4-:R-:W-:Y:S01]  /*3b90*/  FMUL.FTZ R44, R98, R44 ;  /* 0x0000002c622c7220 */ /* 0x010fe20000410000 */
[----:B------:R-:W-:-:S03]  /*3ba0*/  FMUL.FTZ R128, R128, R20 ;  /* 0x0000001480807220 */ /* 0x000fc60000410000 */
[----:B------:R4:W4:Y:S01]  /*3bb0*/  MUFU.EX2 R15, R214 ;  /* 0x000000d6000f7308 */ /* 0x0009220000000800 */
[----:B---3--:R-:W-:Y:S01]  /*3bc0*/  FFMA.FTZ R127, -R230, R230, 1 ;  /* 0x3f800000e67f7423 */ /* 0x008fe200000101e6 */
[----:B--2---:R-:W-:Y:S01]  /*3bd0*/  FMUL.FTZ R216, R99, R216 ;  /* 0x000000d863d87220 */ /* 0x004fe20000410000 */
[----:B------:R-:W-:Y:S02]  /*3be0*/  FADD.FTZ R221, R54, -R221 ;  /* 0x800000dd36dd7221 */ /* 0x000fe40000010000 */
[----:B------:R-:W-:-:S03]  /*3bf0*/  FMUL.FTZ R127, R127, R37 ;  /* 0x000000257f7f7220 */ /* 0x000fc60000410000 */
[----:B-1----:R1:W-:Y:S01]  /*3c00*/  MUFU.EX2 R12, R126 ;  /* 0x0000007e000c7308 */ /* 0x0023e20000000800 */
[----:B----4-:R-:W-:-:S07]  /*3c10*/  FMUL.FTZ R214, R232, R40 ;  /* 0x00000028e8d67220 */ /* 0x010fce0000410000 */
[----:B------:R2:W-:Y:S01]  /*3c20*/  MUFU.EX2 R20, R125 ;  /* 0x0000007d00147308 */ /* 0x0005e20000000800 */
[----:B-1----:R-:W-:Y:S01]  /*3c30*/  FFMA.FTZ R126, -R229, R229, 1 ;  /* 0x3f800000e57e7423 */ /* 0x002fe200000101e5 */
[----:B------:R-:W-:Y:S01]  /*3c40*/  FMUL.FTZ R46, R16, R46 ;  /* 0x0000002e102e7220 */ /* 0x000fe20000410000 */
[--C-:B------:R-:W-:Y:S01]  /*3c50*/  FADD.FTZ R219, R53, -R222.reuse ;  /* 0x800000de35db7221 */ /* 0x100fe20000010000 */
[----:B------:R-:W-:Y:S01]  /*3c60*/  FADD.FTZ R222, R55, -R222 ;  /* 0x800000de37de7221 */ /* 0x000fe20000010000 */
[----:B------:R-:W-:-:S03]  /*3c70*/  FMUL.FTZ R126, R126, R38 ;  /* 0x000000267e7e7220 */ /* 0x000fc60000410000 */
[----:B------:R1:W-:Y:S01]  /*3c80*/  MUFU.EX2 R38, R213 ;  /* 0x000000d500267308 */ /* 0x0003e20000000800 */
[----:B--2---:R-:W-:-:S07]  /*3c90*/  FMUL.FTZ R125, R227, R39 ;  /* 0x00000027e37d7220 */ /* 0x004fce0000410000 */
[----:B------:R2:W-:Y:S01]  /*3ca0*/  MUFU.EX2 R37, R215 ;  /* 0x000000d700257308 */ /* 0x0005e20000000800 */
[----:B-1----:R-:W-:-:S04]  /*3cb0*/  FFMA.FTZ R213, -R235, R235, 1 ;  /* 0x3f800000ebd57423 */ /* 0x002fc800000101eb */
[----:B------:R-:W-:Y:S01]  /*3cc0*/  FMUL.FTZ R213, R213, R42 ;  /* 0x0000002ad5d57220 */ /* 0x000fe20000410000 */
[----:B------:R-:W-:Y:S02]  /*3cd0*/  FFMA.FTZ R42, -R11, R11, 1 ;  /* 0x3f8000000b2a7423 */ /* 0x000fe4000001010b */
[----:B------:R1:W-:Y:S01]  /*3ce0*/  MUFU.EX2 R39, R120 ;  /* 0x0000007800277308 */ /* 0x0003e20000000800 */
[----:B--2---:R-:W-:Y:S01]  /*3cf0*/  FFMA.FTZ R215, -R236, R236, 1 ;  /* 0x3f800000ecd77423 */ /* 0x004fe200000101ec */
[----:B------:R-:W-:Y:S01]  /*3d00*/  FMUL.FTZ R47, R28, R47 ;  /* 0x0000002f1c2f7220 */ /* 0x000fe20000410000 */
[----:B------:R-:W-:Y:S01]  /*3d10*/  FMUL.FTZ R48, R30, R48 ;  /* 0x000000301e307220 */ /* 0x000fe20000410000 */
[----:B------:R-:W-:Y:S01]  /*3d20*/  FMUL.FTZ R51, R31, R51 ;  /* 0x000000331f337220 */ /* 0x000fe20000410000 */
[----:B------:R-:W-:-:S03]  /*3d30*/  FMUL.FTZ R215, R215, R41 ;  /* 0x00000029d7d77220 */ /* 0x000fc60000410000 */
[----:B------:R2:W-:Y:S01]  /*3d40*/  MUFU.EX2 R40, R119 ;  /* 0x0000007700287308 */ /* 0x0005e20000000800 */
[----:B-1----:R-:W-:Y:S01]  /*3d50*/  FMUL.FTZ R120, R231, R43 ;  /* 0x0000002be7787220 */ /* 0x002fe20000410000 */
[----:B------:R-:W-:Y:S01]  /*3d60*/  FMUL.FTZ R43, R32, R49 ;  /* 0x00000031202b7220 */ /* 0x000fe20000410000 */
[----:B------:R-:W-:Y:S01]  /*3d70*/  FFMA.FTZ R41, -R199, R199, 1 ;  /* 0x3f800000c7297423 */ /* 0x000fe200000101c7 */
[----:B------:R-:W-:Y:S01]  /*3d80*/  FMUL.FTZ R49, R233, R50 ;  /* 0x00000032e9317220 */ /* 0x000fe20000410000 */
[----:B------:R-:W-:Y:S01]  /*3d90*/  FFMA.FTZ R55, -R234, R234, 1 ;  /* 0x3f800000ea377423 */ /* 0x000fe200000101ea */
[----:B------:R-:W-:Y:S01]  /*3da0*/  FMUL.FTZ R50, R237, R43 ;  /* 0x0000002bed327220 */ /* 0x000fe20000410000 */
[----:B------:R-:W-:Y:S01]  /*3db0*/  FFMA.FTZ R43, -R196, R196, 1 ;  /* 0x3f800000c42b7423 */ /* 0x000fe200000101c4 */
[----:B------:R-:W-:Y:S01]  /*3dc0*/  FFMA.FTZ R54, -R198, R198, 1 ;  /* 0x3f800000c6367423 */ /* 0x000fe200000101c6 */
[----:B--2---:R-:W-:Y:S01]  /*3dd0*/  FMUL.FTZ R119, R42, R44 ;  /* 0x0000002c2a777220 */ /* 0x004fe20000410000 */
[----:B------:R-:W-:Y:S01]  /*3de0*/  FFMA.FTZ R42, -R197, R197, 1 ;  /* 0x3f800000c52a7423 */ /* 0x000fe200000101c5 */
[----:B------:R-:W-:Y:S01]  /*3df0*/  FMUL.FTZ R216, R41, R216 ;  /* 0x000000d829d87220 */ /* 0x000fe20000410000 */
[----:B------:R-:W-:Y:S01]  /*3e00*/  FMUL.FTZ R51, R43, R51 ;  /* 0x000000332b337220 */ /* 0x000fe20000410000 */
[----:B------:R1:W-:Y:S01]  /*3e10*/  MUFU.EX2 R41, R118 ;  /* 0x0000007600297308 */ /* 0x0003e20000000800 */
[----:B------:R-:W-:Y:S01]  /*3e20*/  FMUL.FTZ R55, R55, R46 ;  /* 0x0000002e37377220 */ /* 0x000fe20000410000 */
[----:B------:R-:W-:Y:S01]  /*3e30*/  FMUL.FTZ R54, R54, R48 ;  /* 0x0000003036367220 */ /* 0x000fe20000410000 */
[----:B------:R-:W2:Y:S04]  /*3e40*/  SHFL.IDX PT, R46, R45, R10, 0x1f ;  /* 0x00001f0a2d2e7589 */ /* 0x000ea800000e0000 */
[----:B------:R-:W3:Y:S01]  /*3e50*/  SHFL.IDX PT, R48, R45, R109, 0x1f ;  /* 0x00001f6d2d307589 */ /* 0x000ee200000e0000 */
[----:B------:R4:W-:Y:S01]  /*3e60*/  MUFU.EX2 R43, R116 ;  /* 0x00000074002b7308 */ /* 0x0009e20000000800 */
[----:B-1----:R-:W-:-:S02]  /*3e70*/  FMUL.FTZ R118, R42, R47 ;  /* 0x0000002f2a767220 */ /* 0x002fc40000410000 */
[----:B------:R-:W1:Y:S04]  /*3e80*/  SHFL.IDX PT, R47, R45, R106, 0x1f ;  /* 0x00001f6a2d2f7589 */ /* 0x000e6800000e0000 */
[----:B------:R-:W-:Y:S01]  /*3e90*/  SHFL.IDX PT, R224, R45, R108, 0x1f ;  /* 0x00001f6c2de07589 */ /* 0x000fe200000e0000 */
[----:B------:R2:W-:Y:S03]  /*3ea0*/  MUFU.EX2 R42, R117 ;  /* 0x00000075002a7308 */ /* 0x0005e60000000800 */
[----:B------:R-:W-:Y:S04]  /*3eb0*/  SHFL.IDX PT, R223, R45, R110, 0x1f ;  /* 0x00001f6e2ddf7589 */ /* 0x000fe800000e0000 */
[----:B----4-:R-:W-:Y:S01]  /*3ec0*/  SHFL.IDX PT, R116, R45, R111, 0x1f ;  /* 0x00001f6f2d747589 */ /* 0x010fe200000e0000 */
[----:B------:R4:W-:Y:S03]  /*3ed0*/  MUFU.EX2 R44, R115 ;  /* 0x00000073002c7308 */ /* 0x0009e60000000800 */
[----:B--2---:R-:W2:Y:S04]  /*3ee0*/  SHFL.IDX PT, R117, R45, R112, 0x1f ;  /* 0x00001f702d757589 */ /* 0x004ea800000e0000 */
[----:B------:R1:W-:Y:S01]  /*3ef0*/  SHFL.IDX PT, R220, R45, R114, 0x1f ;  /* 0x00001f722ddc7589 */ /* 0x0003e200000e0000 */
[----:B------:R-:W2:Y:S01]  /*3f00*/  MUFU.EX2 R93, R93 ;  /* 0x0000005d005d7308 */ /* 0x000ea20000000800 */
[----:B----4-:R-:W-:Y:S01]  /*3f10*/  FMUL.FTZ R115, R13, R219 ;  /* 0x000000db0d737220 */ /* 0x010fe20000410000 */
[----:B------:R-:W-:Y:S01]  /*3f20*/  FFMA.FTZ R219, -R192, R192, 1 ;  /* 0x3f800000c0db7423 */ /* 0x000fe200000101c0 */
[----:B------:R-:W-:Y:S01]  /*3f30*/  FMUL.FTZ R222, R36, R222 ;  /* 0x000000de24de7220 */ /* 0x000fe20000410000 */
[----:B------:R-:W4:Y:S01]  /*3f40*/  LDL.LU R11, [R1+0xb0] ;  /* 0x0000b000010b7983 */ /* 0x000f220000300800 */
[----:B------:R-:W-:Y:S01]  /*3f50*/  FADD.FTZ R56, R56, -R46 ;  /* 0x8000002e38387221 */ /* 0x000fe20000010000 */
[----:B---3--:R-:W-:Y:S01]  /*3f60*/  FADD.FTZ R60, R60, -R48 ;  /* 0x800000303c3c7221 */ /* 0x008fe20000010000 */
[----:B-1----:R-:W-:Y:S01]  /*3f70*/  FFMA.FTZ R45, -R194, R194, 1 ;  /* 0x3f800000c22d7423 */ /* 0x002fe200000101c2 */
[----:B------:R-:W-:Y:S01]  /*3f80*/  FADD.FTZ R57, R57, -R47 ;  /* 0x8000002f39397221 */ /* 0x000fe20000010000 */
[----:B------:R1:W5:Y:S02]  /*3f90*/  LDL.LU R199, [R1+0xac] ;  /* 0x0000ac0001c77983 */ /* 0x0003640000300800 */
[----:B------:R-:W-:-:S02]  /*3fa0*/  FMUL.FTZ R115, R45, R115 ;  /* 0x000000732d737220 */ /* 0x000fc40000410000 */
[----:B------:R3:W1:Y:S01]  /*3fb0*/  MUFU.EX2 R45, R27 ;  /* 0x0000001b002d7308 */ /* 0x0006620000000800 */
[----:B--2---:R-:W-:Y:S01]  /*3fc0*/  FADD.FTZ R64, R64, -R117 ;  /* 0x8000007540407221 */ /* 0x004fe20000010000 */
[----:B------:R-:W-:Y:S01]  /*3fd0*/  FADD.FTZ R48, R62, -R48 ;  /* 0x800000303e307221 */ /* 0x000fe20000010000 */
[----:B------:R-:W-:Y:S01]  /*3fe0*/  FFMA.FTZ R53, -R195, R195, 1 ;  /* 0x3f800000c3357423 */ /* 0x000fe200000101c3 */
[----:B------:R-:W-:Y:S01]  /*3ff0*/  FMUL.FTZ R52, R17, R52 ;  /* 0x0000003411347220 */ /* 0x000fe20000410000 */
[----:B------:R-:W-:Y:S01]  /*4000*/  FADD.FTZ R58, R58, -R46 ;  /* 0x8000002e3a3a7221 */ /* 0x000fe20000010000 */
[----:B---3--:R-:W-:Y:S01]  /*4010*/  FMUL.FTZ R27, R219, R222 ;  /* 0x000000dedb1b7220 */ /* 0x008fe20000410000 */
[----:B------:R2:W5:Y:S01]  /*4020*/  LDL.LU R198, [R1+0xa8] ;  /* 0x0000a80001c67983 */ /* 0x0005620000300800 */
[----:B------:R-:W-:Y:S01]  /*4030*/  FADD.FTZ R59, R59, -R47 ;  /* 0x8000002f3b3b7221 */ /* 0x000fe20000010000 */
[--C-:B------:R-:W-:Y:S01]  /*4040*/  FADD.FTZ R63, R63, -R224.reuse ;  /* 0x800000e03f3f7221 */ /* 0x100fe20000010000 */
[----:B------:R-:W-:Y:S01]  /*4050*/  FADD.FTZ R67, R67, -R223 ;  /* 0x800000df43437221 */ /* 0x000fe20000010000 */
[----:B------:R3:W1:Y:S01]  /*4060*/  LDS R219, [R14+0x400] ;  /* 0x000400000edb7984 */ /* 0x0006620000000800 */
[----:B------:R-:W-:Y:S01]  /*4070*/  FMUL.FTZ R64, R15, R64 ;  /* 0x000000400f407220 */ /* 0x000fe20000410000 */
[----:B------:R-:W-:Y:S01]  /*4080*/  FADD.FTZ R62, R61, -R224 ;  /* 0x800000e03d3e7221 */ /* 0x000fe20000010000 */
[----:B------:R2:W-:Y:S01]  /*4090*/  MUFU.EX2 R46, R26 ;  /* 0x0000001a002e7308 */ /* 0x0005e20000000800 */
[----:B------:R1:W5:Y:S01]  /*40a0*/  LDL.LU R197, [R1+0xa4] ;  /* 0x0000a40001c57983 */ /* 0x0003620000300800 */
[----:B------:R-:W-:Y:S01]  /*40b0*/  FMUL.FTZ R221, R18, R221 ;  /* 0x000000dd12dd7220 */ /* 0x000fe20000410000 */
[----:B------:R-:W-:-:S05]  /*40c0*/  FMUL.FTZ R226, R93, R226 ;  /* 0x000000e25de27220 */ /* 0x000fca0000410000 */
[----:B---3--:R3:W-:Y:S01]  /*40d0*/  MUFU.EX2 R14, R24 ;  /* 0x00000018000e7308 */ /* 0x0087e20000000800 */
[----:B------:R-:W-:Y:S01]  /*40e0*/  FADD.FTZ R61, R68, -R116 ;  /* 0x80000074443d7221 */ /* 0x000fe20000010000 */
[----:B--2---:R-:W-:Y:S01]  /*40f0*/  FADD.FTZ R26, R65, -R223 ;  /* 0x800000df411a7221 */ /* 0x004fe20000010000 */
[----:B------:R-:W-:Y:S01]  /*4100*/  FMUL.FTZ R56, R34, R56 ;  /* 0x0000003822387220 */ /* 0x000fe20000410000 */
[----:B------:R2:W5:Y:S01]  /*4110*/  LDL.LU R196, [R1+0xa0] ;  /* 0x0000a00001c47983 */ /* 0x0005620000300800 */
[----:B------:R-:W-:Y:S01]  /*4120*/  FMUL.FTZ R57, R35, R57 ;  /* 0x0000003923397220 */ /* 0x000fe20000410000 */
[----:B------:R-:W-:Y:S01]  /*4130*/  FMUL.FTZ R53, R53, R52 ;  /* 0x0000003435357220 */ /* 0x000fe20000410000 */
[----:B------:R-:W-:Y:S01]  /*4140*/  FADD.FTZ R117, R66, -R117 ;  /* 0x8000007542757221 */ /* 0x000fe20000010000 */
[----:B------:R2:W1:Y:S01]  /*4150*/  MUFU.EX2 R47, R25 ;  /* 0x00000019002f7308 */ /* 0x0004620000000800 */
[----:B---3--:R-:W-:Y:S01]  /*4160*/  FFMA.FTZ R24, -R184, R184, 1 ;  /* 0x3f800000b8187423 */ /* 0x008fe200000101b8 */
[----:B------:R-:W-:Y:S01]  /*4170*/  FFMA.FTZ R68, -R191, R191, 1 ;  /* 0x3f800000bf447423 */ /* 0x000fe200000101bf */
[----:B------:R-:W-:Y:S01]  /*4180*/  FFMA.FTZ R65, -R190, R190, 1 ;  /* 0x3f800000be417423 */ /* 0x000fe200000101be */
[----:B------:R3:W5:Y:S01]  /*4190*/  LDL.LU R195, [R1+0x9c] ;  /* 0x00009c0001c37983 */ /* 0x0007620000300800 */
[----:B------:R-:W-:Y:S01]  /*41a0*/  FMUL.FTZ R64, R24, R64 ;  /* 0x0000004018407220 */ /* 0x000fe20000410000 */
[----:B------:R-:W-:Y:S01]  /*41b0*/  FFMA.FTZ R52, -R193, R193, 1 ;  /* 0x3f800000c1347423 */ /* 0x000fe200000101c1 */
[----:B------:R-:W-:Y:S01]  /*41c0*/  FMUL.FTZ R58, R21, R58 ;  /* 0x0000003a153a7220 */ /* 0x000fe20000410000 */
[----:B------:R3:W5:Y:S01]  /*41d0*/  LDL.LU R194, [R1+0x98] ;  /* 0x0000980001c27983 */ /* 0x0007620000300800 */
[----:B--2---:R-:W-:Y:S01]  /*41e0*/  FFMA.FTZ R25, -R189, R189, 1 ;  /* 0x3f800000bd197423 */ /* 0x004fe200000101bd */
[----:B------:R-:W-:Y:S01]  /*41f0*/  FMUL.FTZ R68, R68, R56 ;  /* 0x0000003844447220 */ /* 0x000fe20000410000 */
[----:B------:R-:W-:Y:S01]  /*4200*/  FMUL.FTZ R62, R20, R62 ;  /* 0x0000003e143e7220 */ /* 0x000fe20000410000 */
[----:B------:R3:W5:Y:S01]  /*4210*/  LDL.LU R193, [R1+0x94] ;  /* 0x0000940001c17983 */ /* 0x0007620000300800 */
[----:B------:R-:W-:Y:S01]  /*4220*/  FMUL.FTZ R60, R19, R60 ;  /* 0x0000003c133c7220 */ /* 0x000fe20000410000 */
[----:B------:R-:W-:Y:S01]  /*4230*/  FMUL.FTZ R59, R33, R59 ;  /* 0x0000003b213b7220 */ /* 0x000fe20000410000 */
[----:B------:R-:W-:Y:S01]  /*4240*/  FMUL.FTZ R63, R37, R63 ;  /* 0x0000003f253f7220 */ /* 0x000fe20000410000 */
[----:B------:R3:W5:Y:S01]  /*4250*/  LDL.LU R192, [R1+0x90] ;  /* 0x0000900001c07983 */ /* 0x0007620000300800 */
[----:B------:R-:W-:Y:S01]  /*4260*/  FMUL.FTZ R48, R12, R48 ;  /* 0x000000300c307220 */ /* 0x000fe20000410000 */
[----:B------:R-:W-:Y:S01]  /*4270*/  FMUL.FTZ R67, R40, R67 ;  /* 0x0000004328437220 */ /* 0x000fe20000410000 */
[----:B------:R-:W2:Y:S08]  /*4280*/  MUFU.EX2 R211, R211 ;  /* 0x000000d300d37308 */ /* 0x000eb00000000800 */
[----:B------:R-:W-:Y:S01]  /*4290*/  MUFU.EX2 R207, R207 ;  /* 0x000000cf00cf7308 */ /* 0x000fe20000000800 */
[----:B-1----:R-:W1:Y:S04]  /*42a0*/  SHFL.IDX PT, R24, R219, R10, 0x1f ;  /* 0x00001f0adb187589 */ /* 0x002e6800000e0000 */
[----:B------:R-:W3:Y:S04]  /*42b0*/  SHFL.IDX PT, R108, R219, R108, 0x1f ;  /* 0x00001f6cdb6c7589 */ /* 0x000ee800000e0000 */
[----:B------:R-:W2:Y:S04]  /*42c0*/  SHFL.IDX PT, R106, R219, R106, 0x1f ;  /* 0x00001f6adb6a7589 */ /* 0x000ea800000e0000 */
[----:B------:R-:W2:Y:S04]  /*42d0*/  SHFL.IDX PT, R111, R219, R111, 0x1f ;  /* 0x00001f6fdb6f7589 */ /* 0x000ea800000e0000 */
[----:B------:R-:W2:Y:S01]  /*42e0*/  SHFL.IDX PT, R112, R219, R112, 0x1f ;  /* 0x00001f70db707589 */ /* 0x000ea200000e0000 */
[----:B------:R-:W-:-:S03]  /*42f0*/  FMUL.FTZ R56, R65, R57 ;  /* 0x0000003941387220 */ /* 0x000fc60000410000 */
[----:B------:R-:W2:Y:S01]  /*4300*/  SHFL.IDX PT, R109, R219, R109, 0x1f ;  /* 0x00001f6ddb6d7589 */ /* 0x000ea200000e0000 */
[----:B------:R-:W-:-:S03]  /*4310*/  FADD.FTZ R116, R70, -R116 ;  /* 0x8000007446747221 */ /* 0x000fc60000010000 */
[----:B------:R-:W2:Y:S01]  /*4320*/  SHFL.IDX PT, R110, R219, R110, 0x1f ;  /* 0x00001f6edb6e7589 */ /* 0x000ea200000e0000 */
[----:B------:R-:W-:Y:S01]  /*4330*/  FFMA.FTZ R57, -R185, R185, 1 ;  /* 0x3f800000b9397423 */ /* 0x000fe200000101b9 */
[--C-:B------:R-:W-:Y:S01]  /*4340*/  FADD.FTZ R66, R69, -R220.reuse ;  /* 0x800000dc45427221 */ /* 0x100fe20000010000 */
[----:B------:R-:W-:Y:S01]  /*4350*/  FMUL.FTZ R25, R25, R58 ;  /* 0x0000003a19197220 */ /* 0x000fe20000410000 */
[----:B------:R1:W5:Y:S01]  /*4360*/  LDL.LU R191, [R1+0x8c] ;  /* 0x00008c0001bf7983 */ /* 0x0003620000300800 */
[----:B------:R-:W-:Y:S01]  /*4370*/  FFMA.FTZ R70, -R187, R187, 1 ;  /* 0x3f800000bb467423 */ /* 0x000fe200000101bb */
[----:B------:R-:W-:Y:S01]  /*4380*/  FFMA.FTZ R65, -R182, R182, 1 ;  /* 0x3f800000b6417423 */ /* 0x000fe200000101b6 */
[----:B------:R-:W-:Y:S01]  /*4390*/  FMUL.FTZ R117, R38, R117 ;  /* 0x0000007526757220 */ /* 0x000fe20000410000 */
[----:B------:R-:W2:Y:S01]  /*43a0*/  SHFL.IDX PT, R114, R219, R114, 0x1f ;  /* 0x00001f72db727589 */ /* 0x000ea200000e0000 */
[----:B------:R-:W-:Y:S01]  /*43b0*/  FADD.FTZ R220, R71, -R220 ;  /* 0x800000dc47dc7221 */ /* 0x000fe20000010000 */
[----:B------:R-:W-:Y:S01]  /*43c0*/  FFMA.FTZ R69, -R188, R188, 1 ;  /* 0x3f800000bc457423 */ /* 0x000fe200000101bc */
[----:B------:R-:W-:Y:S01]  /*43d0*/  FFMA.FTZ R58, -R183, R183, 1 ;  /* 0x3f800000b73a7423 */ /* 0x000fe200000101b7 */
[----:B------:R1:W5:Y:S01]  /*43e0*/  LDL.LU R190, [R1+0x88] ;  /* 0x0000880001be7983 */ /* 0x0003620000300800 */
[----:B------:R-:W-:Y:S01]  /*43f0*/  FFMA.FTZ R71, -R186, R186, 1 ;  /* 0x3f800000ba477423 */ /* 0x000fe200000101ba */
[----:B------:R-:W-:Y:S01]  /*4400*/  FMUL.FTZ R57, R57, R62 ;  /* 0x0000003e39397220 */ /* 0x000fe20000410000 */
[----:B------:R-:W2:Y:S01]  /*4410*/  MUFU.EX2 R205, R205 ;  /* 0x000000cd00cd7308 */ /* 0x000ea20000000800 */
[----:B------:R1:W5:Y:S01]  /*4420*/  LDL.LU R189, [R1+0x84] ;  /* 0x0000840001bd7983 */ /* 0x0003620000300800 */
[----:B------:R-:W-:Y:S01]  /*4430*/  FMUL.FTZ R70, R70, R60 ;  /* 0x0000003c46467220 */ /* 0x000fe20000410000 */
[----:B------:R-:W-:-:S05]  /*4440*/  FMUL.FTZ R65, R65, R117 ;  /* 0x0000007541417220 */ /* 0x000fca0000410000 */
[----:B------:R-:W2:Y:S01]  /*4450*/  MUFU.EX2 R209, R209 ;  /* 0x000000d100d17308 */ /* 0x000ea20000000800 */
[----:B------:R1:W5:Y:S01]  /*4460*/  LDL.LU R188, [R1+0x80] ;  /* 0x0000800001bc7983 */ /* 0x0003620000300800 */
[----:B------:R-:W-:Y:S01]  /*4470*/  FFMA.FTZ R62, -R179, R179, 1 ;  /* 0x3f800000b33e7423 */ /* 0x000fe200000101b3 */
[----:B------:R-:W-:-:S05]  /*4480*/  FMUL.FTZ R61, R41, R61 ;  /* 0x0000003d293d7220 */ /* 0x000fca0000410000 */
[----:B------:R-:W-:Y:S01]  /*4490*/  MUFU.EX2 R210, R210 ;  /* 0x000000d200d27308 */ /* 0x000fe20000000800 */
        /* <DEDUP_REMOVED lines=14> */
[----:B-1----:R-:W-:Y:S01]  /*4580*/  FADD.FTZ R72, R72, -R24 ;  /* 0x8000001848487221 */ /* 0x002fe20000010000 */
[----:B------:R-:W-:Y:S01]  /*4590*/  FMUL.FTZ R66, R62, R61 ;  /* 0x0000003d3e427220 */ /* 0x000fe20000410000 */
[----:B------:R1:W5:Y:S01]  /*45a0*/  LDL.LU R183, [R1+0x6c] ;  /* 0x00006c0001b77983 */ /* 0x0003620000300800 */
[----:B------:R-:W-:Y:S01]  /*45b0*/  FMUL.FTZ R61, R60, R117 ;  /* 0x000000753c3d7220 */ /* 0x000fe20000410000 */
[----:B------:R-:W-:Y:S01]  /*45c0*/  FMUL.FTZ R59, R59, R26 ;  /* 0x0000001a3b3b7220 */ /* 0x000fe20000410000 */
[----:B------:R-:W1:Y:S01]  /*45d0*/  MUFU.EX2 R208, R208 ;  /* 0x000000d000d07308 */ /* 0x000e620000000800 */
[----:B------:R1:W5:Y:S01]  /*45e0*/  LDL.LU R182, [R1+0x68] ;  /* 0x0000680001b67983 */ /* 0x0003620000300800 */
[----:B------:R-:W-:Y:S01]  /*45f0*/  FMUL.FTZ R60, R63, R220 ;  /* 0x000000dc3f3c7220 */ /* 0x000fe20000410000 */
[----:B------:R-:W-:-:S05]  /*4600*/  FMUL.FTZ R26, R48, R67 ;  /* 0x00000043301a7220 */ /* 0x000fca0000410000 */
[----:B------:R-:W-:Y:S01]  /*4610*/  MUFU.EX2 R206, R206 ;  /* 0x000000ce00ce7308 */ /* 0x000fe20000000800 */
[----:B------:R1:W5:Y:S01]  /*4620*/  LDL.LU R181, [R1+0x64] ;  /* 0x0000640001b57983 */ /* 0x0003620000300800 */
[----:B------:R-:W-:Y:S01]  /*4630*/  FFMA.FTZ R62, -R175, R175, 1 ;  /* 0x3f800000af3e7423 */ /* 0x000fe200000101af */
[----:B------:R-:W-:-:S05]  /*4640*/  FMUL.FTZ R63, R45, R72 ;  /* 0x000000482d3f7220 */ /* 0x000fca0000410000 */
[----:B------:R-:W-:Y:S01]  /*4650*/  MUFU.EX2 R124, R124 ;  /* 0x0000007c007c7308 */ /* 0x000fe20000000800 */
[----:B------:R1:W5:Y:S01]  /*4660*/  LDL.LU R180, [R1+0x60] ;  /* 0x0000600001b47983 */ /* 0x0003620000300800 */
[----:B------:R-:W-:-:S06]  /*4670*/  FFMA.FTZ R67, -R177, R177, 1 ;  /* 0x3f800000b1437423 */ /* 0x000fcc00000101b1 */
[----:B------:R-:W-:Y:S01]  /*4680*/  MUFU.EX2 R123, R123 ;  /* 0x0000007b007b7308 */ /* 0x000fe20000000800 */
[----:B------:R1:W5:Y:S01]  /*4690*/  LDL.LU R179, [R1+0x5c] ;  /* 0x00005c0001b37983 */ /* 0x0003620000300800 */
[--C-:B---3--:R-:W-:Y:S01]  /*46a0*/  FADD.FTZ R77, R77, -R108.reuse ;  /* 0x8000006c4d4d7221 */ /* 0x108fe20000010000 */
[----:B------:R-:W-:-:S05]  /*46b0*/  FADD.FTZ R79, R79, -R108 ;  /* 0x8000006c4f4f7221 */ /* 0x000fca0000010000 */
[----:B------:R-:W-:Y:S01]  /*46c0*/  MUFU.EX2 R122, R122 ;  /* 0x0000007a007a7308 */ /* 0x000fe20000000800 */
[----:B------:R3:W5:Y:S01]  /*46d0*/  LDL.LU R178, [R1+0x58] ;  /* 0x0000580001b27983 */ /* 0x0007620000300800 */
[----:B------:R-:W-:Y:S01]  /*46e0*/  FMUL.FTZ R62, R62, R63 ;  /* 0x0000003f3e3e7220 */ /* 0x000fe20000410000 */
[----:B------:R-:W-:-:S05]  /*46f0*/  FFMA.FTZ R108, -R174, R174, 1 ;  /* 0x3f800000ae6c7423 */ /* 0x000fca00000101ae */
[----:B------:R-:W-:Y:S01]  /*4700*/  MUFU.EX2 R121, R121 ;  /* 0x0000007900797308 */ /* 0x000fe20000000800 */
[----:B------:R3:W5:Y:S01]  /*4710*/  LDL.LU R177, [R1+0x54] ;  /* 0x0000540001b17983 */ /* 0x0007620000300800 */
[--C-:B--2---:R-:W-:Y:S01]  /*4720*/  FADD.FTZ R73, R73, -R106.reuse ;  /* 0x8000006a49497221 */ /* 0x104fe20000010000 */
[----:B------:R-:W-:Y:S01]  /*4730*/  FADD.FTZ R75, R75, -R106 ;  /* 0x8000006a4b4b7221 */ /* 0x000fe20000010000 */
[----:B------:R-:W-:Y:S01]  /*4740*/  FFMA.FTZ R218, -R218, R218, 1 ;  /* 0x3f800000dada7423 */ /* 0x000fe200000101da */
[----:B------:R3:W5:Y:S01]  /*4750*/  LDL.LU R176, [R1+0x50] ;  /* 0x0000500001b07983 */ /* 0x0007620000300800 */
[----:B------:R-:W-:Y:S01]  /*4760*/  FFMA.FTZ R63, -R173, R173, 1 ;  /* 0x3f800000ad3f7423 */ /* 0x000fe200000101ad */
[--C-:B------:R-:W-:Y:S01]  /*4770*/  FADD.FTZ R84, R84, -R111.reuse ;  /* 0x8000006f54547221 */ /* 0x100fe20000010000 */
[----:B------:R-:W-:Y:S01]  /*4780*/  FMUL.FTZ R131, R131, R226 ;  /* 0x000000e283837220 */ /* 0x000fe20000410000 */
        /* <DEDUP_REMOVED lines=17> */
[----:B------:R-:W-:-:S02]  /*48a0*/  FFMA.FTZ R110, -R168, R168, 1 ;  /* 0x3f800000a86e7423 */ /* 0x000fc400000101a8 */
[----:B------:R3:W5:Y:S01]  /*48b0*/  LDL.LU R170, [R1+0x38] ;  /* 0x0000380001aa7983 */ /* 0x0007620000300800 */
[----:B------:R2:W3:Y:S01]  /*48c0*/  MUFU.EX2 R48, R212 ;  /* 0x000000d400307308 */ /* 0x0004e20000000800 */
[----:B------:R-:W-:Y:S02]  /*48d0*/  FFMA.FTZ R117, -R9, R9, 1 ;  /* 0x3f80000009757423 */ /* 0x000fe40000010109 */
[----:B------:R1:W5:Y:S01]  /*48e0*/  LDL.LU R169, [R1+0x34] ;  /* 0x0000340001a97983 */ /* 0x0003620000300800 */
[--C-:B------:R-:W-:Y:S01]  /*48f0*/  FADD.FTZ R85, R85, -R114.reuse ;  /* 0x8000007255557221 */ /* 0x100fe20000010000 */
[----:B------:R-:W-:Y:S02]  /*4900*/  FADD.FTZ R87, R87, -R114 ;  /* 0x8000007257577221 */ /* 0x000fe40000010000 */
[----:B------:R1:W5:Y:S01]  /*4910*/  LDL.LU R168, [R1+0x30] ;  /* 0x0000300001a87983 */ /* 0x0003620000300800 */
[----:B------:R-:W-:Y:S01]  /*4920*/  FMUL.FTZ R67, R67, R116 ;  /* 0x0000007443437220 */ /* 0x000fe20000410000 */
[----:B--2---:R-:W-:Y:S01]  /*4930*/  FFMA.FTZ R212, -R7, R7, 1 ;  /* 0x3f80000007d47423 */ /* 0x004fe20000010107 */
[----:B------:R-:W-:Y:S01]  /*4940*/  FFMA.FTZ R114, -R6, R6, 1 ;  /* 0x3f80000006727423 */ /* 0x000fe20000010106 */
[----:B------:R2:W5:Y:S01]  /*4950*/  LDL.LU R9, [R1+0x2c] ;  /* 0x00002c0001097983 */ /* 0x0005620000300800 */
[----:B------:R-:W-:Y:S01]  /*4960*/  FFMA.FTZ R116, -R5, R5, 1 ;  /* 0x3f80000005747423 */ /* 0x000fe20000010105 */
[----:B------:R-:W-:-:S02]  /*4970*/  FFMA.FTZ R219, -R3, R3, 1 ;  /* 0x3f80000003db7423 */ /* 0x000fc40000010103 */
[----:B------:R2:W5:Y:S01]  /*4980*/  LDL.LU R7, [R1+0x28] ;  /* 0x0000280001077983 */ /* 0x0005620000300800 */
[----:B------:R-:W-:-:S03]  /*4990*/  FFMA.FTZ R220, -R0, R0, 1 ;  /* 0x3f80000000dc7423 */ /* 0x000fc60000010100 */
        /* <DEDUP_REMOVED lines=10> */
[----:B------:R-:W-:Y:S02]  /*4a40*/  FMUL.FTZ R73, R211, R82 ;  /* 0x00000052d3497220 */ /* 0x000fe40000410000 */
[----:B------:R-:W-:Y:S01]  /*4a50*/  FMUL.FTZ R63, R63, R24 ;  /* 0x000000183f3f7220 */ /* 0x000fe20000410000 */
[----:B------:R-:W-:Y:S01]  /*4a60*/  FFMA.FTZ R24, -R217, R217, 1 ;  /* 0x3f800000d9187423 */ /* 0x000fe200000101d9 */
[----:B------:R-:W-:Y:S01]  /*4a70*/  FMUL.FTZ R217, R205, R86 ;  /* 0x00000056cdd97220 */ /* 0x000fe20000410000 */
[----:B------:R-:W-:Y:S01]  /*4a80*/  F2FP.BF16.F32.PACK_AB R69, R69, R25 ;  /* 0x000000194545723e */ /* 0x000fe200000010ff */
[----:B------:R-:W-:Y:S01]  /*4a90*/  FMUL.FTZ R84, R207, R84 ;  /* 0x00000054cf547220 */ /* 0x000fe20000410000 */
[----:B------:R-:W-:Y:S01]  /*4aa0*/  FMUL.FTZ R85, R209, R85 ;  /* 0x00000055d1557220 */ /* 0x000fe20000410000 */
[----:B-1----:R-:W-:Y:S01]  /*4ab0*/  FMUL.FTZ R87, R208, R87 ;  /* 0x00000057d0577220 */ /* 0x002fe20000410000 */
[----:B------:R-:W-:Y:S01]  /*4ac0*/  FMUL.FTZ R75, R14, R75 ;  /* 0x0000004b0e4b7220 */ /* 0x000fe20000410000 */
[----:B---3--:R-:W-:Y:S01]  /*4ad0*/  FMUL.FTZ R80, R48, R80 ;  /* 0x0000005030507220 */ /* 0x008fe20000410000 */
        /* <DEDUP_REMOVED lines=59> */
[----:B--2---:R-:W-:-:S05]  /*4e90*/  IMAD R25, R4, 0x4000, R221 ;  /* 0x0000400004197824 */ /* 0x004fca00078e02dd */
        /* <DEDUP_REMOVED lines=68> */
[----:B----4-:R-:W-:Y:S01]  /*52e0*/  IMAD R12, R11, 0x2000, R50 ;  /* 0x000020000b0c7824 */ /* 0x010fe200078e0232 */
[----:B------:R-:W-:Y:S01]  /*52f0*/  F2FP.BF16.F32.PACK_AB R48, R210, R48 ;  /* 0x00000030d230723e */ /* 0x000fe200000010ff */
[----:B------:R-:W-:Y:S01]  /*5300*/  UIADD3 UR10, UR10, 0x380, URZ ;  /* 0x000003800a0a7890 */ /* 0x000fe2000fffe03f */
[----:B-1----:R-:W-:Y:S02]  /*5310*/  F2FP.BF16.F32.PACK_AB R49, R206, R211 ;  /* 0x000000d3ce31723e */ /* 0x002fe400000010ff */
[----:B------:R-:W-:Y:S02]  /*5320*/  F2FP.BF16.F32.PACK_AB R50, R209, R207 ;  /* 0x000000cfd132723e */ /* 0x000fe400000010ff */
[----:B------:R-:W-:Y:S01]  /*5330*/  F2FP.BF16.F32.PACK_AB R51, R208, R205 ;  /* 0x000000cdd033723e */ /* 0x000fe200000010ff */
[----:B------:R-:W-:Y:S01]  /*5340*/  UMOV UR11, 0x40000040 ;  /* 0x40000040000b7882 */ /* 0x000fe20000000000 */
[----:B------:R-:W-:-:S02]  /*5350*/  WARPGROUP.DEPBAR.LE gsb0, 0x0 ;  /* 0x00008000000079c5 */ /* 0x000fc40000010000 */
[----:B------:R-:W-:-:S06]  /*5360*/  WARPGROUP.ARRIVE ;  /* 0x00000000000079c5 */ /* 0x000fcc0000000000 */
[----:B------:R-:W-:Y:S01]  /*5370*/  HGMMA.64x64x16.F32.BF16 R136, R48, gdesc[UR8].tnspB, R136, gsb0 ;  /* 0x40e0000830887df0 */ /* 0x000fe20008001888 */
[----:B------:R-:W-:Y:S02]  /*5380*/  SHF.R.U32.HI R12, RZ, 0x4, R12 ;  /* 0x00000004ff0c7819 */ /* 0x000fe4000001160c */
[----:B------:R-:W-:Y:S02]  /*5390*/  R2UR UR4, R2 ;  /* 0x00000000020472ca */ /* 0x000fe400000e0000 */
[----:B------:R-:W-:-:S04]  /*53a0*/  LOP3.LUT R12, R12, 0x3fff, RZ, 0xc0, !PT ;  /* 0x00003fff0c0c7812 */ /* 0x000fc800078ec0ff */
[----:B------:R-:W-:-:S04]  /*53b0*/  LOP3.LUT R13, R12, 0x10000, RZ, 0xfc, !PT ;  /* 0x000100000c0d7812 */ /* 0x000fc800078efcff */
[----:B------:R-:W-:-:S04]  /*53c0*/  LEA R13, R4, R13, 0xb ;  /* 0x0000000d040d7211 */ /* 0x000fc800078e58ff */
[----:B------:R-:W-:Y:S01]  /*53d0*/  R2UR UR8, R13 ;  /* 0x000000000d0872ca */ /* 0x000fe200000e0000 */
[----:B------:R-:W-:-:S04]  /*53e0*/  USHF.R.U32.HI UR4, URZ, 0x4, UR4 ;  /* 0x000000043f047899 */ /* 0x000fc80008011604 */
[----:B------:R-:W-:Y:S01]  /*53f0*/  ULOP3.LUT UR9, UR4, 0x3fff, URZ, 0xc0, !UPT ;  /* 0x00003fff04097892 */ /* 0x000fe2000f8ec03f */
[----:B------:R-:W-:Y:S01]  /*5400*/  UMOV UR5, 0x40000040 ;  /* 0x4000004000057882 */ /* 0x000fe20000000000 */
[----:B------:R-:W-:Y:S01]  /*5410*/  UMOV UR7, 0x40000040 ;  /* 0x4000004000077882 */ /* 0x000fe20000000000 */
[----:B------:R-:W-:Y:S02]  /*5420*/  WARPGROUP.DEPBAR.LE gsb0, 0x0 ;  /* 0x00008000000079c5 */ /* 0x000fe40000010000 */
[----:B------:R1:W-:Y:S06]  /*5430*/  MEMBAR.ALL.CTA ;  /* 0x0000000000007992 */ /* 0x0003ec0000008000 */
[----:B-1----:R-:W1:Y:S02]  /*5440*/  FENCE.VIEW.ASYNC.S ;  /* 0x00000000000073c6 */ /* 0x002e640000000000 */
[----:B-1----:R-:W-:Y:S06]  /*5450*/  BAR.SYNC.DEFER_BLOCKING 0x9, 0x100 ;  /* 0x0244000000007b1d */ /* 0x002fec0000010000 */
[----:B------:R-:W-:Y:S01]  /*5460*/  UMOV UR4, UR8 ;  /* 0x0000000800047c82 */ /* 0x000fe20008000000 */
[----:B------:R-:W-:Y:S01]  /*5470*/  UMOV UR6, UR9 ;  /* 0x0000000900067c82 */ /* 0x000fe20008000000 */
        /* <DEDUP_REMOVED lines=52> */
[----:B------:R-:W-:Y:S05]  /*57c0*/  @!P0 BRA `(.L_x_347) ;  /* 0x0000000000048947 */ /* 0x000fea0003800000 */
[----:B------:R-:W-:Y:S01]  /*57d0*/  BPT.TRAP 0x1 ;  /* 0x000000040000795c */ /* 0x000fe20000300000 */
.L_x_347:
[C---:B-----5:R-:W-:Y:S01]  /*57e0*/  IMAD R3, R4.reuse, 0x400, R3 ;  /* 0x0000040004037824 */ /* 0x060fe200078e0203 */
[----:B------:R-:W-:Y:S01]  /*57f0*/  UMOV UR7, 0x40000040 ;  /* 0x4000004000077882 */ /* 0x000fe20000000000 */
[----:B------:R-:W-:Y:S01]  /*5800*/  IMAD R13, R4, 0x8, R2 ;  /* 0x00000008040d7824 */ /* 0x000fe200078e0202 */
[----:B------:R-:W1:Y:S02]  /*5810*/  S2R R12, SR_TID.X ;  /* 0x00000000000c7919 */ /* 0x000e640000002100 */
        /* <DEDUP_REMOVED lines=65> */
.L_x_348:
        /* <DEDUP_REMOVED lines=8> */
[----:B--2---:R-:W-:Y:S02]  /*5cb0*/  ISETP.GE.AND P1, PT, R6, R12, PT ;  /* 0x0000000c0600720c */ /* 0x004fe40003f26270 */
[----:B------:R-:W-:-:S04]  /*5cc0*/  SEL R12, RZ, 0x1, P0 ;  /* 0x00000001ff0c7807 */ /* 0x000fc80000000000 */
[----:B------:R-:W-:-:S07]  /*5cd0*/  LOP3.LUT R5, R5, R12, RZ, 0x3c, !PT ;  /* 0x0000000c05057212 */ /* 0x000fce00078e3cff */
[----:B---3--:R-:W-:Y:S05]  /*5ce0*/  @!P1 BRA `(.L_x_349) ;  /* 0xffffffb8005c9947 */ /* 0x008fea000383ffff */
.L_x_338:
[----:B------:R-:W3:Y:S01]  /*5cf0*/  LDC R15, c[0x0][0x850] ;  /* 0x00021400ff0f7b82 */ /* 0x000ee20000000800 */
[----:B------:R-:W4:Y:S01]  /*5d00*/  S2R R10, SR_CTAID.Y ;  /* 0x00000000000a7919 */ /* 0x000f220000002600 */
[----:B------:R-:W-:Y:S01]  /*5d10*/  ULDC.64 UR4, c[0x0][0x818] ;  /* 0x0002060000047ab9 */ /* 0x000fe20000000a00 */
[----:B------:R-:W-:Y:S01]  /*5d20*/  ULDC.64 UR6, c[0x0][0x840] ;  /* 0x0002100000067ab9 */ /* 0x000fe20000000a00 */
[----:B------:R-:W5:Y:S01]  /*5d30*/  S2R R20, SR_CTAID.X ;  /* 0x0000000000147919 */ /* 0x000f620000002500 */
[----:B------:R-:W1:Y:S01]  /*5d40*/  S2R R21, SR_CTAID.Z ;  /* 0x0000000000157919 */ /* 0x000e620000002700 */
[----:B---3--:R-:W-:-:S13]  /*5d50*/  ISETP.NE.AND P0, PT, R15, 0x1, PT ;  /* 0x000000010f00780c */ /* 0x008fda0003f05270 */
[----:B------:R-:W4:Y:S01]  /*5d60*/  @P0 LDC R3, c[0x0][0x854] ;  /* 0x00021500ff030b82 */ /* 0x000f220000000800 */
[----:B-----5:R-:W-:-:S05]  /*5d70*/  IMAD.SHL.U32 R6, R20, 0x2000, RZ ;  /* 0x0000200014067824 */ /* 0x020fca00078e00ff */
[----:B--2---:R-:W-:Y:S02]  /*5d80*/  SHF.R.S32.HI R7, RZ, 0x1f, R6 ;  /* 0x0000001fff077819 */ /* 0x004fe40000011406 */
[----:B------:R-:W2:Y:S01]  /*5d90*/  @P0 LDC R5, c[0x0][0x858] ;  /* 0x00021600ff050b82 */ /* 0x000ea20000000800 */
[----:B----4-:R-:W-:Y:S01]  /*5da0*/  @P0 IMAD.HI.U32 R4, R10, R3, RZ ;  /* 0x000000030a040227 */ /* 0x010fe200078e00ff */
[----:B------:R-:W-:-:S04]  /*5db0*/  MOV R3, R10 ;  /* 0x0000000a00037202 */ /* 0x000fc80000000f00 */
[----:B--2---:R-:W-:-:S04]  /*5dc0*/  @P0 SHF.R.U32.HI R3, RZ, R5, R4 ;  /* 0x00000005ff030219 */ /* 0x004fc80000011604 */
[----:B------:R-:W-:Y:S01]  /*5dd0*/  SHF.R.S32.HI R11, RZ, 0x1f, R3 ;  /* 0x0000001fff0b7819 */ /* 0x000fe20000011403 */
[----:B------:R-:W-:-:S04]  /*5de0*/  IMAD.WIDE.U32 R4, R3, UR4, R6 ;  /* 0x0000000403047c25 */ /* 0x000fc8000f8e0006 */
[C---:B------:R-:W-:Y:S02]  /*5df0*/  IMAD R8, R11.reuse, UR4, RZ ;  /* 0x000000040b087c24 */ /* 0x040fe4000f8e02ff */
[----:B------:R-:W-:Y:S02]  /*5e00*/  IMAD R12, R11, UR6, RZ ;  /* 0x000000060b0c7c24 */ /* 0x000fe4000f8e02ff */
[C---:B------:R-:W-:Y:S01]  /*5e10*/  IMAD R9, R3.reuse, UR5, R8 ;  /* 0x0000000503097c24 */ /* 0x040fe2000f8e0208 */
[----:B-1----:R-:W-:Y:S01]  /*5e20*/  SHF.R.S32.HI R8, RZ, 0x1f, R21 ;  /* 0x0000001fff087819 */ /* 0x002fe20000011415 */
[----:B------:R-:W-:Y:S01]  /*5e30*/  IMAD.WIDE.U32 R6, R3, UR6, R6 ;  /* 0x0000000603067c25 */ /* 0x000fe2000f8e0006 */
[----:B------:R-:W-:-:S03]  /*5e40*/  ULDC.64 UR4, c[0x0][0x820] ;  /* 0x0002080000047ab9 */ /* 0x000fc60000000a00 */
[----:B------:R-:W-:Y:S01]  /*5e50*/  IMAD R13, R3, UR7, R12 ;  /* 0x00000007030d7c24 */ /* 0x000fe2000f8e020c */
[----:B------:R-:W-:Y:S01]  /*5e60*/  ULDC.64 UR6, c[0x0][0x848] ;  /* 0x0002120000067ab9 */ /* 0x000fe20000000a00 */
[----:B------:R-:W-:Y:S02]  /*5e70*/  IMAD.IADD R5, R5, 0x1, R9 ;  /* 0x0000000105057824 */ /* 0x000fe400078e0209 */
[C---:B------:R-:W-:Y:S01]  /*5e80*/  IMAD R9, R8.reuse, UR4, RZ ;  /* 0x0000000408097c24 */ /* 0x040fe2000f8e02ff */
[----:B------:R-:W-:Y:S01]  /*5e90*/  IADD3 R7, R7, R13, RZ ;  /* 0x0000000d07077210 */ /* 0x000fe20007ffe0ff */
[----:B------:R-:W-:Y:S02]  /*5ea0*/  IMAD R8, R8, UR6, RZ ;  /* 0x0000000608087c24 */ /* 0x000fe4000f8e02ff */
[----:B------:R-:W-:Y:S01]  /*5eb0*/  IMAD.WIDE.U32 R4, R21, UR4, R4 ;  /* 0x0000000415047c25 */ /* 0x000fe2000f8e0004 */
[----:B------:R-:W-:-:S03]  /*5ec0*/  ULDC UR4, c[0x0][0x740] ;  /* 0x0001d00000047ab9 */ /* 0x000fc60000000800 */
[----:B------:R-:W-:Y:S01]  /*5ed0*/  FMUL.FTZ R168, R168, UR4 ;  /* 0x00000004a8a87c20 */ /* 0x000fe20008410000 */
[----:B------:R-:W-:Y:S02]  /*5ee0*/  IMAD R13, R21, UR7, R8 ;  /* 0x00000007150d7c24 */ /* 0x000fe4000f8e0208 */
[----:B------:R-:W-:Y:S01]  /*5ef0*/  FMUL.FTZ R169, R169, UR4 ;  /* 0x00000004a9a97c20 */ /* 0x000fe20008410000 */
[----:B------:R-:W1:Y:S01]  /*5f00*/  S2R R8, SR_TID.X ;  /* 0x0000000000087919 */ /* 0x000e620000002100 */
[C---:B------:R-:W-:Y:S02]  /*5f10*/  IMAD R9, R21.reuse, UR5, R9 ;  /* 0x0000000515097c24 */ /* 0x040fe4000f8e0209 */
        /* <DEDUP_REMOVED lines=32> */
[----:B------:R-:W-:-:S02]  /*6120*/  IMAD.IADD R14, R5, 0x1, R9 ;  /* 0x00000001050e7824 */ /* 0x000fc400078e0209 */
[----:B------:R-:W-:Y:S01]  /*6130*/  IMAD.IADD R13, R7, 0x1, R13 ;  /* 0x00000001070d7824 */ /* 0x000fe200078e020d */
[----:B------:R-:W-:Y:S01]  /*6140*/  BAR.SYNC.DEFER_BLOCKING 0x1, 0x100 ;  /* 0x0044000000007b1d */ /* 0x000fe20000010000 */
[----:B-1----:R-:W-:-:S05]  /*6150*/  ISETP.NE.AND P1, PT, R8, 0x80, PT ;  /* 0x000000800800780c */ /* 0x002fca0003f25270 */
[----:B------:R-:W-:Y:S02]  /*6160*/  ULDC UR4, c[0x0][0x870] ;  /* 0x00021c0000047ab9 */ /* 0x000fe40000000800 */
[----:B------:R-:W1:Y:S01]  /*6170*/  LDC.64 R16, c[0x0][0x800] ;  /* 0x00020000ff107b82 */ /* 0x000e620000000a00 */
[----:B------:R-:W-:Y:S01]  /*6180*/  IMAD R9, R20, UR4, RZ ;  /* 0x0000000414097c24 */ /* 0x000fe2000f8e02ff */
[----:B------:R-:W-:Y:S01]  /*6190*/  ULDC UR4, c[0x0][0x80c] ;  /* 0x0002030000047ab9 */ /* 0x000fe20000000800 */
[----:B------:R-:W-:Y:S01]  /*61a0*/  BSSY B0, `(.L_x_350) ;  /* 0x000001f000007945 */ /* 0x000fe20003800000 */
[----:B------:R-:W-:Y:S02]  /*61b0*/  IMAD R8, R21, UR4, RZ ;  /* 0x0000000415087c24 */ /* 0x000fe4000f8e02ff */
[----:B------:R-:W-:Y:S01]  /*61c0*/  IMAD R9, R9, UR4, RZ ;  /* 0x0000000409097c24 */ /* 0x000fe2000f8e02ff */
[----:B------:R-:W-:Y:S01]  /*61d0*/  ULDC.64 UR4, c[0x0][0x868] ;  /* 0x00021a0000047ab9 */ /* 0x000fe20000000a00 */
[----:B------:R-:W2:Y:S01]  /*61e0*/  LDC.64 R18, c[0x0][0x828] ;  /* 0x00020a00ff127b82 */ /* 0x000ea20000000a00 */
[----:B------:R-:W-:-:S02]  /*61f0*/  SHF.R.S32.HI R12, RZ, 0x1f, R8 ;  /* 0x0000001fff0c7819 */ /* 0x000fc40000011408 */
[--C-:B------:R-:W-:Y:S01]  /*6200*/  IADD3 R8, P0, P2, R9, R8, R3.reuse ;  /* 0x0000000809087210 */ /* 0x100fe20007a1e003 */
[----:B------:R-:W-:Y:S01]  /*6210*/  IMAD.MOV R3, RZ, RZ, -R3 ;  /* 0x000000ffff037224 */ /* 0x000fe200078e0a03 */
[----:B------:R-:W-:-:S03]  /*6220*/  SHF.R.S32.HI R9, RZ, 0x1f, R9 ;  /* 0x0000001fff097819 */ /* 0x000fc60000011409 */
[----:B------:R-:W-:Y:S01]  /*6230*/  IMAD R10, R15, R3, R10 ;  /* 0x000000030f0a7224 */ /* 0x000fe200078e020a */
[----:B------:R3:W-:Y:S01]  /*6240*/  STS.128 [R0], R136 ;  /* 0x0000008800007388 */ /* 0x0007e20000000c00 */
[----:B------:R-:W-:Y:S02]  /*6250*/  IADD3.X R9, R9, R12, R11, P0, P2 ;  /* 0x0000000c09097210 */ /* 0x000fe400007e440b */
[C---:B------:R-:W-:Y:S01]  /*6260*/  SHF.L.U32 R12, R8.reuse, 0x2, RZ ;  /* 0x00000002080c7819 */ /* 0x040fe200000006ff */
[----:B------:R3:W-:Y:S01]  /*6270*/  STS.128 [R0+0x800], R140 ;  /* 0x0008008c00007388 */ /* 0x0007e20000000c00 */
[----:B------:R-:W-:Y:S02]  /*6280*/  SHF.L.U64.HI R11, R8, 0x2, R9 ;  /* 0x00000002080b7819 */ /* 0x000fe40000010209 */
[----:B------:R-:W-:Y:S01]  /*6290*/  IADD3 R8, P3, R12, UR4, RZ ;  /* 0x000000040c087c10 */ /* 0x000fe2000ff7e0ff */
[----:B------:R3:W-:Y:S01]  /*62a0*/  STS.128 [R0+0x1000], R144 ;  /* 0x0010009000007388 */ /* 0x0007e20000000c00 */
[----:B-1----:R-:W-:-:S02]  /*62b0*/  LEA R16, P2, R4, R16, 0x2 ;  /* 0x0000001004107211 */ /* 0x002fc400078410ff */
[----:B------:R-:W-:Y:S01]  /*62c0*/  IADD3.X R9, R11, UR5, RZ, P3, !PT ;  /* 0x000000050b097c10 */ /* 0x000fe20009ffe4ff */
[----:B------:R3:W-:Y:S01]  /*62d0*/  STS.128 [R0+0x1800], R148 ;  /* 0x0018009400007388 */ /* 0x0007e20000000c00 */
[----:B--2---:R-:W-:-:S03]  /*62e0*/  LEA R18, P0, R6, R18, 0x2 ;  /* 0x0000001206127211 */ /* 0x004fc600078010ff */
[----:B------:R3:W-:Y:S04]  /*62f0*/  STS.128 [R0+0x2000], R152 ;  /* 0x0020009800007388 */ /* 0x0007e80000000c00 */
[----:B------:R3:W-:Y:S04]  /*6300*/  STS.128 [R0+0x2800], R156 ;  /* 0x0028009c00007388 */ /* 0x0007e80000000c00 */
[----:B------:R3:W-:Y:S04]  /*6310*/  STS.128 [R0+0x3000], R160 ;  /* 0x003000a000007388 */ /* 0x0007e80000000c00 */
[----:B------:R3:W-:Y:S01]  /*6320*/  STS.128 [R0+0x3800], R164 ;  /* 0x003800a400007388 */ /* 0x0007e20000000c00 */
[----:B------:R-:W-:Y:S05]  /*6330*/  @P1 BRA `(.L_x_351) ;  /* 0x0000000000141947 */ /* 0x000fea0003800000 */
.L_x_352:
[----:B------:R-:W2:Y:S04]  /*6340*/  LDG.E.STRONG.GPU R3, desc[UR36][R8.64] ;  /* 0x0000002408037981 */ /* 0x000ea8000c1ef900 */
[----:B--2---:R-:W-:Y:S01]  /*6350*/  CCTL.IVALL ;  /* 0x00000000ff00798f */ /* 0x004fe20002000000 */
[----:B------:R-:W-:Y:S05]  /*6360*/  YIELD ;  /* 0x0000000000007946 */ /* 0x000fea0003800000 */
[----:B------:R-:W-:-:S13]  /*6370*/  ISETP.NE.AND P3, PT, R3, R10, PT ;  /* 0x0000000a0300720c */ /* 0x000fda0003f65270 */
[----:B------:R-:W-:Y:S05]  /*6380*/  @P3 BRA `(.L_x_352) ;  /* 0xfffffffc00ec3947 */ /* 0x000fea000383ffff */
.L_x_351:
[----:B------:R-:W-:Y:S05]  /*6390*/  BSYNC B0 ;  /* 0x0000000000007941 */ /* 0x000fea0003800000 */
.L_x_350:
[----:B------:R-:W-:Y:S01]  /*63a0*/  UMOV UR4, 0xffffffff ;  /* 0xffffffff00047882 */ /* 0x000fe20000000000 */
[----:B------:R-:W-:Y:S02]  /*63b0*/  LEA.HI.X R14, R4, R17, R14, 0x2, P2 ;  /* 0x00000011040e7211 */ /* 0x000fe400010f140e */
[----:B------:R-:W-:Y:S01]  /*63c0*/  LEA.HI.X R13, R6, R19, R13, 0x2, P0 ;  /* 0x00000013060d7211 */ /* 0x000fe200000f140d */
[----:B------:R-:W-:Y:S06]  /*63d0*/  BRA.DIV UR4, `(.L_x_353) ;  /* 0x00000036040c7947 */ /* 0x000fec000b800000 */
[----:B------:R-:W-:Y:S01]  /*63e0*/  NOP ;  /* 0x0000000000007918 */ /* 0x000fe20000000000 */
.L_x_435:
[----:B------:R-:W-:Y:S01]  /*63f0*/  @!PT LDS RZ, [RZ] ;  /* 0x00000000fffff984 */ /* 0x000fe20000000800 */
[----:B------:R-:W-:Y:S01]  /*6400*/  @!PT LDS RZ, [RZ] ;  /* 0x00000000fffff984 */ /* 0x000fe20000000800 */
[----:B------:R-:W-:Y:S01]  /*6410*/  @!PT LDS RZ, [RZ] ;  /* 0x00000000fffff984 */ /* 0x000fe20000000800 */
[----:B------:R-:W-:Y:S01]  /*6420*/  @!PT LDS RZ, [RZ] ;  /* 0x00000000fffff984 */ /* 0x000fe20000000800 */
[----:B------:R1:W-:Y:S06]  /*6430*/  MEMBAR.ALL.CTA ;  /* 0x0000000000007992 */ /* 0x0003ec0000008000 */
[----:B-1----:R-:W1:Y:S01]  /*6440*/  FENCE.VIEW.ASYNC.S ;  /* 0x00000000000073c6 */ /* 0x002e620000000000 */
[----:B------:R-:W-:Y:S05]  /*6450*/  WARPSYNC.ALL ;  /* 0x0000000000007948 */ /* 0x000fea0003800000 */
[----:B------:R-:W-:Y:S01]  /*6460*/  BSSY B0, `(.L_x_354) ;  /* 0x0000011000007945 */ /* 0x000fe20003800000 */
        /* <DEDUP_REMOVED lines=9> */
.L_x_356:
[----:B------:R-:W-:Y:S01]  /*6500*/  @P0 ELECT P2, URZ, PT ;  /* 0x00000000003f082f */ /* 0x000fe20003840000 */
[----:B------:R1:W-:-:S12]  /*6510*/  UBLKRED.G.S.ADD.F32.RN [UR4], [UR6], UR7, desc[UR8] ;  /* 0x00000804060073bb */ /* 0x0003d800080a1407 */
[----:B------:R-:W-:Y:S02]  /*6520*/  @P2 PLOP3.LUT P0, PT, P2, PT, PT, 0x8, 0x0 ;  /* 0x000000000000281c */ /* 0x000fe4000170e170 */
[----:B------:R-:W-:-:S11]  /*6530*/  PLOP3.LUT P2, PT, PT, PT, PT, 0x8, 0x0 ;  /* 0x000000000000781c */ /* 0x000fd60003f4e170 */
[----:B-1----:R-:W-:Y:S05]  /*6540*/  @P0 BRA.U.ANY `(.L_x_356) ;  /* 0xfffffffd00ec0947 */ /* 0x002fea000393ffff */
[----:B------:R0:W-:Y:S01]  /*6550*/  UTMACMDFLUSH ;  /* 0x00000000000079b7 */ /* 0x0001e20000000000 */
[----:B------:R-:W-:-:S04]  /*6560*/  DEPBAR.LE SB0, 0x0 ;  /* 0x000080000000791a */ /* 0x000fc80000000000 */
.L_x_355:
[----:B------:R-:W-:Y:S05]  /*6570*/  BSYNC B0 ;  /* 0x0000000000007941 */ /* 0x000fea0003800000 */
.L_x_354:
        /* <DEDUP_REMOVED lines=12> */
[----:B------:R-:W-:-:S05]  /*6640*/  IMAD.MOV.U32 R3, RZ, RZ, 0x1 ;  /* 0x00000001ff037424 */ /* 0x000fca00078e00ff */
[----:B------:R1:W-:Y:S02]  /*6650*/  REDG.E.ADD.S32.STRONG.GPU desc[UR36][R8.64], R3 ;  /* 0x000000030800798e */ /* 0x0003e4000c10e3a4 */
.L_x_358:
[----:B------:R-:W-:Y:S05]  /*6660*/  BSYNC B0 ;  /* 0x0000000000007941 */ /* 0x000fea0003800000 */
.L_x_357:
[----:B------:R-:W-:Y:S06]  /*6670*/  BAR.SYNC.DEFER_BLOCKING 0x1, 0x100 ;  /* 0x0044000000007b1d */ /* 0x000fec0000010000 */
[----:B------:R-:W-:Y:S01]  /*6680*/  ULDC.64 UR4, c[0x0][0x860] ;  /* 0x0002180000047ab9 */ /* 0x000fe20000000a00 */
[----:B------:R-:W-:Y:S01]  /*6690*/  BSSY B0, `(.L_x_359) ;  /* 0x0000011000007945 */ /* 0x000fe20003800000 */
[----:B------:R-:W-:-:S04]  /*66a0*/  IADD3 R4, P0, R12, UR4, RZ ;  /* 0x000000040c047c10 */ /* 0x000fc8000ff1e0ff */
[----:B------:R-:W-:Y:S01]  /*66b0*/  IADD3.X R5, R11, UR5, RZ, P0, !PT ;  /* 0x000000050b057c10 */ /* 0x000fe200087fe4ff */
        /* <DEDUP_REMOVED lines=8> */
[----:B------:R-:W-:Y:S05]  /*6740*/  @P1 BRA `(.L_x_360) ;  /* 0x0000000000141947 */ /* 0x000fea0003800000 */
.L_x_361:
[----:B--23--:R-:W2:Y:S04]  /*6750*/  LDG.E.STRONG.GPU R0, desc[UR36][R4.64] ;  /* 0x0000002404007981 */ /* 0x00cea8000c1ef900 */
[----:B--2---:R-:W-:Y:S01]  /*6760*/  CCTL.IVALL ;  /* 0x00000000ff00798f */ /* 0x004fe20002000000 */
[----:B------:R-:W-:Y:S05]  /*6770*/  YIELD ;  /* 0x0000000000007946 */ /* 0x000fea0003800000 */
[----:B------:R-:W-:-:S13]  /*6780*/  ISETP.NE.AND P0, PT, R0, R10, PT ;  /* 0x0000000a0000720c */ /* 0x000fda0003f05270 */
[----:B------:R-:W-:Y:S05]  /*6790*/  @P0 BRA `(.L_x_361) ;  /* 0xfffffffc00ec0947 */ /* 0x000fea000383ffff */
.L_x_360:
[----:B------:R-:W-:Y:S05]  /*67a0*/  BSYNC B0 ;  /* 0x0000000000007941 */ /* 0x000fea0003800000 */
.L_x_359:
[----:B------:R-:W-:-:S03]  /*67b0*/  UMOV UR4, 0xffffffff ;  /* 0xffffffff00047882 */ /* 0x000fc60000000000 */
[----:B------:R-:W-:Y:S05]  /*67c0*/  BRA.DIV UR4, `(.L_x_362) ;  /* 0x00000032042c7947 */ /* 0x000fea000b800000 */
[----:B------:R-:W-:Y:S01]  /*67d0*/  NOP ;  /* 0x0000000000007918 */ /* 0x000fe20000000000 */
.L_x_438:
[----:B------:R-:W-:Y:S01]  /*67e0*/  @!PT LDS RZ, [RZ] ;  /* 0x00000000fffff984 */ /* 0x000fe20000000800 */
[----:B------:R-:W-:Y:S01]  /*67f0*/  @!PT LDS RZ, [RZ] ;  /* 0x00000000fffff984 */ /* 0x000fe20000000800 */
[----:B------:R-:W-:Y:S01]  /*6800*/  @!PT LDS RZ, [RZ] ;  /* 0x00000000fffff984 */ /* 0x000fe20000000800 */
[----:B------:R-:W-:Y:S01]  /*6810*/  @!PT LDS RZ, [RZ] ;  /* 0x00000000fffff984 */ /* 0x000fe20000000800 */
[----:B------:R4:W-:Y:S06]  /*6820*/  MEMBAR.ALL.CTA ;  /* 0x0000000000007992 */ /* 0x0009ec0000008000 */
[----:B----4-:R-:W4:Y:S01]  /*6830*/  FENCE.VIEW.ASYNC.S ;  /* 0x00000000000073c6 */ /* 0x010f220000000000 */
[----:B------:R-:W-:Y:S05]  /*6840*/  WARPSYNC.ALL ;  /* 0x0000000000007948 */ /* 0x000fea0003800000 */
[----:B------:R-:W-:Y:S01]  /*6850*/  BSSY B0, `(.L_x_363) ;  /* 0x0000011000007945 */ /* 0x000fe20003800000 */
[----:B----4-:R-:W-:Y:S06]  /*6860*/  BAR.SYNC.DEFER_BLOCKING 0x1, 0x100 ;  /* 0x0044000000007b1d */ /* 0x010fec0000010000 */
        /* <DEDUP_REMOVED lines=8> */
.L_x_365:
[----:B------:R-:W-:Y:S01]  /*68f0*/  @P0 ELECT P2, URZ, PT ;  /* 0x00000000003f082f */ /* 0x000fe20003840000 */
[----:B------:R4:W-:-:S12]  /*6900*/  UBLKRED.G.S.ADD.F32.RN [UR4], [UR6], UR7, desc[UR8] ;  /* 0x00000804060073bb */ /* 0x0009d800080a1407 */
[----:B------:R-:W-:Y:S02]  /*6910*/  @P2 PLOP3.LUT P0, PT, P2, PT, PT, 0x8, 0x0 ;  /* 0x000000000000281c */ /* 0x000fe4000170e170 */
[----:B------:R-:W-:-:S11]  /*6920*/  PLOP3.LUT P2, PT, PT, PT, PT, 0x8, 0x0 ;  /* 0x000000000000781c */ /* 0x000fd60003f4e170 */
[----:B----4-:R-:W-:Y:S05]  /*6930*/  @P0 BRA.U.ANY `(.L_x_365) ;  /* 0xfffffffd00ec0947 */ /* 0x010fea000393ffff */
[----:B------:R0:W-:Y:S01]  /*6940*/  UTMACMDFLUSH ;  /* 0x00000000000079b7 */ /* 0x0001e20000000000 */
[----:B------:R-:W-:-:S04]  /*6950*/  DEPBAR.LE SB0, 0x0 ;  /* 0x000080000000791a */ /* 0x000fc80000000000 */
.L_x_364:
[----:B------:R-:W-:Y:S05]  /*6960*/  BSYNC B0 ;  /* 0x0000000000007941 */ /* 0x000fea0003800000 */
.L_x_363:
[----:B------:R-:W-:Y:S01]  /*6970*/  NOP ;  /* 0x0000000000007918 */ /* 0x000fe20000000000 */
[----:B------:R-:W-:Y:S05]  /*6980*/  @P1 BRA `(.L_x_330) ;  /* 0x0000002c00401947 */ /* 0x000fea0003800000 */
[----:B-1----:R-:W-:Y:S01]  /*6990*/  MOV R3, 0x1 ;  /* 0x0000000100037802 */ /* 0x002fe20000000f00 */
        /* <DEDUP_REMOVED lines=8> */
[----:B012345:R-:W-:Y:S04]  /*6a20*/  CCTL.IVALL ;  /* 0x00000000ff00798f */ /* 0x03ffe80002000000 */
[----:B------:R1:W-:Y:S01]  /*6a30*/  REDG.E.ADD.S32.STRONG.GPU desc[UR36][R4.64], R3 ;  /* 0x000000030400798e */ /* 0x0003e2000c10e3a4 */
[----:B------:R-:W-:Y:S05]  /*6a40*/  BRA `(.L_x_330) ;  /* 0x0000002c00107947 */ /* 0x000fea0003800000 */
.L_x_328:
        /* <DEDUP_REMOVED lines=20> */
[----:B------:R-:W-:Y:S02]  /*6b90*/  UIMAD UR6, UR8, UR10, URZ ;  /* 0x0000000a080672a4 */ /* 0x000fe4000f8e023f */
[----:B------:R-:W-:Y:S01]  /*6ba0*/  USHF.R.S32.HI UR10, URZ, 0x1f, UR7 ;  /* 0x0000001f3f0a7899 */ /* 0x000fe20008011407 */
[----:B--2---:R-:W-:Y:S01]  /*6bb0*/  ISETP.GE.AND P1, PT, R4, 0x1, PT ;  /* 0x000000010400780c */ /* 0x004fe20003f26270 */
[----:B------:R-:W-:Y:S02]  /*6bc0*/  UIMAD UR6, UR9, UR11, UR6 ;  /* 0x0000000b090672a4 */ /* 0x000fe4000f8e0206 */
[----:B------:R-:W-:-:S02]  /*6bd0*/  UIMAD UR11, UR7, UR13, URZ ;  /* 0x0000000d070b72a4 */ /* 0x000fc4000f8e023f */
[----:B------:R-:W-:Y:S02]  /*6be0*/  UIADD3 UR5, UR5, UR6, URZ ;  /* 0x0000000605057290 */ /* 0x000fe4000fffe03f */
[----:B------:R-:W-:Y:S02]  /*6bf0*/  UIMAD UR6, UR10, UR14, URZ ;  /* 0x0000000e0a0672a4 */ /* 0x000fe4000f8e023f */
[----:B------:R-:W-:Y:S02]  /*6c00*/  UIADD3 UR10, UP0, UR11, UR9, URZ ;  /* 0x000000090b0a7290 */ /* 0x000fe4000ff1e03f */
        /* <DEDUP_REMOVED lines=13> */
[----:B------:R-:W-:-:S04]  /*6ce0*/  LEA.HI R3, R3, R0, RZ, 0x7 ;  /* 0x0000000003037211 */ /* 0x000fc800078f38ff */
        /* <DEDUP_REMOVED lines=17> */
.L_x_392:
        /* <DEDUP_REMOVED lines=17> */
.L_x_370:
[----:B------:R-:W2:Y:S04]  /*6f10*/  LDG.E.STRONG.GPU R6, desc[UR36][R2.64] ;  /* 0x0000002402067981 */ /* 0x000ea8000c1ef900 */
[----:B--2---:R-:W-:Y:S01]  /*6f20*/  CCTL.IVALL ;  /* 0x00000000ff00798f */ /* 0x004fe20002000000 */
[----:B------:R-:W-:Y:S05]  /*6f30*/  YIELD ;  /* 0x0000000000007946 */ /* 0x000fea0003800000 */
[----:B------:R-:W-:-:S13]  /*6f40*/  ISETP.NE.AND P3, PT, R6, UR26, PT ;  /* 0x0000001a06007c0c */ /* 0x000fda000bf65270 */
[----:B------:R-:W-:Y:S05]  /*6f50*/  @P3 BRA `(.L_x_370) ;  /* 0xfffffffc00ec3947 */ /* 0x000fea000383ffff */
.L_x_369:
[----:B------:R-:W-:Y:S05]  /*6f60*/  BSYNC B0 ;  /* 0x0000000000007941 */ /* 0x000fea0003800000 */
.L_x_368:
[----:B------:R-:W-:-:S03]  /*6f70*/  UMOV UR23, 0xffffffff ;  /* 0xffffffff00177882 */ /* 0x000fc60000000000 */
[----:B------:R-:W-:Y:S05]  /*6f80*/  BRA.DIV UR23, `(.L_x_371) ;  /* 0x0000002a17587947 */ /* 0x000fea000b800000 */
[----:B------:R-:W-:Y:S01]  /*6f90*/  NOP ;  /* 0x0000000000007918 */ /* 0x000fe20000000000 */
.L_x_441:
        /* <DEDUP_REMOVED lines=19> */
.L_x_373:
[----:B------:R-:W-:Y:S05]  /*70d0*/  BSYNC B0 ;  /* 0x0000000000007941 */ /* 0x000fea0003800000 */
.L_x_372:
        /* <DEDUP_REMOVED lines=13> */
.L_x_375:
[----:B------:R-:W-:Y:S05]  /*71b0*/  BSYNC B0 ;  /* 0x0000000000007941 */ /* 0x000fea0003800000 */
.L_x_374:
[----:B------:R-:W-:Y:S06]  /*71c0*/  BAR.ARV 0xa, 0xa0 ;  /* 0x0282800000007b1d */ /* 0x000fec0000002000 */
[----:B------:R-:W-:Y:S04]  /*71d0*/  BSSY B0, `(.L_x_376) ;  /* 0x0000003000007945 */ /* 0x000fe80003800000 */
[----:B------:R-:W-:Y:S05]  /*71e0*/  @!P0 BRA `(.L_x_377) ;  /* 0x0000000000048947 */ /* 0x000fea0003800000 */
[----:B------:R-:W-:-:S04]  /*71f0*/  DEPBAR.LE SB0, 0x0 ;  /* 0x000080000000791a */ /* 0x000fc80000000000 */
.L_x_377:
[----:B------:R-:W-:Y:S05]  /*7200*/  BSYNC B0 ;  /* 0x0000000000007941 */ /* 0x000fea0003800000 */
.L_x_376:
        /* <DEDUP_REMOVED lines=19> */
.L_x_379:
[----:B------:R-:W-:Y:S05]  /*7340*/  BSYNC B0 ;  /* 0x0000000000007941 */ /* 0x000fea0003800000 */
.L_x_378:
        /* <DEDUP_REMOVED lines=9> */
.L_x_382:
[----:B------:R-:W2:Y:S04]  /*73e0*/  LDG.E.STRONG.GPU R6, desc[UR36][R2.64] ;  /* 0x0000002402067981 */ /* 0x000ea8000c1ef900 */
[----:B--2---:R-:W-:Y:S01]  /*73f0*/  CCTL.IVALL ;  /* 0x00000000ff00798f */ /* 0x004fe20002000000 */
[----:B------:R-:W-:Y:S05]  /*7400*/  YIELD ;  /* 0x0000000000007946 */ /* 0x000fea0003800000 */
[----:B------:R-:W-:-:S13]  /*7410*/  ISETP.NE.AND P3, PT, R6, UR26, PT ;  /* 0x0000001a06007c0c */ /* 0x000fda000bf65270 */
[----:B------:R-:W-:Y:S05]  /*7420*/  @P3 BRA `(.L_x_382) ;  /* 0xfffffffc00ec3947 */ /* 0x000fea000383ffff */
.L_x_381:
[----:B------:R-:W-:Y:S05]  /*7430*/  BSYNC B0 ;  /* 0x0000000000007941 */ /* 0x000fea0003800000 */
.L_x_380:
[----:B------:R-:W-:-:S03]  /*7440*/  UMOV UR8, 0xffffffff ;  /* 0xffffffff00087882 */ /* 0x000fc60000000000 */
[----:B------:R-:W-:Y:S05]  /*7450*/  BRA.DIV UR8, `(.L_x_383) ;  /* 0x0000002608407947 */ /* 0x000fea000b800000 */
[----:B------:R-:W-:Y:S01]  /*7460*/  NOP ;  /* 0x0000000000007918 */ /* 0x000fe20000000000 */
.L_x_444:
        /* <DEDUP_REMOVED lines=13> */
.L_x_385:
[----:B------:R-:W-:Y:S05]  /*7540*/  BSYNC B0 ;  /* 0x0000000000007941 */ /* 0x000fea0003800000 */
.L_x_384:
        /* <DEDUP_REMOVED lines=13> */
.L_x_387:
[----:B------:R-:W-:Y:S05]  /*7620*/  BSYNC B0 ;  /* 0x0000000000007941 */ /* 0x000fea0003800000 */
.L_x_386:
[----:B------:R-:W-:Y:S06]  /*7630*/  BAR.ARV 0xa, 0xa0 ;  /* 0x0282800000007b1d */ /* 0x000fec0000002000 */
[----:B------:R-:W-:Y:S04]  /*7640*/  BSSY B0, `(.L_x_388) ;  /* 0x0000003000007945 */ /* 0x000fe80003800000 */
[----:B------:R-:W-:Y:S05]  /*7650*/  @!P0 BRA `(.L_x_389) ;  /* 0x0000000000048947 */ /* 0x000fea0003800000 */
[----:B------:R-:W-:-:S04]  /*7660*/  DEPBAR.LE SB0, 0x0 ;  /* 0x000080000000791a */ /* 0x000fc80000000000 */
.L_x_389:
[----:B------:R-:W-:Y:S05]  /*7670*/  BSYNC B0 ;  /* 0x0000000000007941 */ /* 0x000fea0003800000 */
.L_x_388:
        /* <DEDUP_REMOVED lines=19> */
.L_x_391:
[----:B------:R-:W-:Y:S05]  /*77b0*/  BSYNC B0 ;  /* 0x0000000000007941 */ /* 0x000fea0003800000 */
.L_x_390:
[----:B------:R-:W-:Y:S02]  /*77c0*/  UIADD3 UR4, UR4, 0x2, URZ ;  /* 0x0000000204047890 */ /* 0x000fe4000fffe03f */
[----:B------:R-:W-:Y:S01]  /*77d0*/  UIADD3 UR5, UR5, 0x1, URZ ;  /* 0x0000000105057890 */ /* 0x000fe2000fffe03f */
[----:B------:R-:W-:Y:S11]  /*77e0*/  @P2 BRA `(.L_x_392) ;  /* 0xfffffff400842947 */ /* 0x000ff6000383ffff */
.L_x_367:
        /* <DEDUP_REMOVED lines=13> */
.L_x_395:
[----:B------:R-:W2:Y:S04]  /*78c0*/  LDG.E.STRONG.GPU R0, desc[UR36][R2.64] ;  /* 0x0000002402007981 */ /* 0x000ea8000c1ef900 */
[----:B--2---:R-:W-:Y:S01]  /*78d0*/  CCTL.IVALL ;  /* 0x00000000ff00798f */ /* 0x004fe20002000000 */
[----:B------:R-:W-:Y:S05]  /*78e0*/  YIELD ;  /* 0x0000000000007946 */ /* 0x000fea0003800000 */
[----:B------:R-:W-:-:S13]  /*78f0*/  ISETP.NE.AND P2, PT, R0, UR26, PT ;  /* 0x0000001a00007c0c */ /* 0x000fda000bf45270 */
[----:B------:R-:W-:Y:S05]  /*7900*/  @P2 BRA `(.L_x_395) ;  /* 0xfffffffc00ec2947 */ /* 0x000fea000383ffff */
.L_x_394:
[----:B------:R-:W-:Y:S05]  /*7910*/  BSYNC B0 ;  /* 0x0000000000007941 */ /* 0x000fea0003800000 */
.L_x_393:
[----:B------:R-:W-:-:S03]  /*7920*/  UMOV UR5, 0xffffffff ;  /* 0xffffffff00057882 */ /* 0x000fc60000000000 */
[----:B------:R-:W-:Y:S05]  /*7930*/  BRA.DIV UR5, `(.L_x_396) ;  /* 0x0000002205247947 */ /* 0x000fea000b800000 */
[----:B------:R-:W-:Y:S01]  /*7940*/  NOP ;  /* 0x0000000000007918 */ /* 0x000fe20000000000 */
.L_x_447:
        /* <DEDUP_REMOVED lines=22> */
.L_x_398:
[----:B------:R-:W-:Y:S05]  /*7ab0*/  BSYNC B0 ;  /* 0x0000000000007941 */ /* 0x000fea0003800000 */
.L_x_397:
        /* <DEDUP_REMOVED lines=20> */
.L_x_400:
[----:B------:R-:W-:Y:S05]  /*7c00*/  BSYNC B0 ;  /* 0x0000000000007941 */ /* 0x000fea0003800000 */
.L_x_399:
[----:B------:R-:W-:Y:S06]  /*7c10*/  BAR.ARV 0xa, 0xa0 ;  /* 0x0282800000007b1d */ /* 0x000fec0000002000 */
[----:B------:R-:W-:Y:S04]  /*7c20*/  BSSY B0, `(.L_x_401) ;  /* 0x0000003000007945 */ /* 0x000fe80003800000 */
[----:B------:R-:W-:Y:S05]  /*7c30*/  @!P0 BRA `(.L_x_402) ;  /* 0x0000000000048947 */ /* 0x000fea0003800000 */
[----:B------:R-:W-:-:S04]  /*7c40*/  DEPBAR.LE SB0, 0x0 ;  /* 0x000080000000791a */ /* 0x000fc80000000000 */
.L_x_402:
[----:B------:R-:W-:Y:S05]  /*7c50*/  BSYNC B0 ;  /* 0x0000000000007941 */ /* 0x000fea0003800000 */
.L_x_401:
        /* <DEDUP_REMOVED lines=19> */
.L_x_366:
        /* <DEDUP_REMOVED lines=55> */
.L_x_448:
[----:B------:R-:W-:Y:S01]  /*8100*/  IMAD.IADD R10, R7, 0x1, R3 ;  /* 0x00000001070a7824 */ /* 0x000fe200078e0203 */
[----:B------:R-:W-:Y:S01]  /*8110*/  MOV R9, 0x1 ;  /* 0x0000000100097802 */ /* 0x000fe20000000f00 */
[----:B-1----:R-:W-:Y:S01]  /*8120*/  IMAD.SHL.U32 R0, R2, 0x80, RZ ;  /* 0x0000008002007824 */ /* 0x002fe200078e00ff */
[----:B------:R-:W-:Y:S06]  /*8130*/  @P0 BRA `(.L_x_406) ;  /* 0x0000000000180947 */ /* 0x000fec0003800000 */
[----:B------:R-:W1:Y:S01]  /*8140*/  S2R R4, SR_TID.X ;  /* 0x0000000000047919 */ /* 0x000e620000002100 */
[----:B------:R-:W-:-:S04]  /*8150*/  IMAD.MOV.U32 R2, RZ, RZ, 0x4200 ;  /* 0x00004200ff027424 */ /* 0x000fc800078e00ff */
[----:B------:R2:W-:Y:S01]  /*8160*/  SYNCS.ARRIVE.TRANS64 RZ, [R11+URZ+0x30c10], R2 ;  /* 0x030c10020bff79a7 */ /* 0x0005e2000800003f */
[----:B-1----:R-:W-:-:S13]  /*8170*/  LOP3.LUT P1, RZ, R4, 0x1f, RZ, 0xc0, !PT ;  /* 0x0000001f04ff7812 */ /* 0x002fda000782c0ff */
[----:B--2---:R-:W-:Y:S05]  /*8180*/  @!P1 BRA `(.L_x_406) ;  /* 0x0000000000049947 */ /* 0x004fea0003800000 */
[----:B------:R-:W-:Y:S01]  /*8190*/  BPT.TRAP 0x1 ;  /* 0x000000040000795c */ /* 0x000fe20000300000 */
.L_x_406:
[----:B------:R-:W1:Y:S01]  /*81a0*/  LDC.64 R2, c[0x0][0x198] ;  /* 0x00006600ff027b82 */ /* 0x000e620000000a00 */
[----:B------:R-:W-:Y:S01]  /*81b0*/  R2UR UR11, R0 ;  /* 0x00000000000b72ca */ /* 0x000fe200000e0000 */
[----:B------:R-:W-:Y:S01]  /*81c0*/  UMOV UR14, 0x0 ;  /* 0x00000000000e7882 */ /* 0x000fe20000000000 */
[----:B------:R-:W-:Y:S01]  /*81d0*/  R2UR UR8, R11 ;  /* 0x000000000b0872ca */ /* 0x000fe200000e0000 */
[----:B------:R-:W-:Y:S01]  /*81e0*/  UMOV UR15, 0x14f00000 ;  /* 0x14f00000000f7882 */ /* 0x000fe20000000000 */
[----:B------:R-:W-:Y:S01]  /*81f0*/  UMOV UR19, URZ ;  /* 0x0000003f00137c82 */ /* 0x000fe20008000000 */
[----:B------:R-:W-:Y:S01]  /*8200*/  UMOV UR18, URZ ;  /* 0x0000003f00127c82 */ /* 0x000fe20008000000 */
[----:B------:R-:W-:Y:S01]  /*8210*/  IMAD.MOV.U32 R4, RZ, RZ, 0x8000 ;  /* 0x00008000ff047424 */ /* 0x000fe200078e00ff */
        /* <DEDUP_REMOVED lines=32> */
[----:B--2---:R-:W-:-:S11]  /*8420*/  ISETP.GE.AND P1, PT, R12, 0x81, PT ;  /* 0x000000810c00780c */ /* 0x004fd60003f26270 */
        /* <DEDUP_REMOVED lines=23> */
.L_x_417:
[----:B------:R-:W-:-:S04]  /*85a0*/  SHF.L.U32 R21, R9, 0x1f, RZ ;  /* 0x0000001f09157819 */ /* 0x000fc800000006ff */
[----:B-1----:R-:W1:Y:S02]  /*85b0*/  SYNCS.PHASECHK.TRANS64.TRYWAIT P1, [R11+URZ+0x30c40], R21 ;  /* 0x030c40150b0075a7 */ /* 0x002e64000802017f */
[----:B-12---:R-:W-:Y:S05]  /*85c0*/  @!P1 BRA `(.L_x_409) ;  /* 0x0000001400309947 */ /* 0x006fea0003800000 */
.L_x_449:
[----:B------:R-:W-:Y:S05]  /*85d0*/  @P0 BRA `(.L_x_410) ;  /* 0x0000000000140947 */ /* 0x000fea0003800000 */
[----:B------:R-:W-:Y:S01]  /*85e0*/  ISETP.NE.AND P1, PT, R14, RZ, PT ;  /* 0x000000ff0e00720c */ /* 0x000fe20003f25270 */
[----:B------:R-:W-:-:S04]  /*85f0*/  IMAD.MOV.U32 R0, RZ, RZ, 0x4200 ;  /* 0x00004200ff007424 */ /* 0x000fc800078e00ff */
[----:B------:R2:W-:Y:S08]  /*8600*/  SYNCS.ARRIVE.TRANS64 RZ, [R11+URZ+0x30c30], R0 ;  /* 0x030c30000bff79a7 */ /* 0x0005f0000800003f */
[----:B------:R-:W-:Y:S05]  /*8610*/  @!P1 BRA `(.L_x_410) ;  /* 0x0000000000049947 */ /* 0x000fea0003800000 */
[----:B------:R-:W-:Y:S01]  /*8620*/  BPT.TRAP 0x1 ;  /* 0x000000040000795c */ /* 0x000fe20000300000 */
.L_x_410:
        /* <DEDUP_REMOVED lines=20> */
[----:B------:R-:W-:Y:S02]  /*8770*/  R2UR UR9, R0 ;  /* 0x00000000000972ca */ /* 0x000fe400000e0000 */
[----:B------:R-:W-:Y:S02]  /*8780*/  MOV R0, R5 ;  /* 0x0000000500007202 */ /* 0x000fe40000000f00 */
[----:B------:R-:W-:-:S03]  /*8790*/  R2UR UR10, R4 ;  /* 0x00000000040a72ca */ /* 0x000fc600000e0000 */
[----:B------:R-:W-:-:S05]  /*87a0*/  IMAD.X R5, RZ, RZ, R0, P1 ;  /* 0x000000ffff057224 */ /* 0x000fca00008e0600 */
[----:B------:R-:W-:-:S13]  /*87b0*/  R2UR UR11, R5 ;  /* 0x00000000050b72ca */ /* 0x000fda00000e0000 */
[----:B------:R2:W-:Y:S01]  /*87c0*/  UTMALDG.4D [UR16], [UR10], desc[UR14] ;  /* 0x00000e100a0075b4 */ /* 0x0005e20008019000 */
[----:B------:R2:W-:Y:S01]  /*87d0*/  UBLKCP.S.G [UR6], [UR8], UR13 ;  /* 0x00000006080073ba */ /* 0x0005e2000800020d */
[----:B------:R-:W3:Y:S02]  /*87e0*/  SYNCS.PHASECHK.TRANS64.TRYWAIT P1, [R11+URZ+0x30c28], R21 ;  /* 0x030c28150b0075a7 */ /* 0x000ee4000802017f */
[----:B--23--:R-:W-:Y:S05]  /*87f0*/  @!P1 BRA `(.L_x_411) ;  /* 0x0000001000b89947 */ /* 0x00cfea0003800000 */
.L_x_450:
[----:B------:R-:W-:Y:S05]  /*8800*/  @P0 BRA `(.L_x_412) ;  /* 0x0000000000140947 */ /* 0x000fea0003800000 */
[----:B------:R-:W-:Y:S02]  /*8810*/  ISETP.NE.AND P1, PT, R14, RZ, PT ;  /* 0x000000ff0e00720c */ /* 0x000fe40003f25270 */
[----:B------:R-:W-:-:S04]  /*8820*/  MOV R2, 0x4200 ;  /* 0x0000420000027802 */ /* 0x000fc80000000f00 */
[----:B------:R3:W-:Y:S07]  /*8830*/  SYNCS.ARRIVE.TRANS64 RZ, [R11+URZ+0x30c18], R2 ;  /* 0x030c18020bff79a7 */ /* 0x0007ee000800003f */
[----:B------:R-:W-:Y:S05]  /*8840*/  @!P1 BRA `(.L_x_412) ;  /* 0x0000000000049947 */ /* 0x000fea0003800000 */
[----:B------:R-:W-:Y:S01]  /*8850*/  BPT.TRAP 0x1 ;  /* 0x000000040000795c */ /* 0x000fe20000300000 */
.L_x_412:
        /* <DEDUP_REMOVED lines=20> */
.L_x_451:
        /* <DEDUP_REMOVED lines=9> */
.L_x_414:
[C---:B------:R-:W-:Y:S01]  /*8a30*/  R2UR UR19, R17.reuse ;  /* 0x00000000111372ca */ /* 0x040fe200000e0000 */
[----:B------:R-:W-:Y:S01]  /*8a40*/  UMOV UR8, 0x0 ;  /* 0x0000000000087882 */ /* 0x000fe20000000000 */
[----:B------:R-:W-:Y:S01]  /*8a50*/  IADD3 R17, P1, R17, R6, RZ ;  /* 0x0000000611117210 */ /* 0x000fe20007f3e0ff */
[----:B------:R-:W-:Y:S01]  /*8a60*/  UMOV UR9, 0x14f00000 ;  /* 0x14f0000000097882 */ /* 0x000fe20000000000 */
[----:B------:R-:W-:Y:S01]  /*8a70*/  R2UR UR10, R11 ;  /* 0x000000000b0a72ca */ /* 0x000fe200000e0000 */
[----:B------:R-:W-:Y:S01]  /*8a80*/  UMOV UR18, URZ ;  /* 0x0000003f00127c82 */ /* 0x000fe20008000000 */
[----:B------:R-:W-:Y:S01]  /*8a90*/  IADD3.X R21, R21, R10, RZ, P1, !PT ;  /* 0x0000000a15157210 */ /* 0x000fe20000ffe4ff */
[----:B------:R-:W-:Y:S01]  /*8aa0*/  UMOV UR13, 0x20 ;  /* 0x00000020000d7882 */ /* 0x000fe20000000000 */
[----:B------:R-:W-:Y:S02]  /*8ab0*/  LEA R12, P1, R17, R12, 0x2 ;  /* 0x0000000c110c7211 */ /* 0x000fe400078210ff */
[----:B------:R-:W-:-:S02]  /*8ac0*/  R2UR UR6, R4 ;  /* 0x00000000040672ca */ /* 0x000fc400000e0000 */
[----:B------:R-:W-:Y:S02]  /*8ad0*/  LEA.HI.X R21, R17, R13, R21, 0x2, P1 ;  /* 0x0000000d11157211 */ /* 0x000fe400008f1415 */
[----:B------:R-:W-:Y:S02]  /*8ae0*/  R2UR UR7, R5 ;  /* 0x00000000050772ca */ /* 0x000fe400000e0000 */
[----:B------:R-:W-:Y:S01]  /*8af0*/  R2UR UR14, R12 ;  /* 0x000000000c0e72ca */ /* 0x000fe200000e0000 */
[----:B------:R-:W-:Y:S01]  /*8b00*/  UIADD3 UR16, UR10, 0x1c000, URZ ;  /* 0x0001c0000a107890 */ /* 0x000fe2000fffe03f */
[----:B------:R-:W-:Y:S01]  /*8b10*/  R2UR UR15, R21 ;  /* 0x00000000150f72ca */ /* 0x000fe200000e0000 */
[----:B------:R-:W-:Y:S01]  /*8b20*/  UIADD3 UR17, UR10, 0x30c38, URZ ;  /* 0x00030c380a117890 */ /* 0x000fe2000fffe03f */
[----:B------:R-:W-:Y:S01]  /*8b30*/  LOP3.LUT R9, R9, 0x1, RZ, 0x3c, !PT ;  /* 0x0000000109097812 */ /* 0x000fe200078e3cff */
[----:B------:R-:W-:-:S03]  /*8b40*/  UIADD3 UR10, UR10, 0x20600, URZ ;  /* 0x000206000a0a7890 */ /* 0x000fc6000fffe03f */
[----:B------:R-:W-:Y:S02]  /*8b50*/  SHF.L.U32 R4, R9, 0x1f, RZ ;  /* 0x0000001f09047819 */ /* 0x000fe400000006ff */
[----:B------:R-:W-:Y:S02]  /*8b60*/  UMOV UR11, UR17 ;  /* 0x00000011000b7c82 */ /* 0x000fe40008000000 */
[----:B------:R1:W-:Y:S03]  /*8b70*/  UTMALDG.4D [UR16], [UR6], desc[UR8] ;  /* 0x00000810060075b4 */ /* 0x0003e60008019000 */
[----:B------:R1:W-:Y:S01]  /*8b80*/  UBLKCP.S.G [UR10], [UR14], UR13 ;  /* 0x0000000a0e0073ba */ /* 0x0003e2000800020d */
[----:B------:R-:W2:Y:S02]  /*8b90*/  SYNCS.PHASECHK.TRANS64.TRYWAIT P1, [R11+URZ+0x30c20], R4 ;  /* 0x030c20040b0075a7 */ /* 0x000ea4000802017f */
[----:B-12---:R-:W-:Y:S05]  /*8ba0*/  @!P1 BRA `(.L_x_415) ;  /* 0x0000000c00f49947 */ /* 0x006fea0003800000 */
.L_x_453:
[----:B------:R-:W-:Y:S05]  /*8bb0*/  @P0 BRA `(.L_x_416) ;  /* 0x0000000000140947 */ /* 0x000fea0003800000 */
[----:B------:R-:W-:Y:S01]  /*8bc0*/  ISETP.NE.AND P1, PT, R14, RZ, PT ;  /* 0x000000ff0e00720c */ /* 0x000fe20003f25270 */
[----:B-1----:R-:W-:-:S04]  /*8bd0*/  IMAD.MOV.U32 R4, RZ, RZ, 0x4200 ;  /* 0x00004200ff047424 */ /* 0x002fc800078e00ff */
[----:B------:R2:W-:Y:S08]  /*8be0*/  SYNCS.ARRIVE.TRANS64 RZ, [R11+URZ+0x30c10], R4 ;  /* 0x030c10040bff79a7 */ /* 0x0005f0000800003f */
[----:B------:R-:W-:Y:S05]  /*8bf0*/  @!P1 BRA `(.L_x_416) ;  /* 0x0000000000049947 */ /* 0x000fea0003800000 */
[----:B------:R-:W-:Y:S01]  /*8c00*/  BPT.TRAP 0x1 ;  /* 0x000000040000795c */ /* 0x000fe20000300000 */
.L_x_416:
[----:B------:R-:W-:Y:S01]  /*8c10*/  R2UR UR6, R15 ;  /* 0x000000000f0672ca */ /* 0x000fe200000e0000 */
[----:B------:R-:W-:Y:S01]  /*8c20*/  UMOV UR22, 0x0 ;  /* 0x0000000000167882 */ /* 0x000fe20000000000 */
[----:B------:R-:W-:Y:S01]  /*8c30*/  R2UR UR17, R11 ;  /* 0x000000000b1172ca */ /* 0x000fe200000e0000 */
[----:B------:R-:W-:Y:S01]  /*8c40*/  UMOV UR23, 0x14f00000 ;  /* 0x14f0000000177882 */ /* 0x000fe20000000000 */
[----:B------:R-:W-:Y:S01]  /*8c50*/  IADD3 R18, R18, -0x2, RZ ;  /* 0xfffffffe12127810 */ /* 0x000fe20007ffe0ff */
[----:B------:R-:W-:Y:S01]  /*8c60*/  UMOV UR18, URZ ;  /* 0x0000003f00127c82 */ /* 0x000fe20008000000 */
[----:B------:R-:W-:Y:S01]  /*8c70*/  R2UR UR14, R2 ;  /* 0x00000000020e72ca */ /* 0x000fe200000e0000 */
[----:B------:R-:W-:Y:S01]  /*8c80*/  UMOV UR7, 0x20 ;  /* 0x0000002000077882 */ /* 0x000fe20000000000 */
[----:B------:R-:W-:Y:S02]  /*8c90*/  R2UR UR15, R3 ;  /* 0x00000000030f72ca */ /* 0x000fe400000e0000 */
[----:B------:R-:W-:-:S03]  /*8ca0*/  ISETP.NE.AND P1, PT, R18, RZ, PT ;  /* 0x000000ff1200720c */ /* 0x000fc60003f25270 */
        /* <DEDUP_REMOVED lines=12> */
.L_x_408:
[----:B------:R-:W-:-:S13]  /*8d70*/  ISETP.NE.AND P1, PT, R19, RZ, PT ;  /* 0x000000ff1300720c */ /* 0x000fda0003f25270 */
[----:B------:R-:W-:Y:S05]  /*8d80*/  @!P1 BRA `(.L_x_407) ;  /* 0x0000000000f09947 */ /* 0x000fea0003800000 */
[----:B------:R-:W-:-:S04]  /*8d90*/  SHF.L.U32 R12, R9, 0x1f, RZ ;  /* 0x0000001f090c7819 */ /* 0x000fc800000006ff */
[----:B------:R-:W3:Y:S02]  /*8da0*/  SYNCS.PHASECHK.TRANS64.TRYWAIT P1, [R11+URZ+0x30c40], R12 ;  /* 0x030c400c0b0075a7 */ /* 0x000ee4000802017f */
[----:B---3--:R-:W-:Y:S05]  /*8db0*/  @!P1 BRA `(.L_x_418) ;  /* 0x0000000c00889947 */ /* 0x008fea0003800000 */
.L_x_454:
[----:B------:R-:W-:Y:S05]  /*8dc0*/  @P0 BRA `(.L_x_419) ;  /* 0x0000000000140947 */ /* 0x000fea0003800000 */
[----:B------:R-:W-:Y:S01]  /*8dd0*/  ISETP.NE.AND P1, PT, R14, RZ, PT ;  /* 0x000000ff0e00720c */ /* 0x000fe20003f25270 */
[----:B-12---:R-:W-:-:S04]  /*8de0*/  IMAD.MOV.U32 R4, RZ, RZ, 0x4200 ;  /* 0x00004200ff047424 */ /* 0x006fc800078e00ff */
[----:B------:R4:W-:Y:S08]  /*8df0*/  SYNCS.ARRIVE.TRANS64 RZ, [R11+URZ+0x30c30], R4 ;  /* 0x030c30040bff79a7 */ /* 0x0009f0000800003f */
[----:B------:R-:W-:Y:S05]  /*8e00*/  @!P1 BRA `(.L_x_419) ;  /* 0x0000000000049947 */ /* 0x000fea0003800000 */
[----:B------:R-:W-:Y:S01]  /*8e10*/  BPT.TRAP 0x1 ;  /* 0x000000040000795c */ /* 0x000fe20000300000 */
.L_x_419:
[----:B-12-4-:R-:W1:Y:S01]  /*8e20*/  LDC.64 R4, c[0x0][0x728] ;  /* 0x0001ca00ff047b82 */ /* 0x016e620000000a00 */
[----:B------:R-:W-:Y:S01]  /*8e30*/  SHF.L.U32 R15, R15, 0x7, RZ ;  /* 0x000000070f0f7819 */ /* 0x000fe200000006ff */
[----:B------:R-:W-:Y:S01]  /*8e40*/  UMOV UR8, 0x0 ;  /* 0x0000000000087882 */ /* 0x000fe20000000000 */
[----:B------:R-:W-:Y:S01]  /*8e50*/  R2UR UR10, R11 ;  /* 0x000000000b0a72ca */ /* 0x000fe200000e0000 */
[----:B------:R-:W-:Y:S01]  /*8e60*/  UMOV UR9, 0x14f00000 ;  /* 0x14f0000000097882 */ /* 0x000fe20000000000 */
[C---:B------:R-:W-:Y:S01]  /*8e70*/  IADD3 R13, P1, R15.reuse, R6, RZ ;  /* 0x000000060f0d7210 */ /* 0x040fe20007f3e0ff */
[----:B------:R-:W-:Y:S01]  /*8e80*/  UMOV UR18, URZ ;  /* 0x0000003f00127c82 */ /* 0x000fe20008000000 */
[----:B------:R-:W-:Y:S01]  /*8e90*/  R2UR UR19, R15 ;  /* 0x000000000f1372ca */ /* 0x000fe200000e0000 */
[----:B------:R-:W-:-:S08]  /*8ea0*/  UMOV UR13, 0x20 ;  /* 0x00000020000d7882 */ /* 0x000fd00000000000 */
        /* <DEDUP_REMOVED lines=10> */
[----:B------:R-:W-:Y:S01]  /*8f50*/  R2UR UR6, R4 ;  /* 0x00000000040672ca */ /* 0x000fe200000e0000 */
[----:B------:R-:W-:-:S05]  /*8f60*/  IMAD.X R4, RZ, RZ, R0, P1 ;  /* 0x000000ffff047224 */ /* 0x000fca00008e0600 */
[----:B------:R-:W-:-:S13]  /*8f70*/  R2UR UR7, R4 ;  /* 0x00000000040772ca */ /* 0x000fda00000e0000 */
[----:B------:R1:W-:Y:S01]  /*8f80*/  UTMALDG.4D [UR16], [UR6], desc[UR8] ;  /* 0x00000810060075b4 */ /* 0x0003e20008019000 */
[----:B------:R1:W-:Y:S01]  /*8f90*/  UBLKCP.S.G [UR10], [UR14], UR13 ;  /* 0x0000000a0e0073ba */ /* 0x0003e2000800020d */
[----:B------:R-:W2:Y:S02]  /*8fa0*/  SYNCS.PHASECHK.TRANS64.TRYWAIT P1, [R11+URZ+0x30c28], R12 ;  /* 0x030c280c0b0075a7 */ /* 0x000ea4000802017f */
[----:B-12---:R-:W-:Y:S05]  /*8fb0*/  @!P1 BRA `(.L_x_420) ;  /* 0x0000000c001c9947 */ /* 0x006fea0003800000 */
.L_x_455:
[----:B------:R-:W-:Y:S05]  /*8fc0*/  @P0 BRA `(.L_x_421) ;  /* 0x0000000000140947 */ /* 0x000fea0003800000 */
[----:B------:R-:W-:Y:S02]  /*8fd0*/  ISETP.NE.AND P0, PT, R14, RZ, PT ;  /* 0x000000ff0e00720c */ /* 0x000fe40003f05270 */
[----:B------:R-:W-:-:S04]  /*8fe0*/  MOV R4, 0x4200 ;  /* 0x0000420000047802 */ /* 0x000fc80000000f00 */
[----:B------:R2:W-:Y:S07]  /*8ff0*/  SYNCS.ARRIVE.TRANS64 RZ, [R11+URZ+0x30c18], R4 ;  /* 0x030c18040bff79a7 */ /* 0x0005ee000800003f */
[----:B------:R-:W-:Y:S05]  /*9000*/  @!P0 BRA `(.L_x_421) ;  /* 0x0000000000048947 */ /* 0x000fea0003800000 */
[----:B------:R-:W-:Y:S01]  /*9010*/  BPT.TRAP 0x1 ;  /* 0x000000040000795c */ /* 0x000fe20000300000 */
.L_x_421:
        /* <DEDUP_REMOVED lines=19> */
.L_x_407:
[----:B------:R-:W4:Y:S01]  /*9150*/  S2R R2, SR_TID.X ;  /* 0x0000000000027919 */ /* 0x000f220000002100 */
[----:B------:R-:W-:Y:S01]  /*9160*/  IMAD R13, R20, 0x8, R11 ;  /* 0x00000008140d7824 */ /* 0x000fe200078e020b */
[----:B----4-:R-:W-:Y:S02]  /*9170*/  LOP3.LUT R3, R2, 0x7f, RZ, 0xc0, !PT ;  /* 0x0000007f02037812 */ /* 0x010fe400078ec0ff */
[----:B------:R-:W-:Y:S02]  /*9180*/  SHF.L.U32 R2, R9, 0x1f, RZ ;  /* 0x0000001f09027819 */ /* 0x000fe400000006ff */
[----:B------:R-:W-:Y:S02]  /*9190*/  ISETP.NE.AND P1, PT, R3, RZ, PT ;  /* 0x000000ff0300720c */ /* 0x000fe40003f25270 */
[----:B------:R-:W4:Y:S02]  /*91a0*/  SYNCS.PHASECHK.TRANS64.TRYWAIT P0, [R13+URZ+0x30c40], R2 ;  /* 0x030c40020d0075a7 */ /* 0x000f24000800017f */
[----:B----4-:R-:W-:Y:S09]  /*91b0*/  @!P0 BRA `(.L_x_422) ;  /* 0x0000000800b08947 */ /* 0x010ff20003800000 */
.L_x_456:
[----:B------:R-:W-:Y:S05]  /*91c0*/  @P1 BRA `(.L_x_423) ;  /* 0x0000000000181947 */ /* 0x000fea0003800000 */
[----:B------:R-:W5:Y:S01]  /*91d0*/  S2R R3, SR_TID.X ;  /* 0x0000000000037919 */ /* 0x000f620000002100 */
[----:B----4-:R-:W-:-:S04]  /*91e0*/  MOV R2, 0x4200 ;  /* 0x0000420000027802 */ /* 0x010fc80000000f00 */
[----:B------:R4:W-:Y:S01]  /*91f0*/  SYNCS.ARRIVE.TRANS64 RZ, [R13+URZ+0x30c30], R2 ;  /* 0x030c30020dff79a7 */ /* 0x0009e2000800003f */
[----:B-----5:R-:W-:-:S13]  /*9200*/  LOP3.LUT P0, RZ, R3, 0x1f, RZ, 0xc0, !PT ;  /* 0x0000001f03ff7812 */ /* 0x020fda000780c0ff */
[----:B----4-:R-:W-:Y:S05]  /*9210*/  @!P0 BRA `(.L_x_423) ;  /* 0x0000000000048947 */ /* 0x010fea0003800000 */
[----:B--2---:R-:W-:Y:S01]  /*9220*/  BPT.TRAP 0x1 ;  /* 0x000000040000795c */ /* 0x004fe20000300000 */
.L_x_423:
        /* <DEDUP_REMOVED lines=33> */
.L_x_404:
[----:B------:R-:W-:Y:S05]  /*9440*/  BSYNC B0 ;  /* 0x0000000000007941 */ /* 0x000fea0003800000 */
.L_x_403:
[----:B------:R-:W-:-:S03]  /*9450*/  UMOV UR6, 0xffffffff ;  /* 0xffffffff00067882 */ /* 0x000fc60000000000 */
[----:B------:R-:W-:Y:S05]  /*9460*/  BRA.DIV UR6, `(.L_x_424) ;  /* 0x0000000a06187947 */ /* 0x000fea000b800000 */
[----:B------:R-:W-:-:S13]  /*9470*/  ELECT P0, URZ, PT ;  /* 0x00000000003f782f */ /* 0x000fda0003800000 */
.L_x_459:
[----:B------:R-:W-:Y:S05]  /*9480*/  @!P0 BRA `(.L_x_330) ;  /* 0x0000000000808947 */ /* 0x000fea0003800000 */
[----:B------:R-:W-:-:S04]  /*9490*/  LOP3.LUT R16, R16, 0x2, RZ, 0xfc, !PT ;  /* 0x0000000210107812 */ /* 0x000fc800078efcff */
[----:B------:R-:W-:-:S13]  /*94a0*/  ISETP.NE.AND P0, PT, R16, 0x3, PT ;  /* 0x000000031000780c */ /* 0x000fda0003f05270 */
[----:B------:R-:W-:Y:S05]  /*94b0*/  @!P0 BRA `(.L_x_425) ;  /* 0x0000000000048947 */ /* 0x000fea0003800000 */
[----:B------:R-:W-:Y:S01]  /*94c0*/  BPT.TRAP 0x1 ;  /* 0x000000040000795c */ /* 0x000fe20000300000 */
.L_x_425:
        /* <DEDUP_REMOVED lines=15> */
.L_x_460:
[----:B------:R-:W2:Y:S02]  /*95c0*/  SYNCS.PHASECHK.TRANS64.TRYWAIT P1, [R3+URZ], R2 ;  /* 0x00000002030075a7 */ /* 0x000ea4000802017f */
[----:B--2---:R-:W-:Y:S05]  /*95d0*/  @!P1 BRA `(.L_x_427) ;  /* 0x0000000400f49947 */ /* 0x004fea0003800000 */
.L_x_461:
[----:B------:R-:W-:Y:S05]  /*95e0*/  @!P0 BRA `(.L_x_428) ;  /* 0x0000000000048947 */ /* 0x000fea0003800000 */
[----:B------:R-:W-:Y:S01]  /*95f0*/  BPT.TRAP 0x1 ;  /* 0x000000040000795c */ /* 0x000fe20000300000 */
.L_x_428:
[----:B--2---:R-:W-:-:S05]  /*9600*/  VIADD R3, R7, 0x30c40 ;  /* 0x00030c4007037836 */ /* 0x004fca0000000000 */
[----:B------:R-:W-:-:S04]  /*9610*/  LEA R0, R0, R3, 0x3 ;  /* 0x0000000300007211 */ /* 0x000fc800078e18ff */
[----:B------:R-:W2:Y:S02]  /*9620*/  SYNCS.PHASECHK.TRANS64.TRYWAIT P0, [R0+URZ], R5 ;  /* 0x00000005000075a7 */ /* 0x000ea4000800017f */
[----:B--2---:R-:W-:Y:S05]  /*9630*/  @!P0 BRA `(.L_x_429) ;  /* 0x0000000400f08947 */ /* 0x004fea0003800000 */
.L_x_462:
[----:B------:R-:W-:-:S07]  /*9640*/  IMAD R3, R4, 0x8, R3 ;  /* 0x0000000804037824 */ /* 0x000fce00078e0203 */
.L_x_430:
[----:B---3--:R3:W4:Y:S02]  /*9650*/  SYNCS.PHASECHK.TRANS64.TRYWAIT P0, [R3+URZ], R2 ;  /* 0x00000002030075a7 */ /* 0x008724000800017f */
[----:B----4-:R-:W-:Y:S05]  /*9660*/  @!P0 NANOSLEEP.SYNCS 0x989680 ;  /* 0x009896800000895d */ /* 0x010fea0003900000 */
[----:B------:R-:W4:Y:S02]  /*9670*/  @!P0 SYNCS.PHASECHK.TRANS64 P0, [R3+URZ], R2 ;  /* 0x00000002030085a7 */ /* 0x000f24000800007f */
[----:B----4-:R-:W-:Y:S05]  /*9680*/  @!P0 BRA `(.L_x_430) ;  /* 0xfffffffc00f08947 */ /* 0x010fea000383ffff */
.L_x_330:
[----:B------:R-:W-:Y:S05]  /*9690*/  BSYNC B6 ;  /* 0x0000000000067941 */ /* 0x000fea0003800000 */
.L_x_327:
[----:B------:R-:W-:Y:S05]  /*96a0*/  EXIT ;  /* 0x000000000000794d */ /* 0x000fea0003800000 */
.L_x_335:
[----:B------:R-:W-:Y:S01]  /*96b0*/  MOV R12, RZ ;  /* 0x000000ff000c7202 */ /* 0x000fe20000000f00 */
[----:B------:R-:W-:Y:S01]  /*96c0*/  IMAD.MOV.U32 R11, RZ, RZ, 0x1f ;  /* 0x0000001fff0b7424 */ /* 0x000fe200078e00ff */
[----:B------:R-:W-:-:S07]  /*96d0*/  MOV R15, 0xffffffff ;  /* 0xffffffff000f7802 */ /* 0x000fce0000000f00 */
[----:B------:R-:W-:Y:S05]  /*96e0*/  WARPSYNC.COLLECTIVE R15, `(.L_x_431) ;  /* 0x000000000f087348 */ /* 0x000fea0003c00000 */
[----:B------:R1:W2:Y:S02]  /*96f0*/  SHFL.IDX P6, R14, R13, R12, R11 ;  /* 0x0000000c0d0e7389 */ /* 0x0002a400000c000b */
[----:B-12---:R-:W-:Y:S01]  /*9700*/  ENDCOLLECTIVE ;  /* 0x000000000000791b */ /* 0x006fe20003800000 */
.L_x_431:
[----:B------:R-:W-:Y:S05]  /*9710*/  BRA `(.L_x_432) ;  /* 0xffffff74000c7947 */ /* 0x000fea000383ffff */
.L_x_337:
[----:B--2---:R2:W3:Y:S02]  /*9720*/  SYNCS.PHASECHK.TRANS64.TRYWAIT P0, [R2+URZ+0x30c00], R7 ;  /* 0x030c0007020075a7 */ /* 0x0044e4000800017f */
[----:B---3--:R-:W-:Y:S05]  /*9730*/  @!P0 NANOSLEEP.SYNCS 0x989680 ;  /* 0x009896800000895d */ /* 0x008fea0003900000 */
[----:B------:R-:W3:Y:S02]  /*9740*/  @!P0 SYNCS.PHASECHK.TRANS64 P0, [R2+URZ+0x30c00], R7 ;  /* 0x030c0007020085a7 */ /* 0x000ee4000800007f */
[----:B---3--:R-:W-:Y:S05]  /*9750*/  @!P0 BRA `(.L_x_337) ;  /* 0xfffffffc00f08947 */ /* 0x008fea000383ffff */
[----:B------:R-:W-:Y:S05]  /*9760*/  BRA `(.L_x_336) ;  /* 0xffffff74001c7947 */ /* 0x000fea000383ffff */
.L_x_342:
[----:B-1----:R1:W3:Y:S02]  /*9770*/  SYNCS.PHASECHK.TRANS64.TRYWAIT P1, [R21+URZ+0x30c10], R20 ;  /* 0x030c1014150075a7 */ /* 0x0022e4000802017f */
[----:B---3--:R-:W-:Y:S05]  /*9780*/  @!P1 NANOSLEEP.SYNCS 0x989680 ;  /* 0x009896800000995d */ /* 0x008fea0003900000 */
[----:B------:R-:W3:Y:S02]  /*9790*/  @!P1 SYNCS.PHASECHK.TRANS64 P1, [R21+URZ+0x30c10], R20 ;  /* 0x030c1014150095a7 */ /* 0x000ee4000802007f */
[----:B---3--:R-:W-:Y:S05]  /*97a0*/  @!P1 BRA `(.L_x_342) ;  /* 0xfffffffc00f09947 */ /* 0x008fea000383ffff */
[----:B------:R-:W-:Y:S05]  /*97b0*/  BRA `(.L_x_341) ;  /* 0xffffff7c00e07947 */ /* 0x000fea000383ffff */
.L_x_346:
[----:B------:R1:W1:Y:S02]  /*97c0*/  SYNCS.PHASECHK.TRANS64.TRYWAIT P1, [R21+URZ+0x30c30], R20 ;  /* 0x030c3014150075a7 */ /* 0x000264000802017f */
[----:B-1----:R-:W-:Y:S05]  /*97d0*/  @!P1 NANOSLEEP.SYNCS 0x989680 ;  /* 0x009896800000995d */ /* 0x002fea0003900000 */
[----:B------:R-:W1:Y:S02]  /*97e0*/  @!P1 SYNCS.PHASECHK.TRANS64 P1, [R21+URZ+0x30c30], R20 ;  /* 0x030c3014150095a7 */ /* 0x000e64000802007f */
[----:B-1----:R-:W-:Y:S05]  /*97f0*/  @!P1 BRA `(.L_x_346) ;  /* 0xfffffffc00f09947 */ /* 0x002fea000383ffff */
[----:B------:R-:W-:Y:S05]  /*9800*/  BRA `(.L_x_345) ;  /* 0xffffff8000e47947 */ /* 0x000fea000383ffff */
.L_x_353:
[----:B------:R-:W-:Y:S01]  /*9810*/  BSSY B0, `(.L_x_433) ;  /* 0x0000005000007945 */ /* 0x000fe20003800000 */
[----:B------:R-:W-:-:S07]  /*9820*/  IMAD.MOV.U32 R15, RZ, RZ, -0x1 ;  /* 0xffffffffff0f7424 */ /* 0x000fce00078e00ff */
[----:B---3--:R-:W-:Y:S05]  /*9830*/  WARPSYNC.COLLECTIVE R15, `(.L_x_434) ;  /* 0x000000000f087348 */ /* 0x008fea0003c00000 */
[----:B------:R-:W-:Y:S01]  /*9840*/  NOP ;  /* 0x0000000000007918 */ /* 0x000fe20000000000 */
[----:B---3--:R-:W-:Y:S01]  /*9850*/  ENDCOLLECTIVE ;  /* 0x000000000000791b */ /* 0x008fe20003800000 */
.L_x_434:
[----:B------:R-:W-:Y:S05]  /*9860*/  BSYNC B0 ;  /* 0x0000000000007941 */ /* 0x000fea0003800000 */
.L_x_433:
[----:B------:R-:W-:Y:S05]  /*9870*/  BRA `(.L_x_435) ;  /* 0xffffffc800dc7947 */ /* 0x000fea000383ffff */
.L_x_362:
[----:B------:R-:W-:Y:S01]  /*9880*/  BSSY B0, `(.L_x_436) ;  /* 0x0000005000007945 */ /* 0x000fe20003800000 */
[----:B------:R-:W-:-:S07]  /*9890*/  MOV R15, 0xffffffff ;  /* 0xffffffff000f7802 */ /* 0x000fce0000000f00 */
[----:B-123--:R-:W-:Y:S05]  /*98a0*/  WARPSYNC.COLLECTIVE R15, `(.L_x_437) ;  /* 0x000000000f087348 */ /* 0x00efea0003c00000 */
[----:B------:R-:W-:Y:S01]  /*98b0*/  NOP ;  /* 0x0000000000007918 */ /* 0x000fe20000000000 */
[----:B-123--:R-:W-:Y:S01]  /*98c0*/  ENDCOLLECTIVE ;  /* 0x000000000000791b */ /* 0x00efe20003800000 */
.L_x_437:
[----:B------:R-:W-:Y:S05]  /*98d0*/  BSYNC B0 ;  /* 0x0000000000007941 */ /* 0x000fea0003800000 */
.L_x_436:
[----:B------:R-:W-:Y:S05]  /*98e0*/  BRA `(.L_x_438) ;  /* 0xffffffcc00bc7947 */ /* 0x000fea000383ffff */
.L_x_371:
[----:B------:R-:W-:Y:S01]  /*98f0*/  BSSY B0, `(.L_x_439) ;  /* 0x0000005000007945 */ /* 0x000fe20003800000 */
[----:B------:R-:W-:-:S07]  /*9900*/  IMAD.MOV.U32 R15, RZ, RZ, -0x1 ;  /* 0xffffffffff0f7424 */ /* 0x000fce00078e00ff */
[----:B------:R-:W-:Y:S05]  /*9910*/  WARPSYNC.COLLECTIVE R15, `(.L_x_440) ;  /* 0x000000000f087348 */ /* 0x000fea0003c00000 */
[----:B------:R-:W-:Y:S01]  /*9920*/  NOP ;  /* 0x0000000000007918 */ /* 0x000fe20000000000 */
[----:B------:R-:W-:Y:S01]  /*9930*/  ENDCOLLECTIVE ;  /* 0x000000000000791b */ /* 0x000fe20003800000 */
.L_x_440:
[----:B------:R-:W-:Y:S05]  /*9940*/  BSYNC B0 ;  /* 0x0000000000007941 */ /* 0x000fea0003800000 */
.L_x_439:
[----:B------:R-:W-:Y:S05]  /*9950*/  BRA `(.L_x_441) ;  /* 0xffffffd400907947 */ /* 0x000fea000383ffff */
.L_x_383:
[----:B------:R-:W-:Y:S01]  /*9960*/  BSSY B0, `(.L_x_442) ;  /* 0x0000005000007945 */ /* 0x000fe20003800000 */
[----:B------:R-:W-:-:S07]  /*9970*/  MOV R15, 0xffffffff ;  /* 0xffffffff000f7802 */ /* 0x000fce0000000f00 */
[----:B------:R-:W-:Y:S05]  /*9980*/  WARPSYNC.COLLECTIVE R15, `(.L_x_443) ;  /* 0x000000000f087348 */ /* 0x000fea0003c00000 */
[----:B------:R-:W-:Y:S01]  /*9990*/  NOP ;  /* 0x0000000000007918 */ /* 0x000fe20000000000 */
[----:B------:R-:W-:Y:S01]  /*99a0*/  ENDCOLLECTIVE ;  /* 0x000000000000791b */ /* 0x000fe20003800000 */
.L_x_443:
[----:B------:R-:W-:Y:S05]  /*99b0*/  BSYNC B0 ;  /* 0x0000000000007941 */ /* 0x000fea0003800000 */
.L_x_442:
[----:B------:R-:W-:Y:S05]  /*99c0*/  BRA `(.L_x_444) ;  /* 0xffffffd800a87947 */ /* 0x000fea000383ffff */
.L_x_396:
[----:B------:R-:W-:Y:S01]  /*99d0*/  BSSY B0, `(.L_x_445) ;  /* 0x0000005000007945 */ /* 0x000fe20003800000 */
[----:B------:R-:W-:-:S07]  /*99e0*/  IMAD.MOV.U32 R15, RZ, RZ, -0x1 ;  /* 0xffffffffff0f7424 */ /* 0x000fce00078e00ff */
[----:B------:R-:W-:Y:S05]  /*99f0*/  WARPSYNC.COLLECTIVE R15, `(.L_x_446) ;  /* 0x000000000f087348 */ /* 0x000fea0003c00000 */
[----:B------:R-:W-:Y:S01]  /*9a00*/  NOP ;  /* 0x0000000000007918 */ /* 0x000fe20000000000 */
[----:B------:R-:W-:Y:S01]  /*9a10*/  ENDCOLLECTIVE ;  /* 0x000000000000791b */ /* 0x000fe20003800000 */
.L_x_446:
[----:B------:R-:W-:Y:S05]  /*9a20*/  BSYNC B0 ;  /* 0x0000000000007941 */ /* 0x000fea0003800000 */
.L_x_445:
[----:B------:R-:W-:Y:S05]  /*9a30*/  BRA `(.L_x_447) ;  /* 0xffffffdc00c47947 */ /* 0x000fea000383ffff */
.L_x_405:
[----:B-1----:R1:W2:Y:S02]  /*9a40*/  SYNCS.PHASECHK.TRANS64.TRYWAIT P1, [R11+URZ+0x30c20], R0 ;  /* 0x030c20000b0075a7 */ /* 0x0022a4000802017f */
[----:B--2---:R-:W-:Y:S05]  /*9a50*/  @!P1 NANOSLEEP.SYNCS 0x989680 ;  /* 0x009896800000995d */ /* 0x004fea0003900000 */
[----:B------:R-:W2:Y:S02]  /*9a60*/  @!P1 SYNCS.PHASECHK.TRANS64 P1, [R11+URZ+0x30c20], R0 ;  /* 0x030c20000b0095a7 */ /* 0x000ea4000802007f */
[----:B--2---:R-:W-:Y:S05]  /*9a70*/  @!P1 BRA `(.L_x_405) ;  /* 0xfffffffc00f09947 */ /* 0x004fea000383ffff */
[----:B------:R-:W-:Y:S05]  /*9a80*/  BRA `(.L_x_448) ;  /* 0xffffffe4009c7947 */ /* 0x000fea000383ffff */
.L_x_409:
[----:B-1----:R1:W2:Y:S02]  /*9a90*/  SYNCS.PHASECHK.TRANS64.TRYWAIT P1, [R11+URZ+0x30c40], R21 ;  /* 0x030c40150b0075a7 */ /* 0x0022a4000802017f */
[----:B--2---:R-:W-:Y:S05]  /*9aa0*/  @!P1 NANOSLEEP.SYNCS 0x989680 ;  /* 0x009896800000995d */ /* 0x004fea0003900000 */
[----:B------:R-:W2:Y:S02]  /*9ab0*/  @!P1 SYNCS.PHASECHK.TRANS64 P1, [R11+URZ+0x30c40], R21 ;  /* 0x030c40150b0095a7 */ /* 0x000ea4000802007f */
[----:B--2---:R-:W-:Y:S05]  /*9ac0*/  @!P1 BRA `(.L_x_409) ;  /* 0xfffffffc00f09947 */ /* 0x004fea000383ffff */
[----:B------:R-:W-:Y:S05]  /*9ad0*/  BRA `(.L_x_449) ;  /* 0xffffffe800bc7947 */ /* 0x000fea000383ffff */
.L_x_411:
[----:B--2---:R2:W3:Y:S02]  /*9ae0*/  SYNCS.PHASECHK.TRANS64.TRYWAIT P1, [R11+URZ+0x30c28], R21 ;  /* 0x030c28150b0075a7 */ /* 0x0044e4000802017f */
[----:B---3--:R-:W-:Y:S05]  /*9af0*/  @!P1 NANOSLEEP.SYNCS 0x989680 ;  /* 0x009896800000995d */ /* 0x008fea0003900000 */
[----:B------:R-:W3:Y:S02]  /*9b00*/  @!P1 SYNCS.PHASECHK.TRANS64 P1, [R11+URZ+0x30c28], R21 ;  /* 0x030c28150b0095a7 */ /* 0x000ee4000802007f */
[----:B---3--:R-:W-:Y:S05]  /*9b10*/  @!P1 BRA `(.L_x_411) ;  /* 0xfffffffc00f09947 */ /* 0x008fea000383ffff */
[----:B------:R-:W-:Y:S05]  /*9b20*/  BRA `(.L_x_450) ;  /* 0xffffffec00347947 */ /* 0x000fea000383ffff */
.L_x_413:
[----:B---3--:R3:W4:Y:S02]  /*9b30*/  SYNCS.PHASECHK.TRANS64.TRYWAIT P1, [R11+URZ+0x30c48], R21 ;  /* 0x030c48150b0075a7 */ /* 0x008724000802017f */
[----:B----4-:R-:W-:Y:S05]  /*9b40*/  @!P1 NANOSLEEP.SYNCS 0x989680 ;  /* 0x009896800000995d */ /* 0x010fea0003900000 */
[----:B------:R-:W4:Y:S02]  /*9b50*/  @!P1 SYNCS.PHASECHK.TRANS64 P1, [R11+URZ+0x30c48], R21 ;  /* 0x030c48150b0095a7 */ /* 0x000f24000802007f */
[----:B----4-:R-:W-:Y:S05]  /*9b60*/  @!P1 BRA `(.L_x_413) ;  /* 0xfffffffc00f09947 */ /* 0x010fea000383ffff */
[----:B------:R-:W-:Y:S05]  /*9b70*/  BRA `(.L_x_451) ;  /* 0xffffffec00887947 */ /* 0x000fea000383ffff */
.L_x_415:
[----:B------:R-:W-:-:S07]  /*9b80*/  SHF.L.U32 R4, R9, 0x1f, RZ ;  /* 0x0000001f09047819 */ /* 0x000fce00000006ff */
.L_x_452:
[----:B-1----:R1:W2:Y:S02]  /*9b90*/  SYNCS.PHASECHK.TRANS64.TRYWAIT P1, [R11+URZ+0x30c20], R4 ;  /* 0x030c20040b0075a7 */ /* 0x0022a4000802017f */
[----:B--2---:R-:W-:Y:S05]  /*9ba0*/  @!P1 NANOSLEEP.SYNCS 0x989680 ;  /* 0x009896800000995d */ /* 0x004fea0003900000 */
[----:B------:R-:W2:Y:S02]  /*9bb0*/  @!P1 SYNCS.PHASECHK.TRANS64 P1, [R11+URZ+0x30c20], R4 ;  /* 0x030c20040b0095a7 */ /* 0x000ea4000802007f */
[----:B--2---:R-:W-:Y:S05]  /*9bc0*/  @!P1 BRA `(.L_x_452) ;  /* 0xfffffffc00f09947 */ /* 0x004fea000383ffff */
[----:B------:R-:W-:Y:S05]  /*9bd0*/  BRA `(.L_x_453) ;  /* 0xffffffec00f47947 */ /* 0x000fea000383ffff */
.L_x_418:
[----:B---3--:R3:W4:Y:S02]  /*9be0*/  SYNCS.PHASECHK.TRANS64.TRYWAIT P1, [R11+URZ+0x30c40], R12 ;  /* 0x030c400c0b0075a7 */ /* 0x008724000802017f */
[----:B----4-:R-:W-:Y:S05]  /*9bf0*/  @!P1 NANOSLEEP.SYNCS 0x989680 ;  /* 0x009896800000995d */ /* 0x010fea0003900000 */
[----:B------:R-:W4:Y:S02]  /*9c00*/  @!P1 SYNCS.PHASECHK.TRANS64 P1, [R11+URZ+0x30c40], R12 ;  /* 0x030c400c0b0095a7 */ /* 0x000f24000802007f */
[----:B----4-:R-:W-:Y:S05]  /*9c10*/  @!P1 BRA `(.L_x_418) ;  /* 0xfffffffc00f09947 */ /* 0x010fea000383ffff */
[----:B------:R-:W-:Y:S05]  /*9c20*/  BRA `(.L_x_454) ;  /* 0xfffffff000647947 */ /* 0x000fea000383ffff */
.L_x_420:
[----:B-1----:R1:W2:Y:S02]  /*9c30*/  SYNCS.PHASECHK.TRANS64.TRYWAIT P1, [R11+URZ+0x30c28], R12 ;  /* 0x030c280c0b0075a7 */ /* 0x0022a4000802017f */
[----:B--2---:R-:W-:Y:S05]  /*9c40*/  @!P1 NANOSLEEP.SYNCS 0x989680 ;  /* 0x009896800000995d */ /* 0x004fea0003900000 */
[----:B------:R-:W2:Y:S02]  /*9c50*/  @!P1 SYNCS.PHASECHK.TRANS64 P1, [R11+URZ+0x30c28], R12 ;  /* 0x030c280c0b0095a7 */ /* 0x000ea4000802007f */
[----:B--2---:R-:W-:Y:S05]  /*9c60*/  @!P1 BRA `(.L_x_420) ;  /* 0xfffffffc00f09947 */ /* 0x004fea000383ffff */
[----:B------:R-:W-:Y:S05]  /*9c70*/  BRA `(.L_x_455) ;  /* 0xfffffff000d07947 */ /* 0x000fea000383ffff */
.L_x_422:
[----:B----4-:R4:W1:Y:S02]  /*9c80*/  SYNCS.PHASECHK.TRANS64.TRYWAIT P0, [R13+URZ+0x30c40], R2 ;  /* 0x030c40020d0075a7 */ /* 0x010864000800017f */
[----:B-1----:R-:W-:Y:S05]  /*9c90*/  @!P0 NANOSLEEP.SYNCS 0x989680 ;  /* 0x009896800000895d */ /* 0x002fea0003900000 */
[----:B------:R-:W1:Y:S02]  /*9ca0*/  @!P0 SYNCS.PHASECHK.TRANS64 P0, [R13+URZ+0x30c40], R2 ;  /* 0x030c40020d0085a7 */ /* 0x000e64000800007f */
[----:B-1----:R-:W-:Y:S05]  /*9cb0*/  @!P0 BRA `(.L_x_422) ;  /* 0xfffffffc00f08947 */ /* 0x002fea000383ffff */
[----:B------:R-:W-:Y:S05]  /*9cc0*/  BRA `(.L_x_456) ;  /* 0xfffffff4003c7947 */ /* 0x000fea000383ffff */
.L_x_424:
[----:B------:R-:W-:Y:S01]  /*9cd0*/  BSSY B0, `(.L_x_457) ;  /* 0x0000006000007945 */ /* 0x000fe20003800000 */
[----:B------:R-:W-:-:S07]  /*9ce0*/  MOV R15, 0xffffffff ;  /* 0xffffffff000f7802 */ /* 0x000fce0000000f00 */
[----:B------:R-:W-:Y:S05]  /*9cf0*/  WARPSYNC.COLLECTIVE R15, `(.L_x_458) ;  /* 0x000000000f0c7348 */ /* 0x000fea0003c00000 */
[----:B------:R-:W-:Y:S02]  /*9d00*/  ELECT P6, UR62, PT ;  /* 0x00000000003e782f */ /* 0x000fe400038c0000 */
[----:B------:R-:W-:Y:S01]  /*9d10*/  MOV R14, UR62 ;  /* 0x0000003e000e7c02 */ /* 0x000fe20008000f00 */
[----:B------:R-:W-:Y:S10]  /*9d20*/  ENDCOLLECTIVE ;  /* 0x000000000000791b */ /* 0x000ff40003800000 */
.L_x_458:
[----:B------:R-:W-:Y:S05]  /*9d30*/  BSYNC B0 ;  /* 0x0000000000007941 */ /* 0x000fea0003800000 */
.L_x_457:
[----:B------:R-:W-:Y:S01]  /*9d40*/  PLOP3.LUT P0, PT, P6, PT, PT, 0x80, 0x0 ;  /* 0x000000000000781c */ /* 0x000fe2000370f070 */
[----:B------:R-:W-:-:S12]  /*9d50*/  BRA `(.L_x_459) ;  /* 0xfffffff400c87947 */ /* 0x000fd8000383ffff */
.L_x_426:
[----:B-1----:R1:W2:Y:S02]  /*9d60*/  SYNCS.PHASECHK.TRANS64.TRYWAIT P1, [R6+URZ], R5 ;  /* 0x00000005060075a7 */ /* 0x0022a4000802017f */
[----:B--2---:R-:W-:Y:S05]  /*9d70*/  @!P1 NANOSLEEP.SYNCS 0x989680 ;  /* 0x009896800000995d */ /* 0x004fea0003900000 */
[----:B------:R-:W2:Y:S02]  /*9d80*/  @!P1 SYNCS.PHASECHK.TRANS64 P1, [R6+URZ], R5 ;  /* 0x00000005060095a7 */ /* 0x000ea4000802007f */
[----:B--2---:R-:W-:Y:S05]  /*9d90*/  @!P1 BRA `(.L_x_426) ;  /* 0xfffffffc00f09947 */ /* 0x004fea000383ffff */
[----:B------:R-:W-:Y:S05]  /*9da0*/  BRA `(.L_x_460) ;  /* 0xfffffff800047947 */ /* 0x000fea000383ffff */
.L_x_427:
[----:B--2---:R2:W3:Y:S02]  /*9db0*/  SYNCS.PHASECHK.TRANS64.TRYWAIT P1, [R3+URZ], R2 ;  /* 0x00000002030075a7 */ /* 0x0044e4000802017f */
[----:B---3--:R-:W-:Y:S05]  /*9dc0*/  @!P1 NANOSLEEP.SYNCS 0x989680 ;  /* 0x009896800000995d */ /* 0x008fea0003900000 */
[----:B------:R-:W3:Y:S02]  /*9dd0*/  @!P1 SYNCS.PHASECHK.TRANS64 P1, [R3+URZ], R2 ;  /* 0x00000002030095a7 */ /* 0x000ee4000802007f */
[----:B---3--:R-:W-:Y:S05]  /*9de0*/  @!P1 BRA `(.L_x_427) ;  /* 0xfffffffc00f09947 */ /* 0x008fea000383ffff */
[----:B------:R-:W-:Y:S05]  /*9df0*/  BRA `(.L_x_461) ;  /* 0xfffffff400f87947 */ /* 0x000fea000383ffff */
.L_x_429:
[----:B--2---:R2:W3:Y:S02]  /*9e00*/  SYNCS.PHASECHK.TRANS64.TRYWAIT P0, [R0+URZ], R5 ;  /* 0x00000005000075a7 */ /* 0x0044e4000800017f */
[----:B---3--:R-:W-:Y:S05]  /*9e10*/  @!P0 NANOSLEEP.SYNCS 0x989680 ;  /* 0x009896800000895d */ /* 0x008fea0003900000 */
[----:B------:R-:W3:Y:S02]  /*9e20*/  @!P0 SYNCS.PHASECHK.TRANS64 P0, [R0+URZ], R5 ;  /* 0x00000005000085a7 */ /* 0x000ee4000800007f */
[----:B---3--:R-:W-:Y:S05]  /*9e30*/  @!P0 BRA `(.L_x_429) ;  /* 0xfffffffc00f08947 */ /* 0x008fea000383ffff */
[----:B------:R-:W-:Y:S05]  /*9e40*/  BRA `(.L_x_462) ;  /* 0xfffffff400fc7947 */ /* 0x000fea000383ffff */
.L_x_463:
        /* <DEDUP_REMOVED lines=11> */
.L_x_3721:


//--------------------- .text._ZN7cutlass13device_kernelIN5flash11enable_sm90INS1_16FlashAttnBwdSm90INS1_25CollectiveMainloopBwdSm90ILi2ELi2ELi2EN4cute5tupleIJNS5_1CILi1EEES8_S8_EEENS6_IJNS7_ILi128EEESA_NS7_ILi64EEEEEENS_10bfloat16_tEfNS_4arch4Sm90ELb0ELb0ELb1ELb1ELb0ELb1ELb0ELb0ELi2ELi1ELi2ELi2ELb0EEENS1_21CollectiveEpilogueBwdISC_SD_SF_Li256ELb1ELb0ELi1EEENS1_19SingleTileSchedulerILb1ELb0ELb0ELi128EEEEEEEEEvNT_6ParamsE --------------------------
	.section	.text._ZN7cutlass13device_kernelIN5flash11enable_sm90INS1_16FlashAttnBwdSm90INS1_25CollectiveMainloopBwdSm90ILi2ELi2ELi2EN4cute5tupleIJNS5_1CILi1EEES8_S8_EEENS6_IJNS7_ILi128EEESA_NS7_ILi64EEEEEENS_10bfloat16_tEfNS_4arch4Sm90ELb0ELb0ELb1ELb1ELb0ELb1ELb0ELb0ELi2ELi1ELi2ELi2ELb0EEENS1_21CollectiveEpilogueBwdISC_SD_SF_Li256ELb1ELb0ELi1EEENS1_19SingleTileSchedulerILb1ELb0ELb0ELi128EEEEEEEEEvNT_6ParamsE,"ax",@progbits
	.align	128
.text._ZN7cutlass13device_kernelIN5flash11enable_sm90INS1_16FlashAttnBwdSm90INS1_25CollectiveMainloopBwdSm90ILi2ELi2ELi2EN4cute5tupleIJNS5_1CILi1EEES8_S8_EEENS6_IJNS7_ILi128EEESA_NS7_ILi64EEEEEENS_10bfloat16_tEfNS_4arch4Sm90ELb0ELb0ELb1ELb1ELb0ELb1ELb0ELb0ELi2ELi1ELi2ELi2ELb0EEENS1_21CollectiveEpilogueBwdISC_SD_SF_Li256ELb1ELb0ELi1EEENS1_19SingleTileSchedulerILb1ELb0ELb0ELi128EEEEEEEEEvNT_6ParamsE:
        .type           _ZN7cutlass13device_kernelIN5flash11enable_sm90INS1_16FlashAttnBwdSm90INS1_25CollectiveMainloopBwdSm90ILi2ELi2ELi2EN4cute5tupleIJNS5_1CILi1EEES8_S8_EEENS6_IJNS7_ILi128EEESA_NS7_ILi64EEEEEENS_10bfloat16_tEfNS_4arch4Sm90ELb0ELb0ELb1ELb1ELb0ELb1ELb0ELb0ELi2ELi1ELi2ELi2ELb0EEENS1_21CollectiveEpilogueBwdISC_SD_SF_Li256ELb1ELb0ELi1EEENS1_19SingleTileSchedulerILb1ELb0ELb0ELi128EEEEEEEEEvNT_6ParamsE,@function
        .size           _ZN7cutlass13device_kernelIN5flash11enable_sm90INS1_16FlashAttnBwdSm90INS1_25CollectiveMainloopBwdSm90ILi2ELi2ELi2EN4cute5tupleIJNS5_1CILi1EEES8_S8_EEENS6_IJNS7_ILi128EEESA_NS7_ILi64EEEEEENS_10bfloat16_tEfNS_4arch4Sm90ELb0ELb0ELb1ELb1ELb0ELb1ELb0ELb0ELi2ELi1ELi2ELi2ELb0EEENS1_21CollectiveEpilogueBwdISC_SD_SF_Li256ELb1ELb0ELi1EEENS1_19SingleTileSchedulerILb1ELb0ELb0ELi128EEEEEEEEEvNT_6ParamsE,(.L_x_3722 - _ZN7cutlass13device_kernelIN5flash11enable_sm90INS1_16FlashAttnBwdSm90INS1_25CollectiveMainloopBwdSm90ILi2ELi2ELi2EN4cute5tupleIJNS5_1CILi1EEES8_S8_EEENS6_IJNS7_ILi128EEESA_NS7_ILi64EEEEEENS_10bfloat16_tEfNS_4arch4Sm90ELb0ELb0ELb1ELb1ELb0ELb1ELb0ELb0ELi2ELi1ELi2ELi2ELb0EEENS1_21CollectiveEpilogueBwdISC_SD_SF_Li256ELb1ELb0ELi1EEENS1_19SingleTileSchedulerILb1ELb0ELb0ELi128EEEEEEEEEvNT_6ParamsE)
        .other          _ZN7cutlass13device_kernelIN5flash11enable_sm90INS1_16FlashAttnBwdSm90INS1_25CollectiveMainloopBwdSm90ILi2ELi2ELi2EN4cute5tupleIJNS5_1CILi1EEES8_S8_EEENS6_IJNS7_ILi128EEESA_NS7_ILi64EEEEEENS_10bfloat16_tEfNS_4arch4Sm90ELb0ELb0ELb1ELb1ELb0ELb1ELb0ELb0ELi2ELi1ELi2ELi2ELb0EEENS1_21CollectiveEpilogueBwdISC_SD_SF_Li256ELb1ELb0ELi1EEENS1_19SingleTileSchedulerILb1ELb0ELb0ELi128EEEEEEEEEvNT_6ParamsE,@"STO_CUDA_ENTRY STV_DEFAULT"
_ZN7cutlass13device_kernelIN5flash11enable_sm90INS1_16FlashAttnBwdSm90INS1_25CollectiveMainloopBwdSm90ILi2ELi2ELi2EN4cute5tupleIJNS5_1CILi1EEES8_S8_EEENS6_IJNS7_ILi128EEESA_NS7_ILi64EEEEEENS_10bfloat16_tEfNS_4arch4Sm90ELb0ELb0ELb1ELb1ELb0ELb1ELb0ELb0ELi2ELi1ELi2ELi2ELb0EEENS1_21CollectiveEpilogueBwdISC_SD_SF_Li256ELb1ELb0ELi1EEENS1_19SingleTileSchedulerILb1ELb0ELb0ELi128EEEEEEEEEvNT_6ParamsE:
        /* <DEDUP_REMOVED lines=23> */
.L_x_465:
[----:B------:R-:W-:Y:S05]  /*0170*/  BSYNC B0 ;  /* 0x0000000000007941 */ /* 0x000fea0003800000 */
.L_x_464:
        /* <DEDUP_REMOVED lines=34> */
.L_x_466:
        /* <DEDUP_REMOVED lines=22> */
.L_x_467:
[----:B---3--:R-:W-:Y:S01]  /*0500*/  ISETP.NE.AND P0, PT, R2, RZ, PT ;  /* 0x000000ff0200720c */ /* 0x008fe20003f05270 */
[----:B------:R-:W-:Y:S01]  /*0510*/  IMAD.MOV.U32 R2, RZ, RZ, 0x1 ;  /* 0x00000001ff027424 */ /* 0x000fe200078e00ff */
[----:B------:R-:W-:Y:S01]  /*0520*/  NOP ;  /* 0x0000000000007918 */ /* 0x000fe20000000000 */
[----:B------:R-:W-:Y:S01]  /*0530*/  ULDC.64 UR38, c[0x0][0x208] ;  /* 0x0000820000267ab9 */ /* 0x000fe20000000a00 */
[----:B------:R-:W-:Y:S02]  /*0540*/  BSSY B6, `(.L_x_468) ;  /* 0x0000a6b000067945 */ /* 0x000fe40003800000 */
[----:B------:R-:W-:-:S05]  /*0550*/  SEL R2, R2, 0x2, !P0 ;  /* 0x0000000202027807 */ /* 0x000fca0004000000 */
[----:B------:R3:W-:Y:S01]  /*0560*/  STL [R1], R2 ;  /* 0x0000000201007387 */ /* 0x0007e20000100800 */
[----:B-12-4-:R-:W-:Y:S06]  /*0570*/  BAR.SYNC.DEFER_BLOCKING 0x0 ;  /* 0x0000000000007b1d */ /* 0x016fec0000010000 */
[----:B------:R-:W-:Y:S05]  /*0580*/  @!P0 BRA `(.L_x_469) ;  /* 0x0000007800208947 */ /* 0x000fea0003800000 */
.L_x_470:
[----:B------:R-:W-:-:S08]  /*0590*/  NOP ;  /* 0x0000000000007918 */ /* 0x000fd00000000000 */
[----:B------:R-:W1:Y:S02]  /*05a0*/  USETMAXREG.TRY_ALLOC.CTAPOOL UP0, 0xf0 ;  /* 0x000000f0000079c8 */ /* 0x000e640008000600 */
[----:B-1----:R-:W-:-:S13]  /*05b0*/  PLOP3.LUT P0, PT, PT, PT, UP0, 0x80, 0x0 ;  /* 0x000000000000781c */ /* 0x002fda0003f0f008 */
[----:B------:R-:W-:Y:S05]  /*05c0*/  @!P0 BRA `(.L_x_470) ;  /* 0xfffffffc00f08947 */ /* 0x000fea000383ffff */
[----:B------:R-:W-:Y:S01]  /*05d0*/  LOP3.LUT R0, R0, 0x3, RZ, 0xc0, !PT ;  /* 0x0000000300007812 */ /* 0x000fe200078ec0ff */
[----:B---3--:R-:W1:Y:S01]  /*05e0*/  S2R R2, SR_TID.X ;  /* 0x0000000000027919 */ /* 0x008e620000002100 */
[----:B------:R-:W-:Y:S01]  /*05f0*/  ULDC.64 UR4, c[0x0][0x8d8] ;  /* 0x0002360000047ab9 */ /* 0x000fe20000000a00 */
[----:B------:R-:W2:Y:S03]  /*0600*/  S2R R7, SR_CTAID.Z ;  /* 0x0000000000077919 */ /* 0x000ea60000002700 */
[----:B------:R-:W3:Y:S02]  /*0610*/  SHFL.IDX PT, R0, R0, RZ, 0x1f ;  /* 0x00001fff00007589 */ /* 0x000ee400000e0000 */
[----:B---3--:R-:W-:Y:S02]  /*0620*/  ISETP.NE.AND P0, PT, R0, RZ, PT ;  /* 0x000000ff0000720c */ /* 0x008fe40003f05270 */
[----:B-1----:R-:W-:-:S11]  /*0630*/  SHF.R.U32.HI R2, RZ, 0x7, R2 ;  /* 0x00000007ff027819 */ /* 0x002fd60000011602 */
[----:B------:R-:W-:-:S05]  /*0640*/  @!P0 VIADD R2, R2, 0x9 ;  /* 0x0000000902028836 */ /* 0x000fca0000000000 */
[----:B------:R1:W-:Y:S06]  /*0650*/  @!P0 BAR.ARV R2, 0xa0 ;  /* 0x000280020000851d */ /* 0x0003ec0000002000 */
[----:B------:R-:W-:-:S04]  /*0660*/  ISETP.NE.U32.AND P0, PT, RZ, UR4, PT ;  /* 0x00000004ff007c0c */ /* 0x000fc8000bf05070 */
[----:B------:R-:W-:-:S13]  /*0670*/  ISETP.NE.AND.EX P0, PT, RZ, UR5, PT, P0 ;  /* 0x00000005ff007c0c */ /* 0x000fda000bf05300 */
[----:B-12---:R-:W-:Y:S05]  /*0680*/  @!P0 BRA `(.L_x_471) ;  /* 0x0000000000108947 */ /* 0x006fea0003800000 */
[----:B------:R-:W1:Y:S02]  /*0690*/  LDC.64 R2, c[0x0][0x8d8] ;  /* 0x00023600ff027b82 */ /* 0x000e640000000a00 */
[----:B-1----:R-:W-:-:S05]  /*06a0*/  IMAD.WIDE R2, R7, 0x4, R2 ;  /* 0x0000000407027825 */ /* 0x002fca00078e0202 */
[----:B------:R1:W5:Y:S01]  /*06b0*/  LDG.E R0, desc[UR38][R2.64] ;  /* 0x0000002602007981 */ /* 0x000362000c1e1900 */
[----:B------:R-:W-:Y:S05]  /*06c0*/  BRA `(.L_x_472) ;  /* 0x00000000002c7947 */ /* 0x000fea0003800000 */
.L_x_471:
[----:B------:R-:W-:Y:S02]  /*06d0*/  ULDC.64 UR4, c[0x0][0x8d0] ;  /* 0x0002340000047ab9 */ /* 0x000fe40000000a00 */
[----:B------:R-:W-:-:S04]  /*06e0*/  ISETP.NE.U32.AND P0, PT, RZ, UR4, PT ;  /* 0x00000004ff007c0c */ /* 0x000fc8000bf05070 */
[----:B------:R-:W-:-:S13]  /*06f0*/  ISETP.NE.AND.EX P0, PT, RZ, UR5, PT, P0 ;  /* 0x00000005ff007c0c */ /* 0x000fda000bf05300 */
[----:B------:R-:W-:Y:S05]  /*0700*/  @!P0 BRA `(.L_x_473) ;  /* 0x0000000000188947 */ /* 0x000fea0003800000 */
[----:B------:R-:W1:Y:S02]  /*0710*/  LDC.64 R2, c[0x0][0x8d0] ;  /* 0x00023400ff027b82 */ /* 0x000e640000000a00 */
[----:B-1----:R-:W-:-:S05]  /*0720*/  IMAD.WIDE R2, R7, 0x4, R2 ;  /* 0x0000000407027825 */ /* 0x002fca00078e0202 */
[----:B------:R-:W2:Y:S04]  /*0730*/  LDG.E R0, desc[UR38][R2.64] ;  /* 0x0000002602007981 */ /* 0x000ea8000c1e1900 */
[----:B------:R-:W2:Y:S02]  /*0740*/  LDG.E R5, desc[UR38][R2.64+0x4] ;  /* 0x0000042602057981 */ /* 0x000ea4000c1e1900 */
[----:B--2---:R-:W-:Y:S01]  /*0750*/  IADD3 R0, -R0, R5, RZ ;  /* 0x0000000500007210 */ /* 0x004fe20007ffe1ff */
[----:B------:R-:W-:Y:S06]  /*0760*/  BRA `(.L_x_472) ;  /* 0x0000000000047947 */ /* 0x000fec0003800000 */
.L_x_473:
[----:B------:R-:W2:Y:S02]  /*0770*/  LDC R0, c[0x0][0x8bc] ;  /* 0x00022f00ff007b82 */ /* 0x000ea40000000800 */
.L_x_472:
[----:B------:R-:W3:Y:S02]  /*0780*/  S2R R19, SR_CTAID.X ;  /* 0x0000000000137919 */ /* 0x000ee40000002500 */
[----:B---3--:R-:W-:-:S05]  /*0790*/  IMAD.SHL.U32 R19, R19, 0x80, RZ ;  /* 0x0000008013137824 */ /* 0x008fca00078e00ff */
[----:B--2--5:R-:W-:-:S04]  /*07a0*/  ISETP.GE.AND P0, PT, R19, R0, PT ;  /* 0x000000001300720c */ /* 0x024fc80003f06270 */
[----:B------:R-:W-:-:S04]  /*07b0*/  SEL R4, R7, 0xffffffff, !P0 ;  /* 0xffffffff07047807 */ /* 0x000fc80004000000 */
[----:B------:R-:W-:Y:S01]  /*07c0*/  ISETP.GE.AND P0, PT, R4, RZ, PT ;  /* 0x000000ff0400720c */ /* 0x000fe20003f06270 */
[----:B------:R2:W-:-:S12]  /*07d0*/  STL [R1+0x20], R4 ;  /* 0x0000200401007387 */ /* 0x0005d80000100800 */
[----:B--2---:R-:W-:Y:S05]  /*07e0*/  @!P0 BRA `(.L_x_474) ;  /* 0x000000a400008947 */ /* 0x004fea0003800000 */
[----:B-1----:R-:W1:Y:S01]  /*07f0*/  S2R R2, SR_TID.X ;  /* 0x0000000000027919 */ /* 0x002e620000002100 */
[----:B------:R-:W-:Y:S02]  /*0800*/  ULDC.64 UR4, c[0x0][0x780] ;  /* 0x0001e00000047ab9 */ /* 0x000fe40000000a00 */
[----:B------:R-:W-:Y:S01]  /*0810*/  ISETP.NE.U32.AND P0, PT, RZ, UR4, PT ;  /* 0x00000004ff007c0c */ /* 0x000fe2000bf05070 */
[----:B------:R-:W-:Y:S02]  /*0820*/  ULDC UR4, c[0x0][0x290] ;  /* 0x0000a40000047ab9 */ /* 0x000fe40000000800 */
[----:B------:R-:W-:Y:S01]  /*0830*/  IMAD.U32 R22, RZ, RZ, UR4 ;  /* 0x00000004ff167e24 */ /* 0x000fe2000f8e00ff */
[----:B------:R-:W-:Y:S01]  /*0840*/  ISETP.NE.AND.EX P0, PT, RZ, UR5, PT, P0 ;  /* 0x00000005ff007c0c */ /* 0x000fe2000bf05300 */
[----:B-1----:R-:W-:-:S12]  /*0850*/  VIADD R18, R2, 0xffffff80 ;  /* 0xffffff8002127836 */ /* 0x002fd80000000000 */
[----:B------:R-:W-:Y:S05]  /*0860*/  @!P0 BRA `(.L_x_475) ;  /* 0x0000000000108947 */ /* 0x000fea0003800000 */
[----:B------:R-:W1:Y:S02]  /*0870*/  LDC.64 R2, c[0x0][0x780] ;  /* 0x0001e000ff027b82 */ /* 0x000e640000000a00 */
[----:B-1----:R-:W-:-:S05]  /*0880*/  IMAD.WIDE R2, R4, 0x4, R2 ;  /* 0x0000000404027825 */ /* 0x002fca00078e0202 */
[----:B------:R1:W5:Y:S01]  /*0890*/  LDG.E R23, desc[UR38][R2.64] ;  /* 0x0000002602177981 */ /* 0x000362000c1e1900 */
[----:B------:R-:W-:Y:S05]  /*08a0*/  BRA `(.L_x_476) ;  /* 0x0000000000287947 */ /* 0x000fea0003800000 */
.L_x_475:
[----:B------:R-:W-:Y:S01]  /*08b0*/  ULDC.64 UR4, c[0x0][0x770] ;  /* 0x0001dc0000047ab9 */ /* 0x000fe20000000a00 */
[----:B------:R-:W2:Y:S01]  /*08c0*/  LDC R23, c[0x0][0x280] ;  /* 0x0000a000ff177b82 */ /* 0x000ea20000000800 */
[----:B------:R-:W-:-:S04]  /*08d0*/  ISETP.NE.U32.AND P0, PT, RZ, UR4, PT ;  /* 0x00000004ff007c0c */ /* 0x000fc8000bf05070 */
[----:B------:R-:W-:-:S13]  /*08e0*/  ISETP.NE.AND.EX P0, PT, RZ, UR5, PT, P0 ;  /* 0x00000005ff007c0c */ /* 0x000fda000bf05300 */
[----:B------:R-:W-:Y:S05]  /*08f0*/  @!P0 BRA `(.L_x_476) ;  /* 0x0000000000148947 */ /* 0x000fea0003800000 */
[----:B------:R-:W1:Y:S02]  /*0900*/  LDC.64 R2, c[0x0][0x770] ;  /* 0x0001dc00ff027b82 */ /* 0x000e640000000a00 */
[----:B-1----:R-:W-:-:S05]  /*0910*/  IMAD.WIDE R2, R4, 0x4, R2 ;  /* 0x0000000404027825 */ /* 0x002fca00078e0202 */
[----:B--2---:R-:W2:Y:S04]  /*0920*/  LDG.E R23, desc[UR38][R2.64] ;  /* 0x0000002602177981 */ /* 0x004ea8000c1e1900 */
[----:B------:R-:W2:Y:S02]  /*0930*/  LDG.E R0, desc[UR38][R2.64+0x4] ;  /* 0x0000042602007981 */ /* 0x000ea4000c1e1900 */
[----:B--2---:R-:W-:-:S07]  /*0940*/  IADD3 R23, -R23, R0, RZ ;  /* 0x0000000017177210 */ /* 0x004fce0007ffe1ff */
.L_x_476:
[----:B------:R-:W-:Y:S02]  /*0950*/  ULDC.64 UR4, c[0x0][0x788] ;  /* 0x0001e20000047ab9 */ /* 0x000fe40000000a00 */
[----:B------:R-:W-:-:S04]  /*0960*/  ISETP.NE.U32.AND P0, PT, RZ, UR4, PT ;  /* 0x00000004ff007c0c */ /* 0x000fc8000bf05070 */
[----:B------:R-:W-:-:S13]  /*0970*/  ISETP.NE.AND.EX P0, PT, RZ, UR5, PT, P0 ;  /* 0x00000005ff007c0c */ /* 0x000fda000bf05300 */
[----:B------:R-:W-:Y:S05]  /*0980*/  @!P0 BRA `(.L_x_477) ;  /* 0x0000000000108947 */ /* 0x000fea0003800000 */
[----:B-1----:R-:W1:Y:S02]  /*0990*/  LDC.64 R2, c[0x0][0x788] ;  /* 0x0001e200ff027b82 */ /* 0x002e640000000a00 */
[----:B-1----:R-:W-:-:S05]  /*09a0*/  IMAD.WIDE R2, R4, 0x4, R2 ;  /* 0x0000000404027825 */ /* 0x002fca00078e0202 */
[----:B------:R1:W5:Y:S01]  /*09b0*/  LDG.E R22, desc[UR38][R2.64] ;  /* 0x0000002602167981 */ /* 0x000362000c1e1900 */
[----:B------:R-:W-:Y:S05]  /*09c0*/  BRA `(.L_x_478) ;  /* 0x0000000000247947 */ /* 0x000fea0003800000 */
.L_x_477:
[----:B------:R-:W-:Y:S02]  /*09d0*/  ULDC.64 UR4, c[0x0][0x778] ;  /* 0x0001de0000047ab9 */ /* 0x000fe40000000a00 */
[----:B------:R-:W-:-:S04]  /*09e0*/  ISETP.NE.U32.AND P0, PT, RZ, UR4, PT ;  /* 0x00000004ff007c0c */ /* 0x000fc8000bf05070 */
[----:B------:R-:W-:-:S13]  /*09f0*/  ISETP.NE.AND.EX P0, PT, RZ, UR5, PT, P0 ;  /* 0x00000005ff007c0c */ /* 0x000fda000bf05300 */
[----:B------:R-:W-:Y:S05]  /*0a00*/  @!P0 BRA `(.L_x_478) ;  /* 0x0000000000148947 */ /* 0x000fea0003800000 */
[----:B-1----:R-:W1:Y:S02]  /*0a10*/  LDC.64 R2, c[0x0][0x778] ;  /* 0x0001de00ff027b82 */ /* 0x002e640000000a00 */
[----:B-1----:R-:W-:-:S05]  /*0a20*/  IMAD.WIDE R2, R4, 0x4, R2 ;  /* 0x0000000404027825 */ /* 0x002fca00078e0202 */
[----:B------:R-:W3:Y:S04]  /*0a30*/  LDG.E R22, desc[UR38][R2.64] ;  /* 0x0000002602167981 */ /* 0x000ee8000c1e1900 */
[----:B------:R-:W3:Y:S02]  /*0a40*/  LDG.E R5, desc[UR38][R2.64+0x4] ;  /* 0x0000042602057981 */ /* 0x000ee4000c1e1900 */
[----:B---3--:R-:W-:-:S07]  /*0a50*/  IMAD.IADD R22, R5, 0x1, -R22 ;  /* 0x0000000105167824 */ /* 0x008fce00078e0a16 */
.L_x_478:
[----:B--2--5:R-:W-:Y:S02]  /*0a60*/  ISETP.GE.AND P1, PT, R23, 0x1, PT ;  /* 0x000000011700780c */ /* 0x024fe40003f26270 */
[----:B------:R-:W-:Y:S02]  /*0a70*/  CS2R R182, SRZ ;  /* 0x0000000000b67805 */ /* 0x000fe4000001ff00 */
[----:B------:R-:W-:Y:S02]  /*0a80*/  PLOP3.LUT P0, PT, PT, PT, PT, 0x80, 0x0 ;  /* 0x000000000000781c */ /* 0x000fe40003f0f070 */
        /* <DEDUP_REMOVED lines=30> */
[----:B------:R-:W-:Y:S01]  /*0c70*/  CS2R R184, SRZ ;  /* 0x0000000000b87805 */ /* 0x000fe2000001ff00 */
[----:B------:R-:W-:Y:S06]  /*0c80*/  @!P1 BRA `(.L_x_479) ;  /* 0x0000005000a89947 */ /* 0x000fec0003800000 */
[----:B------:R-:W-:Y:S01]  /*0c90*/  MOV R0, RZ ;  /* 0x000000ff00007202 */ /* 0x000fe20000000f00 */
[----:B------:R-:W-:Y:S01]  /*0ca0*/  ULDC UR36, c[0x0][0x75c] ;  /* 0x0001d70000247ab9 */ /* 0x000fe20000000800 */
[----:B------:R-:W-:Y:S02]  /*0cb0*/  ULDC UR37, c[0x0][0x744] ;  /* 0x0001d10000257ab9 */ /* 0x000fe40000000800 */
[----:B------:R-:W-:-:S13]  /*0cc0*/  LOP3.LUT P0, RZ, R0, 0x3ff, RZ, 0xc0, !PT ;  /* 0x000003ff00ff7812 */ /* 0x000fda000780c0ff */
[----:B------:R-:W-:Y:S05]  /*0cd0*/  @!P0 BRA `(.L_x_480) ;  /* 0x00000000007c8947 */ /* 0x000fea0003800000 */
[----:B-1----:R-:W-:Y:S01]  /*0ce0*/  MOV R2, 0x0 ;  /* 0x0000000000027802 */ /* 0x002fe20000000f00 */
[----:B------:R-:W-:Y:S01]  /*0cf0*/  ULDC.64 UR4, c[0x4][0x90] ;  /* 0x0100240000047ab9 */ /* 0x000fe20000000a00 */
[----:B------:R-:W-:Y:S01]  /*0d00*/  ULDC.64 UR6, c[0x4][0x28] ;  /* 0x01000a0000067ab9 */ /* 0x000fe20000000a00 */
[----:B------:R-:W-:Y:S01]  /*0d10*/  IMAD.U32 R4, RZ, RZ, UR4 ;  /* 0x00000004ff047e24 */ /* 0x000fe2000f8e00ff */
        /* <DEDUP_REMOVED lines=12> */
.L_x_481:
        /* <DEDUP_REMOVED lines=8> */
[----:B------:R-:W-:Y:S02]  /*0e60*/  IMAD.U32 R7, RZ, RZ, UR7 ;  /* 0x00000007ff077e24 */ /* 0x000fe4000f8e00ff */
[----:B------:R-:W-:-:S02]  /*0e70*/  IMAD.U32 R10, RZ, RZ, UR4 ;  /* 0x00000004ff0a7e24 */ /* 0x000fc4000f8e00ff */
[----:B------:R-:W-:Y:S02]  /*0e80*/  IMAD.MOV.U32 R8, RZ, RZ, 0x70 ;  /* 0x00000070ff087424 */ /* 0x000fe400078e00ff */
[----:B------:R-:W-:Y:S02]  /*0e90*/  IMAD.MOV.U32 R12, RZ, RZ, 0x1 ;  /* 0x00000001ff0c7424 */ /* 0x000fe400078e00ff */
[----:B------:R-:W-:-:S07]  /*0ea0*/  IMAD.MOV.U32 R13, RZ, RZ, RZ ;  /* 0x000000ffff0d7224 */ /* 0x000fce00078e00ff */
[----:B------:R-:W-:-:S07]  /*0eb0*/  LEPC R20, `(.L_x_480) ;  /* 0x000000001014794e */ /* 0x000fce0000000000 */
[----:B-1----:R-:W-:Y:S05]  /*0ec0*/  CALL.ABS.NOINC R2 ;  /* 0x0000000002007343 */ /* 0x002fea0003c00000 */
.L_x_480:
[----:B-1----:R-:W1:Y:S01]  /*0ed0*/  S2R R3, SR_CgaCtaId ;  /* 0x0000000000037919 */ /* 0x002e620000008800 */
[----:B------:R-:W-:-:S04]  /*0ee0*/  MOV R2, 0x400 ;  /* 0x0000040000027802 */ /* 0x000fc80000000f00 */
[----:B-1----:R-:W-:-:S04]  /*0ef0*/  LEA R2, R3, R2, 0x18 ;  /* 0x0000000203027211 */ /* 0x002fc800078ec0ff */
[----:B------:R-:W-:-:S04]  /*0f00*/  IADD3 R0, R2, 0x20c00, RZ ;  /* 0x00020c0002007810 */ /* 0x000fc80007ffe0ff */
[----:B------:R-:W-:-:S13]  /*0f10*/  LOP3.LUT P0, RZ, R0, 0x3ff, RZ, 0xc0, !PT ;  /* 0x000003ff00ff7812 */ /* 0x000fda000780c0ff */
[----:B------:R-:W-:Y:S05]  /*0f20*/  @!P0 BRA `(.L_x_482) ;  /* 0x00000000007c8947 */ /* 0x000fea0003800000 */
[----:B------:R-:W-:Y:S01]  /*0f30*/  MOV R16, 0x0 ;  /* 0x0000000000107802 */ /* 0x000fe20000000f00 */
        /* <DEDUP_REMOVED lines=15> */
.L_x_483:
[----:B------:R-:W1:Y:S01]  /*1030*/  LDC.64 R16, c[0x4][R16] ;  /* 0x0100000010107b82 */ /* 0x000e620000000a00 */
[----:B------:R-:W-:Y:S01]  /*1040*/  ULDC.64 UR4, c[0x4][0x90] ;  /* 0x0100240000047ab9 */ /* 0x000fe20000000a00 */
[----:B------:R-:W-:Y:S01]  /*1050*/  ULDC.64 UR6, c[0x4][0x30] ;  /* 0x01000c0000067ab9 */ /* 0x000fe20000000a00 */
[----:B------:R-:W-:Y:S01]  /*1060*/  IMAD.U32 R4, RZ, RZ, UR4 ;  /* 0x00000004ff047e24 */ /* 0x000fe2000f8e00ff */
[----:B------:R-:W-:Y:S01]  /*1070*/  MOV R8, 0x70 ;  /* 0x0000007000087802 */ /* 0x000fe20000000f00 */
[----:B------:R-:W-:Y:S01]  /*1080*/  IMAD.U32 R5, RZ, RZ, UR5 ;  /* 0x00000005ff057e24 */ /* 0x000fe2000f8e00ff */
[----:B------:R-:W-:Y:S01]  /*1090*/  ULDC.64 UR4, c[0x4][0x98] ;  /* 0x0100260000047ab9 */ /* 0x000fe20000000a00 */
[----:B------:R-:W-:Y:S01]  /*10a0*/  IMAD.U32 R10, RZ, RZ, UR6 ;  /* 0x00000006ff0a7e24 */ /* 0x000fe2000f8e00ff */
[----:B------:R-:W-:Y:S01]  /*10b0*/  MOV R6, UR4 ;  /* 0x0000000400067c02 */ /* 0x000fe20008000f00 */
[----:B------:R-:W-:Y:S02]  /*10c0*/  IMAD.U32 R7, RZ, RZ, UR5 ;  /* 0x00000005ff077e24 */ /* 0x000fe4000f8e00ff */
[----:B------:R-:W-:-:S02]  /*10d0*/  IMAD.U32 R11, RZ, RZ, UR7 ;  /* 0x00000007ff0b7e24 */ /* 0x000fc4000f8e00ff */
[----:B------:R-:W-:Y:S02]  /*10e0*/  IMAD.MOV.U32 R12, RZ, RZ, 0x1 ;  /* 0x00000001ff0c7424 */ /* 0x000fe400078e00ff */
[----:B------:R-:W-:-:S07]  /*10f0*/  IMAD.MOV.U32 R13, RZ, RZ, RZ ;  /* 0x000000ffff0d7224 */ /* 0x000fce00078e00ff */
[----:B------:R-:W-:-:S07]  /*1100*/  LEPC R20, `(.L_x_482) ;  /* 0x000000001014794e */ /* 0x000fce0000000000 */
[----:B-1----:R-:W-:Y:S05]  /*1110*/  CALL.ABS.NOINC R16 ;  /* 0x0000000010007343 */ /* 0x002fea0003c00000 */
.L_x_482:
[----:B------:R-:W-:Y:S01]  /*1120*/  SHF.R.S32.HI R3, RZ, 0x1f, R18 ;  /* 0x0000001fff037819 */ /* 0x000fe20000011412 */
[----:B------:R-:W-:-:S03]  /*1130*/  UMOV UR4, 0xffffffff ;  /* 0xffffffff00047882 */ /* 0x000fc60000000000 */
[----:B------:R-:W-:-:S04]  /*1140*/  LEA.HI R0, R3, R18, RZ, 0x7 ;  /* 0x0000001203007211 */ /* 0x000fc800078f38ff */
[----:B------:R-:W-:Y:S01]  /*1150*/  SHF.R.S32.HI R13, RZ, 0x7, R0 ;  /* 0x00000007ff0d7819 */ /* 0x000fe20000011400 */
[----:B------:R-:W-:Y:S06]  /*1160*/  BRA.DIV UR4, `(.L_x_484) ;  /* 0x0000009a04a87947 */ /* 0x000fec000b800000 */
[----:B------:R1:W2:Y:S02]  /*1170*/  SHFL.IDX PT, R14, R13, RZ, 0x1f ;  /* 0x00001fff0d0e7589 */ /* 0x0002a400000e0000 */
.L_x_587:
[----:B------:R-:W-:Y:S01]  /*1180*/  SHF.L.U32 R9, RZ, 0x1f, RZ ;  /* 0x0000001fff097819 */ /* 0x000fe200000006ff */
[----:B------:R-:W-:Y:S01]  /*1190*/  VIADD R23, R23, 0x7f ;  /* 0x0000007f17177836 */ /* 0x000fe20000000000 */
[----:B--2---:R-:W-:Y:S01]  /*11a0*/  LEA.HI R4, R14, R14, RZ, 0x1 ;  /* 0x0000000e0e047211 */ /* 0x004fe200078f08ff */
[----:B------:R-:W-:Y:S01]  /*11b0*/  IMAD.IADD R22, R22, 0x1, -R19 ;  /* 0x0000000116167824 */ /* 0x000fe200078e0a13 */
[----:B------:R-:W2:Y:S01]  /*11c0*/  SYNCS.PHASECHK.TRANS64.TRYWAIT P0, [R2+URZ+0x30c00], R9 ;  /* 0x030c0009020075a7 */ /* 0x000ea2000800017f */
[CC--:B------:R-:W-:Y:S02]  /*11d0*/  LEA.HI R6, R3.reuse, R18.reuse, RZ, 0x3 ;  /* 0x0000001203067211 */ /* 0x0c0fe400078f18ff */
[----:B------:R-:W-:Y:S02]  /*11e0*/  LOP3.LUT R5, R4, 0xffffe, RZ, 0xc0, !PT ;  /* 0x000ffffe04057812 */ /* 0x000fe400078ec0ff */
[----:B------:R-:W-:Y:S02]  /*11f0*/  LEA.HI R4, R3, R18, RZ, 0x5 ;  /* 0x0000001203047211 */ /* 0x000fe400078f28ff */
[----:B------:R-:W-:-:S02]  /*1200*/  IADD3 R12, R14, -R5, RZ ;  /* 0x800000050e0c7210 */ /* 0x000fc40007ffe0ff */
[----:B------:R-:W-:Y:S02]  /*1210*/  LOP3.LUT R5, R0, 0xffffff80, RZ, 0xc0, !PT ;  /* 0xffffff8000057812 */ /* 0x000fe400078ec0ff */
[CC--:B------:R-:W-:Y:S02]  /*1220*/  LEA.HI R0, R3.reuse, R18.reuse, RZ, 0x2 ;  /* 0x0000001203007211 */ /* 0x0c0fe400078f10ff */
[----:B------:R-:W-:Y:S02]  /*1230*/  LOP3.LUT R7, R4, 0xffffffe0, RZ, 0xc0, !PT ;  /* 0xffffffe004077812 */ /* 0x000fe400078ec0ff */
[----:B------:R-:W-:Y:S01]  /*1240*/  LOP3.LUT R11, R0, 0xfffffffc, RZ, 0xc0, !PT ;  /* 0xfffffffc000b7812 */ /* 0x000fe200078ec0ff */
[C---:B------:R-:W-:Y:S01]  /*1250*/  IMAD.IADD R0, R18.reuse, 0x1, -R5 ;  /* 0x0000000112007824 */ /* 0x040fe200078e0a05 */
[----:B------:R-:W-:Y:S01]  /*1260*/  LEA.HI R8, R3, R18, RZ, 0x4 ;  /* 0x0000001203087211 */ /* 0x000fe200078f20ff */
[C---:B------:R-:W-:Y:S01]  /*1270*/  IMAD.IADD R7, R18.reuse, 0x1, -R7 ;  /* 0x0000000112077824 */ /* 0x040fe200078e0a07 */
[C---:B------:R-:W-:Y:S01]  /*1280*/  IADD3 R11, R18.reuse, -R11, RZ ;  /* 0x8000000b120b7210 */ /* 0x040fe20007ffe0ff */
[----:B------:R-:W-:Y:S01]  /*1290*/  IMAD.SHL.U32 R18, R18, 0x40, RZ ;  /* 0x0000004012127824 */ /* 0x000fe200078e00ff */
[----:B------:R-:W-:-:S02]  /*12a0*/  SHF.R.S32.HI R3, RZ, 0x5, R4 ;  /* 0x00000005ff037819 */ /* 0x000fc40000011404 */
[----:B------:R-:W-:Y:S02]  /*12b0*/  SHF.R.S32.HI R4, RZ, 0x1f, R23 ;  /* 0x0000001fff047819 */ /* 0x000fe40000011417 */
[----:B------:R-:W-:Y:S01]  /*12c0*/  SHF.R.S32.HI R15, RZ, 0x4, R8 ;  /* 0x00000004ff0f7819 */ /* 0x000fe20000011408 */
[----:B------:R-:W-:Y:S01]  /*12d0*/  IMAD.SHL.U32 R5, R3, 0x10, RZ ;  /* 0x0000001003057824 */ /* 0x000fe200078e00ff */
[----:B------:R-:W-:Y:S02]  /*12e0*/  LOP3.LUT R18, R18, 0x1c0, RZ, 0xc0, !PT ;  /* 0x000001c012127812 */ /* 0x000fe400078ec0ff */
[----:B------:R-:W-:Y:S02]  /*12f0*/  LEA.HI R23, R4, R23, RZ, 0x7 ;  /* 0x0000001704177211 */ /* 0x000fe400078f38ff */
[----:B------:R-:W-:Y:S02]  /*1300*/  LEA.HI R8, R8, R15, RZ, 0x1 ;  /* 0x0000000f08087211 */ /* 0x000fe400078f08ff */
[----:B------:R-:W-:-:S02]  /*1310*/  SHF.R.S32.HI R3, RZ, 0x1f, R0 ;  /* 0x0000001fff037819 */ /* 0x000fc40000011400 */
[----:B------:R-:W-:Y:S01]  /*1320*/  LOP3.LUT R5, R18, 0x30, R5, 0xf8, !PT ;  /* 0x0000003012057812 */ /* 0x000fe200078ef805 */
[----:B--2---:R-:W-:Y:S06]  /*1330*/  @P0 BRA `(.L_x_485) ;  /* 0x0000000000080947 */ /* 0x004fec0003800000 */
[----:B------:R-:W2:Y:S02]  /*1340*/  SYNCS.PHASECHK.TRANS64.TRYWAIT P0, [R2+URZ+0x30c00], R9 ;  /* 0x030c0009020075a7 */ /* 0x000ea4000800017f */
[----:B--2---:R-:W-:Y:S05]  /*1350*/  @!P0 BRA `(.L_x_486) ;  /* 0x0000009800488947 */ /* 0x004fea0003800000 */
.L_x_485:
[----:B------:R-:W3:Y:S01]  /*1360*/  LDL.LU R21, [R1] ;  /* 0x0000000001157983 */ /* 0x000ee20000300800 */
[----:B------:R-:W-:Y:S01]  /*1370*/  LOP3.LUT R8, R8, 0x7ffffe, RZ, 0xc0, !PT ;  /* 0x007ffffe08087812 */ /* 0x000fe200078ec0ff */
[----:B------:R-:W-:Y:S01]  /*1380*/  IMAD R20, R13, 0x400, R0 ;  /* 0x000004000d147824 */ /* 0x000fe200078e0200 */
[----:B--2---:R-:W-:Y:S02]  /*1390*/  LOP3.LUT R9, R5, 0x8, R6, 0xf8, !PT ;  /* 0x0000000805097812 */ /* 0x004fe400078ef806 */
[----:B------:R-:W-:Y:S01]  /*13a0*/  SHF.R.S32.HI R4, RZ, 0x1f, R7 ;  /* 0x0000001fff047819 */ /* 0x000fe20000011407 */
[----:B------:R-:W-:Y:S01]  /*13b0*/  IMAD.IADD R16, R15, 0x1, -R8 ;  /* 0x000000010f107824 */ /* 0x000fe200078e0a08 */
[----:B------:R-:W-:Y:S02]  /*13c0*/  SHF.R.U32.HI R18, RZ, 0x3, R18 ;  /* 0x00000003ff127819 */ /* 0x000fe40000011612 */
[CC--:B------:R-:W-:Y:S02]  /*13d0*/  LEA.HI R5, R3.reuse, R0.reuse, RZ, 0x5 ;  /* 0x0000000003057211 */ /* 0x0c0fe400078f28ff */
[----:B------:R-:W-:-:S02]  /*13e0*/  LEA.HI R3, R3, R0, RZ, 0x2 ;  /* 0x0000000003037211 */ /* 0x000fc400078f10ff */
[CC--:B------:R-:W-:Y:S02]  /*13f0*/  LEA.HI R6, R4.reuse, R7.reuse, RZ, 0x3 ;  /* 0x0000000704067211 */ /* 0x0c0fe400078f18ff */
[----:B------:R-:W-:Y:S02]  /*1400*/  LOP3.LUT R18, R9, R18, RZ, 0x3c, !PT ;  /* 0x0000001209127212 */ /* 0x000fe400078e3cff */
[----:B------:R-:W-:Y:S02]  /*1410*/  LEA.HI R4, R4, R7, RZ, 0x2 ;  /* 0x0000000704047211 */ /* 0x000fe400078f10ff */
[----:B------:R-:W-:Y:S02]  /*1420*/  LEA.HI R9, R13, R13, RZ, 0x1 ;  /* 0x0000000d0d097211 */ /* 0x000fe400078f08ff */
[----:B------:R-:W-:Y:S02]  /*1430*/  SHF.R.S32.HI R5, RZ, 0x5, R5 ;  /* 0x00000005ff057819 */ /* 0x000fe40000011405 */
[----:B------:R-:W-:-:S02]  /*1440*/  SHF.R.S32.HI R7, RZ, 0x2, R3 ;  /* 0x00000002ff077819 */ /* 0x000fc40000011403 */
[----:B------:R-:W-:Y:S01]  /*1450*/  SHF.R.S32.HI R8, RZ, 0x1f, R3 ;  /* 0x0000001fff087819 */ /* 0x000fe20000011403 */
[----:B------:R-:W-:Y:S01]  /*1460*/  IMAD R22, R5, -0x10, R22 ;  /* 0xfffffff005167824 */ /* 0x000fe200078e0216 */
[----:B------:R-:W-:Y:S02]  /*1470*/  LOP3.LUT R14, R9, 0xfffffffe, RZ, 0xc0, !PT ;  /* 0xfffffffe090e7812 */ /* 0x000fe400078ec0ff */
[----:B------:R-:W-:Y:S02]  /*1480*/  LEA.HI R8, R8, R7, RZ, 0x3 ;  /* 0x0000000708087211 */ /* 0x000fe400078f18ff */
[----:B------:R-:W-:Y:S01]  /*1490*/  LOP3.LUT R5, R3, 0x7ffffffc, RZ, 0xc0, !PT ;  /* 0x7ffffffc03057812 */ /* 0x000fe200078ec0ff */
[C---:B------:R-:W-:Y:S01]  /*14a0*/  IMAD.IADD R9, R13.reuse, 0x1, -R14 ;  /* 0x000000010d097824 */ /* 0x040fe200078e0a0e */
[----:B------:R-:W-:Y:S01]  /*14b0*/  LOP3.LUT R8, R8, 0xfffffff8, RZ, 0xc0, !PT ;  /* 0xfffffff808087812 */ /* 0x000fe200078ec0ff */
[----:B-1----:R-:W-:Y:S01]  /*14c0*/  IMAD R13, R13, 0x10, R16 ;  /* 0x000000100d0d7824 */ /* 0x002fe200078e0210 */
[----:B------:R-:W-:-:S02]  /*14d0*/  IADD3 R10, R0, -R5, RZ ;  /* 0x80000005000a7210 */ /* 0x000fc40007ffe0ff */
[--C-:B------:R-:W-:Y:S02]  /*14e0*/  SHF.R.S32.HI R0, RZ, 0x3, R6.reuse ;  /* 0x00000003ff007819 */ /* 0x100fe40000011406 */
[----:B------:R-:W-:Y:S02]  /*14f0*/  SHF.R.S32.HI R5, RZ, 0x1f, R6 ;  /* 0x0000001fff057819 */ /* 0x000fe40000011406 */
[----:B------:R-:W-:Y:S02]  /*1500*/  SHF.R.S32.HI R3, RZ, 0x2, R4 ;  /* 0x00000002ff037819 */ /* 0x000fe40000011404 */
[----:B------:R-:W-:Y:S01]  /*1510*/  IADD3 R8, R22, R8, -R7 ;  /* 0x0000000816087210 */ /* 0x000fe20007ffe807 */
[----:B------:R-:W-:Y:S01]  /*1520*/  IMAD.U32 R7, R13, 0x200, R18 ;  /* 0x000002000d077824 */ /* 0x000fe200078e0012 */
[----:B------:R-:W-:Y:S02]  /*1530*/  LEA.HI R5, R5, R0, RZ, 0x4 ;  /* 0x0000000005057211 */ /* 0x000fe400078f20ff */
[----:B------:R-:W-:-:S02]  /*1540*/  IADD3 R6, R3, 0x8, RZ ;  /* 0x0000000803067810 */ /* 0x000fc40007ffe0ff */
[----:B------:R-:W-:Y:S01]  /*1550*/  LEA.HI R4, R4, R3, RZ, 0x1 ;  /* 0x0000000304047211 */ /* 0x000fe200078f08ff */
[----:B------:R1:W-:Y:S01]  /*1560*/  STL [R1+0xc], R7 ;  /* 0x00000c0701007387 */ /* 0x0003e20000100800 */
[----:B------:R-:W-:Y:S01]  /*1570*/  LOP3.LUT R5, R5, 0x1ffffff0, RZ, 0xc0, !PT ;  /* 0x1ffffff005057812 */ /* 0x000fe200078ec0ff */
[----:B------:R-:W-:Y:S01]  /*1580*/  IMAD R9, R9, -0x40, R8 ;  /* 0xffffffc009097824 */ /* 0x000fe200078e0208 */
[----:B------:R-:W-:Y:S01]  /*1590*/  LOP3.LUT R4, R4, 0xfffffffe, RZ, 0xc0, !PT ;  /* 0xfffffffe04047812 */ /* 0x000fe200078ec0ff */
[C---:B------:R-:W-:Y:S01]  /*15a0*/  VIADD R8, R3.reuse, 0x10 ;  /* 0x0000001003087836 */ /* 0x040fe20000000000 */
[C---:B------:R-:W-:Y:S02]  /*15b0*/  IADD3 R14, R3.reuse, 0x18, RZ ;  /* 0x00000018030e7810 */ /* 0x040fe40007ffe0ff */
[----:B-1----:R-:W-:Y:S01]  /*15c0*/  LEA.HI R7, R6, R6, RZ, 0x1 ;  /* 0x0000000606077211 */ /* 0x002fe200078f08ff */
[----:B------:R-:W-:Y:S02]  /*15d0*/  IMAD.IADD R5, R0, 0x1, -R5 ;  /* 0x0000000100057824 */ /* 0x000fe400078e0a05 */
[----:B------:R-:W-:Y:S01]  /*15e0*/  IMAD.IADD R4, R3, 0x1, -R4 ;  /* 0x0000000103047824 */ /* 0x000fe200078e0a04 */
[----:B------:R-:W-:-:S02]  /*15f0*/  LOP3.LUT R13, R7, 0xfffffffe, RZ, 0xc0, !PT ;  /* 0xfffffffe070d7812 */ /* 0x000fc400078ec0ff */
[----:B------:R-:W-:Y:S02]  /*1600*/  LEA.HI R3, R8, R8, RZ, 0x1 ;  /* 0x0000000808037211 */ /* 0x000fe400078f08ff */
[--C-:B------:R-:W-:Y:S02]  /*1610*/  SHF.R.S32.HI R0, RZ, 0x1, R7.reuse ;  /* 0x00000001ff007819 */ /* 0x100fe40000011407 */
[----:B------:R-:W-:Y:S01]  /*1620*/  SHF.R.S32.HI R7, RZ, 0x1f, R7 ;  /* 0x0000001fff077819 */ /* 0x000fe20000011407 */
[----:B------:R-:W-:Y:S01]  /*1630*/  IMAD.IADD R13, R6, 0x1, -R13 ;  /* 0x00000001060d7824 */ /* 0x000fe200078e0a0d */
[----:B------:R-:W-:Y:S02]  /*1640*/  LOP3.LUT R15, R3, 0xfffffffe, RZ, 0xc0, !PT ;  /* 0xfffffffe030f7812 */ /* 0x000fe400078ec0ff */
[----:B------:R-:W-:Y:S02]  /*1650*/  SHF.R.S32.HI R6, RZ, 0x1, R3 ;  /* 0x00000001ff067819 */ /* 0x000fe40000011403 */
[----:B------:R-:W-:-:S02]  /*1660*/  LEA.HI R16, R14, R14, RZ, 0x1 ;  /* 0x0000000e0e107211 */ /* 0x000fc400078f08ff */
[----:B------:R-:W-:Y:S02]  /*1670*/  SHF.R.S32.HI R3, RZ, 0x1f, R3 ;  /* 0x0000001fff037819 */ /* 0x000fe40000011403 */
[----:B------:R-:W-:Y:S02]  /*1680*/  LEA.HI R7, R7, R0, RZ, 0x4 ;  /* 0x0000000007077211 */ /* 0x000fe400078f20ff */
[--C-:B------:R-:W-:Y:S02]  /*1690*/  SHF.R.S32.HI R17, RZ, 0x1, R16.reuse ;  /* 0x00000001ff117819 */ /* 0x100fe40000011410 */
[----:B------:R-:W-:Y:S02]  /*16a0*/  SHF.R.S32.HI R18, RZ, 0x1f, R16 ;  /* 0x0000001fff127819 */ /* 0x000fe40000011410 */
[----:B------:R-:W-:Y:S02]  /*16b0*/  LEA.HI R3, R3, R6, RZ, 0x4 ;  /* 0x0000000603037211 */ /* 0x000fe400078f20ff */
[----:B------:R-:W-:-:S02]  /*16c0*/  LOP3.LUT R7, R7, 0x1ffffff0, RZ, 0xc0, !PT ;  /* 0x1ffffff007077812 */ /* 0x000fc400078ec0ff */
[----:B------:R-:W-:Y:S02]  /*16d0*/  LEA.HI R18, R18, R17, RZ, 0x4 ;  /* 0x0000001112127211 */ /* 0x000fe400078f20ff */
[----:B------:R-:W-:Y:S01]  /*16e0*/  LOP3.LUT R3, R3, 0x1ffffff0, RZ, 0xc0, !PT ;  /* 0x1ffffff003037812 */ /* 0x000fe200078ec0ff */
[----:B------:R-:W-:Y:S01]  /*16f0*/  IMAD.IADD R0, R0, 0x1, -R7 ;  /* 0x0000000100007824 */ /* 0x000fe200078e0a07 */
[----:B------:R-:W-:Y:S02]  /*1700*/  LOP3.LUT R19, R16, 0xfffffffe, RZ, 0xc0, !PT ;  /* 0xfffffffe10137812 */ /* 0x000fe400078ec0ff */
[----:B------:R-:W-:Y:S01]  /*1710*/  LOP3.LUT R18, R18, 0x1ffffff0, RZ, 0xc0, !PT ;  /* 0x1ffffff012127812 */ /* 0x000fe200078ec0ff */
[----:B------:R-:W-:Y:S01]  /*1720*/  IMAD.IADD R6, R6, 0x1, -R3 ;  /* 0x0000000106067824 */ /* 0x000fe200078e0a03 */
[----:B------:R-:W-:Y:S01]  /*1730*/  LEA R3, R5, R4, 0x3 ;  /* 0x0000000405037211 */ /* 0x000fe200078e18ff */
[----:B------:R-:W-:Y:S01]  /*1740*/  IMAD R0, R0, 0x8, R13 ;  /* 0x0000000800007824 */ /* 0x000fe200078e020d */
[----:B------:R-:W-:Y:S01]  /*1750*/  IADD3 R19, R14, -R19, RZ ;  /* 0x800000130e137210 */ /* 0x000fe20007ffe0ff */
[----:B------:R-:W-:-:S02]  /*1760*/  IMAD.IADD R15, R8, 0x1, -R15 ;  /* 0x00000001080f7824 */ /* 0x000fc400078e0a0f */
[----:B------:R-:W-:Y:S01]  /*1770*/  IMAD.IADD R18, R17, 0x1, -R18 ;  /* 0x0000000111127824 */ /* 0x000fe200078e0a12 */
[----:B------:R1:W-:Y:S04]  /*1780*/  STL [R1+0x18], R0 ;  /* 0x0000180001007387 */ /* 0x0003e80000100800 */
[----:B------:R2:W-:Y:S01]  /*1790*/  STL [R1+0x1c], R3 ;  /* 0x00001c0301007387 */ /* 0x0005e20000100800 */
[----:B-1----:R-:W-:Y:S02]  /*17a0*/  IMAD R0, R18, 0x8, R19 ;  /* 0x0000000812007824 */ /* 0x002fe400078e0213 */
[----:B--2---:R-:W-:-:S05]  /*17b0*/  IMAD R3, R6, 0x8, R15 ;  /* 0x0000000806037824 */ /* 0x004fca00078e020f */
[----:B------:R-:W-:Y:S04]  /*17c0*/  STL [R1+0x14], R3 ;  /* 0x0000140301007387 */ /* 0x000fe80000100800 */
[----:B------:R1:W-:Y:S02]  /*17d0*/  STL [R1+0x10], R0 ;  /* 0x0000100001007387 */ /* 0x0003e40000100800 */
[----:B-1----:R-:W-:-:S05]  /*17e0*/  SHF.R.S32.HI R0, RZ, 0x7, R23 ;  /* 0x00000007ff007819 */ /* 0x002fca0000011417 */
[----:B------:R1:W-:Y:S01]  /*17f0*/  STL [R1+0x8], R0 ;  /* 0x0000080001007387 */ /* 0x0003e20000100800 */
[----:B------:R-:W-:Y:S01]  /*1800*/  IMAD.SHL.U32 R3, R20, 0x4, RZ ;  /* 0x0000000414037824 */ /* 0x000fe200078e00ff */
[----:B------:R-:W-:Y:S02]  /*1810*/  CS2R R6, SRZ ;  /* 0x0000000000067805 */ /* 0x000fe4000001ff00 */
[----:B------:R-:W-:Y:S02]  /*1820*/  MOV R5, RZ ;  /* 0x000000ff00057202 */ /* 0x000fe40000000f00 */
        /* <DEDUP_REMOVED lines=33> */
[----:B-1-3--:R-:W-:-:S07]  /*1a40*/  LOP3.LUT R8, R21, 0x1, RZ, 0xfc, !PT ;  /* 0x0000000115087812 */ /* 0x00afce00078efcff */
.L_x_497:
[----:B------:R-:W-:-:S13]  /*1a50*/  ISETP.NE.AND P0, PT, R8, 0x3, PT ;  /* 0x000000030800780c */ /* 0x000fda0003f05270 */
[----:B------:R-:W-:Y:S05]  /*1a60*/  @!P0 BRA `(.L_x_487) ;  /* 0x0000000000048947 */ /* 0x000fea0003800000 */
[----:B------:R-:W-:Y:S01]  /*1a70*/  BPT.TRAP 0x1 ;  /* 0x000000040000795c */ /* 0x000fe20000300000 */
.L_x_487:
[----:B------:R-:W-:Y:S01]  /*1a80*/  IMAD R3, R5, 0x8, R2 ;  /* 0x0000000805037824 */ /* 0x000fe200078e0202 */
[----:B------:R-:W-:-:S04]  /*1a90*/  SHF.L.U32 R22, R6, 0x1f, RZ ;  /* 0x0000001f06167819 */ /* 0x000fc800000006ff */
[----:B------:R1:W2:Y:S01]  /*1aa0*/  SYNCS.PHASECHK.TRANS64.TRYWAIT P1, [R3+URZ+0x30c10], R22 ;  /* 0x030c1016030075a7 */ /* 0x0002a2000802017f */
[----:B------:R-:W-:Y:S05]  /*1ab0*/  @!P0 BRA `(.L_x_488) ;  /* 0x0000000000048947 */ /* 0x000fea0003800000 */
[----:B------:R-:W-:Y:S01]  /*1ac0*/  BPT.TRAP 0x1 ;  /* 0x000000040000795c */ /* 0x000fe20000300000 */
.L_x_488:
[----:B------:R-:W-:-:S04]  /*1ad0*/  IADD3 R0, R2, 0x10000, RZ ;  /* 0x0001000002007810 */ /* 0x000fc80007ffe0ff */
[----:B------:R-:W-:-:S04]  /*1ae0*/  SHF.R.U32.HI R0, RZ, 0x4, R0 ;  /* 0x00000004ff007819 */ /* 0x000fc80000011600 */
[----:B------:R-:W-:Y:S01]  /*1af0*/  LOP3.LUT R0, R0, 0x3fff, RZ, 0xc0, !PT ;  /* 0x00003fff00007812 */ /* 0x000fe200078ec0ff */
[----:B--2---:R-:W-:Y:S06]  /*1b00*/  @P1 BRA `(.L_x_489) ;  /* 0x0000000000081947 */ /* 0x004fec0003800000 */
[----:B------:R-:W2:Y:S02]  /*1b10*/  SYNCS.PHASECHK.TRANS64.TRYWAIT P1, [R3+URZ+0x30c10], R22 ;  /* 0x030c1016030075a7 */ /* 0x000ea4000802017f */
[----:B--2---:R-:W-:Y:S05]  /*1b20*/  @!P1 BRA `(.L_x_490) ;  /* 0x0000009000689947 */ /* 0x004fea0003800000 */
.L_x_489:
        /* <DEDUP_REMOVED lines=9> */
[----:B------:R-:W2:Y:S01]  /*1bc0*/  LDL R15, [R1+0x10] ;  /* 0x00001000010f7983 */ /* 0x000ea20000100800 */
[----:B------:R-:W-:Y:S01]  /*1bd0*/  WARPGROUP.ARRIVE ;  /* 0x00000000000079c5 */ /* 0x000fe20000000000 */
[----:B------:R-:W-:Y:S01]  /*1be0*/  USHF.R.U32.HI UR4, URZ, 0x4, UR9 ;  /* 0x000000043f047899 */ /* 0x000fe20008011609 */
[----:B------:R-:W-:Y:S01]  /*1bf0*/  UMOV UR7, 0x40000040 ;  /* 0x4000004000077882 */ /* 0x000fe20000000000 */
[----:B------:R-:W-:-:S02]  /*1c00*/  UMOV UR5, 0x40000040 ;  /* 0x4000004000057882 */ /* 0x000fc40000000000 */
[----:B------:R-:W-:Y:S02]  /*1c10*/  ULOP3.LUT UR4, UR4, 0x3fff, URZ, 0xc0, !UPT ;  /* 0x00003fff04047892 */ /* 0x000fe4000f8ec03f */
[----:B------:R-:W-:Y:S02]  /*1c20*/  UMOV UR6, UR8 ;  /* 0x0000000800067c82 */ /* 0x000fe40008000000 */
[----:B------:R-:W-:-:S07]  /*1c30*/  ULOP3.LUT UR10, UR4, 0x10000, URZ, 0xfc, !UPT ;  /* 0x00010000040a7892 */ /* 0x000fce000f8efc3f */
        /* <DEDUP_REMOVED lines=15> */
[----:B------:R-:W-:Y:S02]  /*1d30*/  WARPGROUP.DEPBAR.LE gsb0, 0x0 ;  /* 0x00008000000079c5 */ /* 0x000fe40000010000 */
[----:B------:R-:W-:Y:S01]  /*1d40*/  WARPGROUP.ARRIVE ;  /* 0x00000000000079c5 */ /* 0x000fe20000000000 */
[C---:B-----5:R-:W-:Y:S01]  /*1d50*/  IMAD R19, R5.reuse, 0x80, R16 ;  /* 0x0000008005137824 */ /* 0x060fe200078e0210 */
[----:B------:R-:W-:Y:S01]  /*1d60*/  LEA R17, R10, R17, 0x1 ;  /* 0x000000110a117211 */ /* 0x000fe200078e08ff */
[----:B--2---:R-:W-:-:S02]  /*1d70*/  IMAD R21, R5, 0x80, R15 ;  /* 0x0000008005157824 */ /* 0x004fc400078e020f */
[C---:B------:R-:W-:Y:S01]  /*1d80*/  IMAD R15, R10.reuse, 0x2, R13 ;  /* 0x000000020a0f7824 */ /* 0x040fe200078e020d */
[----:B------:R-:W-:Y:S01]  /*1d90*/  HGMMA.64x128x16.F32.BF16 R88, gdesc[UR4], R88, gsb0 ;  /* 0x01e00000045879f0 */ /* 0x000fe20008001858 */
[----:B------:R-:W-:Y:S01]  /*1da0*/  UIADD3 UR6, UR8, 0x6, URZ ;  /* 0x0000000608067890 */ /* 0x000fe2000fffe03f */
[C---:B------:R-:W-:Y:S01]  /*1db0*/  IMAD R19, R10.reuse, 0x2, R19 ;  /* 0x000000020a137824 */ /* 0x040fe200078e0213 */
[----:B------:R-:W-:Y:S01]  /*1dc0*/  UIADD3 UR4, UR10, 0x6, URZ ;  /* 0x000000060a047890 */ /* 0x000fe2000fffe03f */
[----:B------:R-:W-:Y:S01]  /*1dd0*/  IMAD R23, R10, 0x2, R21 ;  /* 0x000000020a177824 */ /* 0x000fe200078e0215 */
[----:B------:R-:W-:Y:S01]  /*1de0*/  UMOV UR7, 0x40000040 ;  /* 0x4000004000077882 */ /* 0x000fe20000000000 */
[----:B------:R-:W-:Y:S01]  /*1df0*/  UMOV UR5, 0x40000040 ;  /* 0x4000004000057882 */ /* 0x000fe20000000000 */
[--C-:B------:R-:W-:Y:S01]  /*1e00*/  IMAD R21, R15, 0x4, R2.reuse ;  /* 0x000000040f157824 */ /* 0x100fe200078e0202 */
[----:B------:R-:W-:Y:S01]  /*1e10*/  LEA R13, R17, R2, 0x2 ;  /* 0x00000002110d7211 */ /* 0x000fe200078e10ff */
[----:B------:R-:W-:-:S02]  /*1e20*/  IMAD R14, R19, 0x4, R2 ;  /* 0x00000004130e7824 */ /* 0x000fc400078e0202 */
[----:B------:R-:W-:Y:S02]  /*1e30*/  IMAD R20, R23, 0x4, R2 ;  /* 0x0000000417147824 */ /* 0x000fe400078e0202 */
[----:B------:R-:W-:-:S04]  /*1e40*/  VIADD R16, R2, 0x20000 ;  /* 0x0002000002107836 */ /* 0x000fc80000000000 */
[--C-:B------:R-:W-:Y:S01]  /*1e50*/  IMAD R18, R17, 0x4, R16.reuse ;  /* 0x0000000411127824 */ /* 0x100fe200078e0210 */
[----:B------:R-:W-:Y:S01]  /*1e60*/  LEA R15, R15, R16, 0x2 ;  /* 0x000000100f0f7211 */ /* 0x000fe200078e10ff */
[--C-:B------:R-:W-:Y:S02]  /*1e70*/  IMAD R17, R19, 0x4, R16.reuse ;  /* 0x0000000413117824 */ /* 0x100fe400078e0210 */
[----:B------:R-:W-:Y:S01]  /*1e80*/  IMAD R16, R23, 0x4, R16 ;  /* 0x0000000417107824 */ /* 0x000fe200078e0210 */
[----:B------:R-:W-:Y:S02]  /*1e90*/  WARPGROUP.DEPBAR.LE gsb0, 0x0 ;  /* 0x00008000000079c5 */ /* 0x000fe40000010000 */
[----:B------:R-:W-:-:S06]  /*1ea0*/  WARPGROUP.ARRIVE ;  /* 0x00000000000079c5 */ /* 0x000fcc0000000000 */
[----:B------:R-:W-:Y:S03]  /*1eb0*/  HGMMA.64x128x16.F32.BF16 R88, gdesc[UR4], R88, gsb0 ;  /* 0x01e00000045879f0 */ /* 0x000fe60008001858 */
[----:B------:R-:W-:Y:S02]  /*1ec0*/  WARPGROUP.DEPBAR.LE gsb0, 0x0 ;  /* 0x00008000000079c5 */ /* 0x000fe40000010000 */
[----:B------:R-:W2:Y:S04]  /*1ed0*/  LDS R21, [R21+0x20000] ;  /* 0x0200000015157984 */ /* 0x000ea80000000800 */
[----:B------:R-:W3:Y:S04]  /*1ee0*/  LDS R13, [R13+0x20000] ;  /* 0x020000000d0d7984 */ /* 0x000ee80000000800 */
[----:B------:R-:W4:Y:S04]  /*1ef0*/  LDS R14, [R14+0x20000] ;  /* 0x020000000e0e7984 */ /* 0x000f280000000800 */
[----:B------:R-:W1:Y:S01]  /*1f00*/  LDS R20, [R20+0x20000] ;  /* 0x0200000014147984 */ /* 0x000e620000000800 */
[----:B------:R-:W-:Y:S05]  /*1f10*/  @!P0 BRA `(.L_x_491) ;  /* 0x0000000000048947 */ /* 0x000fea0003800000 */
[----:B------:R-:W-:Y:S01]  /*1f20*/  BPT.TRAP 0x1 ;  /* 0x000000040000795c */ /* 0x000fe20000300000 */
.L_x_491:
[----:B------:R1:W1:Y:S01]  /*1f30*/  SYNCS.PHASECHK.TRANS64.TRYWAIT P1, [R3+URZ+0x30c30], R22 ;  /* 0x030c3016030075a7 */ /* 0x000262000802017f */
[----:B------:R-:W-:Y:S05]  /*1f40*/  @!P0 BRA `(.L_x_492) ;  /* 0x0000000000048947 */ /* 0x000fea0003800000 */
[----:B------:R-:W-:Y:S01]  /*1f50*/  BPT.TRAP 0x1 ;  /* 0x000000040000795c */ /* 0x000fe20000300000 */
.L_x_492:
[----:B------:R-:W-:-:S04]  /*1f60*/  IADD3 R19, R2, 0x18000, RZ ;  /* 0x0001800002137810 */ /* 0x000fc80007ffe0ff */
[----:B------:R-:W-:-:S04]  /*1f70*/  SHF.R.U32.HI R19, RZ, 0x4, R19 ;  /* 0x00000004ff137819 */ /* 0x000fc80000011613 */
[----:B------:R-:W-:-:S04]  /*1f80*/  LOP3.LUT R19, R19, 0x3fff, RZ, 0xc0, !PT ;  /* 0x00003fff13137812 */ /* 0x000fc800078ec0ff */
[----:B------:R-:W-:Y:S01]  /*1f90*/  LOP3.LUT R24, R19, 0x10000, RZ, 0xfc, !PT ;  /* 0x0001000013187812 */ /* 0x000fe200078efcff */
[----:B-1----:R-:W-:Y:S06]  /*1fa0*/  @P1 BRA `(.L_x_493) ;  /* 0x0000000000081947 */ /* 0x002fec0003800000 */
[----:B------:R-:W1:Y:S02]  /*1fb0*/  SYNCS.PHASECHK.TRANS64.TRYWAIT P1, [R3+URZ+0x30c30], R22 ;  /* 0x030c3016030075a7 */ /* 0x000e64000802017f */
[----:B-1----:R-:W-:Y:S05]  /*1fc0*/  @!P1 BRA `(.L_x_494) ;  /* 0x0000008c00549947 */ /* 0x002fea0003800000 */
.L_x_493:
[----:B------:R-:W-:Y:S01]  /*1fd0*/  UIADD3 UR9, UR9, 0x4000, URZ ;  /* 0x0000400009097890 */ /* 0x000fe2000fffe03f */
[----:B------:R-:W-:Y:S01]  /*1fe0*/  IMAD R24, R5, 0x400, R24 ;  /* 0x0000040005187824 */ /* 0x000fe200078e0218 */
[----:B------:R-:W-:Y:S01]  /*1ff0*/  UMOV UR7, 0x40000040 ;  /* 0x4000004000077882 */ /* 0x000fe20000000000 */
[----:B------:R-:W-:Y:S01]  /*2000*/  UMOV UR5, 0x40000040 ;  /* 0x4000004000057882 */ /* 0x000fe20000000000 */
[----:B------:R-:W-:Y:S01]  /*2010*/  USHF.R.U32.HI UR9, URZ, 0x4, UR9 ;  /* 0x000000043f097899 */ /* 0x000fe20008011609 */
[----:B------:R-:W-:Y:S01]  /*2020*/  FMUL.FTZ R22, R88, UR36 ;  /* 0x0000002458167c20 */ /* 0x000fe20008410000 */
[----:B------:R-:W-:Y:S01]  /*2030*/  R2UR UR8, R24 ;  /* 0x00000000180872ca */ /* 0x000fe200000e0000 */
[----:B------:R-:W-:Y:S01]  /*2040*/  FMUL.FTZ R88, R90, UR36 ;  /* 0x000000245a587c20 */ /* 0x000fe20008410000 */
[----:B------:R-:W-:Y:S01]  /*2050*/  ULOP3.LUT UR9, UR9, 0x3fff, URZ, 0xc0, !UPT ;  /* 0x00003fff09097892 */ /* 0x000fe2000f8ec03f */
[----:B------:R-:W-:Y:S01]  /*2060*/  WARPGROUP.ARRIVE ;  /* 0x00000000000079c5 */ /* 0x000fe20000000000 */
[----:B------:R-:W-:Y:S01]  /*2070*/  FMUL.FTZ R90, R92, UR36 ;  /* 0x000000245c5a7c20 */ /* 0x000fe20008410000 */
[----:B------:R-:W-:Y:S01]  /*2080*/  FMUL.FTZ R92, R94, UR36 ;  /* 0x000000245e5c7c20 */ /* 0x000fe20008410000 */
[----:B------:R-:W-:Y:S01]  /*2090*/  ULOP3.LUT UR9, UR9, 0x10000, URZ, 0xfc, !UPT ;  /* 0x0001000009097892 */ /* 0x000fe2000f8efc3f */
[----:B------:R-:W-:Y:S01]  /*20a0*/  FMUL.FTZ R94, R96, UR36 ;  /* 0x00000024605e7c20 */ /* 0x000fe20008410000 */
[----:B------:R-:W-:Y:S01]  /*20b0*/  FMUL.FTZ R96, R98, UR36 ;  /* 0x0000002462607c20 */ /* 0x000fe20008410000 */
[----:B------:R-:W-:Y:S01]  /*20c0*/  FMUL.FTZ R98, R100, UR36 ;  /* 0x0000002464627c20 */ /* 0x000fe20008410000 */
[----:B------:R-:W-:Y:S01]  /*20d0*/  FMUL.FTZ R100, R102, UR36 ;  /* 0x0000002466647c20 */ /* 0x000fe20008410000 */
[----:B------:R-:W-:Y:S01]  /*20e0*/  FMUL.FTZ R102, R104, UR36 ;  /* 0x0000002468667c20 */ /* 0x000fe20008410000 */
[----:B------:R-:W-:Y:S01]  /*20f0*/  FMUL.FTZ R104, R106, UR36 ;  /* 0x000000246a687c20 */ /* 0x000fe20008410000 */
[----:B------:R-:W-:Y:S01]  /*2100*/  UMOV UR6, UR8 ;  /* 0x0000000800067c82 */ /* 0x000fe20008000000 */
[----:B------:R-:W-:Y:S01]  /*2110*/  UMOV UR4, UR9 ;  /* 0x0000000900047c82 */ /* 0x000fe20008000000 */
[----:B------:R-:W-:Y:S01]  /*2120*/  FMUL.FTZ R106, R108, UR36 ;  /* 0x000000246c6a7c20 */ /* 0x000fe20008410000 */
[----:B------:R-:W-:Y:S01]  /*2130*/  HGMMA.64x128x16.F32.BF16 R24, gdesc[UR4], RZ, !UPT, gsb0 ;  /* 0x01e00000041879f0 */ /* 0x000fe2000c0018ff */
[----:B------:R-:W-:Y:S01]  /*2140*/  UIADD3 UR6, UR8, 0x2, URZ ;  /* 0x0000000208067890 */ /* 0x000fe2000fffe03f */
[----:B------:R-:W-:Y:S01]  /*2150*/  FMUL.FTZ R236, R127, UR36 ;  /* 0x000000247fec7c20 */ /* 0x000fe20008410000 */
[----:B------:R-:W-:Y:S01]  /*2160*/  UIADD3 UR4, UR9, 0x2, URZ ;  /* 0x0000000209047890 */ /* 0x000fe2000fffe03f */
[----:B------:R-:W-:Y:S01]  /*2170*/  FMUL.FTZ R108, R110, UR36 ;  /* 0x000000246e6c7c20 */ /* 0x000fe20008410000 */
[----:B------:R-:W-:Y:S01]  /*2180*/  UMOV UR7, 0x40000040 ;  /* 0x4000004000077882 */ /* 0x000fe20000000000 */
[----:B------:R-:W-:Y:S01]  /*2190*/  UMOV UR5, 0x40000040 ;  /* 0x4000004000057882 */ /* 0x000fe20000000000 */
[----:B------:R-:W-:Y:S01]  /*21a0*/  FMUL.FTZ R217, R122, UR36 ;  /* 0x000000247ad97c20 */ /* 0x000fe20008410000 */
[----:B------:R-:W-:Y:S01]  /*21b0*/  FMUL.FTZ R127, R130, UR36 ;  /* 0x00000024827f7c20 */ /* 0x000fe20008410000 */
[----:B------:R-:W-:Y:S01]  /*21c0*/  FMUL.FTZ R110, R112, UR36 ;  /* 0x00000024706e7c20 */ /* 0x000fe20008410000 */
[----:B--2---:R-:W1:Y:S01]  /*21d0*/  SHFL.IDX PT, R122, R21, R11, 0x1f ;  /* 0x00001f0b157a7589 */ /* 0x004e6200000e0000 */
[----:B------:R-:W-:-:S02]  /*21e0*/  VIADD R130, R11, 0x4 ;  /* 0x000000040b827836 */ /* 0x000fc40000000000 */
[----:B------:R-:W-:Y:S01]  /*21f0*/  FMUL.FTZ R23, R89, UR36 ;  /* 0x0000002459177c20 */ /* 0x000fe20008410000 */
[----:B------:R-:W-:Y:S01]  /*2200*/  FMUL.FTZ R112, R114, UR36 ;  /* 0x0000002472707c20 */ /* 0x000fe20008410000 */
[----:B------:R-:W2:Y:S01]  /*2210*/  MUFU.TANH R22, R22 ;  /* 0x0000001600167308 */ /* 0x000ea20000002400 */
[----:B------:R-:W-:Y:S01]  /*2220*/  FMUL.FTZ R114, R116, UR36 ;  /* 0x0000002474727c20 */ /* 0x000fe20008410000 */
[----:B------:R-:W-:Y:S01]  /*2230*/  FMUL.FTZ R134, R134, UR36 ;  /* 0x0000002486867c20 */ /* 0x000fe20008410000 */
[----:B------:R-:W-:Y:S01]  /*2240*/  FMUL.FTZ R116, R118, UR36 ;  /* 0x0000002476747c20 */ /* 0x000fe20008410000 */
[----:B------:R-:W-:Y:S01]  /*2250*/  STL [R1+0x4c], R155 ;  /* 0x00004c9b01007387 */ /* 0x000fe20000100800 */
[----:B------:R-:W-:Y:S01]  /*2260*/  FMUL.FTZ R89, R91, UR36 ;  /* 0x000000245b597c20 */ /* 0x000fe20008410000 */
[----:B------:R-:W-:Y:S01]  /*2270*/  FMUL.FTZ R118, R120, UR36 ;  /* 0x0000002478767c20 */ /* 0x000fe20008410000 */
[----:B------:R-:W-:Y:S01]  /*2280*/  FMUL.FTZ R91, R93, UR36 ;  /* 0x000000245d5b7c20 */ /* 0x000fe20008410000 */
[----:B------:R3:W-:Y:S01]  /*2290*/  STL [R1+0x48], R154 ;  /* 0x0000489a01007387 */ /* 0x0007e20000100800 */
[----:B------:R-:W-:Y:S01]  /*22a0*/  FMUL.FTZ R93, R95, UR36 ;  /* 0x000000245f5d7c20 */ /* 0x000fe20008410000 */
[----:B------:R-:W4:Y:S01]  /*22b0*/  MUFU.TANH R23, R23 ;  /* 0x0000001700177308 */ /* 0x000f220000002400 */
[----:B------:R-:W-:Y:S01]  /*22c0*/  FMUL.FTZ R95, R97, UR36 ;  /* 0x00000024615f7c20 */ /* 0x000fe20008410000 */
[----:B------:R-:W4:Y:S01]  /*22d0*/  SHFL.IDX PT, R120, R21, R130, 0x1f ;  /* 0x00001f8215787589 */ /* 0x000f2200000e0000 */
[----:B------:R-:W-:Y:S01]  /*22e0*/  FMUL.FTZ R97, R99, UR36 ;  /* 0x0000002463617c20 */ /* 0x000fe20008410000 */
[----:B------:R-:W-:Y:S01]  /*22f0*/  FMUL.FTZ R99, R101, UR36 ;  /* 0x0000002465637c20 */ /* 0x000fe20008410000 */
[----:B------:R-:W-:Y:S01]  /*2300*/  FMUL.FTZ R133, R133, UR36 ;  /* 0x0000002485857c20 */ /* 0x000fe20008410000 */
[----:B------:R-:W-:Y:S01]  /*2310*/  FMUL.FTZ R101, R103, UR36 ;  /* 0x0000002467657c20 */ /* 0x000fe20008410000 */
[----:B------:R-:W-:Y:S01]  /*2320*/  FMUL.FTZ R103, R105, UR36 ;  /* 0x0000002469677c20 */ /* 0x000fe20008410000 */
[----:B---3--:R3:W-:Y:S01]  /*2330*/  MUFU.TANH R154, R134 ;  /* 0x00000086009a7308 */ /* 0x0087e20000002400 */
[----:B------:R-:W-:Y:S01]  /*2340*/  FMUL.FTZ R216, R121, UR36 ;  /* 0x0000002479d87c20 */ /* 0x000fe20008410000 */
[----:B------:R-:W-:Y:S01]  /*2350*/  FMUL.FTZ R231, R128, UR36 ;  /* 0x0000002480e77c20 */ /* 0x000fe20008410000 */
[----:B------:R1:W-:Y:S01]  /*2360*/  STL [R1+0x44], R153 ;  /* 0x0000449901007387 */ /* 0x0003e20000100800 */
[----:B------:R-:W-:Y:S01]  /*2370*/  FMUL.FTZ R105, R107, UR36 ;  /* 0x000000246b697c20 */ /* 0x000fe20008410000 */
[----:B------:R-:W-:Y:S01]  /*2380*/  FMUL.FTZ R128, R148, UR36 ;  /* 0x0000002494807c20 */ /* 0x000fe20008410000 */
[----:B------:R-:W-:Y:S01]  /*2390*/  FMUL.FTZ R107, R109, UR36 ;  /* 0x000000246d6b7c20 */ /* 0x000fe20008410000 */
[----:B------:R-:W-:Y:S01]  /*23a0*/  FMUL.FTZ R109, R111, UR36 ;  /* 0x000000246f6d7c20 */ /* 0x000fe20008410000 */
[----:B------:R-:W4:Y:S01]  /*23b0*/  MUFU.TANH R88, R88 ;  /* 0x0000005800587308 */ /* 0x000f220000002400 */
[----:B---3--:R-:W-:-:S02]  /*23c0*/  VIADD R134, R11, 0x8 ;  /* 0x000000080b867836 */ /* 0x008fc40000000000 */
[----:B------:R-:W-:Y:S01]  /*23d0*/  FMUL.FTZ R111, R113, UR36 ;  /* 0x00000024716f7c20 */ /* 0x000fe20008410000 */
[----:B------:R-:W-:Y:S01]  /*23e0*/  ISETP.GT.AND P2, PT, R9, RZ, PT ;  /* 0x000000ff0900720c */ /* 0x000fe20003f44270 */
[----:B------:R-:W-:Y:S01]  /*23f0*/  FMUL.FTZ R113, R115, UR36 ;  /* 0x0000002473717c20 */ /* 0x000fe20008410000 */
[----:B------:R-:W-:Y:S01]  /*2400*/  FMUL.FTZ R115, R117, UR36 ;  /* 0x0000002475737c20 */ /* 0x000fe20008410000 */
[----:B------:R-:W3:Y:S01]  /*2410*/  SHFL.IDX PT, R121, R21, R134, 0x1f ;  /* 0x00001f8615797589 */ /* 0x000ee200000e0000 */
[----:B------:R-:W-:Y:S01]  /*2420*/  FMUL.FTZ R117, R119, UR36 ;  /* 0x0000002477757c20 */ /* 0x000fe20008410000 */
[----:B------:R-:W-:Y:S01]  /*2430*/  MUFU.TANH R89, R89 ;  /* 0x0000005900597308 */ /* 0x000fe20000002400 */
[----:B------:R-:W-:Y:S01]  /*2440*/  FMUL.FTZ R227, R124, UR36 ;  /* 0x000000247ce37c20 */ /* 0x000fe20008410000 */
[----:B--2---:R-:W-:Y:S01]  /*2450*/  FSEL R119, R22, -INF , P2 ;  /* 0xff80000016777808 */ /* 0x004fe20001000000 */
[----:B------:R-:W-:Y:S01]  /*2460*/  FMUL.FTZ R218, R123, UR36 ;  /* 0x000000247bda7c20 */ /* 0x000fe20008410000 */
[----:B------:R-:W-:Y:S01]  /*2470*/  ISETP.GT.AND P1, PT, R9, 0x8, PT ;  /* 0x000000080900780c */ /* 0x000fe20003f24270 */
[----:B------:R-:W-:Y:S01]  /*2480*/  FMUL.FTZ R234, R135, UR36 ;  /* 0x0000002487ea7c20 */ /* 0x000fe20008410000 */
[----:B------:R-:W-:Y:S01]  /*2490*/  FMUL.FTZ R132, R132, UR36 ;  /* 0x0000002484847c20 */ /* 0x000fe20008410000 */
[--C-:B-1----:R-:W-:Y:S01]  /*24a0*/  FFMA.FTZ R135, R119, UR37, -R122.reuse ;  /* 0x0000002577877c23 */ /* 0x102fe2000801087a */
[----:B------:R1:W-:Y:S01]  /*24b0*/  MUFU.TANH R153, R133 ;  /* 0x0000008500997308 */ /* 0x0003e20000002400 */
[----:B----4-:R-:W-:Y:S01]  /*24c0*/  FSEL R123, R23, -INF , P2 ;  /* 0xff800000177b7808 */ /* 0x010fe20001000000 */
[----:B------:R-:W-:Y:S01]  /*24d0*/  STL [R1+0x40], R152 ;  /* 0x0000409801007387 */ /* 0x000fe20000100800 */
[----:B------:R-:W-:Y:S01]  /*24e0*/  FSEL R119, R88, -INF , P1 ;  /* 0xff80000058777808 */ /* 0x000fe20000800000 */
[----:B------:R-:W-:Y:S01]  /*24f0*/  FMUL.FTZ R137, R137, UR36 ;  /* 0x0000002489897c20 */ /* 0x000fe20008410000 */
[----:B------:R-:W-:Y:S01]  /*2500*/  FMUL.FTZ R139, R139, UR36 ;  /* 0x000000248b8b7c20 */ /* 0x000fe20008410000 */
[----:B------:R-:W-:Y:S01]  /*2510*/  STL [R1+0x3c], R10 ;  /* 0x00003c0a01007387 */ /* 0x000fe20000100800 */
[----:B------:R-:W-:Y:S01]  /*2520*/  FMUL.FTZ R136, R136, UR36 ;  /* 0x0000002488887c20 */ /* 0x000fe20008410000 */
[----:B------:R-:W2:Y:S01]  /*2530*/  MUFU.TANH R90, R90 ;  /* 0x0000005a005a7308 */ /* 0x000ea20000002400 */
[----:B-1----:R-:W-:Y:S01]  /*2540*/  IADD3 R133, R11, 0xc, RZ ;  /* 0x0000000c0b857810 */ /* 0x002fe20007ffe0ff */
[----:B------:R1:W-:Y:S01]  /*2550*/  STL [R1+0x38], R8 ;  /* 0x0000380801007387 */ /* 0x0003e20000100800 */
[----:B------:R-:W-:Y:S01]  /*2560*/  FFMA.FTZ R119, R119, UR37, -R122 ;  /* 0x0000002577777c23 */ /* 0x000fe2000801087a */
[----:B------:R-:W-:Y:S01]  /*2570*/  FMUL.FTZ R141, R141, UR36 ;  /* 0x000000248d8d7c20 */ /* 0x000fe20008410000 */
[----:B------:R-:W-:Y:S01]  /*2580*/  FMUL.FTZ R140, R140, UR36 ;  /* 0x000000248c8c7c20 */ /* 0x000fe20008410000 */
[----:B------:R-:W4:Y:S01]  /*2590*/  SHFL.IDX PT, R124, R21, R133, 0x1f ;  /* 0x00001f85157c7589 */ /* 0x000f2200000e0000 */
[----:B------:R-:W-:Y:S01]  /*25a0*/  FMUL.FTZ R129, R129, UR36 ;  /* 0x0000002481817c20 */ /* 0x000fe20008410000 */
[----:B------:R-:W3:Y:S01]  /*25b0*/  MUFU.TANH R92, R92 ;  /* 0x0000005c005c7308 */ /* 0x000ee20000002400 */
[----:B------:R-:W-:Y:S01]  /*25c0*/  FMUL.FTZ R138, R138, UR36 ;  /* 0x000000248a8a7c20 */ /* 0x000fe20008410000 */
[----:B------:R3:W-:Y:S01]  /*25d0*/  STL [R1+0x34], R7 ;  /* 0x0000340701007387 */ /* 0x0007e20000100800 */
[----:B------:R-:W-:Y:S01]  /*25e0*/  FMUL.FTZ R226, R125, UR36 ;  /* 0x000000247de27c20 */ /* 0x000fe20008410000 */
[----:B------:R-:W-:Y:S01]  /*25f0*/  FMUL.FTZ R142, R142, UR36 ;  /* 0x000000248e8e7c20 */ /* 0x000fe20008410000 */
[----:B------:R-:W-:Y:S01]  /*2600*/  FMUL.FTZ R235, R131, UR36 ;  /* 0x0000002483eb7c20 */ /* 0x000fe20008410000 */
[----:B------:R-:W-:Y:S01]  /*2610*/  STL [R1+0x30], R6 ;  /* 0x0000300601007387 */ /* 0x000fe20000100800 */
[----:B------:R-:W-:Y:S01]  /*2620*/  FMUL.FTZ R143, R143, UR36 ;  /* 0x000000248f8f7c20 */ /* 0x000fe20008410000 */
[----:B------:R-:W4:Y:S01]  /*2630*/  MUFU.TANH R91, R91 ;  /* 0x0000005b005b7308 */ /* 0x000f220000002400 */
[----:B--2---:R-:W-:Y:S01]  /*2640*/  FSEL R122, R90, -INF , P2 ;  /* 0xff8000005a7a7808 */ /* 0x004fe20001000000 */
[----:B------:R-:W-:Y:S01]  /*2650*/  STL [R1+0x2c], R4 ;  /* 0x00002c0401007387 */ /* 0x000fe20000100800 */
[----:B------:R-:W-:Y:S01]  /*2660*/  FMUL.FTZ R131, R150, UR36 ;  /* 0x0000002496837c20 */ /* 0x000fe20008410000 */
[----:B------:R-:W-:Y:S01]  /*2670*/  FMUL.FTZ R237, R144, UR36 ;  /* 0x0000002490ed7c20 */ /* 0x000fe20008410000 */
[----:B------:R-:W-:Y:S01]  /*2680*/  FMUL.FTZ R232, R145, UR36 ;  /* 0x0000002491e87c20 */ /* 0x000fe20008410000 */
[----:B------:R2:W-:Y:S01]  /*2690*/  STL [R1+0x28], R3 ;  /* 0x0000280301007387 */ /* 0x0005e20000100800 */
[----:B------:R-:W-:Y:S01]  /*26a0*/  FMUL.FTZ R229, R146, UR36 ;  /* 0x0000002492e57c20 */ /* 0x000fe20008410000 */
[----:B------:R3:W-:Y:S01]  /*26b0*/  MUFU.TANH R155, R132 ;  /* 0x00000084009b7308 */ /* 0x0007e20000002400 */
[----:B------:R-:W-:Y:S01]  /*26c0*/  FMUL.FTZ R228, R147, UR36 ;  /* 0x0000002493e47c20 */ /* 0x000fe20008410000 */
[----:B------:R4:W-:Y:S01]  /*26d0*/  STL [R1+0x24], R0 ;  /* 0x0000240001007387 */ /* 0x0009e20000100800 */
[----:B------:R-:W-:-:S03]  /*26e0*/  FMUL.FTZ R126, R126, UR36 ;  /* 0x000000247e7e7c20 */ /* 0x000fc60008410000 */
[----:B------:R-:W-:Y:S02]  /*26f0*/  SHFL.IDX PT, R219, R13, R11, 0x1f ;  /* 0x00001f0b0ddb7589 */ /* 0x000fe400000e0000 */
[----:B-1----:R1:W-:Y:S01]  /*2700*/  MUFU.TANH R8, R137 ;  /* 0x0000008900087308 */ /* 0x0023e20000002400 */
[--C-:B---3--:R-:W-:Y:S01]  /*2710*/  FFMA.FTZ R132, R123, UR37, -R120.reuse ;  /* 0x000000257b847c23 */ /* 0x108fe20008010878 */
[----:B------:R-:W-:Y:S01]  /*2720*/  FSEL R123, R89, -INF , P1 ;  /* 0xff800000597b7808 */ /* 0x000fe20000800000 */
[----:B------:R-:W-:Y:S04]  /*2730*/  SHFL.IDX PT, R222, R13, R130, 0x1f ;  /* 0x00001f820dde7589 */ /* 0x000fe800000e0000 */
[----:B------:R-:W-:Y:S01]  /*2740*/  FFMA.FTZ R120, R123, UR37, -R120 ;  /* 0x000000257b787c23 */ /* 0x000fe20008010878 */
[----:B------:R3:W-:Y:S01]  /*2750*/  MUFU.TANH R7, R139 ;  /* 0x0000008b00077308 */ /* 0x0007e20000002400 */
[----:B-1----:R-:W-:-:S02]  /*2760*/  VIADD R137, R11, 0x14 ;  /* 0x000000140b897836 */ /* 0x002fc40000000000 */
[--C-:B------:R-:W-:Y:S01]  /*2770*/  FFMA.FTZ R123, R122, UR37, -R121.reuse ;  /* 0x000000257a7b7c23 */ /* 0x100fe20008010879 */
[----:B------:R-:W-:Y:S01]  /*2780*/  FSEL R122, R92, -INF , P1 ;  /* 0xff8000005c7a7808 */ /* 0x000fe20000800000 */
[----:B------:R-:W-:Y:S03]  /*2790*/  SHFL.IDX PT, R225, R13, R134, 0x1f ;  /* 0x00001f860de17589 */ /* 0x000fe600000e0000 */
[----:B------:R-:W-:Y:S01]  /*27a0*/  MUFU.TANH R93, R93 ;  /* 0x0000005d005d7308 */ /* 0x000fe20000002400 */
[----:B---3--:R-:W-:Y:S02]  /*27b0*/  VIADD R139, R11, 0x10 ;  /* 0x000000100b8b7836 */ /* 0x008fe40000000000 */
[----:B------:R-:W-:Y:S01]  /*27c0*/  FFMA.FTZ R121, R122, UR37, -R121 ;  /* 0x000000257a797c23 */ /* 0x000fe20008010879 */
[----:B------:R-:W-:Y:S04]  /*27d0*/  SHFL.IDX PT, R230, R13, R133, 0x1f ;  /* 0x00001f850de67589 */ /* 0x000fe800000e0000 */
[----:B------:R-:W-:Y:S01]  /*27e0*/  SHFL.IDX PT, R125, R21, R139, 0x1f ;  /* 0x00001f8b157d7589 */ /* 0x000fe200000e0000 */
[----:B------:R1:W-:Y:S08]  /*27f0*/  MUFU.TANH R152, R136 ;  /* 0x0000008800987308 */ /* 0x0003f00000002400 */
[----:B--2---:R4:W-:Y:S01]  /*2800*/  MUFU.TANH R3, R141 ;  /* 0x0000008d00037308 */ /* 0x0049e20000002400 */
[----:B-1----:R-:W-:-:S02]  /*2810*/  FMUL.FTZ R136, R151, UR36 ;  /* 0x0000002497887c20 */ /* 0x002fc40008410000 */
[----:B------:R-:W1:Y:S01]  /*2820*/  SHFL.IDX PT, R151, R21, R137, 0x1f ;  /* 0x00001f8915977589 */ /* 0x000e6200000e0000 */
[----:B------:R-:W-:Y:S02]  /*2830*/  WARPGROUP.DEPBAR.LE gsb0, 0x0 ;  /* 0x00008000000079c5 */ /* 0x000fe40000010000 */
[----:B------:R-:W-:Y:S02]  /*2840*/  WARPGROUP.ARRIVE ;  /* 0x00000000000079c5 */ /* 0x000fe40000000000 */
[----:B------:R2:W-:Y:S01]  /*2850*/  MUFU.TANH R6, R140 ;  /* 0x0000008c00067308 */ /* 0x0005e20000002400 */
[----:B----4-:R-:W-:-:S03]  /*2860*/  FSEL R141, R91, -INF , P2 ;  /* 0xff8000005b8d7808 */ /* 0x010fc60001000000 */
[----:B------:R-:W-:Y:S01]  /*2870*/  HGMMA.64x128x16.F32.BF16 R24, gdesc[UR4], R24, gsb0 ;  /* 0x01e00000041879f0 */ /* 0x000fe20008001818 */
[----:B------:R-:W-:Y:S01]  /*2880*/  UIADD3 UR6, UR8, 0x4, URZ ;  /* 0x0000000408067890 */ /* 0x000fe2000fffe03f */
[----:B------:R-:W-:Y:S01]  /*2890*/  FFMA.FTZ R122, R141, UR37, -R124 ;  /* 0x000000258d7a7c23 */ /* 0x000fe2000801087c */
[----:B------:R-:W-:Y:S01]  /*28a0*/  UIADD3 UR4, UR9, 0x4, URZ ;  /* 0x0000000409047890 */ /* 0x000fe2000fffe03f */
[----:B------:R3:W4:Y:S01]  /*28b0*/  MUFU.TANH R0, R129 ;  /* 0x0000008100007308 */ /* 0x0007220000002400 */
[----:B------:R-:W-:Y:S01]  /*28c0*/  UMOV UR7, 0x40000040 ;  /* 0x4000004000077882 */ /* 0x000fe20000000000 */
[----:B------:R-:W-:Y:S01]  /*28d0*/  UMOV UR5, 0x40000040 ;  /* 0x4000004000057882 */ /* 0x000fe20000000000 */
[----:B--2---:R-:W-:-:S05]  /*28e0*/  IADD3 R140, R11, 0x1c, RZ ;  /* 0x0000001c0b8c7810 */ /* 0x004fca0007ffe0ff */
[----:B------:R2:W-:Y:S01]  /*28f0*/  MUFU.TANH R10, R138 ;  /* 0x0000008a000a7308 */ /* 0x0005e20000002400 */
[----:B------:R-:W1:Y:S01]  /*2900*/  SHFL.IDX PT, R141, R21, R140, 0x1f ;  /* 0x00001f8c158d7589 */ /* 0x000e6200000e0000 */
[----:B---3--:R-:W-:Y:S01]  /*2910*/  FMUL.FTZ R129, R149, UR36 ;  /* 0x0000002495817c20 */ /* 0x008fe20008410000 */
[----:B------:R-:W-:-:S05]  /*2920*/  IMAD R149, R5, 0x400, R19 ;  /* 0x0000040005957824 */ /* 0x000fca00078e0213 */
[----:B------:R-:W-:Y:S01]  /*2930*/  MUFU.TANH R94, R94 ;  /* 0x0000005e005e7308 */ /* 0x000fe20000002400 */
[----:B--2---:R-:W-:Y:S01]  /*2940*/  VIADD R138, R11, 0x18 ;  /* 0x000000180b8a7836 */ /* 0x004fe20000000000 */
[----:B----4-:R-:W-:Y:S06]  /*2950*/  STL [R1+0x4], R0 ;  /* 0x0000040001007387 */ /* 0x010fec0000100800 */
[----:B------:R-:W-:Y:S08]  /*2960*/  MUFU.TANH R95, R95 ;  /* 0x0000005f005f7308 */ /* 0x000ff00000002400 */
[----:B------:R-:W2:Y:S08]  /*2970*/  MUFU.TANH R96, R96 ;  /* 0x0000006000607308 */ /* 0x000eb00000002400 */
[----:B------:R-:W-:Y:S08]  /*2980*/  MUFU.TANH R97, R97 ;  /* 0x0000006100617308 */ /* 0x000ff00000002400 */
[----:B------:R3:W-:Y:S01]  /*2990*/  MUFU.TANH R4, R142 ;  /* 0x0000008e00047308 */ /* 0x0007e20000002400 */
[----:B--2---:R-:W-:-:S07]  /*29a0*/  FSEL R144, R96, -INF , P1 ;  /* 0xff80000060907808 */ /* 0x004fce0000800000 */
[----:B------:R-:W2:Y:S01]  /*29b0*/  MUFU.TANH R99, R99 ;  /* 0x0000006300637308 */ /* 0x000ea20000002400 */
[----:B---3--:R3:W4:Y:S07]  /*29c0*/  SHFL.IDX PT, R142, R21, R138, 0x1f ;  /* 0x00001f8a158e7589 */ /* 0x00872e00000e0000 */
[----:B------:R-:W-:Y:S01]  /*29d0*/  MUFU.TANH R98, R98 ;  /* 0x0000006200627308 */ /* 0x000fe20000002400 */
[----:B---3--:R-:W-:-:S07]  /*29e0*/  FSEL R21, R95, -INF , P2 ;  /* 0xff8000005f157808 */ /* 0x008fce0001000000 */
[----:B------:R-:W-:Y:S01]  /*29f0*/  MUFU.TANH R101, R101 ;  /* 0x0000006500657308 */ /* 0x000fe20000002400 */
[----:B-1----:R-:W-:Y:S01]  /*2a00*/  FFMA.FTZ R21, R21, UR37, -R151 ;  /* 0x0000002515157c23 */ /* 0x002fe20008010897 */
[----:B--2---:R-:W-:-:S05]  /*2a10*/  FSEL R233, R99, -INF , P2 ;  /* 0xff80000063e97808 */ /* 0x004fca0001000000 */
[----:B------:R-:W-:Y:S01]  /*2a20*/  FFMA.FTZ R233, R233, UR37, -R141 ;  /* 0x00000025e9e97c23 */ /* 0x000fe2000801088d */
[----:B------:R-:W1:Y:S08]  /*2a30*/  MUFU.TANH R100, R100 ;  /* 0x0000006400647308 */ /* 0x000e700000002400 */
[----:B------:R-:W2:Y:S08]  /*2a40*/  MUFU.TANH R102, R102 ;  /* 0x0000006600667308 */ /* 0x000eb00000002400 */
[----:B------:R-:W3:Y:S01]  /*2a50*/  MUFU.TANH R104, R104 ;  /* 0x0000006800687308 */ /* 0x000ee20000002400 */
[----:B-1----:R-:W-:-:S07]  /*2a60*/  FSEL R145, R100, -INF , P1 ;  /* 0xff80000064917808 */ /* 0x002fce0000800000 */
[----:B------:R1:W-:Y:S08]  /*2a70*/  MUFU.TANH R0, R143 ;  /* 0x0000008f00007308 */ /* 0x0003f00000002400 */
[----:B------:R-:W-:Y:S01]  /*2a80*/  MUFU.TANH R103, R103 ;  /* 0x0000006700677308 */ /* 0x000fe20000002400 */
[----:B-1----:R-:W-:-:S05]  /*2a90*/  FSEL R143, R97, -INF , P1 ;  /* 0xff800000618f7808 */ /* 0x002fca0000800000 */
[----:B------:R-:W-:Y:S01]  /*2aa0*/  FFMA.FTZ R151, R143, UR37, -R151 ;  /* 0x000000258f977c23 */ /* 0x000fe20008010897 */
[----:B------:R-:W-:Y:S01]  /*2ab0*/  FSEL R143, R101, -INF , P1 ;  /* 0xff800000658f7808 */ /* 0x000fe20000800000 */
[----:B------:R-:W1:Y:S04]  /*2ac0*/  MUFU.TANH R105, R105 ;  /* 0x0000006900697308 */ /* 0x000e680000002400 */
[----:B------:R-:W-:Y:S01]  /*2ad0*/  FFMA.FTZ R141, R143, UR37, -R141 ;  /* 0x000000258f8d7c23 */ /* 0x000fe2000801088d */
[----:B--2---:R-:W-:-:S03]  /*2ae0*/  FSEL R143, R102, -INF , P2 ;  /* 0xff800000668f7808 */ /* 0x004fc60001000000 */
[----:B------:R-:W-:Y:S01]  /*2af0*/  MUFU.EX2 R135, R135 ;  /* 0x0000008700877308 */ /* 0x000fe20000000800 */
[----:B------:R-:W-:Y:S02]  /*2b00*/  WARPGROUP.DEPBAR.LE gsb0, 0x0 ;  /* 0x00008000000079c5 */ /* 0x000fe40000010000 */
[----:B------:R-:W-:Y:S01]  /*2b10*/  WARPGROUP.ARRIVE ;  /* 0x00000000000079c5 */ /* 0x000fe20000000000 */
[----:B------:R-:W-:-:S04]  /*2b20*/  FFMA.FTZ R143, R143, UR37, -R219 ;  /* 0x000000258f8f7c23 */ /* 0x000fc800080108db */
[----:B------:R-:W-:Y:S01]  /*2b30*/  MUFU.EX2 R119, R119 ;  /* 0x0000007700777308 */ /* 0x000fe20000000800 */
[----:B------:R-:W-:Y:S01]  /*2b40*/  HGMMA.64x128x16.F32.BF16 R24, gdesc[UR4], R24, gsb0 ;  /* 0x01e00000041879f0 */ /* 0x000fe20008001818 */
[----:B------:R-:W-:Y:S02]  /*2b50*/  UIADD3 UR6, UR8, 0x6, URZ ;  /* 0x0000000608067890 */ /* 0x000fe4000fffe03f */
[----:B------:R-:W-:Y:S01]  /*2b60*/  UIADD3 UR4, UR9, 0x6, URZ ;  /* 0x0000000609047890 */ /* 0x000fe2000fffe03f */
[----:B------:R-:W-:Y:S01]  /*2b70*/  UMOV UR7, 0x40000040 ;  /* 0x4000004000077882 */ /* 0x000fe20000000000 */
[----:B------:R-:W-:Y:S02]  /*2b80*/  UMOV UR5, 0x40000040 ;  /* 0x4000004000057882 */ /* 0x000fe40000000000 */
[----:B------:R-:W-:Y:S08]  /*2b90*/  MUFU.EX2 R132, R132 ;  /* 0x0000008400847308 */ /* 0x000ff00000000800 */
[----:B------:R-:W-:Y:S08]  /*2ba0*/  MUFU.TANH R106, R106 ;  /* 0x0000006a006a7308 */ /* 0x000ff00000002400 */
[----:B------:R-:W-:Y:S08]  /*2bb0*/  MUFU.EX2 R123, R123 ;  /* 0x0000007b007b7308 */ /* 0x000ff00000000800 */
[----:B------:R-:W-:Y:S08]  /*2bc0*/  MUFU.TANH R111, R111 ;  /* 0x0000006f006f7308 */ /* 0x000ff00000002400 */
[----:B------:R-:W-:Y:S08]  /*2bd0*/  MUFU.TANH R113, R113 ;  /* 0x0000007100717308 */ /* 0x000ff00000002400 */
[----:B------:R-:W2:Y:S08]  /*2be0*/  MUFU.EX2 R120, R120 ;  /* 0x0000007800787308 */ /* 0x000eb00000000800 */
[----:B------:R-:W-:Y:S08]  /*2bf0*/  MUFU.TANH R114, R114 ;  /* 0x0000007200727308 */ /* 0x000ff00000002400 */
[----:B------:R-:W-:Y:S08]  /*2c00*/  MUFU.TANH R116, R116 ;  /* 0x0000007400747308 */ /* 0x000ff00000002400 */
[----:B------:R-:W-:Y:S08]  /*2c10*/  MUFU.TANH R115, R115 ;  /* 0x0000007300737308 */ /* 0x000ff00000002400 */
[----:B------:R-:W-:Y:S08]  /*2c20*/  MUFU.EX2 R19, R151 ;  /* 0x0000009700137308 */ /* 0x000ff00000000800 */
[----:B------:R-:W-:Y:S08]  /*2c30*/  MUFU.TANH R117, R117 ;  /* 0x0000007500757308 */ /* 0x000ff00000002400 */
[----:B------:R-:W-:Y:S08]  /*2c40*/  MUFU.TANH R110, R110 ;  /* 0x0000006e006e7308 */ /* 0x000ff00000002400 */
[----:B------:R-:W-:Y:S08]  /*2c50*/  MUFU.TANH R112, R112 ;  /* 0x0000007000707308 */ /* 0x000ff00000002400 */
[----:B------:R-:W-:Y:S08]  /*2c60*/  MUFU.EX2 R21, R21 ;  /* 0x0000001500157308 */ /* 0x000ff00000000800 */
[----:B------:R-:W-:Y:S08]  /*2c70*/  MUFU.EX2 R121, R121 ;  /* 0x0000007900797308 */ /* 0x000ff00000000800 */
[----:B------:R-:W-:Y:S01]  /*2c80*/  MUFU.EX2 R122, R122 ;  /* 0x0000007a007a7308 */ /* 0x000fe20000000800 */
[----:B------:R-:W-:-:S02]  /*2c90*/  WARPGROUP.DEPBAR.LE gsb0, 0x0 ;  /* 0x00008000000079c5 */ /* 0x000fc40000010000 */
[----:B------:R-:W-:-:S05]  /*2ca0*/  WARPGROUP.ARRIVE ;  /* 0x00000000000079c5 */ /* 0x000fca0000000000 */
[----:B------:R-:W-:Y:S01]  /*2cb0*/  MUFU.TANH R109, R109 ;  /* 0x0000006d006d7308 */ /* 0x000fe20000002400 */
[----:B------:R-:W-:Y:S01]  /*2cc0*/  HGMMA.64x128x16.F32.BF16 R24, gdesc[UR4], R24, gsb0 ;  /* 0x01e00000041879f0 */ /* 0x000fe20008001818 */
[----:B------:R-:W-:Y:S01]  /*2cd0*/  R2UR UR4, R149 ;  /* 0x00000000950472ca */ /* 0x000fe200000e0000 */
[----:B------:R-:W-:-:S05]  /*2ce0*/  FFMA.FTZ R92, -R92, R92, 1 ;  /* 0x3f8000005c5c7423 */ /* 0x000fca000001015c */
[----:B------:R-:W-:Y:S08]  /*2cf0*/  MUFU.TANH R107, R107 ;  /* 0x0000006b006b7308 */ /* 0x000ff00000002400 */
        /* <DEDUP_REMOVED lines=15> */
[----:B------:R-:W-:Y:S01]  /*2df0*/  MUFU.TANH R232, R232 ;  /* 0x000000e800e87308 */ /* 0x000fe20000002400 */
[----:B------:R-:W-:-:S02]  /*2e00*/  WARPGROUP.DEPBAR.LE gsb0, 0x0 ;  /* 0x00008000000079c5 */ /* 0x000fc40000010000 */
[----:B------:R4:W1:Y:S05]  /*2e10*/  LDS R148, [R15+0x400] ;  /* 0x000400000f947984 */ /* 0x00086a0000000800 */
[----:B------:R-:W-:Y:S01]  /*2e20*/  MUFU.TANH R228, R228 ;  /* 0x000000e400e47308 */ /* 0x000fe20000002400 */
[----:B----4-:R-:W-:-:S07]  /*2e30*/  FSEL R15, R93, -INF , P1 ;  /* 0xff8000005d0f7808 */ /* 0x010fce0000800000 */
[----:B------:R-:W-:Y:S01]  /*2e40*/  MUFU.TANH R128, R128 ;  /* 0x0000008000807308 */ /* 0x000fe20000002400 */
[----:B------:R-:W-:Y:S01]  /*2e50*/  FFMA.FTZ R15, R15, UR37, -R124 ;  /* 0x000000250f0f7c23 */ /* 0x000fe2000801087c */
[----:B------:R-:W-:-:S05]  /*2e60*/  FSEL R124, R94, -INF , P2 ;  /* 0xff8000005e7c7808 */ /* 0x000fca0001000000 */
[--C-:B------:R-:W-:Y:S01]  /*2e70*/  FFMA.FTZ R124, R124, UR37, -R125.reuse ;  /* 0x000000257c7c7c23 */ /* 0x100fe2000801087d */
[----:B------:R-:W-:Y:S01]  /*2e80*/  FFMA.FTZ R125, R144, UR37, -R125 ;  /* 0x00000025907d7c23 */ /* 0x000fe2000801087d */
[----:B------:R-:W-:Y:S01]  /*2e90*/  FSEL R144, R98, -INF , P2 ;  /* 0xff80000062907808 */ /* 0x000fe20001000000 */
[----:B------:R-:W4:Y:S04]  /*2ea0*/  MUFU.EX2 R15, R15 ;  /* 0x0000000f000f7308 */ /* 0x000f280000000800 */
[--C-:B------:R-:W-:Y:S01]  /*2eb0*/  FFMA.FTZ R144, R144, UR37, -R142.reuse ;  /* 0x0000002590907c23 */ /* 0x100fe2000801088e */
[----:B------:R-:W-:Y:S01]  /*2ec0*/  FFMA.FTZ R142, R145, UR37, -R142 ;  /* 0x00000025918e7c23 */ /* 0x000fe2000801088e */
[----:B---3--:R-:W-:Y:S02]  /*2ed0*/  FSEL R145, R104, -INF , P1 ;  /* 0xff80000068917808 */ /* 0x008fe40000800000 */
[----:B------:R-:W3:Y:S03]  /*2ee0*/  MUFU.EX2 R125, R125 ;  /* 0x0000007d007d7308 */ /* 0x000ee60000000800 */
[----:B------:R-:W-:-:S05]  /*2ef0*/  FFMA.FTZ R219, R145, UR37, -R219 ;  /* 0x0000002591db7c23 */ /* 0x000fca00080108db */
[----:B------:R-:W-:Y:S01]  /*2f00*/  MUFU.EX2 R124, R124 ;  /* 0x0000007c007c7308 */ /* 0x000fe20000000800 */
[----:B-1----:R-:W1:Y:S04]  /*2f10*/  SHFL.IDX PT, R220, R148, R11, 0x1f ;  /* 0x00001f0b94dc7589 */ /* 0x002e6800000e0000 */
[----:B------:R-:W-:Y:S03]  /*2f20*/  SHFL.IDX PT, R150, R148, R130, 0x1f ;  /* 0x00001f8294967589 */ /* 0x000fe600000e0000 */
[----:B------:R-:W-:Y:S01]  /*2f30*/  MUFU.TANH R131, R131 ;  /* 0x0000008300837308 */ /* 0x000fe20000002400 */
[----:B------:R-:W-:Y:S04]  /*2f40*/  SHFL.IDX PT, R146, R148, R139, 0x1f ;  /* 0x00001f8b94927589 */ /* 0x000fe800000e0000 */
[----:B------:R-:W2:Y:S03]  /*2f50*/  SHFL.IDX PT, R223, R148, R133, 0x1f ;  /* 0x00001f8594df7589 */ /* 0x000ea600000e0000 */
[----:B------:R-:W-:Y:S01]  /*2f60*/  MUFU.TANH R129, R129 ;  /* 0x0000008100817308 */ /* 0x000fe20000002400 */
[----:B------:R-:W-:Y:S04]  /*2f70*/  SHFL.IDX PT, R221, R148, R137, 0x1f ;  /* 0x00001f8994dd7589 */ /* 0x000fe800000e0000 */
[----:B------:R-:W4:Y:S03]  /*2f80*/  SHFL.IDX PT, R147, R148, R134, 0x1f ;  /* 0x00001f8694937589 */ /* 0x000f2600000e0000 */
[----:B------:R-:W-:Y:S01]  /*2f90*/  MUFU.TANH R136, R136 ;  /* 0x0000008800887308 */ /* 0x000fe20000002400 */
[--C-:B-1----:R-:W-:Y:S01]  /*2fa0*/  FADD.FTZ R145, R24, -R220.reuse ;  /* 0x800000dc18917221 */ /* 0x102fe20000010000 */
[----:B------:R-:W-:Y:S01]  /*2fb0*/  FADD.FTZ R220, R26, -R220 ;  /* 0x800000dc1adc7221 */ /* 0x000fe20000010000 */
[----:B------:R-:W-:Y:S01]  /*2fc0*/  FSEL R26, R105, -INF , P1 ;  /* 0xff800000691a7808 */ /* 0x000fe20000800000 */
[----:B------:R-:W1:Y:S04]  /*2fd0*/  SHFL.IDX PT, R224, R148, R138, 0x1f ;  /* 0x00001f8a94e07589 */ /* 0x000e6800000e0000 */
[----:B------:R3:W-:Y:S01]  /*2fe0*/  MUFU.EX2 R24, R144 ;  /* 0x0000009000187308 */ /* 0x0007e20000000800 */
[--C-:B--2---:R-:W-:Y:S01]  /*2ff0*/  FADD.FTZ R149, R29, -R223.reuse ;  /* 0x800000df1d957221 */ /* 0x104fe20000010000 */
[----:B------:R-:W-:Y:S01]  /*3000*/  FADD.FTZ R31, R31, -R223 ;  /* 0x800000df1f1f7221 */ /* 0x000fe20000010000 */
[----:B------:R-:W-:Y:S01]  /*3010*/  FSEL R223, R103, -INF , P2 ;  /* 0xff80000067df7808 */ /* 0x000fe20001000000 */
[--C-:B---3--:R-:W-:Y:S01]  /*3020*/  FADD.FTZ R144, R25, -R150.reuse ;  /* 0x8000009619907221 */ /* 0x108fe20000010000 */
[----:B------:R-:W-:-:S03]  /*3030*/  FADD.FTZ R150, R27, -R150 ;  /* 0x800000961b967221 */ /* 0x000fc60000010000 */
[----:B------:R2:W-:Y:S01]  /*3040*/  MUFU.EX2 R25, R142 ;  /* 0x0000008e00197308 */ /* 0x0005e20000000800 */
[----:B------:R-:W-:Y:S01]  /*3050*/  FFMA.FTZ R223, R223, UR37, -R222 ;  /* 0x00000025dfdf7c23 */ /* 0x000fe200080108de */
[----:B----4-:R-:W-:-:S06]  /*3060*/  FADD.FTZ R151, R28, -R147 ;  /* 0x800000931c977221 */ /* 0x010fcc0000010000 */
[----:B------:R3:W4:Y:S01]  /*3070*/  MUFU.EX2 R27, R233 ;  /* 0x000000e9001b7308 */ /* 0x0007220000000800 */
[--C-:B--2---:R-:W-:Y:S01]  /*3080*/  FADD.FTZ R142, R32, -R146.reuse ;  /* 0x80000092208e7221 */ /* 0x104fe20000010000 */
[----:B------:R-:W-:Y:S01]  /*3090*/  FADD.FTZ R146, R34, -R146 ;  /* 0x8000009222927221 */ /* 0x000fe20000010000 */
[----:B------:R-:W-:Y:S01]  /*30a0*/  FFMA.FTZ R222, R26, UR37, -R222 ;  /* 0x000000251ade7c23 */ /* 0x000fe200080108de */
[----:B------:R-:W-:Y:S01]  /*30b0*/  FMUL.FTZ R150, R120, R150 ;  /* 0x0000009678967220 */ /* 0x000fe20000410000 */
[----:B------:R-:W-:Y:S01]  /*30c0*/  FFMA.FTZ R93, -R93, R93, 1 ;  /* 0x3f8000005d5d7423 */ /* 0x000fe2000001015d */
[----:B------:R-:W-:Y:S01]  /*30d0*/  FMUL.FTZ R31, R15, R31 ;  /* 0x0000001f0f1f7220 */ /* 0x000fe20000410000 */
[----:B------:R-:W-:Y:S01]  /*30e0*/  FADD.FTZ R147, R30, -R147 ;  /* 0x800000931e937221 */ /* 0x000fe20000010000 */
[----:B---3--:R-:W2:Y:S01]  /*30f0*/  LDL.LU R233, [R1+0x4] ;  /* 0x0000040001e97983 */ /* 0x008ea20000300800 */
[----:B------:R3:W4:Y:S01]  /*3100*/  MUFU.EX2 R26, R141 ;  /* 0x0000008d001a7308 */ /* 0x0007220000000800 */
[----:B------:R-:W-:Y:S01]  /*3110*/  FSEL R32, R106, -INF , P2 ;  /* 0xff8000006a207808 */ /* 0x000fe20001000000 */
[----:B------:R-:W-:Y:S01]  /*3120*/  FMUL.FTZ R151, R123, R151 ;  /* 0x000000977b977220 */ /* 0x000fe20000410000 */
[----:B------:R1:W4:Y:S01]  /*3130*/  SHFL.IDX PT, R34, R148, R140, 0x1f ;  /* 0x00001f8c94227589 */ /* 0x00032200000e0000 */
[----:B------:R-:W-:Y:S01]  /*3140*/  FMUL.FTZ R146, R125, R146 ;  /* 0x000000927d927220 */ /* 0x000fe20000410000 */
[----:B------:R-:W-:Y:S01]  /*3150*/  FFMA.FTZ R94, -R94, R94, 1 ;  /* 0x3f8000005e5e7423 */ /* 0x000fe2000001015e */
[----:B------:R-:W-:Y:S01]  /*3160*/  FFMA.FTZ R32, R32, UR37, -R225 ;  /* 0x0000002520207c23 */ /* 0x000fe200080108e1 */
[----:B------:R-:W-:Y:S01]  /*3170*/  FMUL.FTZ R149, R122, R149 ;  /* 0x000000957a957220 */ /* 0x000fe20000410000 */
[----:B------:R1:W4:Y:S01]  /*3180*/  MUFU.EX2 R28, R143 ;  /* 0x0000008f001c7308 */ /* 0x0003220000000800 */
[--C-:B---3--:R-:W-:Y:S01]  /*3190*/  FADD.FTZ R141, R35, -R221.reuse ;  /* 0x800000dd238d7221 */ /* 0x108fe20000010000 */
[----:B------:R-:W-:Y:S01]  /*31a0*/  FFMA.FTZ R35, -R22, R22, 1 ;  /* 0x3f80000016237423 */ /* 0x000fe20000010116 */
[----:B------:R-:W-:Y:S01]  /*31b0*/  FFMA.FTZ R95, -R95, R95, 1 ;  /* 0x3f8000005f5f7423 */ /* 0x000fe2000001015f */
[--C-:B-1----:R-:W-:Y:S01]  /*31c0*/  FADD.FTZ R38, R38, -R224.reuse ;  /* 0x800000e026267221 */ /* 0x102fe20000010000 */
[----:B------:R-:W-:Y:S01]  /*31d0*/  FADD.FTZ R148, R33, -R221 ;  /* 0x800000dd21947221 */ /* 0x000fe20000010000 */
[----:B------:R-:W-:Y:S01]  /*31e0*/  FFMA.FTZ R33, -R88, R88, 1 ;  /* 0x3f80000058217423 */ /* 0x000fe20000010158 */
[----:B------:R-:W-:Y:S01]  /*31f0*/  FMUL.FTZ R88, R135, R145 ;  /* 0x0000009187587220 */ /* 0x000fe20000410000 */
[----:B------:R1:W3:Y:S01]  /*3200*/  MUFU.EX2 R22, R219 ;  /* 0x000000db00167308 */ /* 0x0002e20000000800 */
[----:B------:R-:W-:Y:S01]  /*3210*/  FADD.FTZ R143, R36, -R224 ;  /* 0x800000e0248f7221 */ /* 0x000fe20000010000 */
[----:B------:R-:W-:Y:S01]  /*3220*/  FMUL.FTZ R148, R21, R148 ;  /* 0x0000009415947220 */ /* 0x000fe20000410000 */
[----:B------:R-:W-:Y:S01]  /*3230*/  SHFL.IDX PT, R36, R13, R139, 0x1f ;  /* 0x00001f8b0d247589 */ /* 0x000fe200000e0000 */
[----:B------:R-:W-:Y:S01]  /*3240*/  FSEL R221, R109, -INF , P1 ;  /* 0xff8000006ddd7808 */ /* 0x000fe20000800000 */
[----:B------:R-:W-:Y:S01]  /*3250*/  FFMA.FTZ R97, -R97, R97, 1 ;  /* 0x3f80000061617423 */ /* 0x000fe20000010161 */
[----:B------:R-:W-:Y:S01]  /*3260*/  FMUL.FTZ R141, R19, R141 ;  /* 0x0000008d138d7220 */ /* 0x000fe20000410000 */
[----:B------:R-:W-:Y:S01]  /*3270*/  FFMA.FTZ R99, -R99, R99, 1 ;  /* 0x3f80000063637423 */ /* 0x000fe20000010163 */
[----:B------:R-:W-:Y:S01]  /*3280*/  FFMA.FTZ R101, -R101, R101, 1 ;  /* 0x3f80000065657423 */ /* 0x000fe20000010165 */
[----:B-1----:R-:W1:Y:S01]  /*3290*/  SHFL.IDX PT, R219, R13, R138, 0x1f ;  /* 0x00001f8a0ddb7589 */ /* 0x002e6200000e0000 */
[----:B------:R-:W-:Y:S01]  /*32a0*/  FFMA.FTZ R221, R221, UR37, -R230 ;  /* 0x00000025dddd7c23 */ /* 0x000fe200080108e6 */
[--C-:B----4-:R-:W-:Y:S01]  /*32b0*/  FADD.FTZ R145, R37, -R34.reuse ;  /* 0x8000002225917221 */ /* 0x110fe20000010000 */
[----:B------:R-:W-:Y:S01]  /*32c0*/  FMUL.FTZ R37, R119, R220 ;  /* 0x000000dc77257220 */ /* 0x000fe20000410000 */
[----:B------:R-:W-:Y:S01]  /*32d0*/  FADD.FTZ R39, R39, -R34 ;  /* 0x8000002227277221 */ /* 0x000fe20000010000 */
[----:B------:R-:W4:Y:S01]  /*32e0*/  SHFL.IDX PT, R220, R13, R137, 0x1f ;  /* 0x00001f890ddc7589 */ /* 0x000f2200000e0000 */
[----:B------:R-:W-:Y:S01]  /*32f0*/  FMUL.FTZ R34, R35, R88 ;  /* 0x0000005823227220 */ /* 0x000fe20000410000 */
[----:B------:R-:W-:Y:S01]  /*3300*/  FFMA.FTZ R88, -R89, R89, 1 ;  /* 0x3f80000059587423 */ /* 0x000fe20000010159 */
[----:B------:R-:W-:Y:S01]  /*3310*/  FMUL.FTZ R89, R132, R144 ;  /* 0x0000009084597220 */ /* 0x000fe20000410000 */
[----:B------:R-:W-:Y:S01]  /*3320*/  FMUL.FTZ R33, R33, R37 ;  /* 0x0000002521217220 */ /* 0x000fe20000410000 */
[----:B------:R3:W-:Y:S01]  /*3330*/  LDS R144, [R18+0x400] ;  /* 0x0004000012907984 */ /* 0x0007e20000000800 */
[----:B------:R-:W-:Y:S01]  /*3340*/  FFMA.FTZ R37, -R90, R90, 1 ;  /* 0x3f8000005a257423 */ /* 0x000fe2000001015a */
[----:B------:R-:W-:Y:S01]  /*3350*/  FFMA.FTZ R35, -R23, R23, 1 ;  /* 0x3f80000017237423 */ /* 0x000fe20000010117 */
[----:B------:R-:W-:Y:S01]  /*3360*/  FMUL.FTZ R88, R88, R150 ;  /* 0x0000009658587220 */ /* 0x000fe20000410000 */
[----:B------:R1:W4:Y:S01]  /*3370*/  SHFL.IDX PT, R90, R13, R140, 0x1f ;  /* 0x00001f8c0d5a7589 */ /* 0x00032200000e0000 */
[----:B------:R-:W-:Y:S01]  /*3380*/  FSEL R150, R116, -INF , P1 ;  /* 0xff80000074967808 */ /* 0x000fe20000800000 */
[----:B------:R-:W-:Y:S01]  /*3390*/  FMUL.FTZ R89, R35, R89 ;  /* 0x0000005923597220 */ /* 0x000fe20000410000 */
[----:B------:R-:W-:Y:S01]  /*33a0*/  FMUL.FTZ R35, R37, R151 ;  /* 0x0000009725237220 */ /* 0x000fe20000410000 */
[----:B------:R-:W-:Y:S01]  /*33b0*/  FSEL R151, R113, -INF , P1 ;  /* 0xff80000071977808 */ /* 0x000fe20000800000 */
[----:B---3--:R3:W-:Y:S01]  /*33c0*/  MUFU.EX2 R18, R32 ;  /* 0x0000002000127308 */ /* 0x0087e20000000800 */
[----:B------:R-:W-:Y:S01]  /*33d0*/  FSEL R37, R112, -INF , P1 ;  /* 0xff80000070257808 */ /* 0x000fe20000800000 */
[----:B------:R-:W-:Y:S01]  /*33e0*/  FMUL.FTZ R145, R27, R145 ;  /* 0x000000911b917220 */ /* 0x000fe20000410000 */
[----:B------:R-:W-:Y:S01]  /*33f0*/  FMUL.FTZ R97, R97, R141 ;  /* 0x0000008d61617220 */ /* 0x000fe20000410000 */
[----:B------:R-:W-:Y:S01]  /*3400*/  FMUL.FTZ R141, R26, R39 ;  /* 0x000000271a8d7220 */ /* 0x000fe20000410000 */
[--C-:B-1----:R-:W-:Y:S01]  /*3410*/  FFMA.FTZ R150, R150, UR37, -R219.reuse ;  /* 0x0000002596967c23 */ /* 0x102fe200080108db */
[----:B------:R-:W-:Y:S01]  /*3420*/  FFMA.FTZ R37, R37, UR37, -R36 ;  /* 0x0000002525257c23 */ /* 0x000fe20008010824 */
[----:B------:R-:W-:Y:S01]  /*3430*/  FMUL.FTZ R143, R24, R143 ;  /* 0x0000008f188f7220 */ /* 0x000fe20000410000 */
[----:B------:R1:W-:Y:S01]  /*3440*/  MUFU.EX2 R13, R222 ;  /* 0x000000de000d7308 */ /* 0x0003e20000000800 */
[----:B---3--:R-:W-:Y:S01]  /*3450*/  FSEL R32, R114, -INF , P2 ;  /* 0xff80000072207808 */ /* 0x008fe20001000000 */
[----:B------:R-:W-:Y:S01]  /*3460*/  FFMA.FTZ R102, -R102, R102, 1 ;  /* 0x3f80000066667423 */ /* 0x000fe20000010166 */
[----:B------:R-:W-:Y:S01]  /*3470*/  FFMA.FTZ R104, -R104, R104, 1 ;  /* 0x3f80000068687423 */ /* 0x000fe20000010168 */
[----:B------:R-:W-:Y:S01]  /*3480*/  FSEL R30, R107, -INF , P2 ;  /* 0xff8000006b1e7808 */ /* 0x000fe20001000000 */
[----:B------:R-:W-:Y:S01]  /*3490*/  FFMA.FTZ R103, -R103, R103, 1 ;  /* 0x3f80000067677423 */ /* 0x000fe20000010167 */
[----:B------:R-:W-:Y:S01]  /*34a0*/  FFMA.FTZ R32, R32, UR37, -R219 ;  /* 0x0000002520207c23 */ /* 0x000fe200080108db */
[----:B------:R-:W-:Y:S01]  /*34b0*/  FSEL R29, R108, -INF , P1 ;  /* 0xff8000006c1d7808 */ /* 0x000fe20000800000 */
[----:B------:R3:W3:Y:S01]  /*34c0*/  MUFU.EX2 R23, R223 ;  /* 0x000000df00177308 */ /* 0x0006e20000000800 */
[----:B-1----:R-:W-:Y:S01]  /*34d0*/  FSEL R222, R111, -INF , P2 ;  /* 0xff8000006fde7808 */ /* 0x002fe20001000000 */
[----:B------:R-:W-:Y:S01]  /*34e0*/  FFMA.FTZ R30, R30, UR37, -R230 ;  /* 0x000000251e1e7c23 */ /* 0x000fe200080108e6 */
[----:B------:R-:W-:Y:S01]  /*34f0*/  FSEL R230, R118, -INF , P2 ;  /* 0xff80000076e67808 */ /* 0x000fe20001000000 */
[----:B------:R-:W-:Y:S01]  /*3500*/  FFMA.FTZ R29, R29, UR37, -R225 ;  /* 0x000000251d1d7c23 */ /* 0x000fe200080108e1 */
[----:B------:R-:W-:Y:S01]  /*3510*/  FFMA.FTZ R109, -R109, R109, 1 ;  /* 0x3f8000006d6d7423 */ /* 0x000fe2000001016d */
[--C-:B----4-:R-:W-:Y:S01]  /*3520*/  FFMA.FTZ R222, R222, UR37, -R220.reuse ;  /* 0x00000025dede7c23 */ /* 0x110fe200080108dc */
[----:B------:R-:W-:Y:S01]  /*3530*/  FFMA.FTZ R220, R151, UR37, -R220 ;  /* 0x0000002597dc7c23 */ /* 0x000fe200080108dc */
[----:B------:R-:W-:Y:S01]  /*3540*/  FSEL R151, R115, -INF , P2 ;  /* 0xff80000073977808 */ /* 0x000fe20001000000 */
[----:B------:R-:W-:Y:S01]  /*3550*/  MUFU.EX2 R30, R30 ;  /* 0x0000001e001e7308 */ /* 0x000fe20000000800 */
[----:B---3--:R-:W-:Y:S01]  /*3560*/  FSEL R223, R110, -INF , P2 ;  /* 0xff8000006edf7808 */ /* 0x008fe20001000000 */
[----:B------:R-:W-:Y:S01]  /*3570*/  SHFL.IDX PT, R225, R14, R130, 0x1f ;  /* 0x00001f820ee17589 */ /* 0x000fe200000e0000 */
[----:B------:R-:W-:Y:S01]  /*3580*/  FFMA.FTZ R106, -R106, R106, 1 ;  /* 0x3f8000006a6a7423 */ /* 0x000fe2000001016a */
[----:B------:R-:W-:Y:S01]  /*3590*/  FFMA.FTZ R219, R151, UR37, -R90 ;  /* 0x0000002597db7c23 */ /* 0x000fe2000801085a */
[----:B------:R-:W-:Y:S01]  /*35a0*/  FSEL R151, R117, -INF , P1 ;  /* 0xff80000075977808 */ /* 0x000fe20000800000 */
[----:B------:R-:W-:Y:S01]  /*35b0*/  FFMA.FTZ R223, R223, UR37, -R36 ;  /* 0x00000025dfdf7c23 */ /* 0x000fe20008010824 */
[----:B------:R-:W-:Y:S01]  /*35c0*/  FFMA.FTZ R36, -R91, R91, 1 ;  /* 0x3f8000005b247423 */ /* 0x000fe2000001015b */
[----:B------:R-:W-:Y:S01]  /*35d0*/  FMUL.FTZ R91, R121, R147 ;  /* 0x00000093795b7220 */ /* 0x000fe20000410000 */
[----:B------:R-:W1:Y:S01]  /*35e0*/  SHFL.IDX PT, R224, R144, R138, 0x1f ;  /* 0x00001f8a90e07589 */ /* 0x000e6200000e0000 */
[----:B------:R-:W-:Y:S01]  /*35f0*/  FFMA.FTZ R151, R151, UR37, -R90 ;  /* 0x0000002597977c23 */ /* 0x000fe2000801085a */
[----:B------:R-:W-:Y:S01]  /*3600*/  FMUL.FTZ R90, R93, R31 ;  /* 0x0000001f5d5a7220 */ /* 0x000fe20000410000 */
[----:B------:R-:W-:Y:S01]  /*3610*/  FFMA.FTZ R93, -R96, R96, 1 ;  /* 0x3f800000605d7423 */ /* 0x000fe20000010160 */
[----:B------:R-:W-:Y:S01]  /*3620*/  FMUL.FTZ R96, R124, R142 ;  /* 0x0000008e7c607220 */ /* 0x000fe20000410000 */
[----:B------:R-:W-:Y:S01]  /*3630*/  FMUL.FTZ R91, R92, R91 ;  /* 0x0000005b5c5b7220 */ /* 0x000fe20000410000 */
[----:B------:R-:W3:Y:S01]  /*3640*/  SHFL.IDX PT, R142, R144, R11, 0x1f ;  /* 0x00001f0b908e7589 */ /* 0x000ee200000e0000 */
[----:B------:R-:W-:Y:S01]  /*3650*/  FMUL.FTZ R93, R93, R146 ;  /* 0x000000925d5d7220 */ /* 0x000fe20000410000 */
[----:B------:R-:W-:Y:S01]  /*3660*/  FMUL.FTZ R96, R94, R96 ;  /* 0x000000605e607220 */ /* 0x000fe20000410000 */
[----:B------:R-:W-:Y:S01]  /*3670*/  FMUL.FTZ R94, R95, R148 ;  /* 0x000000945f5e7220 */ /* 0x000fe20000410000 */
[----:B------:R-:W4:Y:S01]  /*3680*/  SHFL.IDX PT, R146, R144, R134, 0x1f ;  /* 0x00001f8690927589 */ /* 0x000f2200000e0000 */
[----:B------:R-:W-:Y:S01]  /*3690*/  FMUL.FTZ R92, R36, R149 ;  /* 0x00000095245c7220 */ /* 0x000fe20000410000 */
[----:B------:R-:W-:Y:S01]  /*36a0*/  FFMA.FTZ R95, -R98, R98, 1 ;  /* 0x3f800000625f7423 */ /* 0x000fe20000010162 */
[----:B------:R-:W-:Y:S01]  /*36b0*/  FFMA.FTZ R98, -R100, R100, 1 ;  /* 0x3f80000064627423 */ /* 0x000fe20000010164 */
[----:B------:R-:W4:Y:S01]  /*36c0*/  SHFL.IDX PT, R147, R144, R130, 0x1f ;  /* 0x00001f8290937589 */ /* 0x000f2200000e0000 */
[----:B------:R-:W-:Y:S01]  /*36d0*/  FMUL.FTZ R100, R25, R38 ;  /* 0x0000002619647220 */ /* 0x000fe20000410000 */
[----:B------:R1:W-:Y:S01]  /*36e0*/  MUFU.EX2 R36, R223 ;  /* 0x000000df00247308 */ /* 0x0003e20000000800 */
[----:B------:R-:W-:Y:S01]  /*36f0*/  FMUL.FTZ R95, R95, R143 ;  /* 0x0000008f5f5f7220 */ /* 0x000fe20000410000 */
[----:B------:R-:W4:Y:S01]  /*3700*/  SHFL.IDX PT, R148, R144, R133, 0x1f ;  /* 0x00001f8590947589 */ /* 0x000f2200000e0000 */
[----:B------:R-:W-:Y:S01]  /*3710*/  FMUL.FTZ R98, R98, R100 ;  /* 0x0000006462627220 */ /* 0x000fe20000410000 */
[----:B------:R-:W-:Y:S01]  /*3720*/  FMUL.FTZ R100, R99, R145 ;  /* 0x0000009163647220 */ /* 0x000fe20000410000 */
[----:B------:R-:W-:Y:S01]  /*3730*/  FMUL.FTZ R99, R101, R141 ;  /* 0x0000008d65637220 */ /* 0x000fe20000410000 */
[----:B------:R-:W4:Y:S01]  /*3740*/  SHFL.IDX PT, R149, R144, R139, 0x1f ;  /* 0x00001f8b90957589 */ /* 0x000f2200000e0000 */
[----:B------:R-:W-:Y:S01]  /*3750*/  FFMA.FTZ R108, -R108, R108, 1 ;  /* 0x3f8000006c6c7423 */ /* 0x000fe2000001016c */
[----:B------:R4:W-:Y:S01]  /*3760*/  MUFU.EX2 R31, R221 ;  /* 0x000000dd001f7308 */ /* 0x0009e20000000800 */
[----:B-1----:R-:W-:Y:S01]  /*3770*/  FADD.FTZ R54, R54, -R224 ;  /* 0x800000e036367221 */ /* 0x002fe20000010000 */
[----:B------:R-:W1:Y:S01]  /*3780*/  SHFL.IDX PT, R223, R14, R11, 0x1f ;  /* 0x00001f0b0edf7589 */ /* 0x000e6200000e0000 */
[----:B------:R-:W-:Y:S01]  /*3790*/  FFMA.FTZ R111, -R111, R111, 1 ;  /* 0x3f8000006f6f7423 */ /* 0x000fe2000001016f */
[----:B------:R-:W-:Y:S01]  /*37a0*/  FFMA.FTZ R110, -R110, R110, 1 ;  /* 0x3f8000006e6e7423 */ /* 0x000fe2000001016e */
[----:B------:R-:W-:Y:S01]  /*37b0*/  FFMA.FTZ R116, -R116, R116, 1 ;  /* 0x3f80000074747423 */ /* 0x000fe20000010174 */
[--C-:B---3--:R-:W-:Y:S01]  /*37c0*/  FADD.FTZ R141, R40, -R142.reuse ;  /* 0x8000008e288d7221 */ /* 0x108fe20000010000 */
[----:B------:R-:W-:Y:S01]  /*37d0*/  FADD.FTZ R101, R42, -R142 ;  /* 0x8000008e2a657221 */ /* 0x000fe20000010000 */
[----:B------:R3:W-:Y:S01]  /*37e0*/  MUFU.EX2 R40, R32 ;  /* 0x0000002000287308 */ /* 0x0007e20000000800 */
[----:B----4-:R-:W4:Y:S01]  /*37f0*/  SHFL.IDX PT, R221, R14, R134, 0x1f ;  /* 0x00001f860edd7589 */ /* 0x010f2200000e0000 */
[----:B------:R-:W-:Y:S01]  /*3800*/  FADD.FTZ R145, R44, -R146 ;  /* 0x800000922c917221 */ /* 0x000fe20000010000 */
[----:B------:R-:W-:Y:S01]  /*3810*/  FMUL.FTZ R141, R28, R141 ;  /* 0x0000008d1c8d7220 */ /* 0x000fe20000410000 */
[----:B------:R-:W-:Y:S01]  /*3820*/  FMUL.FTZ R101, R22, R101 ;  /* 0x0000006516657220 */ /* 0x000fe20000410000 */
[----:B------:R-:W4:Y:S01]  /*3830*/  SHFL.IDX PT, R44, R144, R137, 0x1f ;  /* 0x00001f89902c7589 */ /* 0x000f2200000e0000 */
[--C-:B------:R-:W-:Y:S01]  /*3840*/  FADD.FTZ R142, R41, -R147.reuse ;  /* 0x80000093298e7221 */ /* 0x100fe20000010000 */
[----:B------:R-:W-:Y:S01]  /*3850*/  FADD.FTZ R143, R43, -R147 ;  /* 0x800000932b8f7221 */ /* 0x000fe20000010000 */
[----:B------:R1:W-:Y:S01]  /*3860*/  MUFU.EX2 R39, R220 ;  /* 0x000000dc00277308 */ /* 0x0003e20000000800 */
[----:B------:R-:W-:Y:S01]  /*3870*/  FMUL.FTZ R141, R102, R141 ;  /* 0x0000008d668d7220 */ /* 0x000fe20000410000 */
[--C-:B------:R-:W-:Y:S01]  /*3880*/  FADD.FTZ R147, R45, -R148.reuse ;  /* 0x800000942d937221 */ /* 0x100fe20000010000 */
[----:B---3--:R-:W-:Y:S01]  /*3890*/  FADD.FTZ R32, R47, -R148 ;  /* 0x800000942f207221 */ /* 0x008fe20000010000 */
[----:B------:R-:W-:Y:S01]  /*38a0*/  FMUL.FTZ R102, R23, R142 ;  /* 0x0000008e17667220 */ /* 0x000fe20000410000 */
[----:B------:R-:W-:Y:S01]  /*38b0*/  FMUL.FTZ R142, R104, R101 ;  /* 0x00000065688e7220 */ /* 0x000fe20000410000 */
[--C-:B------:R-:W-:Y:S01]  /*38c0*/  FADD.FTZ R148, R48, -R149.reuse ;  /* 0x8000009530947221 */ /* 0x100fe20000010000 */
[----:B------:R-:W-:Y:S01]  /*38d0*/  FADD.FTZ R149, R50, -R149 ;  /* 0x8000009532957221 */ /* 0x000fe20000010000 */
[----:B------:R3:W4:Y:S01]  /*38e0*/  MUFU.EX2 R38, R222 ;  /* 0x000000de00267308 */ /* 0x0007220000000800 */
[----:B------:R-:W4:Y:S01]  /*38f0*/  SHFL.IDX PT, R50, R14, R133, 0x1f ;  /* 0x00001f850e327589 */ /* 0x000f2200000e0000 */
[----:B------:R-:W-:Y:S01]  /*3900*/  FSEL R45, R217, -INF , P1 ;  /* 0xff800000d92d7808 */ /* 0x000fe20000800000 */
[--C-:B-1----:R-:W-:Y:S01]  /*3910*/  FFMA.FTZ R230, R230, UR37, -R223.reuse ;  /* 0x00000025e6e67c23 */ /* 0x102fe200080108df */
[----:B------:R-:W-:Y:S01]  /*3920*/  FSEL R41, R227, -INF , P2 ;  /* 0xff800000e3297808 */ /* 0x000fe20001000000 */
[----:B------:R-:W1:Y:S01]  /*3930*/  SHFL.IDX PT, R220, R14, R139, 0x1f ;  /* 0x00001f8b0edc7589 */ /* 0x000e6200000e0000 */
[----:B------:R-:W-:Y:S01]  /*3940*/  FSEL R48, R126, -INF , P1 ;  /* 0xff8000007e307808 */ /* 0x000fe20000800000 */
[----:B------:R-:W-:Y:S01]  /*3950*/  FFMA.FTZ R45, R45, UR37, -R223 ;  /* 0x000000252d2d7c23 */ /* 0x000fe200080108df */
[----:B------:R4:W1:Y:S01]  /*3960*/  MUFU.EX2 R42, R150 ;  /* 0x00000096002a7308 */ /* 0x0008620000000800 */
[----:B---3--:R-:W3:Y:S01]  /*3970*/  SHFL.IDX PT, R222, R144, R140, 0x1f ;  /* 0x00001f8c90de7589 */ /* 0x008ee200000e0000 */
[--C-:B----4-:R-:W-:Y:S01]  /*3980*/  FFMA.FTZ R223, R41, UR37, -R221.reuse ;  /* 0x0000002529df7c23 */ /* 0x110fe200080108dd */
[----:B------:R-:W-:Y:S01]  /*3990*/  FFMA.FTZ R48, R48, UR37, -R221 ;  /* 0x0000002530307c23 */ /* 0x000fe200080108dd */
[----:B------:R-:W-:Y:S01]  /*39a0*/  FADD.FTZ R146, R46, -R146 ;  /* 0x800000922e927221 */ /* 0x000fe20000010000 */
[----:B------:R-:W-:Y:S01]  /*39b0*/  LDS R101, [R17+0x400] ;  /* 0x0004000011657984 */ /* 0x000fe20000000800 */
[--C-:B------:R-:W-:Y:S01]  /*39c0*/  FADD.FTZ R221, R51, -R44.reuse ;  /* 0x8000002c33dd7221 */ /* 0x100fe20000010000 */
[----:B------:R-:W-:Y:S01]  /*39d0*/  FSEL R51, R127, -INF , P1 ;  /* 0xff8000007f337808 */ /* 0x000fe20000800000 */
[----:B------:R4:W3:Y:S01]  /*39e0*/  MUFU.EX2 R43, R219 ;  /* 0x000000db002b7308 */ /* 0x0008e20000000800 */
[----:B------:R-:W3:Y:S01]  /*39f0*/  SHFL.IDX PT, R144, R14, R137, 0x1f ;  /* 0x00001f890e907589 */ /* 0x000ee200000e0000 */
[----:B------:R-:W-:Y:S01]  /*3a00*/  FADD.FTZ R150, R49, -R44 ;  /* 0x8000002c31967221 */ /* 0x000fe20000010000 */
[----:B------:R-:W-:Y:S01]  /*3a10*/  FSEL R49, R236, -INF , P1 ;  /* 0xff800000ec317808 */ /* 0x000fe20000800000 */
[----:B------:R-:W-:Y:S01]  /*3a20*/  FFMA.FTZ R104, -R107, R107, 1 ;  /* 0x3f8000006b687423 */ /* 0x000fe2000001016b */
[----:B------:R-:W-:Y:S01]  /*3a30*/  FMUL.FTZ R145, R18, R145 ;  /* 0x0000009112917220 */ /* 0x000fe20000410000 */
[----:B------:R-:W-:Y:S01]  /*3a40*/  SHFL.IDX PT, R107, R20, R130, 0x1f ;  /* 0x00001f82146b7589 */ /* 0x000fe200000e0000 */
[----:B------:R-:W-:Y:S01]  /*3a50*/  FMUL.FTZ R150, R38, R150 ;  /* 0x0000009626967220 */ /* 0x000fe20000410000 */
[----:B------:R1:W-:Y:S01]  /*3a60*/  MUFU.EX2 R41, R151 ;  /* 0x0000009700297308 */ /* 0x0003e20000000800 */
[----:B----4-:R-:W-:Y:S01]  /*3a70*/  FSEL R219, R226, -INF , P2 ;  /* 0xff800000e2db7808 */ /* 0x010fe20001000000 */
[----:B------:R-:W-:Y:S01]  /*3a80*/  FFMA.FTZ R49, R49, UR37, -R50 ;  /* 0x0000002531317c23 */ /* 0x000fe20008010832 */
[----:B------:R-:W-:Y:S01]  /*3a90*/  FMUL.FTZ R150, R111, R150 ;  /* 0x000000966f967220 */ /* 0x000fe20000410000 */
[----:B------:R-:W-:Y:S01]  /*3aa0*/  FSEL R46, R216, -INF , P2 ;  /* 0xff800000d82e7808 */ /* 0x000fe20001000000 */
[----:B-1----:R-:W-:Y:S01]  /*3ab0*/  FFMA.FTZ R51, R51, UR37, -R220 ;  /* 0x0000002533337c23 */ /* 0x002fe200080108dc */
[----:B------:R-:W-:Y:S01]  /*3ac0*/  FFMA.FTZ R219, R219, UR37, -R50 ;  /* 0x00000025dbdb7c23 */ /* 0x000fe20008010832 */
[----:B------:R-:W-:Y:S01]  /*3ad0*/  FSEL R47, R218, -INF , P1 ;  /* 0xff800000da2f7808 */ /* 0x000fe20000800000 */
[----:B------:R-:W1:Y:S01]  /*3ae0*/  MUFU.EX2 R29, R29 ;  /* 0x0000001d001d7308 */ /* 0x000e620000000800 */
[----:B------:R-:W-:Y:S01]  /*3af0*/  FADD.FTZ R151, R52, -R224 ;  /* 0x800000e034977221 */ /* 0x000fe20000010000 */
[----:B------:R-:W-:Y:S01]  /*3b00*/  FSEL R52, R231, -INF , P2 ;  /* 0xff800000e7347808 */ /* 0x000fe20001000000 */
[----:B------:R-:W-:Y:S01]  /*3b10*/  FMUL.FTZ R148, R36, R148 ;  /* 0x0000009424947220 */ /* 0x000fe20000410000 */
[----:B------:R-:W-:Y:S01]  /*3b20*/  FMUL.FTZ R54, R42, R54 ;  /* 0x000000362a367220 */ /* 0x000fe20000410000 */
[--C-:B------:R-:W-:Y:S01]  /*3b30*/  FFMA.FTZ R46, R46, UR37, -R225.reuse ;  /* 0x000000252e2e7c23 */ /* 0x100fe200080108e1 */
[----:B------:R-:W-:Y:S01]  /*3b40*/  FFMA.FTZ R47, R47, UR37, -R225 ;  /* 0x000000252f2f7c23 */ /* 0x000fe200080108e1 */
[----:B------:R-:W-:Y:S01]  /*3b50*/  FFMA.FTZ R50, R52, UR37, -R220 ;  /* 0x0000002534327c23 */ /* 0x000fe200080108dc */
[--C-:B---3--:R-:W-:Y:S01]  /*3b60*/  FADD.FTZ R220, R53, -R222.reuse ;  /* 0x800000de35dc7221 */ /* 0x108fe20000010000 */
[----:B------:R-:W3:Y:S01]  /*3b70*/  MUFU.EX2 R37, R37 ;  /* 0x0000002500257308 */ /* 0x000ee20000000800 */
[----:B------:R-:W-:Y:S01]  /*3b80*/  FSEL R53, R235, -INF , P1 ;  /* 0xff800000eb357808 */ /* 0x000fe20000800000 */
[----:B------:R-:W-:Y:S01]  /*3b90*/  FADD.FTZ R222, R55, -R222 ;  /* 0x800000de37de7221 */ /* 0x000fe20000010000 */
[----:B------:R-:W-:Y:S01]  /*3ba0*/  FMUL.FTZ R220, R43, R220 ;  /* 0x000000dc2bdc7220 */ /* 0x000fe20000410000 */
[----:B------:R-:W-:Y:S01]  /*3bb0*/  SHFL.IDX PT, R55, R14, R138, 0x1f ;  /* 0x00001f8a0e377589 */ /* 0x000fe200000e0000 */
[----:B------:R-:W-:Y:S01]  /*3bc0*/  FMUL.FTZ R148, R110, R148 ;  /* 0x000000946e947220 */ /* 0x000fe20000410000 */
[----:B------:R-:W-:Y:S01]  /*3bd0*/  FFMA.FTZ R53, R53, UR37, -R144 ;  /* 0x0000002535357c23 */ /* 0x000fe20008010890 */
[----:B------:R-:W-:Y:S01]  /*3be0*/  FFMA.FTZ R114, -R114, R114, 1 ;  /* 0x3f80000072727423 */ /* 0x000fe20000010172 */
[----:B-1----:R-:W-:Y:S01]  /*3bf0*/  FMUL.FTZ R146, R29, R146 ;  /* 0x000000921d927220 */ /* 0x002fe20000410000 */
[----:B------:R-:W-:Y:S01]  /*3c00*/  MUFU.EX2 R17, R48 ;  /* 0x0000003000117308 */ /* 0x000fe20000000800 */
[----:B------:R-:W-:Y:S01]  /*3c10*/  FFMA.FTZ R117, -R117, R117, 1 ;  /* 0x3f80000075757423 */ /* 0x000fe20000010175 */
[----:B------:R-:W-:Y:S01]  /*3c20*/  FMUL.FTZ R151, R40, R151 ;  /* 0x0000009728977220 */ /* 0x000fe20000410000 */
[----:B------:R-:W1:Y:S01]  /*3c30*/  SHFL.IDX PT, R111, R101, R134, 0x1f ;  /* 0x00001f86656f7589 */ /* 0x000e6200000e0000 */
[----:B------:R-:W-:Y:S01]  /*3c40*/  FMUL.FTZ R222, R41, R222 ;  /* 0x000000de29de7220 */ /* 0x000fe20000410000 */
[----:B------:R-:W-:Y:S01]  /*3c50*/  FMUL.FTZ R221, R39, R221 ;  /* 0x000000dd27dd7220 */ /* 0x000fe20000410000 */
[----:B------:R-:W-:Y:S01]  /*3c60*/  FMUL.FTZ R151, R114, R151 ;  /* 0x0000009772977220 */ /* 0x000fe20000410000 */
[----:B------:R-:W-:Y:S01]  /*3c70*/  SHFL.IDX PT, R110, R101, R138, 0x1f ;  /* 0x00001f8a656e7589 */ /* 0x000fe200000e0000 */
[----:B---3--:R-:W-:Y:S01]  /*3c80*/  FMUL.FTZ R224, R37, R149 ;  /* 0x0000009525e07220 */ /* 0x008fe20000410000 */
[----:B------:R3:W-:Y:S01]  /*3c90*/  MUFU.EX2 R48, R219 ;  /* 0x000000db00307308 */ /* 0x0007e20000000800 */
[----:B------:R-:W-:Y:S01]  /*3ca0*/  FMUL.FTZ R114, R117, R222 ;  /* 0x000000de75727220 */ /* 0x000fe20000410000 */
[----:B------:R-:W-:Y:S01]  /*3cb0*/  FFMA.FTZ R113, -R113, R113, 1 ;  /* 0x3f80000071717423 */ /* 0x000fe20000010171 */
[----:B------:R-:W-:Y:S01]  /*3cc0*/  SHFL.IDX PT, R117, R20, R137, 0x1f ;  /* 0x00001f8914757589 */ /* 0x000fe200000e0000 */
[----:B------:R-:W-:Y:S01]  /*3cd0*/  FFMA.FTZ R218, -R218, R218, 1 ;  /* 0x3f800000dada7423 */ /* 0x000fe200000101da */
[----:B------:R-:W-:Y:S01]  /*3ce0*/  FFMA.FTZ R235, -R235, R235, 1 ;  /* 0x3f800000ebeb7423 */ /* 0x000fe200000101eb */
[----:B------:R-:W-:Y:S01]  /*3cf0*/  FMUL.FTZ R113, R113, R221 ;  /* 0x000000dd71717220 */ /* 0x000fe20000410000 */
[----:B------:R-:W-:Y:S01]  /*3d00*/  FFMA.FTZ R112, -R112, R112, 1 ;  /* 0x3f80000070707423 */ /* 0x000fe20000010170 */
[----:B------:R4:W-:Y:S01]  /*3d10*/  MUFU.EX2 R44, R230 ;  /* 0x000000e6002c7308 */ /* 0x0009e20000000800 */
[----:B---3--:R-:W-:Y:S01]  /*3d20*/  FSEL R219, R152, -INF , P2 ;  /* 0xff80000098db7808 */ /* 0x008fe20001000000 */
[----:B------:R-:W3:Y:S01]  /*3d30*/  SHFL.IDX PT, R221, R101, R139, 0x1f ;  /* 0x00001f8b65dd7589 */ /* 0x000ee200000e0000 */
[----:B------:R-:W-:Y:S01]  /*3d40*/  FMUL.FTZ R112, R112, R224 ;  /* 0x000000e070707220 */ /* 0x000fe20000410000 */
[----:B------:R-:W-:Y:S01]  /*3d50*/  FSEL R224, R6, -INF , P2 ;  /* 0xff80000006e07808 */ /* 0x000fe20001000000 */
[----:B------:R-:W-:-:S03]  /*3d60*/  FFMA.FTZ R231, -R231, R231, 1 ;  /* 0x3f800000e7e77423 */ /* 0x000fc600000101e7 */
[----:B------:R-:W-:Y:S01]  /*3d70*/  MUFU.EX2 R49, R49 ;  /* 0x0000003100317308 */ /* 0x000fe20000000800 */
[----:B----4-:R-:W4:Y:S01]  /*3d80*/  SHFL.IDX PT, R230, R20, R134, 0x1f ;  /* 0x00001f8614e67589 */ /* 0x010f2200000e0000 */
[----:B-1----:R-:W-:-:S06]  /*3d90*/  FADD.FTZ R60, R60, -R111 ;  /* 0x8000006f3c3c7221 */ /* 0x002fcc0000010000 */
[----:B------:R-:W-:Y:S08]  /*3da0*/  MUFU.EX2 R45, R45 ;  /* 0x0000002d002d7308 */ /* 0x000ff00000000800 */
[----:B------:R-:W-:Y:S01]  /*3db0*/  MUFU.EX2 R47, R47 ;  /* 0x0000002f002f7308 */ /* 0x000fe20000000800 */
[--C-:B---3--:R-:W-:Y:S01]  /*3dc0*/  FADD.FTZ R64, R64, -R221.reuse ;  /* 0x800000dd40407221 */ /* 0x108fe20000010000 */
[----:B------:R-:W-:Y:S01]  /*3dd0*/  FADD.FTZ R221, R66, -R221 ;  /* 0x800000dd42dd7221 */ /* 0x000fe20000010000 */
[----:B------:R-:W-:-:S05]  /*3de0*/  FSEL R66, R228, -INF , P1 ;  /* 0xff800000e4427808 */ /* 0x000fca0000800000 */
[----:B------:R-:W-:Y:S01]  /*3df0*/  MUFU.EX2 R53, R53 ;  /* 0x0000003500357308 */ /* 0x000fe20000000800 */
[----:B----4-:R-:W-:-:S07]  /*3e00*/  FFMA.FTZ R224, R224, UR37, -R230 ;  /* 0x00000025e0e07c23 */ /* 0x010fce00080108e6 */
[----:B------:R-:W-:Y:S08]  /*3e10*/  MUFU.EX2 R46, R46 ;  /* 0x0000002e002e7308 */ /* 0x000ff00000000800 */
[----:B------:R-:W1:Y:S08]  /*3e20*/  MUFU.EX2 R51, R51 ;  /* 0x0000003300337308 */ /* 0x000e700000000800 */
[----:B------:R-:W3:Y:S01]  /*3e30*/  MUFU.EX2 R50, R50 ;  /* 0x0000003200327308 */ /* 0x000ee20000000800 */
[----:B-1----:R-:W-:Y:S01]  /*3e40*/  FMUL.FTZ R221, R51, R221 ;  /* 0x000000dd33dd7220 */ /* 0x002fe20000410000 */
[----:B---3--:R-:W-:-:S04]  /*3e50*/  FMUL.FTZ R64, R50, R64 ;  /* 0x0000004032407220 */ /* 0x008fc80000410000 */
[----:B------:R-:W-:Y:S01]  /*3e60*/  FMUL.FTZ R64, R231, R64 ;  /* 0x00000040e7407220 */ /* 0x000fe20000410000 */
[----:B--2---:R-:W-:-:S05]  /*3e70*/  FSEL R52, R233, -INF , P2 ;  /* 0xff800000e9347808 */ /* 0x004fca0001000000 */
[----:B------:R-:W-:Y:S01]  /*3e80*/  FFMA.FTZ R52, R52, UR37, -R144 ;  /* 0x0000002534347c23 */ /* 0x000fe20008010890 */
[----:B------:R-:W-:Y:S01]  /*3e90*/  FFMA.FTZ R144, -R105, R105, 1 ;  /* 0x3f80000069907423 */ /* 0x000fe20000010169 */
[----:B------:R-:W-:Y:S01]  /*3ea0*/  FMUL.FTZ R105, R13, R143 ;  /* 0x0000008f0d697220 */ /* 0x000fe20000410000 */
[----:B------:R-:W-:Y:S02]  /*3eb0*/  FMUL.FTZ R143, R103, R102 ;  /* 0x00000066678f7220 */ /* 0x000fe40000410000 */
[----:B------:R1:W2:Y:S01]  /*3ec0*/  SHFL.IDX PT, R102, R14, R140, 0x1f ;  /* 0x00001f8c0e667589 */ /* 0x0002a200000e0000 */
[----:B------:R-:W-:Y:S01]  /*3ed0*/  FMUL.FTZ R144, R144, R105 ;  /* 0x0000006990907220 */ /* 0x000fe20000410000 */
[----:B------:R-:W-:Y:S01]  /*3ee0*/  FMUL.FTZ R105, R30, R147 ;  /* 0x000000931e697220 */ /* 0x000fe20000410000 */
[----:B------:R-:W-:Y:S01]  /*3ef0*/  FMUL.FTZ R147, R106, R145 ;  /* 0x000000916a937220 */ /* 0x000fe20000410000 */
[----:B------:R-:W3:Y:S01]  /*3f00*/  SHFL.IDX PT, R103, R20, R11, 0x1f ;  /* 0x00001f0b14677589 */ /* 0x000ee200000e0000 */
[----:B------:R-:W-:Y:S01]  /*3f10*/  FMUL.FTZ R145, R108, R146 ;  /* 0x000000926c917220 */ /* 0x000fe20000410000 */
[----:B------:R-:W-:Y:S01]  /*3f20*/  FMUL.FTZ R146, R104, R105 ;  /* 0x0000006968927220 */ /* 0x000fe20000410000 */
[----:B------:R-:W-:Y:S01]  /*3f30*/  FSEL R105, R155, -INF , P2 ;  /* 0xff8000009b697808 */ /* 0x000fe20001000000 */
[----:B------:R-:W-:Y:S01]  /*3f40*/  MUFU.EX2 R52, R52 ;  /* 0x0000003400347308 */ /* 0x000fe20000000800 */
[----:B------:R-:W-:-:S02]  /*3f50*/  FSEL R108, R154, -INF , P1 ;  /* 0xff8000009a6c7808 */ /* 0x000fc40000800000 */
[----:B------:R-:W-:Y:S01]  /*3f60*/  FSEL R106, R153, -INF , P2 ;  /* 0xff800000996a7808 */ /* 0x000fe20001000000 */
[--C-:B------:R-:W-:Y:S01]  /*3f70*/  FFMA.FTZ R105, R105, UR37, -R55.reuse ;  /* 0x0000002569697c23 */ /* 0x100fe20008010837 */
[----:B------:R-:W-:Y:S01]  /*3f80*/  FSEL R104, R234, -INF , P1 ;  /* 0xff800000ea687808 */ /* 0x000fe20000800000 */
[----:B------:R-:W-:Y:S01]  /*3f90*/  FFMA.FTZ R55, R108, UR37, -R55 ;  /* 0x000000256c377c23 */ /* 0x000fe20008010837 */
[----:B------:R-:W-:Y:S01]  /*3fa0*/  FSEL R108, R10, -INF , P1 ;  /* 0xff8000000a6c7808 */ /* 0x000fe20000800000 */
[----:B-1----:R1:W4:Y:S01]  /*3fb0*/  MUFU.EX2 R14, R223 ;  /* 0x000000df000e7308 */ /* 0x0023220000000800 */
[--C-:B--2---:R-:W-:Y:S01]  /*3fc0*/  FFMA.FTZ R106, R106, UR37, -R102.reuse ;  /* 0x000000256a6a7c23 */ /* 0x104fe20008010866 */
[----:B-1----:R-:W-:Y:S01]  /*3fd0*/  FMUL.FTZ R223, R31, R32 ;  /* 0x000000201fdf7220 */ /* 0x002fe20000410000 */
[----:B------:R-:W-:Y:S01]  /*3fe0*/  FFMA.FTZ R102, R104, UR37, -R102 ;  /* 0x0000002568667c23 */ /* 0x000fe20008010866 */
[----:B------:R-:W-:Y:S01]  /*3ff0*/  FSEL R104, R8, -INF , P2 ;  /* 0xff80000008687808 */ /* 0x000fe20001000000 */
[--C-:B---3--:R-:W-:Y:S01]  /*4000*/  FFMA.FTZ R219, R219, UR37, -R103.reuse ;  /* 0x00000025dbdb7c23 */ /* 0x108fe20008010867 */
[----:B------:R-:W-:Y:S01]  /*4010*/  FMUL.FTZ R149, R109, R223 ;  /* 0x000000df6d957220 */ /* 0x000fe20000410000 */
[----:B------:R-:W-:Y:S01]  /*4020*/  FFMA.FTZ R103, R108, UR37, -R103 ;  /* 0x000000256c677c23 */ /* 0x000fe20008010867 */
[----:B------:R-:W1:Y:S01]  /*4030*/  SHFL.IDX PT, R109, R101, R11, 0x1f ;  /* 0x00001f0b656d7589 */ /* 0x000e6200000e0000 */
[----:B------:R-:W-:Y:S01]  /*4040*/  FSEL R108, R7, -INF , P1 ;  /* 0xff800000076c7808 */ /* 0x000fe20000800000 */
[--C-:B------:R-:W-:Y:S01]  /*4050*/  FFMA.FTZ R104, R104, UR37, -R107.reuse ;  /* 0x0000002568687c23 */ /* 0x100fe2000801086b */
[----:B------:R-:W-:Y:S01]  /*4060*/  MUFU.EX2 R55, R55 ;  /* 0x0000003700377308 */ /* 0x000fe20000000800 */
[----:B------:R-:W2:Y:S01]  /*4070*/  SHFL.IDX PT, R223, R101, R130, 0x1f ;  /* 0x00001f8265df7589 */ /* 0x000ea200000e0000 */
[----:B----4-:R-:W-:Y:S01]  /*4080*/  FMUL.FTZ R60, R14, R60 ;  /* 0x0000003c0e3c7220 */ /* 0x010fe20000410000 */
[----:B------:R-:W-:Y:S01]  /*4090*/  FFMA.FTZ R32, R108, UR37, -R107 ;  /* 0x000000256c207c23 */ /* 0x000fe2000801086b */
[----:B------:R-:W-:Y:S01]  /*40a0*/  FFMA.FTZ R108, -R115, R115, 1 ;  /* 0x3f800000736c7423 */ /* 0x000fe20000010173 */
[----:B------:R-:W3:Y:S01]  /*40b0*/  SHFL.IDX PT, R107, R101, R133, 0x1f ;  /* 0x00001f85656b7589 */ /* 0x000ee200000e0000 */
[----:B------:R-:W-:-:S02]  /*40c0*/  FMUL.FTZ R115, R116, R54 ;  /* 0x0000003674737220 */ /* 0x000fc40000410000 */
[----:B------:R-:W-:Y:S01]  /*40d0*/  FMUL.FTZ R116, R108, R220 ;  /* 0x000000dc6c747220 */ /* 0x000fe20000410000 */
[----:B------:R2:W4:Y:S01]  /*40e0*/  MUFU.EX2 R54, R105 ;  /* 0x0000006900367308 */ /* 0x0005220000000800 */
[----:B------:R-:W4:Y:S04]  /*40f0*/  SHFL.IDX PT, R108, R20, R133, 0x1f ;  /* 0x00001f85146c7589 */ /* 0x000f2800000e0000 */
[----:B------:R-:W-:Y:S03]  /*4100*/  SHFL.IDX PT, R220, R101, R140, 0x1f ;  /* 0x00001f8c65dc7589 */ /* 0x000fe600000e0000 */
[----:B------:R-:W-:Y:S01]  /*4110*/  MUFU.EX2 R104, R104 ;  /* 0x0000006800687308 */ /* 0x000fe20000000800 */
[--C-:B-1----:R-:W-:Y:S01]  /*4120*/  FADD.FTZ R225, R56, -R109.reuse ;  /* 0x8000006d38e17221 */ /* 0x102fe20000010000 */
[----:B------:R-:W-:Y:S01]  /*4130*/  FADD.FTZ R58, R58, -R109 ;  /* 0x8000006d3a3a7221 */ /* 0x000fe20000010000 */
[----:B------:R-:W-:Y:S01]  /*4140*/  FSEL R56, R4, -INF , P1 ;  /* 0xff80000004387808 */ /* 0x000fe20000800000 */
[----:B------:R1:W4:Y:S01]  /*4150*/  SHFL.IDX PT, R109, R101, R137, 0x1f ;  /* 0x00001f89656d7589 */ /* 0x00032200000e0000 */
[--C-:B--2---:R-:W-:Y:S01]  /*4160*/  FADD.FTZ R105, R57, -R223.reuse ;  /* 0x800000df39697221 */ /* 0x104fe20000010000 */
[----:B------:R-:W-:Y:S01]  /*4170*/  FADD.FTZ R223, R59, -R223 ;  /* 0x800000df3bdf7221 */ /* 0x000fe20000010000 */
[----:B------:R-:W-:Y:S01]  /*4180*/  FADD.FTZ R59, R62, -R111 ;  /* 0x8000006f3e3b7221 */ /* 0x000fe20000010000 */
[--C-:B------:R-:W-:Y:S01]  /*4190*/  FADD.FTZ R62, R68, -R110.reuse ;  /* 0x8000006e443e7221 */ /* 0x100fe20000010000 */
[----:B------:R-:W2:Y:S01]  /*41a0*/  SHFL.IDX PT, R111, R20, R139, 0x1f ;  /* 0x00001f8b146f7589 */ /* 0x000ea200000e0000 */
[--C-:B---3--:R-:W-:Y:S01]  /*41b0*/  FADD.FTZ R222, R61, -R107.reuse ;  /* 0x8000006b3dde7221 */ /* 0x108fe20000010000 */
[----:B------:R-:W-:Y:S01]  /*41c0*/  FADD.FTZ R57, R63, -R107 ;  /* 0x8000006b3f397221 */ /* 0x000fe20000010000 */
[----:B------:R-:W-:Y:S01]  /*41d0*/  FSEL R107, R3, -INF , P2 ;  /* 0xff800000036b7808 */ /* 0x000fe20001000000 */
[----:B------:R-:W-:Y:S01]  /*41e0*/  FADD.FTZ R63, R70, -R110 ;  /* 0x8000006e463f7221 */ /* 0x000fe20000010000 */
[----:B-1----:R1:W3:Y:S01]  /*41f0*/  MUFU.EX2 R101, R106 ;  /* 0x0000006a00657308 */ /* 0x0022e20000000800 */
[----:B------:R-:W-:Y:S01]  /*4200*/  FSEL R61, R0, -INF , P1 ;  /* 0xff800000003d7808 */ /* 0x000fe20000800000 */
[----:B------:R-:W-:Y:S01]  /*4210*/  FMUL.FTZ R225, R44, R225 ;  /* 0x000000e12ce17220 */ /* 0x000fe20000410000 */
[----:B------:R-:W-:Y:S01]  /*4220*/  FSEL R110, R229, -INF , P1 ;  /* 0xff800000e56e7808 */ /* 0x000fe20000800000 */
[--C-:B----4-:R-:W-:Y:S01]  /*4230*/  FFMA.FTZ R107, R107, UR37, -R108.reuse ;  /* 0x000000256b6b7c23 */ /* 0x110fe2000801086c */
[----:B------:R-:W-:Y:S01]  /*4240*/  FSEL R68, R232, -INF , P2 ;  /* 0xff800000e8447808 */ /* 0x000fe20001000000 */
[----:B------:R-:W-:Y:S01]  /*4250*/  FFMA.FTZ R108, R61, UR37, -R108 ;  /* 0x000000253d6c7c23 */ /* 0x000fe2000801086c */
[----:B------:R-:W-:Y:S01]  /*4260*/  FSEL R70, R129, -INF , P2 ;  /* 0xff80000081467808 */ /* 0x000fe20001000000 */
[----:B------:R-:W4:Y:S01]  /*4270*/  SHFL.IDX PT, R61, R20, R138, 0x1f ;  /* 0x00001f8a143d7589 */ /* 0x000f2200000e0000 */
[----:B-1----:R-:W-:Y:S01]  /*4280*/  FFMA.FTZ R106, R56, UR37, -R230 ;  /* 0x00000025386a7c23 */ /* 0x002fe200080108e6 */
[----:B------:R-:W-:Y:S01]  /*4290*/  FMUL.FTZ R57, R49, R57 ;  /* 0x0000003931397220 */ /* 0x000fe20000410000 */
[----:B------:R-:W-:Y:S01]  /*42a0*/  FMUL.FTZ R58, R45, R58 ;  /* 0x0000003a2d3a7220 */ /* 0x000fe20000410000 */
[----:B------:R-:W-:Y:S01]  /*42b0*/  FMUL.FTZ R223, R47, R223 ;  /* 0x000000df2fdf7220 */ /* 0x000fe20000410000 */
[----:B------:R-:W-:Y:S01]  /*42c0*/  FMUL.FTZ R62, R54, R62 ;  /* 0x0000003e363e7220 */ /* 0x000fe20000410000 */
[--C-:B------:R-:W-:Y:S01]  /*42d0*/  FADD.FTZ R56, R65, -R109.reuse ;  /* 0x8000006d41387221 */ /* 0x100fe20000010000 */
[----:B------:R-:W-:Y:S01]  /*42e0*/  FADD.FTZ R109, R67, -R109 ;  /* 0x8000006d436d7221 */ /* 0x000fe20000010000 */
[----:B------:R-:W-:Y:S01]  /*42f0*/  FSEL R67, R237, -INF , P2 ;  /* 0xff800000ed437808 */ /* 0x000fe20001000000 */
[----:B------:R1:W3:Y:S01]  /*4300*/  SHFL.IDX PT, R65, R20, R140, 0x1f ;  /* 0x00001f8c14417589 */ /* 0x0002e200000e0000 */
[----:B------:R-:W-:Y:S01]  /*4310*/  FMUL.FTZ R56, R52, R56 ;  /* 0x0000003834387220 */ /* 0x000fe20000410000 */
[----:B--2---:R-:W-:Y:S01]  /*4320*/  FFMA.FTZ R110, R110, UR37, -R111 ;  /* 0x000000256e6e7c23 */ /* 0x004fe2000801086f */
[----:B------:R-:W-:Y:S01]  /*4330*/  FMUL.FTZ R109, R53, R109 ;  /* 0x0000006d356d7220 */ /* 0x000fe20000410000 */
[----:B------:R-:W-:Y:S01]  /*4340*/  FMUL.FTZ R63, R55, R63 ;  /* 0x0000003f373f7220 */ /* 0x000fe20000410000 */
[----:B------:R-:W-:Y:S01]  /*4350*/  MUFU.EX2 R102, R102 ;  /* 0x0000006600667308 */ /* 0x000fe20000000800 */
[----:B------:R-:W-:Y:S01]  /*4360*/  FMUL.FTZ R105, R46, R105 ;  /* 0x000000692e697220 */ /* 0x000fe20000410000 */
[----:B------:R-:W-:-:S06]  /*4370*/  FMUL.FTZ R222, R48, R222 ;  /* 0x000000de30de7220 */ /* 0x000fcc0000410000 */
[----:B-1----:R1:W2:Y:S08]  /*4380*/  MUFU.EX2 R20, R219 ;  /* 0x000000db00147308 */ /* 0x0022b00000000800 */
[----:B------:R-:W2:Y:S01]  /*4390*/  MUFU.EX2 R106, R106 ;  /* 0x0000006a006a7308 */ /* 0x000ea20000000800 */
[----:B-1----:R-:W-:Y:S01]  /*43a0*/  FFMA.FTZ R219, R67, UR37, -R111 ;  /* 0x0000002543db7c23 */ /* 0x002fe2000801086f */
[--C-:B------:R-:W-:Y:S01]  /*43b0*/  FFMA.FTZ R111, R68, UR37, -R117.reuse ;  /* 0x00000025446f7c23 */ /* 0x100fe20008010875 */
[----:B------:R-:W-:Y:S01]  /*43c0*/  FFMA.FTZ R68, -R118, R118, 1 ;  /* 0x3f80000076447423 */ /* 0x000fe20000010176 */
[----:B------:R-:W-:Y:S01]  /*43d0*/  FFMA.FTZ R117, R66, UR37, -R117 ;  /* 0x0000002542757c23 */ /* 0x000fe20008010875 */
[--C-:B------:R-:W-:Y:S01]  /*43e0*/  FADD.FTZ R66, R69, -R220.reuse ;  /* 0x800000dc45427221 */ /* 0x100fe20000010000 */
[----:B------:R-:W-:Y:S01]  /*43f0*/  FSEL R69, R128, -INF , P2 ;  /* 0xff80000080457808 */ /* 0x000fe20001000000 */
[----:B------:R-:W-:Y:S01]  /*4400*/  FMUL.FTZ R68, R68, R225 ;  /* 0x000000e144447220 */ /* 0x000fe20000410000 */
[----:B------:R-:W-:Y:S01]  /*4410*/  FSEL R67, R131, -INF , P1 ;  /* 0xff80000083437808 */ /* 0x000fe20000800000 */
[----:B------:R1:W2:Y:S01]  /*4420*/  LDS R225, [R16+0x400] ;  /* 0x0004000010e17984 */ /* 0x0002a20000000800 */
[----:B------:R-:W-:Y:S01]  /*4430*/  FADD.FTZ R220, R71, -R220 ;  /* 0x800000dc47dc7221 */ /* 0x000fe20000010000 */
[--C-:B----4-:R-:W-:Y:S01]  /*4440*/  FFMA.FTZ R118, R69, UR37, -R61.reuse ;  /* 0x0000002545767c23 */ /* 0x110fe2000801083d */
[----:B------:R-:W-:Y:S01]  /*4450*/  FFMA.FTZ R71, -R126, R126, 1 ;  /* 0x3f8000007e477423 */ /* 0x000fe2000001017e */
[----:B------:R-:W-:Y:S01]  /*4460*/  FFMA.FTZ R67, R67, UR37, -R61 ;  /* 0x0000002543437c23 */ /* 0x000fe2000801083d */
[----:B------:R-:W-:Y:S01]  /*4470*/  FFMA.FTZ R61, -R216, R216, 1 ;  /* 0x3f800000d83d7423 */ /* 0x000fe200000101d8 */
[----:B---3--:R-:W-:Y:S01]  /*4480*/  FFMA.FTZ R216, R70, UR37, -R65 ;  /* 0x0000002546d87c23 */ /* 0x008fe20008010841 */
[----:B------:R-:W-:Y:S01]  /*4490*/  FSEL R70, R136, -INF , P1 ;  /* 0xff80000088467808 */ /* 0x000fe20000800000 */
[----:B-1----:R1:W-:Y:S01]  /*44a0*/  MUFU.EX2 R16, R32 ;  /* 0x0000002000107308 */ /* 0x0023e20000000800 */
[----:B------:R-:W-:Y:S01]  /*44b0*/  FFMA.FTZ R69, -R217, R217, 1 ;  /* 0x3f800000d9457423 */ /* 0x000fe200000101d9 */
[----:B------:R-:W-:Y:S01]  /*44c0*/  FFMA.FTZ R126, -R155, R155, 1 ;  /* 0x3f8000009b7e7423 */ /* 0x000fe2000001019b */
[----:B------:R-:W-:Y:S01]  /*44d0*/  FMUL.FTZ R61, R61, R105 ;  /* 0x000000693d3d7220 */ /* 0x000fe20000410000 */
[----:B------:R3:W5:Y:S01]  /*44e0*/  LDL.LU R155, [R1+0x4c] ;  /* 0x00004c00019b7983 */ /* 0x0007620000300800 */
[----:B------:R-:W-:Y:S01]  /*44f0*/  FMUL.FTZ R69, R69, R58 ;  /* 0x0000003a45457220 */ /* 0x000fe20000410000 */
[----:B------:R-:W-:-:S02]  /*4500*/  FMUL.FTZ R58, R218, R223 ;  /* 0x000000dfda3a7220 */ /* 0x000fc40000410000 */
[----:B------:R-:W4:Y:S01]  /*4510*/  MUFU.EX2 R108, R108 ;  /* 0x0000006c006c7308 */ /* 0x000f220000000800 */
[----:B-1----:R-:W-:Y:S01]  /*4520*/  FFMA.FTZ R32, R70, UR37, -R65 ;  /* 0x0000002546207c23 */ /* 0x002fe20008010841 */
[----:B------:R-:W-:Y:S01]  /*4530*/  FMUL.FTZ R65, R17, R59 ;  /* 0x0000003b11417220 */ /* 0x000fe20000410000 */
[----:B------:R-:W-:-:S05]  /*4540*/  FFMA.FTZ R70, -R227, R227, 1 ;  /* 0x3f800000e3467423 */ /* 0x000fca00000101e3 */
[----:B------:R-:W-:Y:S01]  /*4550*/  MUFU.EX2 R103, R103 ;  /* 0x0000006700677308 */ /* 0x000fe20000000800 */
[----:B------:R-:W-:Y:S01]  /*4560*/  FMUL.FTZ R71, R71, R65 ;  /* 0x0000004147477220 */ /* 0x000fe20000410000 */
[----:B------:R-:W-:Y:S01]  /*4570*/  FFMA.FTZ R65, -R127, R127, 1 ;  /* 0x3f8000007f417423 */ /* 0x000fe2000001017f */
[----:B------:R-:W-:Y:S01]  /*4580*/  FMUL.FTZ R70, R70, R60 ;  /* 0x0000003c46467220 */ /* 0x000fe20000410000 */
[----:B------:R-:W-:-:S04]  /*4590*/  FFMA.FTZ R60, -R236, R236, 1 ;  /* 0x3f800000ec3c7423 */ /* 0x000fc800000101ec */
[----:B------:R-:W-:Y:S01]  /*45a0*/  MUFU.EX2 R107, R107 ;  /* 0x0000006b006b7308 */ /* 0x000fe20000000800 */
[----:B------:R-:W-:Y:S01]  /*45b0*/  FMUL.FTZ R60, R60, R57 ;  /* 0x000000393c3c7220 */ /* 0x000fe20000410000 */
[----:B------:R-:W-:Y:S01]  /*45c0*/  FFMA.FTZ R57, -R233, R233, 1 ;  /* 0x3f800000e9397423 */ /* 0x000fe200000101e9 */
[----:B--2---:R-:W1:Y:S03]  /*45d0*/  SHFL.IDX PT, R130, R225, R130, 0x1f ;  /* 0x00001f82e1827589 */ /* 0x004e6600000e0000 */
[----:B------:R-:W-:Y:S01]  /*45e0*/  FMUL.FTZ R57, R57, R56 ;  /* 0x0000003839397220 */ /* 0x000fe20000410000 */
[----:B------:R-:W2:Y:S04]  /*45f0*/  SHFL.IDX PT, R137, R225, R137, 0x1f ;  /* 0x00001f89e1897589 */ /* 0x000ea800000e0000 */
[----:B------:R-:W3:Y:S04]  /*4600*/  SHFL.IDX PT, R139, R225, R139, 0x1f ;  /* 0x00001f8be18b7589 */ /* 0x000ee800000e0000 */
[----:B------:R-:W-:Y:S04]  /*4610*/  SHFL.IDX PT, R138, R225, R138, 0x1f ;  /* 0x00001f8ae18a7589 */ /* 0x000fe800000e0000 */
[----:B------:R-:W-:Y:S01]  /*4620*/  SHFL.IDX PT, R140, R225, R140, 0x1f ;  /* 0x00001f8ce18c7589 */ /* 0x000fe200000e0000 */
[----:B------:R-:W-:Y:S01]  /*4630*/  FFMA.FTZ R217, -R154, R154, 1 ;  /* 0x3f8000009ad97423 */ /* 0x000fe2000001019a */
[----:B------:R-:W-:Y:S01]  /*4640*/  FMUL.FTZ R56, R235, R109 ;  /* 0x0000006deb387220 */ /* 0x000fe20000410000 */
[----:B------:R-:W-:Y:S01]  /*4650*/  FFMA.FTZ R218, -R153, R153, 1 ;  /* 0x3f80000099da7423 */ /* 0x000fe20000010199 */
[----:B------:R-:W4:Y:S01]  /*4660*/  SHFL.IDX PT, R127, R225, R11, 0x1f ;  /* 0x00001f0be17f7589 */ /* 0x000f2200000e0000 */
[----:B------:R3:W-:Y:S01]  /*4670*/  MUFU.EX2 R109, R219 ;  /* 0x000000db006d7308 */ /* 0x0007e20000000800 */
[----:B------:R-:W-:-:S02]  /*4680*/  FFMA.FTZ R59, -R226, R226, 1 ;  /* 0x3f800000e23b7423 */ /* 0x000fc400000101e2 */
[----:B------:R-:W4:Y:S01]  /*4690*/  SHFL.IDX PT, R133, R225, R133, 0x1f ;  /* 0x00001f85e1857589 */ /* 0x000f2200000e0000 */
[----:B-1----:R-:W-:-:S03]  /*46a0*/  FADD.FTZ R73, R73, -R130 ;  /* 0x8000008249497221 */ /* 0x002fc60000010000 */
[----:B------:R-:W1:Y:S01]  /*46b0*/  SHFL.IDX PT, R134, R225, R134, 0x1f ;  /* 0x00001f86e1867589 */ /* 0x000e6200000e0000 */
[--C-:B--2---:R-:W-:Y:S01]  /*46c0*/  FADD.FTZ R81, R81, -R137.reuse ;  /* 0x8000008951517221 */ /* 0x104fe20000010000 */
[----:B------:R-:W-:Y:S01]  /*46d0*/  FADD.FTZ R83, R83, -R137 ;  /* 0x8000008953537221 */ /* 0x000fe20000010000 */
[----:B------:R-:W-:Y:S01]  /*46e0*/  MUFU.EX2 R110, R110 ;  /* 0x0000006e006e7308 */ /* 0x000fe20000000800 */
[----:B------:R2:W5:Y:S01]  /*46f0*/  LDL.LU R154, [R1+0x48] ;  /* 0x00004800019a7983 */ /* 0x0005620000300800 */
[----:B---3--:R-:W-:Y:S01]  /*4700*/  FMUL.FTZ R219, R101, R66 ;  /* 0x0000004265db7220 */ /* 0x008fe20000410000 */
[--C-:B------:R-:W-:Y:S01]  /*4710*/  FADD.FTZ R80, R80, -R139.reuse ;  /* 0x8000008b50507221 */ /* 0x100fe20000010000 */
[----:B------:R-:W-:Y:S01]  /*4720*/  FADD.FTZ R82, R82, -R139 ;  /* 0x8000008b52527221 */ /* 0x000fe20000010000 */
[----:B------:R2:W5:Y:S03]  /*4730*/  LDL.LU R153, [R1+0x44] ;  /* 0x0000440001997983 */ /* 0x0005660000300800 */
[----:B------:R-:W-:Y:S08]  /*4740*/  MUFU.EX2 R111, R111 ;  /* 0x0000006f006f7308 */ /* 0x000ff00000000800 */
[----:B------:R-:W-:Y:S01]  /*4750*/  MUFU.EX2 R117, R117 ;  /* 0x0000007500757308 */ /* 0x000fe20000000800 */
[--C-:B----4-:R-:W-:Y:S01]  /*4760*/  FADD.FTZ R72, R72, -R127.reuse ;  /* 0x8000007f48487221 */ /* 0x110fe20000010000 */
[----:B------:R-:W-:Y:S01]  /*4770*/  FADD.FTZ R74, R74, -R127 ;  /* 0x8000007f4a4a7221 */ /* 0x000fe20000010000 */
[----:B------:R-:W-:Y:S01]  /*4780*/  FFMA.FTZ R127, -R152, R152, 1 ;  /* 0x3f800000987f7423 */ /* 0x000fe20000010198 */
[--C-:B------:R-:W-:Y:S01]  /*4790*/  FADD.FTZ R84, R84, -R138.reuse ;  /* 0x8000008a54547221 */ /* 0x100fe20000010000 */
[----:B------:R-:W-:Y:S01]  /*47a0*/  FMUL.FTZ R72, R20, R72 ;  /* 0x0000004814487220 */ /* 0x000fe20000410000 */
[----:B------:R2:W5:Y:S01]  /*47b0*/  LDL.LU R152, [R1+0x40] ;  /* 0x0000400001987983 */ /* 0x0005620000300800 */
[----:B------:R-:W-:Y:S01]  /*47c0*/  FFMA.FTZ R137, -R10, R10, 1 ;  /* 0x3f8000000a897423 */ /* 0x000fe2000001010a */
[----:B------:R-:W-:Y:S01]  /*47d0*/  FMUL.FTZ R66, R126, R62 ;  /* 0x0000003e7e427220 */ /* 0x000fe20000410000 */
[----:B------:R-:W-:Y:S01]  /*47e0*/  FMUL.FTZ R127, R127, R72 ;  /* 0x000000487f7f7220 */ /* 0x000fe20000410000 */
[----:B------:R-:W-:Y:S01]  /*47f0*/  FADD.FTZ R86, R86, -R138 ;  /* 0x8000008a56567221 */ /* 0x000fe20000010000 */
[----:B------:R2:W5:Y:S01]  /*4800*/  LDL.LU R10, [R1+0x3c] ;  /* 0x00003c00010a7983 */ /* 0x0005620000300800 */
[----:B------:R-:W-:Y:S01]  /*4810*/  FFMA.FTZ R139, -R8, R8, 1 ;  /* 0x3f800000088b7423 */ /* 0x000fe20000010108 */
[----:B------:R-:W-:Y:S01]  /*4820*/  FMUL.FTZ R72, R104, R73 ;  /* 0x0000004968487220 */ /* 0x000fe20000410000 */
[----:B------:R-:W-:Y:S01]  /*4830*/  FMUL.FTZ R62, R217, R63 ;  /* 0x0000003fd93e7220 */ /* 0x000fe20000410000 */
[----:B------:R2:W5:Y:S01]  /*4840*/  LDL.LU R8, [R1+0x38] ;  /* 0x0000380001087983 */ /* 0x0005620000300800 */
[----:B------:R-:W-:Y:S01]  /*4850*/  FFMA.FTZ R138, -R7, R7, 1 ;  /* 0x3f800000078a7423 */ /* 0x000fe20000010107 */
[--C-:B------:R-:W-:Y:S01]  /*4860*/  FADD.FTZ R85, R85, -R140.reuse ;  /* 0x8000008c55557221 */ /* 0x100fe20000010000 */
[----:B------:R-:W-:Y:S01]  /*4870*/  FADD.FTZ R87, R87, -R140 ;  /* 0x8000008c57577221 */ /* 0x000fe20000010000 */
[----:B------:R2:W5:Y:S01]  /*4880*/  LDL.LU R7, [R1+0x34] ;  /* 0x0000340001077983 */ /* 0x0005620000300800 */
[----:B------:R-:W-:Y:S01]  /*4890*/  FFMA.FTZ R217, -R6, R6, 1 ;  /* 0x3f80000006d97423 */ /* 0x000fe20000010106 */
[----:B------:R-:W-:Y:S01]  /*48a0*/  FMUL.FTZ R126, R218, R219 ;  /* 0x000000dbda7e7220 */ /* 0x000fe20000410000 */
[----:B------:R-:W-:Y:S01]  /*48b0*/  FFMA.FTZ R140, -R4, R4, 1 ;  /* 0x3f800000048c7423 */ /* 0x000fe20000010104 */
[----:B------:R2:W5:Y:S01]  /*48c0*/  LDL.LU R6, [R1+0x30] ;  /* 0x0000300001067983 */ /* 0x0005620000300800 */
[----:B------:R-:W-:Y:S01]  /*48d0*/  FMUL.FTZ R139, R139, R72 ;  /* 0x000000488b8b7220 */ /* 0x000fe20000410000 */
[----:B------:R-:W-:Y:S01]  /*48e0*/  FFMA.FTZ R218, -R3, R3, 1 ;  /* 0x3f80000003da7423 */ /* 0x000fe20000010103 */
[----:B------:R-:W-:Y:S01]  /*48f0*/  FFMA.FTZ R72, -R0, R0, 1 ;  /* 0x3f80000000487423 */ /* 0x000fe20000010100 */
[----:B------:R2:W5:Y:S01]  /*4900*/  LDL.LU R4, [R1+0x2c] ;  /* 0x00002c0001047983 */ /* 0x0005620000300800 */
[----:B------:R-:W-:Y:S01]  /*4910*/  MUFU.EX2 R105, R224 ;  /* 0x000000e000697308 */ /* 0x000fe20000000800 */
[----:B------:R-:W-:Y:S01]  /*4920*/  FADD.FTZ R75, R75, -R130 ;  /* 0x800000824b4b7221 */ /* 0x000fe20000010000 */
[----:B------:R-:W-:Y:S01]  /*4930*/  FFMA.FTZ R234, -R234, R234, 1 ;  /* 0x3f800000eaea7423 */ /* 0x000fe200000101ea */
[----:B------:R2:W5:Y:S01]  /*4940*/  LDL.LU R3, [R1+0x28] ;  /* 0x0000280001037983 */ /* 0x0005620000300800 */
[----:B------:R-:W-:Y:S01]  /*4950*/  FMUL.FTZ R220, R102, R220 ;  /* 0x000000dc66dc7220 */ /* 0x000fe20000410000 */
[----:B------:R-:W-:Y:S01]  /*4960*/  FMUL.FTZ R59, R59, R222 ;  /* 0x000000de3b3b7220 */ /* 0x000fe20000410000 */
[----:B------:R-:W-:Y:S01]  /*4970*/  FMUL.FTZ R65, R65, R221 ;  /* 0x000000dd41417220 */ /* 0x000fe20000410000 */
[----:B------:R2:W5:Y:S04]  /*4980*/  LDL.LU R0, [R1+0x24] ;  /* 0x0000240001007983 */ /* 0x0005680000300800 */
[----:B------:R-:W3:Y:S01]  /*4990*/  LDL R223, [R1+0xc] ;  /* 0x00000c0001df7983 */ /* 0x000ee20000100800 */
[--C-:B------:R-:W-:Y:S01]  /*49a0*/  FADD.FTZ R77, R77, -R133.reuse ;  /* 0x800000854d4d7221 */ /* 0x100fe20000010000 */
[----:B------:R-:W-:-:S02]  /*49b0*/  FADD.FTZ R79, R79, -R133 ;  /* 0x800000854f4f7221 */ /* 0x000fc40000010000 */
[----:B------:R-:W4:Y:S01]  /*49c0*/  MUFU.EX2 R133, R216 ;  /* 0x000000d800857308 */ /* 0x000f220000000800 */
[--C-:B-1----:R-:W-:Y:S01]  /*49d0*/  FADD.FTZ R76, R76, -R134.reuse ;  /* 0x800000864c4c7221 */ /* 0x102fe20000010000 */
[----:B------:R-:W-:-:S06]  /*49e0*/  FADD.FTZ R78, R78, -R134 ;  /* 0x800000864e4e7221 */ /* 0x000fcc0000010000 */
[----:B------:R-:W1:Y:S08]  /*49f0*/  MUFU.EX2 R118, R118 ;  /* 0x0000007600767308 */ /* 0x000e700000000800 */
[----:B------:R2:W1:Y:S08]  /*4a00*/  MUFU.EX2 R130, R67 ;  /* 0x0000004300827308 */ /* 0x0004700000000800 */
[----:B------:R1:W1:Y:S01]  /*4a10*/  MUFU.EX2 R134, R32 ;  /* 0x0000002000867308 */ /* 0x0002620000000800 */
[----:B------:R-:W-:Y:S01]  /*4a20*/  FMUL.FTZ R73, R106, R78 ;  /* 0x0000004e6a497220 */ /* 0x000fe20000410000 */
[----:B------:R-:W-:Y:S01]  /*4a30*/  FMUL.FTZ R79, R108, R79 ;  /* 0x0000004f6c4f7220 */ /* 0x000fe20000410000 */
[----:B--2---:R-:W-:Y:S01]  /*4a40*/  FFMA.FTZ R67, -R136, R136, 1 ;  /* 0x3f80000088437423 */ /* 0x004fe20000010188 */
[----:B----4-:R-:W-:Y:S01]  /*4a50*/  FMUL.FTZ R136, R133, R85 ;  /* 0x0000005585887220 */ /* 0x010fe20000410000 */
[----:B------:R-:W-:Y:S01]  /*4a60*/  FMUL.FTZ R63, R234, R220 ;  /* 0x000000dcea3f7220 */ /* 0x000fe20000410000 */
[----:B------:R-:W-:Y:S01]  /*4a70*/  F2FP.BF16.F32.PACK_AB R85, R88, R33 ;  /* 0x000000215855723e */ /* 0x000fe200000010ff */
[----:B------:R-:W-:Y:S01]  /*4a80*/  FFMA.FTZ R221, -R237, R237, 1 ;  /* 0x3f800000eddd7423 */ /* 0x000fe200000101ed */
[----:B------:R-:W-:Y:S01]  /*4a90*/  FFMA.FTZ R219, -R229, R229, 1 ;  /* 0x3f800000e5db7423 */ /* 0x000fe200000101e5 */
[----:B------:R-:W-:Y:S01]  /*4aa0*/  FFMA.FTZ R222, -R232, R232, 1 ;  /* 0x3f800000e8de7423 */ /* 0x000fe200000101e8 */
[----:B------:R-:W-:Y:S01]  /*4ab0*/  FFMA.FTZ R220, -R228, R228, 1 ;  /* 0x3f800000e4dc7423 */ /* 0x000fe200000101e4 */
[----:B------:R-:W-:Y:S01]  /*4ac0*/  FMUL.FTZ R80, R109, R80 ;  /* 0x000000506d507220 */ /* 0x000fe20000410000 */
[----:B------:R-:W-:Y:S01]  /*4ad0*/  FMUL.FTZ R82, R110, R82 ;  /* 0x000000526e527220 */ /* 0x000fe20000410000 */
[----:B------:R-:W-:Y:S01]  /*4ae0*/  FMUL.FTZ R81, R111, R81 ;  /* 0x000000516f517220 */ /* 0x000fe20000410000 */
[----:B------:R-:W-:Y:S01]  /*4af0*/  FMUL.FTZ R83, R117, R83 ;  /* 0x0000005375537220 */ /* 0x000fe20000410000 */
[----:B-1----:R-:W-:Y:S01]  /*4b00*/  FFMA.FTZ R32, -R131, R131, 1 ;  /* 0x3f80000083207423 */ /* 0x002fe20000010183 */
[----:B------:R-:W-:Y:S01]  /*4b10*/  FMUL.FTZ R74, R103, R74 ;  /* 0x0000004a674a7220 */ /* 0x000fe20000410000 */
[----:B------:R-:W-:Y:S01]  /*4b20*/  FMUL.FTZ R75, R16, R75 ;  /* 0x0000004b104b7220 */ /* 0x000fe20000410000 */
[----:B------:R-:W-:Y:S01]  /*4b30*/  FMUL.FTZ R76, R105, R76 ;  /* 0x0000004c694c7220 */ /* 0x000fe20000410000 */
[----:B------:R-:W-:Y:S01]  /*4b40*/  FMUL.FTZ R77, R107, R77 ;  /* 0x0000004d6b4d7220 */ /* 0x000fe20000410000 */
[----:B------:R-:W-:Y:S01]  /*4b50*/  FMUL.FTZ R140, R140, R73 ;  /* 0x000000498c8c7220 */ /* 0x000fe20000410000 */
[----:B------:R-:W-:Y:S01]  /*4b60*/  FMUL.FTZ R216, R72, R79 ;  /* 0x0000004f48d87220 */ /* 0x000fe20000410000 */
[----:B------:R-:W-:Y:S01]  /*4b70*/  FFMA.FTZ R128, -R128, R128, 1 ;  /* 0x3f80000080807423 */ /* 0x000fe20000010180 */
[----:B------:R-:W-:Y:S01]  /*4b80*/  FFMA.FTZ R129, -R129, R129, 1 ;  /* 0x3f80000081817423 */ /* 0x000fe20000010181 */
        /* <DEDUP_REMOVED lines=49> */
[----:B------:R-:W-:Y:S01]  /*4ea0*/  UMOV UR6, UR4 ;  /* 0x0000000400067c82 */ /* 0x000fe20008000000 */
[----:B------:R-:W-:Y:S01]  /*4eb0*/  UMOV UR7, 0x40000040 ;  /* 0x4000004000077882 */ /* 0x000fe20000000000 */
[----:B------:R-:W-:Y:S02]  /*4ec0*/  F2FP.BF16.F32.PACK_AB R124, R21, R124 ;  /* 0x0000007c157c723e */ /* 0x000fe400000010ff */
[----:B------:R-:W-:-:S02]  /*4ed0*/  F2FP.BF16.F32.PACK_AB R125, R19, R125 ;  /* 0x0000007d137d723e */ /* 0x000fc400000010ff */
[----:B------:R-:W-:Y:S02]  /*4ee0*/  F2FP.BF16.F32.PACK_AB R126, R27, R24 ;  /* 0x000000181b7e723e */ /* 0x000fe400000010ff */
[----:B------:R-:W-:Y:S02]  /*4ef0*/  F2FP.BF16.F32.PACK_AB R127, R26, R25 ;  /* 0x000000191a7f723e */ /* 0x000fe400000010ff */
[----:B------:R-:W-:Y:S02]  /*4f00*/  F2FP.BF16.F32.PACK_AB R24, R23, R28 ;  /* 0x0000001c1718723e */ /* 0x000fe400000010ff */
[----:B------:R-:W-:Y:S01]  /*4f10*/  F2FP.BF16.F32.PACK_AB R25, R13, R22 ;  /* 0x000000160d19723e */ /* 0x000fe200000010ff */
[----:B---3--:R-:W-:-:S04]  /*4f20*/  IMAD R33, R5, 0x4000, R223 ;  /* 0x0000400005217824 */ /* 0x008fc800078e02df */
[----:B------:R-:W-:Y:S01]  /*4f30*/  IMAD R88, R33, 0x2, R2 ;  /* 0x0000000221587824 */ /* 0x000fe200078e0202 */
[----:B------:R-:W-:-:S04]  /*4f40*/  F2FP.BF16.F32.PACK_AB R33, R120, R119 ;  /* 0x000000777821723e */ /* 0x000fc800000010ff */
[----:B------:R1:W-:Y:S04]  /*4f50*/  STSM.16.MT88.4 [R88+0x20c00], R84 ;  /* 0x020c005458007844 */ /* 0x0003e80000004200 */
[----:B------:R1:W-:Y:S04]  /*4f60*/  STSM.16.MT88.4 [R88+0x21400], R80 ;  /* 0x0214005058007844 */ /* 0x0003e80000004200 */
[----:B------:R1:W-:Y:S04]  /*4f70*/  STSM.16.MT88.4 [R88+0x21c00], R76 ;  /* 0x021c004c58007844 */ /* 0x0003e80000004200 */
[----:B------:R1:W-:Y:S04]  /*4f80*/  STSM.16.MT88.4 [R88+0x22400], R72 ;  /* 0x0224004858007844 */ /* 0x0003e80000004200 */
[----:B------:R1:W-:Y:S04]  /*4f90*/  STSM.16.MT88.4 [R88+0x22c00], R68 ;  /* 0x022c004458007844 */ /* 0x0003e80000004200 */
[----:B------:R1:W-:Y:S04]  /*4fa0*/  STSM.16.MT88.4 [R88+0x23400], R64 ;  /* 0x0234004058007844 */ /* 0x0003e80000004200 */
[----:B------:R1:W-:Y:S04]  /*4fb0*/  STSM.16.MT88.4 [R88+0x23c00], R60 ;  /* 0x023c003c58007844 */ /* 0x0003e80000004200 */
[----:B------:R1:W-:Y:S01]  /*4fc0*/  STSM.16.MT88.4 [R88+0x24400], R56 ;  /* 0x0244003858007844 */ /* 0x0003e20000004200 */
[----:B------:R-:W-:-:S06]  /*4fd0*/  WARPGROUP.ARRIVE ;  /* 0x00000000000079c5 */ /* 0x000fcc0000000000 */
[----:B------:R-:W-:Y:S01]  /*4fe0*/  HGMMA.64x64x16.F32.BF16 R184, R32, gdesc[UR4].tnspB, R184, gsb0 ;  /* 0x40e0000420b87df0 */ /* 0x000fe200080018b8 */
[----:B------:R-:W-:Y:S01]  /*4ff0*/  UIADD3 UR6, UR4, 0x80, URZ ;  /* 0x0000008004067890 */ /* 0x000fe2000fffe03f */
[----:B------:R-:W-:Y:S01]  /*5000*/  UMOV UR7, 0x40000040 ;  /* 0x4000004000077882 */ /* 0x000fe20000000000 */
[----:B------:R-:W-:Y:S02]  /*5010*/  F2FP.BF16.F32.PACK_AB R26, R30, R18 ;  /* 0x000000121e1a723e */ /* 0x000fe400000010ff */
[----:B------:R-:W-:Y:S01]  /*5020*/  F2FP.BF16.F32.PACK_AB R27, R31, R29 ;  /* 0x0000001d1f1b723e */ /* 0x000fe200000010ff */
[----:B------:R-:W-:Y:S02]  /*5030*/  WARPGROUP.DEPBAR.LE gsb0, 0x0 ;  /* 0x00008000000079c5 */ /* 0x000fe40000010000 */
[----:B------:R-:W-:-:S06]  /*5040*/  WARPGROUP.ARRIVE ;  /* 0x00000000000079c5 */ /* 0x000fcc0000000000 */
[----:B------:R-:W-:Y:S01]  /*5050*/  HGMMA.64x64x16.F32.BF16 R184, R124, gdesc[UR4].tnspB, R184, gsb0 ;  /* 0x40e000047cb87df0 */ /* 0x000fe200080018b8 */
[----:B------:R-:W-:Y:S01]  /*5060*/  UIADD3 UR6, UR4, 0x100, URZ ;  /* 0x0000010004067890 */ /* 0x000fe2000fffe03f */
[----:B------:R-:W-:Y:S01]  /*5070*/  UMOV UR7, 0x40000040 ;  /* 0x4000004000077882 */ /* 0x000fe20000000000 */
[----:B------:R-:W-:Y:S02]  /*5080*/  F2FP.BF16.F32.PACK_AB R36, R38, R36 ;  /* 0x000000242624723e */ /* 0x000fe400000010ff */
[----:B------:R-:W-:Y:S02]  /*5090*/  F2FP.BF16.F32.PACK_AB R37, R39, R37 ;  /* 0x000000252725723e */ /* 0x000fe400000010ff */
[----:B------:R-:W-:Y:S01]  /*50a0*/  F2FP.BF16.F32.PACK_AB R38, R43, R40 ;  /* 0x000000282b26723e */ /* 0x000fe200000010ff */
[----:B------:R-:W-:Y:S02]  /*50b0*/  WARPGROUP.DEPBAR.LE gsb0, 0x0 ;  /* 0x00008000000079c5 */ /* 0x000fe40000010000 */
[----:B------:R-:W-:-:S06]  /*50c0*/  WARPGROUP.ARRIVE ;  /* 0x00000000000079c5 */ /* 0x000fcc0000000000 */
[----:B------:R-:W-:Y:S01]  /*50d0*/  HGMMA.64x64x16.F32.BF16 R184, R24, gdesc[UR4].tnspB, R184, gsb0 ;  /* 0x40e0000418b87df0 */ /* 0x000fe200080018b8 */
[----:B------:R-:W-:Y:S01]  /*50e0*/  F2FP.BF16.F32.PACK_AB R39, R41, R42 ;  /* 0x0000002a2927723e */ /* 0x000fe200000010ff */
[----:B------:R-:W-:Y:S01]  /*50f0*/  UIADD3 UR6, UR4, 0x180, URZ ;  /* 0x0000018004067890 */ /* 0x000fe2000fffe03f */
        /* <DEDUP_REMOVED lines=28> */
[----:B------:R-:W-:Y:S01]  /*52c0*/  F2FP.BF16.F32.PACK_AB R116, R111, R109 ;  /* 0x0000006d6f74723e */ /* 0x000fe200000010ff */
[----:B------:R-:W-:Y:S01]  /*52d0*/  UIADD3 UR4, UR4, 0x380, URZ ;  /* 0x0000038004047890 */ /* 0x000fe2000fffe03f */
[----:B------:R-:W-:Y:S01]  /*52e0*/  F2FP.BF16.F32.PACK_AB R117, R117, R110 ;  /* 0x0000006e7575723e */ /* 0x000fe200000010ff */
[----:B------:R-:W-:Y:S02]  /*52f0*/  WARPGROUP.DEPBAR.LE gsb0, 0x0 ;  /* 0x00008000000079c5 */ /* 0x000fe40000010000 */
[----:B------:R-:W-:-:S06]  /*5300*/  WARPGROUP.ARRIVE ;  /* 0x00000000000079c5 */ /* 0x000fcc0000000000 */
[----:B------:R-:W-:Y:S01]  /*5310*/  HGMMA.64x64x16.F32.BF16 R184, R24, gdesc[UR4].tnspB, R184, gsb0 ;  /* 0x40e0000418b87df0 */ /* 0x000fe200080018b8 */
[----:B------:R-:W-:Y:S02]  /*5320*/  F2FP.BF16.F32.PACK_AB R118, R133, R118 ;  /* 0x000000768576723e */ /* 0x000fe400000010ff */
[----:B------:R-:W-:Y:S01]  /*5330*/  F2FP.BF16.F32.PACK_AB R119, R134, R130 ;  /* 0x000000828677723e */ /* 0x000fe200000010ff */
[----:B------:R-:W-:Y:S01]  /*5340*/  UMOV UR6, UR4 ;  /* 0x0000000400067c82 */ /* 0x000fe20008000000 */
[----:B------:R-:W-:Y:S01]  /*5350*/  UMOV UR7, 0x40000040 ;  /* 0x4000004000077882 */ /* 0x000fe20000000000 */
[----:B------:R-:W-:Y:S02]  /*5360*/  WARPGROUP.DEPBAR.LE gsb0, 0x0 ;  /* 0x00008000000079c5 */ /* 0x000fe40000010000 */
[----:B------:R-:W-:-:S06]  /*5370*/  WARPGROUP.ARRIVE ;  /* 0x00000000000079c5 */ /* 0x000fcc0000000000 */
[----:B------:R-:W-:Y:S01]  /*5380*/  HGMMA.64x64x16.F32.BF16 R184, R116, gdesc[UR4].tnspB, R184, gsb0 ;  /* 0x40e0000474b87df0 */ /* 0x000fe200080018b8 */
[----:B------:R-:W-:-:S05]  /*5390*/  IADD3 R89, R2, 0x20c00, RZ ;  /* 0x00020c0002597810 */ /* 0x000fca0007ffe0ff */
[----:B------:R-:W-:-:S05]  /*53a0*/  IMAD R13, R12, 0x2000, R89 ;  /* 0x000020000c0d7824 */ /* 0x000fca00078e0259 */
[----:B------:R-:W-:-:S04]  /*53b0*/  SHF.R.U32.HI R13, RZ, 0x4, R13 ;  /* 0x00000004ff0d7819 */ /* 0x000fc8000001160d */
[----:B------:R-:W-:Y:S02]  /*53c0*/  LOP3.LUT R13, R13, 0x3fff, RZ, 0xc0, !PT ;  /* 0x00003fff0d0d7812 */ /* 0x000fe400078ec0ff */
[----:B------:R-:W-:Y:S02]  /*53d0*/  R2UR UR5, R2 ;  /* 0x00000000020572ca */ /* 0x000fe400000e0000 */
[----:B------:R-:W-:-:S05]  /*53e0*/  LOP3.LUT R14, R13, 0x10000, RZ, 0xfc, !PT ;  /* 0x000100000d0e7812 */ /* 0x000fca00078efcff */
[----:B------:R-:W-:-:S05]  /*53f0*/  IMAD R14, R5, 0x800, R14 ;  /* 0x00000800050e7824 */ /* 0x000fca00078e020e */
[----:B------:R-:W-:Y:S01]  /*5400*/  R2UR UR8, R14 ;  /* 0x000000000e0872ca */ /* 0x000fe200000e0000 */
[----:B------:R-:W-:Y:S01]  /*5410*/  USHF.R.U32.HI UR5, URZ, 0x4, UR5 ;  /* 0x000000043f057899 */ /* 0x000fe20008011605 */
[----:B------:R-:W-:Y:S02]  /*5420*/  WARPGROUP.DEPBAR.LE gsb0, 0x0 ;  /* 0x00008000000079c5 */ /* 0x000fe40000010000 */
[----:B------:R2:W-:Y:S06]  /*5430*/  MEMBAR.ALL.CTA ;  /* 0x0000000000007992 */ /* 0x0005ec0000008000 */
[----:B--2---:R-:W2:Y:S01]  /*5440*/  FENCE.VIEW.ASYNC.S ;  /* 0x00000000000073c6 */ /* 0x004ea20000000000 */
[----:B------:R-:W-:Y:S01]  /*5450*/  ULOP3.LUT UR9, UR5, 0x3fff, URZ, 0xc0, !UPT ;  /* 0x00003fff05097892 */ /* 0x000fe2000f8ec03f */
[----:B--2---:R-:W-:Y:S06]  /*5460*/  BAR.SYNC.DEFER_BLOCKING 0x9, 0x100 ;  /* 0x0244000000007b1d */ /* 0x004fec0000010000 */
        /* <DEDUP_REMOVED lines=56> */
[----:B-1----:R-:W-:Y:S05]  /*57f0*/  @!P0 BRA `(.L_x_495) ;  /* 0x0000000000048947 */ /* 0x002fea0003800000 */
[----:B------:R-:W-:Y:S01]  /*5800*/  BPT.TRAP 0x1 ;  /* 0x000000040000795c */ /* 0x000fe20000300000 */
.L_x_495:
        /* <DEDUP_REMOVED lines=68> */
.L_x_496:
[----:B-1----:R-:W2:Y:S01]  /*5c50*/  LDL R0, [R1+0x8] ;  /* 0x0000080001007983 */ /* 0x002ea20000100800 */
[----:B------:R-:W-:Y:S01]  /*5c60*/  VIADD R7, R7, 0x1 ;  /* 0x0000000107077836 */ /* 0x000fe20000000000 */
[----:B------:R-:W-:Y:S01]  /*5c70*/  IADD3 R5, R5, 0x1, RZ ;  /* 0x0000000105057810 */ /* 0x000fe20007ffe0ff */
[----:B------:R-:W-:-:S03]  /*5c80*/  VIADD R3, R3, 0x30c20 ;  /* 0x00030c2003037836 */ /* 0x000fc60000000000 */
[C---:B------:R-:W-:Y:S02]  /*5c90*/  ISETP.NE.AND P0, PT, R5.reuse, 0x2, PT ;  /* 0x000000020500780c */ /* 0x040fe40003f05270 */
[----:B------:R-:W-:Y:S02]  /*5ca0*/  PRMT R3, RZ, 0x654, R3 ;  /* 0x00000654ff037816 */ /* 0x000fe40000000003 */
[----:B------:R-:W-:Y:S02]  /*5cb0*/  SEL R5, R5, RZ, P0 ;  /* 0x000000ff05057207 */ /* 0x000fe40000000000 */
[----:B------:R1:W-:Y:S02]  /*5cc0*/  SYNCS.ARRIVE.TRANS64.RED.A1T0 RZ, [R3+URZ], RZ ;  /* 0x000000ff03ff79a7 */ /* 0x0003e4000810043f */
[----:B-1----:R-:W-:-:S04]  /*5cd0*/  SEL R3, RZ, 0x1, P0 ;  /* 0x00000001ff037807 */ /* 0x002fc80000000000 */
[----:B------:R-:W-:Y:S02]  /*5ce0*/  LOP3.LUT R6, R6, R3, RZ, 0x3c, !PT ;  /* 0x0000000306067212 */ /* 0x000fe400078e3cff */
[----:B--2---:R-:W-:-:S13]  /*5cf0*/  ISETP.GE.AND P1, PT, R7, R0, PT ;  /* 0x000000000700720c */ /* 0x004fda0003f26270 */
[----:B------:R-:W-:Y:S05]  /*5d00*/  @!P1 BRA `(.L_x_497) ;  /* 0xffffffbc00509947 */ /* 0x000fea000383ffff */
[----:B------:R-:W-:Y:S01]  /*5d10*/  ULDC UR4, c[0x0][0x740] ;  /* 0x0001d00000047ab9 */ /* 0x000fe20000000800 */
[----:B------:R-:W-:Y:S01]  /*5d20*/  PLOP3.LUT P0, PT, PT, PT, PT, 0x8, 0x0 ;  /* 0x000000000000781c */ /* 0x000fe20003f0e170 */
        /* <DEDUP_REMOVED lines=31> */
[----:B------:R-:W-:-:S07]  /*5f20*/  FMUL.FTZ R183, R183, UR4 ;  /* 0x00000004b7b77c20 */ /* 0x000fce0008410000 */
.L_x_479:
[----:B------:R-:W-:Y:S05]  /*5f30*/  @P0 BRA `(.L_x_498) ;  /* 0x0000001000900947 */ /* 0x000fea0003800000 */
[----:B------:R-:W2:Y:S01]  /*5f40*/  LDL R25, [R1+0x20] ;  /* 0x0000200001197983 */ /* 0x000ea20000100800 */
[----:B------:R-:W3:Y:S01]  /*5f50*/  S2UR UR5, SR_CgaCtaId ;  /* 0x00000000000579c3 */ /* 0x000ee20000008800 */
[----:B------:R-:W-:Y:S01]  /*5f60*/  UMOV UR4, 0x400 ;  /* 0x0000040000047882 */ /* 0x000fe20000000000 */
[----:B------:R-:W-:Y:S01]  /*5f70*/  F2FP.BF16.F32.PACK_AB R184, R185, R184 ;  /* 0x000000b8b9b8723e */ /* 0x000fe200000010ff */
[----:B------:R-:W4:Y:S01]  /*5f80*/  S2R R0, SR_TID.X ;  /* 0x0000000000007919 */ /* 0x000f220000002100 */
[----:B------:R-:W-:Y:S02]  /*5f90*/  F2FP.BF16.F32.PACK_AB R185, R187, R186 ;  /* 0x000000babbb9723e */ /* 0x000fe400000010ff */
[----:B------:R-:W-:Y:S02]  /*5fa0*/  F2FP.BF16.F32.PACK_AB R192, R193, R192 ;  /* 0x000000c0c1c0723e */ /* 0x000fe400000010ff */
[----:B------:R-:W1:Y:S01]  /*5fb0*/  LDC.64 R8, c[0x0][0x870] ;  /* 0x00021c00ff087b82 */ /* 0x000e620000000a00 */
        /* <DEDUP_REMOVED lines=8> */
[----:B---3--:R-:W-:Y:S01]  /*6040*/  ULEA UR4, UR5, UR4, 0x18 ;  /* 0x0000000405047291 */ /* 0x008fe2000f8ec03f */
[----:B------:R-:W-:Y:S02]  /*6050*/  F2FP.BF16.F32.PACK_AB R194, R197, R196 ;  /* 0x000000c4c5c2723e */ /* 0x000fe400000010ff */
[----:B------:R-:W-:Y:S01]  /*6060*/  F2FP.BF16.F32.PACK_AB R176, R177, R176 ;  /* 0x000000b0b1b0723e */ /* 0x000fe200000010ff */
[----:B------:R-:W-:Y:S01]  /*6070*/  BAR.SYNC.DEFER_BLOCKING 0x1, 0x100 ;  /* 0x0044000000007b1d */ /* 0x000fe20000010000 */
[----:B------:R-:W-:Y:S02]  /*6080*/  F2FP.BF16.F32.PACK_AB R195, R199, R198 ;  /* 0x000000c6c7c3723e */ /* 0x000fe400000010ff */
[----:B------:R-:W-:Y:S02]  /*6090*/  F2FP.BF16.F32.PACK_AB R201, R203, R202 ;  /* 0x000000cacbc9723e */ /* 0x000fe400000010ff */
[----:B------:R-:W-:-:S03]  /*60a0*/  F2FP.BF16.F32.PACK_AB R202, R205, R204 ;  /* 0x000000cccdca723e */ /* 0x000fc600000010ff */
[----:B------:R-:W3:Y:S01]  /*60b0*/  LDC.64 R22, c[0x0][0x850] ;  /* 0x00021400ff167b82 */ /* 0x000ee20000000a00 */
[----:B----4-:R-:W-:Y:S01]  /*60c0*/  VIADD R11, R0, 0xffffff80 ;  /* 0xffffff80000b7836 */ /* 0x010fe20000000000 */
[----:B------:R-:W-:Y:S02]  /*60d0*/  F2FP.BF16.F32.PACK_AB R203, R207, R206 ;  /* 0x000000cecfcb723e */ /* 0x000fe400000010ff */
[----:B------:R-:W-:Y:S02]  /*60e0*/  F2FP.BF16.F32.PACK_AB R209, R211, R210 ;  /* 0x000000d2d3d1723e */ /* 0x000fe400000010ff */
[----:B------:R-:W-:Y:S02]  /*60f0*/  SHF.R.S32.HI R10, RZ, 0x1f, R11 ;  /* 0x0000001fff0a7819 */ /* 0x000fe4000001140b */
[----:B------:R-:W-:Y:S02]  /*6100*/  F2FP.BF16.F32.PACK_AB R210, R213, R212 ;  /* 0x000000d4d5d2723e */ /* 0x000fe400000010ff */
[----:B------:R-:W-:-:S02]  /*6110*/  LEA.HI R7, R10, R11, RZ, 0x4 ;  /* 0x0000000b0a077211 */ /* 0x000fc400078f20ff */
[----:B------:R-:W-:Y:S02]  /*6120*/  LEA.HI R4, R10, R11, RZ, 0x5 ;  /* 0x0000000b0a047211 */ /* 0x000fe400078f28ff */
[----:B------:R-:W-:Y:S02]  /*6130*/  LOP3.LUT R0, R7, 0xfffffff0, RZ, 0xc0, !PT ;  /* 0xfffffff007007812 */ /* 0x000fe400078ec0ff */
[----:B------:R-:W-:Y:S02]  /*6140*/  SHF.R.U32.HI R7, RZ, 0x1, R7 ;  /* 0x00000001ff077819 */ /* 0x000fe40000011607 */
[----:B------:R-:W-:Y:S01]  /*6150*/  F2FP.BF16.F32.PACK_AB R211, R215, R214 ;  /* 0x000000d6d7d3723e */ /* 0x000fe200000010ff */
[----:B------:R-:W-:Y:S01]  /*6160*/  IMAD.IADD R0, R11, 0x1, -R0 ;  /* 0x000000010b007824 */ /* 0x000fe200078e0a00 */
[----:B------:R-:W-:Y:S02]  /*6170*/  F2FP.BF16.F32.PACK_AB R153, R155, R154 ;  /* 0x0000009a9b99723e */ /* 0x000fe400000010ff */
[----:B------:R-:W-:-:S02]  /*6180*/  F2FP.BF16.F32.PACK_AB R154, R157, R156 ;  /* 0x0000009c9d9a723e */ /* 0x000fc400000010ff */
[----:B-1----:R-:W-:Y:S02]  /*6190*/  SHF.R.S32.HI R3, RZ, 0x1f, R0 ;  /* 0x0000001fff037819 */ /* 0x002fe40000011400 */
[----:B------:R-:W-:Y:S02]  /*61a0*/  F2FP.BF16.F32.PACK_AB R155, R159, R158 ;  /* 0x0000009e9f9b723e */ /* 0x000fe400000010ff */
[----:B------:R-:W-:Y:S02]  /*61b0*/  LEA.HI R3, R3, R0, RZ, 0x3 ;  /* 0x0000000003037211 */ /* 0x000fe400078f18ff */
[----:B------:R-:W-:Y:S02]  /*61c0*/  F2FP.BF16.F32.PACK_AB R161, R163, R162 ;  /* 0x000000a2a3a1723e */ /* 0x000fe400000010ff */
[C---:B------:R-:W-:Y:S01]  /*61d0*/  LOP3.LUT R5, R3.reuse, 0xfffffff8, RZ, 0xc0, !PT ;  /* 0xfffffff803057812 */ /* 0x040fe200078ec0ff */
[----:B------:R-:W-:Y:S01]  /*61e0*/  IMAD.SHL.U32 R3, R3, 0x40, RZ ;  /* 0x0000004003037824 */ /* 0x000fe200078e00ff */
[----:B------:R-:W-:-:S02]  /*61f0*/  F2FP.BF16.F32.PACK_AB R162, R165, R164 ;  /* 0x000000a4a5a2723e */ /* 0x000fc400000010ff */
[----:B------:R-:W-:Y:S02]  /*6200*/  IADD3 R5, R0, -R5, RZ ;  /* 0x8000000500057210 */ /* 0x000fe40007ffe0ff */
[----:B------:R-:W-:Y:S02]  /*6210*/  LOP3.LUT R3, R3, 0x7ffffe00, RZ, 0xc0, !PT ;  /* 0x7ffffe0003037812 */ /* 0x000fe400078ec0ff */
[C---:B------:R-:W-:Y:S01]  /*6220*/  R2P PR, R5.reuse, 0x6 ;  /* 0x0000000605007804 */ /* 0x040fe20000000000 */
[----:B------:R-:W-:Y:S01]  /*6230*/  IMAD.SHL.U32 R0, R5, 0x40, RZ ;  /* 0x0000004005007824 */ /* 0x000fe200078e00ff */
[----:B------:R-:W-:Y:S01]  /*6240*/  ISETP.NE.U32.AND P4, PT, R8, RZ, PT ;  /* 0x000000ff0800720c */ /* 0x000fe20003f85070 */
[----:B------:R-:W-:Y:S01]  /*6250*/  IMAD.MOV.U32 R5, RZ, RZ, 0x20 ;  /* 0x00000020ff057424 */ /* 0x000fe200078e00ff */
[----:B------:R-:W-:Y:S02]  /*6260*/  F2FP.BF16.F32.PACK_AB R163, R167, R166 ;  /* 0x000000a6a7a3723e */ /* 0x000fe400000010ff */
[----:B------:R-:W-:-:S02]  /*6270*/  LOP3.LUT R0, R0, 0x1c0, RZ, 0xc0, !PT ;  /* 0x000001c000007812 */ /* 0x000fc400078ec0ff */
[----:B------:R-:W-:Y:S02]  /*6280*/  SEL R5, R5, 0xffffffe0, !P1 ;  /* 0xffffffe005057807 */ /* 0x000fe40004800000 */
[----:B------:R-:W-:Y:S02]  /*6290*/  LOP3.LUT R7, R0, 0x8, R7, 0xf8, !PT ;  /* 0x0000000800077812 */ /* 0x000fe400078ef807 */
[----:B------:R-:W-:Y:S01]  /*62a0*/  SHF.R.U32.HI R2, RZ, 0x3, R0 ;  /* 0x00000003ff027819 */ /* 0x000fe20000011600 */
[----:B------:R-:W-:Y:S01]  /*62b0*/  IMAD.SHL.U32 R0, R4, 0x20, RZ ;  /* 0x0000002004007824 */ /* 0x000fe200078e00ff */
[----:B------:R-:W-:Y:S02]  /*62c0*/  F2FP.BF16.F32.PACK_AB R169, R171, R170 ;  /* 0x000000aaaba9723e */ /* 0x000fe400000010ff */
[----:B------:R-:W-:Y:S02]  /*62d0*/  LOP3.LUT R2, R7, R2, RZ, 0x3c, !PT ;  /* 0x0000000207027212 */ /* 0x000fe400078e3cff */
[----:B------:R-:W-:-:S02]  /*62e0*/  LOP3.LUT R0, R0, 0x7ffffc00, RZ, 0xc0, !PT ;  /* 0x7ffffc0000007812 */ /* 0x000fc400078ec0ff */
[----:B------:R-:W-:Y:S02]  /*62f0*/  F2FP.BF16.F32.PACK_AB R170, R173, R172 ;  /* 0x000000acadaa723e */ /* 0x000fe400000010ff */
[----:B------:R-:W-:Y:S02]  /*6300*/  IADD3 R0, R2, R3, R0 ;  /* 0x0000000302007210 */ /* 0x000fe40007ffe000 */
[----:B------:R-:W-:Y:S02]  /*6310*/  MOV R3, 0x40 ;  /* 0x0000004000037802 */ /* 0x000fe40000000f00 */
[----:B------:R-:W-:Y:S02]  /*6320*/  LEA R0, R0, UR4, 0x1 ;  /* 0x0000000400007c11 */ /* 0x000fe4000f8e08ff */
[----:B------:R-:W-:Y:S02]  /*6330*/  SEL R3, R3, 0xffffffc0, !P2 ;  /* 0xffffffc003037807 */ /* 0x000fe40005000000 */
[--C-:B------:R-:W-:Y:S01]  /*6340*/  IADD3 R6, R5, 0x4000, R0.reuse ;  /* 0x0000400005067810 */ /* 0x100fe20007ffe000 */
[----:B------:R-:W-:Y:S01]  /*6350*/  STSM.16.M88.4 [R0+0x4000], R184 ;  /* 0x004000b800007844 */ /* 0x000fe20000000200 */
[----:B------:R-:W-:-:S02]  /*6360*/  IADD3 R8, R3, 0x4000, R0 ;  /* 0x0000400003087810 */ /* 0x000fc40007ffe000 */
[----:B------:R-:W-:Y:S01]  /*6370*/  F2FP.BF16.F32.PACK_AB R171, R175, R174 ;  /* 0x000000aeafab723e */ /* 0x000fe200000010ff */
[----:B------:R-:W-:Y:S01]  /*6380*/  STSM.16.M88.4 [R6], R192 ;  /* 0x000000c006007844 */ /* 0x000fe20000000200 */
[----:B------:R-:W-:Y:S01]  /*6390*/  F2FP.BF16.F32.PACK_AB R177, R179, R178 ;  /* 0x000000b2b3b1723e */ /* 0x000fe200000010ff */
[----:B------:R-:W-:Y:S01]  /*63a0*/  IMAD.IADD R7, R5, 0x1, R8 ;  /* 0x0000000105077824 */ /* 0x000fe200078e0208 */
[----:B------:R-:W-:Y:S01]  /*63b0*/  F2FP.BF16.F32.PACK_AB R178, R181, R180 ;  /* 0x000000b4b5b2723e */ /* 0x000fe200000010ff */
[----:B------:R-:W-:Y:S01]  /*63c0*/  STSM.16.M88.4 [R8], R200 ;  /* 0x000000c808007844 */ /* 0x000fe20000000200 */
[----:B------:R-:W-:Y:S01]  /*63d0*/  F2FP.BF16.F32.PACK_AB R179, R183, R182 ;  /* 0x000000b6b7b3723e */ /* 0x000fe200000010ff */
[----:B------:R-:W2:Y:S01]  /*63e0*/  LDC.64 R2, c[0x0][0x870] ;  /* 0x00021c00ff027b82 */ /* 0x000ea20000000a00 */
[----:B------:R-:W-:Y:S01]  /*63f0*/  ISETP.NE.AND.EX P4, PT, R9, RZ, PT, P4 ;  /* 0x000000ff0900720c */ /* 0x000fe20003f85340 */
[----:B------:R-:W-:Y:S04]  /*6400*/  STSM.16.M88.4 [R7], R208 ;  /* 0x000000d007007844 */ /* 0x000fe80000000200 */
[----:B------:R1:W-:Y:S04]  /*6410*/  STSM.16.M88.4 [R0], R152 ;  /* 0x0000009800007844 */ /* 0x0003e80000000200 */
[----:B------:R4:W-:Y:S04]  /*6420*/  STSM.16.M88.4 [R6+-0x4000], R160 ;  /* 0xffc000a006007844 */ /* 0x0009e80000000200 */
[----:B------:R-:W-:Y:S04]  /*6430*/  STSM.16.M88.4 [R8+-0x4000], R168 ;  /* 0xffc000a808007844 */ /* 0x000fe80000000200 */
[----:B------:R3:W-:Y:S01]  /*6440*/  STSM.16.M88.4 [R7+-0x4000], R176 ;  /* 0xffc000b007007844 */ /* 0x0007e20000000200 */
[----:B--2---:R-:W-:Y:S01]  /*6450*/  IMAD.WIDE R4, R25, 0x4, R2 ;  /* 0x0000000419047825 */ /* 0x004fe200078e0202 */
[----:B------:R-:W-:Y:S08]  /*6460*/  BAR.SYNC.DEFER_BLOCKING 0x1, 0x100 ;  /* 0x0044000000007b1d */ /* 0x000ff00000010000 */
[----:B------:R-:W2:Y:S01]  /*6470*/  LDC.64 R2, c[0x0][0x878] ;  /* 0x00021e00ff027b82 */ /* 0x000ea20000000a00 */
[----:B------:R-:W3:Y:S01]  /*6480*/  @P4 LDG.E R9, desc[UR38][R4.64] ;  /* 0x0000002604094981 */ /* 0x000ee2000c1e1900 */
[----:B------:R-:W-:Y:S01]  /*6490*/  ULDC UR5, c[0x0][0x808] ;  /* 0x0002020000057ab9 */ /* 0x000fe20000000800 */
[----:B------:R-:W-:Y:S01]  /*64a0*/  LEA.HI R19, R10, R11, RZ, 0x3 ;  /* 0x0000000b0a137211 */ /* 0x000fe200078f18ff */
[----:B-1----:R-:W-:Y:S01]  /*64b0*/  IMAD.U32 R0, RZ, RZ, UR5 ;  /* 0x00000005ff007e24 */ /* 0x002fe2000f8e00ff */
[----:B--2---:R-:W-:-:S04]  /*64c0*/  ISETP.NE.U32.AND P0, PT, R2, RZ, PT ;  /* 0x000000ff0200720c */ /* 0x004fc80003f05070 */
[----:B------:R-:W-:-:S13]  /*64d0*/  ISETP.NE.AND.EX P0, PT, R3, RZ, PT, P0 ;  /* 0x000000ff0300720c */ /* 0x000fda0003f05300 */
[----:B------:R-:W1:Y:S01]  /*64e0*/  @P0 LDC.64 R2, c[0x0][0x878] ;  /* 0x00021e00ff020b82 */ /* 0x000e620000000a00 */
[----:B----4-:R-:W-:Y:S02]  /*64f0*/  LOP3.LUT R6, R19, 0x1ffffff8, RZ, 0xc0, !PT ;  /* 0x1ffffff813067812 */ /* 0x010fe400078ec0ff */
[----:B------:R-:W-:-:S05]  /*6500*/  SHF.R.S32.HI R19, RZ, 0x3, R19 ;  /* 0x00000003ff137819 */ /* 0x000fca0000011413 */
[----:B------:R-:W2:Y:S01]  /*6510*/  S2UR UR5, SR_CTAID.Y ;  /* 0x00000000000579c3 */ /* 0x000ea20000002600 */
[----:B------:R-:W4:Y:S01]  /*6520*/  S2R R27, SR_CTAID.X ;  /* 0x00000000001b7919 */ /* 0x000f220000002500 */
[----:B------:R-:W-:Y:S01]  /*6530*/  IADD3 R6, R11, -R6, RZ ;  /* 0x800000060b067210 */ /* 0x000fe20007ffe0ff */
[----:B---3--:R-:W-:-:S04]  /*6540*/  IMAD.SHL.U32 R7, R19, 0x40, RZ ;  /* 0x0000004013077824 */ /* 0x008fc800078e00ff */
[----:B------:R-:W-:Y:S01]  /*6550*/  IMAD.SHL.U32 R20, R6, 0x8, RZ ;  /* 0x0000000806147824 */ /* 0x000fe200078e00ff */
[----:B------:R-:W-:Y:S01]  /*6560*/  LOP3.LUT R7, R7, 0x1c0, RZ, 0xc0, !PT ;  /* 0x000001c007077812 */ /* 0x000fe200078ec0ff */
[----:B-1----:R-:W-:-:S05]  /*6570*/  @P0 IMAD.WIDE R2, R25, 0x4, R2 ;  /* 0x0000000419020825 */ /* 0x002fca00078e0202 */
[----:B------:R1:W5:Y:S01]  /*6580*/  @P0 LDG.E R0, desc[UR38][R2.64] ;  /* 0x0000002602000981 */ /* 0x000362000c1e1900 */
[----:B--2---:R-:W-:Y:S01]  /*6590*/  USHF.R.S32.HI UR6, URZ, 0x1f, UR5 ;  /* 0x0000001f3f067899 */ /* 0x004fe20008011405 */
[----:B-1----:R-:W-:Y:S02]  /*65a0*/  LEA.HI R3, R10, R11, RZ, 0x6 ;  /* 0x0000000b0a037211 */ /* 0x002fe400078f30ff */
[----:B------:R-:W-:Y:S02]  /*65b0*/  LOP3.LUT R2, R7, 0x38, R20, 0xf8, !PT ;  /* 0x0000003807027812 */ /* 0x000fe400078ef814 */
[----:B------:R-:W-:Y:S01]  /*65c0*/  SHF.R.U32.HI R7, RZ, 0x3, R7 ;  /* 0x00000003ff077819 */ /* 0x000fe20000011607 */
[----:B------:R-:W-:-:S03]  /*65d0*/  IMAD.SHL.U32 R3, R3, 0x8, RZ ;  /* 0x0000000803037824 */ /* 0x000fc600078e00ff */
[----:B------:R-:W-:-:S04]  /*65e0*/  LOP3.LUT R2, R2, R7, RZ, 0x3c, !PT ;  /* 0x0000000702027212 */ /* 0x000fc800078e3cff */
[----:B------:R-:W-:Y:S02]  /*65f0*/  LOP3.LUT R6, R2, 0x7ffffe00, R3, 0xf8, !PT ;  /* 0x7ffffe0002067812 */ /* 0x000fe400078ef803 */
[----:B------:R-:W-:Y:S02]  /*6600*/  CS2R R2, SRZ ;  /* 0x0000000000027805 */ /* 0x000fe4000001ff00 */
[----:B------:R-:W-:Y:S01]  /*6610*/  @P4 SHF.R.S32.HI R8, RZ, 0x1f, R9 ;  /* 0x0000001fff084819 */ /* 0x000fe20000011409 */
[----:B----4-:R-:W-:Y:S06]  /*6620*/  @P0 BRA `(.L_x_499) ;  /* 0x0000000000100947 */ /* 0x010fec0003800000 */
[----:B------:R-:W-:Y:S05]  /*6630*/  @!P4 BRA `(.L_x_499) ;  /* 0x00000000000cc947 */ /* 0x000fea0003800000 */
[----:B------:R-:W2:Y:S04]  /*6640*/  LDG.E R7, desc[UR38][R4.64] ;  /* 0x0000002604077981 */ /* 0x000ea8000c1e1900 */
[----:B-----5:R-:W2:Y:S02]  /*6650*/  LDG.E R0, desc[UR38][R4.64+0x4] ;  /* 0x0000042604007981 */ /* 0x020ea4000c1e1900 */
[----:B--2---:R-:W-:-:S07]  /*6660*/  IADD3 R0, -R7, R0, RZ ;  /* 0x0000000007007210 */ /* 0x004fce0007ffe1ff */
.L_x_499:
[----:B------:R-:W-:Y:S01]  /*6670*/  LEA R30, R6, UR4, 0x1 ;  /* 0x00000004061e7c11 */ /* 0x000fe2000f8e08ff */
[----:B------:R-:W-:Y:S01]  /*6680*/  @P4 IMAD.MOV.U32 R2, RZ, RZ, R9 ;  /* 0x000000ffff024224 */ /* 0x000fe200078e0009 */
[----:B------:R-:W1:Y:S01]  /*6690*/  LDC.64 R34, c[0x0][0x820] ;  /* 0x00020800ff227b82 */ /* 0x000e620000000a00 */
[----:B------:R-:W-:Y:S01]  /*66a0*/  @P4 IMAD.MOV.U32 R3, RZ, RZ, R8 ;  /* 0x000000ffff034224 */ /* 0x000fe200078e0008 */
[----:B------:R-:W-:Y:S01]  /*66b0*/  SHF.R.S32.HI R21, RZ, 0x1f, R20 ;  /* 0x0000001fff157819 */ /* 0x000fe20000011414 */
[----:B------:R2:W3:Y:S01]  /*66c0*/  LDS.128 R12, [R30+0x1000] ;  /* 0x001000001e0c7984 */ /* 0x0004e20000000c00 */
[----:B-----5:R-:W-:Y:S01]  /*66d0*/  IMAD R0, R27, -0x80, R0 ;  /* 0xffffff801b007824 */ /* 0x020fe200078e0200 */
[----:B------:R-:W-:Y:S01]  /*66e0*/  ULDC UR4, c[0x0][0x83c] ;  /* 0x00020f0000047ab9 */ /* 0x000fe20000000800 */
[----:B------:R-:W-:Y:S01]  /*66f0*/  IMAD R18, R22, UR6, RZ ;  /* 0x0000000616127c24 */ /* 0x000fe2000f8e02ff */
[----:B------:R2:W4:Y:S01]  /*6700*/  LDS.128 R8, [R30+0x2000] ;  /* 0x002000001e087984 */ /* 0x0005220000000c00 */
[----:B------:R-:W-:Y:S01]  /*6710*/  VIADD R16, R19, 0x20 ;  /* 0x0000002013107836 */ /* 0x000fe20000000000 */
[----:B------:R-:W-:Y:S01]  /*6720*/  VIMNMX R24, R0, 0x80, PT ;  /* 0x0000008000187848 */ /* 0x000fe20003fe0100 */
[----:B------:R-:W-:Y:S01]  /*6730*/  IMAD R23, R23, UR5, R18 ;  /* 0x0000000517177c24 */ /* 0x000fe2000f8e0212 */
[----:B------:R2:W1:Y:S01]  /*6740*/  LDS.128 R4, [R30+0x3000] ;  /* 0x003000001e047984 */ /* 0x0004620000000c00 */
[----:B------:R-:W-:Y:S01]  /*6750*/  SHF.R.S32.HI R18, RZ, 0x1f, R25 ;  /* 0x0000001fff127819 */ /* 0x000fe20000011419 */
[----:B------:R-:W-:Y:S01]  /*6760*/  ULDC.64 UR8, c[0x0][0x858] ;  /* 0x0002160000087ab9 */ /* 0x000fe20000000a00 */
[-C--:B------:R-:W-:Y:S01]  /*6770*/  ISETP.GE.AND P3, PT, R19, R24.reuse, PT ;  /* 0x000000181300720c */ /* 0x080fe20003f66270 */
[----:B------:R-:W-:Y:S01]  /*6780*/  BSSY B0, `(.L_x_500) ;  /* 0x0000020000007945 */ /* 0x000fe20003800000 */
[----:B------:R-:W-:Y:S01]  /*6790*/  ISETP.GE.AND P2, PT, R16, R24, PT ;  /* 0x000000181000720c */ /* 0x000fe20003f46270 */
[----:B------:R-:W-:Y:S01]  /*67a0*/  IMAD.WIDE.U32 R16, R22, UR5, R20 ;  /* 0x0000000516107c25 */ /* 0x000fe2000f8e0014 */
[----:B------:R-:W-:-:S02]  /*67b0*/  ISETP.GE.OR P6, PT, R20, UR4, P3 ;  /* 0x0000000414007c0c */ /* 0x000fc40009fc6670 */
[----:B------:R-:W-:Y:S01]  /*67c0*/  IADD3 R0, R19, 0x40, RZ ;  /* 0x0000004013007810 */ /* 0x000fe20007ffe0ff */
[----:B------:R-:W-:Y:S01]  /*67d0*/  IMAD.IADD R17, R17, 0x1, R23 ;  /* 0x0000000111117824 */ /* 0x000fe200078e0217 */
[----:B------:R-:W-:Y:S02]  /*67e0*/  SEL R36, R18, RZ, !P4 ;  /* 0x000000ff12247207 */ /* 0x000fe40006000000 */
[----:B------:R-:W-:Y:S02]  /*67f0*/  IADD3 R2, P0, R19, R2, RZ ;  /* 0x0000000213027210 */ /* 0x000fe40007f1e0ff */
[-C--:B------:R-:W-:Y:S01]  /*6800*/  ISETP.GE.AND P1, PT, R0, R24.reuse, PT ;  /* 0x000000180000720c */ /* 0x080fe20003f26270 */
[----:B------:R-:W-:Y:S01]  /*6810*/  IMAD R0, R36, UR8, RZ ;  /* 0x0000000824007c24 */ /* 0x000fe2000f8e02ff */
[----:B------:R-:W-:Y:S02]  /*6820*/  SEL R33, R25, RZ, !P4 ;  /* 0x000000ff19217207 */ /* 0x000fe40006000000 */
[C---:B------:R-:W-:Y:S01]  /*6830*/  LEA.HI.X.SX32 R3, R19.reuse, R3, 0x1, P0 ;  /* 0x0000000313037211 */ /* 0x040fe200000f0eff */
[----:B------:R-:W-:Y:S01]  /*6840*/  VIADD R19, R19, 0x60 ;  /* 0x0000006013137836 */ /* 0x000fe20000000000 */
[C---:B------:R-:W-:Y:S01]  /*6850*/  ISETP.GE.OR P5, PT, R20.reuse, UR4, P2 ;  /* 0x0000000414007c0c */ /* 0x040fe200097a6670 */
[C---:B------:R-:W-:Y:S01]  /*6860*/  IMAD R23, R33.reuse, UR9, R0 ;  /* 0x0000000921177c24 */ /* 0x040fe2000f8e0200 */
[----:B------:R-:W-:Y:S01]  /*6870*/  ISETP.GE.OR P4, PT, R20, UR4, P1 ;  /* 0x0000000414007c0c */ /* 0x000fe20008f86670 */
[----:B------:R-:W-:Y:S01]  /*6880*/  IMAD.WIDE.U32 R28, R33, UR8, R16 ;  /* 0x00000008211c7c25 */ /* 0x000fe2000f8e0010 */
[----:B------:R-:W-:-:S03]  /*6890*/  ISETP.GE.AND P0, PT, R19, R24, PT ;  /* 0x000000181300720c */ /* 0x000fc60003f06270 */
[----:B------:R-:W-:-:S04]  /*68a0*/  IMAD.WIDE R26, R27, 0x80, R2 ;  /* 0x000000801b1a7825 */ /* 0x000fc800078e0202 */
[----:B------:R-:W-:Y:S01]  /*68b0*/  IMAD.IADD R23, R29, 0x1, R23 ;  /* 0x000000011d177824 */ /* 0x000fe200078e0217 */
[----:B--23--:R-:W-:Y:S06]  /*68c0*/  @P6 BRA `(.L_x_501) ;  /* 0x00000000002c6947 */ /* 0x00cfec0003800000 */
[----:B------:R-:W2:Y:S01]  /*68d0*/  LDS.128 R16, [R30+0x4000] ;  /* 0x004000001e107984 */ /* 0x000ea20000000c00 */
[----:B------:R-:W-:Y:S01]  /*68e0*/  ULDC.64 UR8, c[0x0][0x848] ;  /* 0x0002120000087ab9 */ /* 0x000fe20000000a00 */
[----:B------:R-:W-:Y:S01]  /*68f0*/  MOV R22, R28 ;  /* 0x0000001c00167202 */ /* 0x000fe20000000f00 */
[----:B------:R-:W-:-:S04]  /*6900*/  IMAD R25, R27, UR8, RZ ;  /* 0x000000081b197c24 */ /* 0x000fc8000f8e02ff */
[----:B------:R-:W-:-:S04]  /*6910*/  IMAD.WIDE.U32 R2, R26, UR8, R22 ;  /* 0x000000081a027c25 */ /* 0x000fc8000f8e0016 */
[----:B------:R-:W-:Y:S01]  /*6920*/  IMAD R25, R26, UR9, R25 ;  /* 0x000000091a197c24 */ /* 0x000fe2000f8e0219 */
[----:B------:R-:W-:Y:S02]  /*6930*/  ULDC.64 UR8, c[0x0][0x830] ;  /* 0x00020c0000087ab9 */ /* 0x000fe40000000a00 */
[----:B------:R-:W-:Y:S01]  /*6940*/  LEA R24, P6, R2, UR8, 0x1 ;  /* 0x0000000802187c11 */ /* 0x000fe2000f8c08ff */
[----:B------:R-:W-:-:S05]  /*6950*/  IMAD.IADD R3, R3, 0x1, R25 ;  /* 0x0000000103037824 */ /* 0x000fca00078e0219 */
[----:B------:R-:W-:-:S05]  /*6960*/  LEA.HI.X R25, R2, UR9, R3, 0x1, P6 ;  /* 0x0000000902197c11 */ /* 0x000fca000b0f0c03 */
[----:B--2---:R2:W-:Y:S02]  /*6970*/  STG.E.128 desc[UR38][R24.64], R16 ;  /* 0x0000001018007986 */ /* 0x0045e4000c101d26 */
.L_x_501:
[----:B------:R-:W-:Y:S05]  /*6980*/  BSYNC B0 ;  /* 0x0000000000007941 */ /* 0x000fea0003800000 */
.L_x_500:
[----:B--2---:R2:W3:Y:S01]  /*6990*/  LDS.128 R16, [R30+0x5000] ;  /* 0x005000001e107984 */ /* 0x0044e20000000c00 */
[----:B------:R-:W-:Y:S01]  /*69a0*/  BSSY B0, `(.L_x_502) ;  /* 0x0000010000007945 */ /* 0x000fe20003800000 */
[----:B------:R-:W-:-:S03]  /*69b0*/  ISETP.GE.OR P6, PT, R20, UR4, P0 ;  /* 0x0000000414007c0c */ /* 0x000fc600087c6670 */
[----:B------:R-:W-:Y:S10]  /*69c0*/  @P5 BRA `(.L_x_503) ;  /* 0x0000000000345947 */ /* 0x000ff40003800000 */
[----:B------:R-:W-:Y:S01]  /*69d0*/  IADD3 R25, P5, R26, 0x20, RZ ;  /* 0x000000201a197810 */ /* 0x000fe20007fbe0ff */
[----:B------:R-:W-:Y:S01]  /*69e0*/  ULDC.64 UR8, c[0x0][0x848] ;  /* 0x0002120000087ab9 */ /* 0x000fe20000000a00 */
[----:B------:R-:W-:Y:S01]  /*69f0*/  MOV R3, R23 ;  /* 0x0000001700037202 */ /* 0x000fe20000000f00 */
[----:B------:R-:W-:Y:S02]  /*6a00*/  IMAD.MOV.U32 R2, RZ, RZ, R28 ;  /* 0x000000ffff027224 */ /* 0x000fe400078e001c */
[----:B------:R-:W-:Y:S02]  /*6a10*/  IMAD.X R0, RZ, RZ, R27, P5 ;  /* 0x000000ffff007224 */ /* 0x000fe400028e061b */
[----:B------:R-:W-:-:S04]  /*6a20*/  IMAD.WIDE.U32 R2, R25, UR8, R2 ;  /* 0x0000000819027c25 */ /* 0x000fc8000f8e0002 */
[----:B------:R-:W-:-:S04]  /*6a30*/  IMAD R0, R0, UR8, RZ ;  /* 0x0000000800007c24 */ /* 0x000fc8000f8e02ff */
[----:B------:R-:W-:Y:S01]  /*6a40*/  IMAD R25, R25, UR9, R0 ;  /* 0x0000000919197c24 */ /* 0x000fe2000f8e0200 */
[----:B------:R-:W-:Y:S02]  /*6a50*/  ULDC.64 UR8, c[0x0][0x830] ;  /* 0x00020c0000087ab9 */ /* 0x000fe40000000a00 */
[----:B------:R-:W-:Y:S01]  /*6a60*/  LEA R24, P5, R2, UR8, 0x1 ;  /* 0x0000000802187c11 */ /* 0x000fe2000f8a08ff */
[----:B------:R-:W-:-:S05]  /*6a70*/  IMAD.IADD R3, R3, 0x1, R25 ;  /* 0x0000000103037824 */ /* 0x000fca00078e0219 */
[----:B------:R-:W-:-:S05]  /*6a80*/  LEA.HI.X R25, R2, UR9, R3, 0x1, P5 ;  /* 0x0000000902197c11 */ /* 0x000fca000a8f0c03 */
[----:B---3--:R3:W-:Y:S02]  /*6a90*/  STG.E.128 desc[UR38][R24.64], R16 ;  /* 0x0000001018007986 */ /* 0x0087e4000c101d26 */
.L_x_503:
[----:B------:R-:W-:Y:S05]  /*6aa0*/  BSYNC B0 ;  /* 0x0000000000007941 */ /* 0x000fea0003800000 */
.L_x_502:
[----:B---3--:R3:W2:Y:S01]  /*6ab0*/  LDS.128 R16, [R30+0x6000] ;  /* 0x006000001e107984 */ /* 0x0086a20000000c00 */
[----:B------:R-:W-:Y:S01]  /*6ac0*/  BSSY B0, `(.L_x_504) ;  /* 0x0000010000007945 */ /* 0x000fe20003800000 */
[----:B-1----:R-:W-:-:S03]  /*6ad0*/  IMAD R32, R34, UR6, RZ ;  /* 0x0000000622207c24 */ /* 0x002fc6000f8e02ff */
[----:B------:R-:W-:Y:S05]  /*6ae0*/  @P4 BRA `(.L_x_505) ;  /* 0x0000000000344947 */ /* 0x000fea0003800000 */
        /* <DEDUP_REMOVED lines=12> */
[----:B--2---:R1:W-:Y:S02]  /*6bb0*/  STG.E.128 desc[UR38][R24.64], R16 ;  /* 0x0000001018007986 */ /* 0x0043e4000c101d26 */
.L_x_505:
[----:B------:R-:W-:Y:S05]  /*6bc0*/  BSYNC B0 ;  /* 0x0000000000007941 */ /* 0x000fea0003800000 */
.L_x_504:
[----:B-12---:R1:W2:Y:S01]  /*6bd0*/  LDS.128 R16, [R30+0x7000] ;  /* 0x007000001e107984 */ /* 0x0062a20000000c00 */
[----:B------:R-:W-:Y:S01]  /*6be0*/  BSSY B0, `(.L_x_506) ;  /* 0x0000011000007945 */ /* 0x000fe20003800000 */
[----:B------:R-:W-:Y:S02]  /*6bf0*/  IMAD R31, R35, UR5, R32 ;  /* 0x00000005231f7c24 */ /* 0x000fe4000f8e0220 */
[----:B------:R-:W-:Y:S01]  /*6c00*/  IMAD.WIDE.U32 R24, R34, UR5, R20 ;  /* 0x0000000522187c25 */ /* 0x000fe2000f8e0014 */
[----:B------:R-:W-:Y:S06]  /*6c10*/  @P6 BRA `(.L_x_507) ;  /* 0x0000000000346947 */ /* 0x000fec0003800000 */
        /* <DEDUP_REMOVED lines=13> */
.L_x_507:
[----:B------:R-:W-:Y:S05]  /*6cf0*/  BSYNC B0 ;  /* 0x0000000000007941 */ /* 0x000fea0003800000 */
.L_x_506:
[----:B--2---:R2:W1:Y:S01]  /*6d00*/  LDS.128 R16, [R30] ;  /* 0x000000001e107984 */ /* 0x0044620000000c00 */
[----:B------:R-:W-:Y:S01]  /*6d10*/  ULDC UR6, c[0x0][0x80c] ;  /* 0x0002030000067ab9 */ /* 0x000fe20000000800 */
[----:B------:R-:W-:Y:S01]  /*6d20*/  ULDC.64 UR4, c[0x0][0x828] ;  /* 0x00020a0000047ab9 */ /* 0x000fe20000000a00 */
[----:B------:R-:W-:Y:S01]  /*6d30*/  ISETP.GE.OR P3, PT, R20, UR6, P3 ;  /* 0x0000000614007c0c */ /* 0x000fe20009f66670 */
[----:B------:R-:W-:Y:S01]  /*6d40*/  IMAD.IADD R25, R25, 0x1, R31 ;  /* 0x0000000119197824 */ /* 0x000fe200078e021f */
[----:B------:R-:W-:Y:S01]  /*6d50*/  BSSY B0, `(.L_x_508) ;  /* 0x0000013000007945 */ /* 0x000fe20003800000 */
[----:B------:R-:W-:Y:S01]  /*6d60*/  IMAD R0, R36, UR4, RZ ;  /* 0x0000000424007c24 */ /* 0x000fe2000f8e02ff */
[C---:B------:R-:W-:Y:S01]  /*6d70*/  ISETP.GE.OR P2, PT, R20.reuse, UR6, P2 ;  /* 0x0000000614007c0c */ /* 0x040fe20009746670 */
[C---:B------:R-:W-:Y:S01]  /*6d80*/  IMAD.WIDE.U32 R24, R33.reuse, UR4, R24 ;  /* 0x0000000421187c25 */ /* 0x040fe2000f8e0018 */
[C---:B------:R-:W-:Y:S02]  /*6d90*/  ISETP.GE.OR P1, PT, R20.reuse, UR6, P1 ;  /* 0x0000000614007c0c */ /* 0x040fe40008f26670 */
[----:B------:R-:W-:Y:S01]  /*6da0*/  ISETP.GE.OR P0, PT, R20, UR6, P0 ;  /* 0x0000000614007c0c */ /* 0x000fe20008706670 */
[----:B------:R-:W-:-:S04]  /*6db0*/  IMAD R21, R33, UR5, R0 ;  /* 0x0000000521157c24 */ /* 0x000fc8000f8e0200 */
[----:B------:R-:W-:Y:S01]  /*6dc0*/  IMAD.IADD R21, R25, 0x1, R21 ;  /* 0x0000000119157824 */ /* 0x000fe200078e0215 */
[----:B------:R-:W-:Y:S07]  /*6dd0*/  @P3 BRA `(.L_x_509) ;  /* 0x0000000000283947 */ /* 0x000fee0003800000 */
        /* <DEDUP_REMOVED lines=9> */
[----:B-1----:R1:W-:Y:S02]  /*6e70*/  STG.E.128 desc[UR38][R22.64], R16 ;  /* 0x0000001016007986 */ /* 0x0023e4000c101d26 */
.L_x_509:
[----:B------:R-:W-:Y:S05]  /*6e80*/  BSYNC B0 ;  /* 0x0000000000007941 */ /* 0x000fea0003800000 */
.L_x_508:
[----:B------:R-:W-:Y:S04]  /*6e90*/  BSSY B0, `(.L_x_510) ;  /* 0x000000f000007945 */ /* 0x000fe80003800000 */
[----:B------:R-:W-:Y:S05]  /*6ea0*/  @P2 BRA `(.L_x_511) ;  /* 0x0000000000342947 */ /* 0x000fea0003800000 */
[----:B-1----:R-:W-:Y:S01]  /*6eb0*/  IADD3 R17, P2, R26, 0x20, RZ ;  /* 0x000000201a117810 */ /* 0x002fe20007f5e0ff */
        /* <DEDUP_REMOVED lines=11> */
[----:B------:R1:W-:Y:S02]  /*6f70*/  STG.E.128 desc[UR38][R16.64], R12 ;  /* 0x0000000c10007986 */ /* 0x0003e4000c101d26 */
.L_x_511:
[----:B------:R-:W-:Y:S05]  /*6f80*/  BSYNC B0 ;  /* 0x0000000000007941 */ /* 0x000fea0003800000 */
.L_x_510:
        /* <DEDUP_REMOVED lines=14> */
[----:B----4-:R1:W-:Y:S02]  /*7070*/  STG.E.128 desc[UR38][R12.64], R8 ;  /* 0x000000080c007986 */ /* 0x0103e4000c101d26 */
.L_x_513:
[----:B------:R-:W-:Y:S05]  /*7080*/  BSYNC B0 ;  /* 0x0000000000007941 */ /* 0x000fea0003800000 */
.L_x_512:
[----:B------:R-:W-:Y:S05]  /*7090*/  @P0 BRA `(.L_x_474) ;  /* 0x0000003800d40947 */ /* 0x000fea0003800000 */
[----:B-1--4-:R-:W-:Y:S01]  /*70a0*/  IADD3 R9, P0, R26, 0x60, RZ ;  /* 0x000000601a097810 */ /* 0x012fe20007f1e0ff */
        /* <DEDUP_REMOVED lines=11> */
[----:B------:R1:W-:Y:S01]  /*7160*/  STG.E.128 desc[UR38][R8.64], R4 ;  /* 0x0000000408007986 */ /* 0x0003e2000c101d26 */
[----:B------:R-:W-:Y:S05]  /*7170*/  BRA `(.L_x_474) ;  /* 0x00000038009c7947 */ /* 0x000fea0003800000 */
.L_x_498:
[----:B------:R-:W2:Y:S01]  /*7180*/  LDL R18, [R1+0x20] ;  /* 0x0000200001127983 */ /* 0x000ea20000100800 */
[----:B------:R-:W3:Y:S08]  /*7190*/  LDC.64 R4, c[0x0][0x870] ;  /* 0x00021c00ff047b82 */ /* 0x000ef00000000a00 */
[----:B-1----:R-:W2:Y:S01]  /*71a0*/  LDC.64 R2, c[0x0][0x870] ;  /* 0x00021c00ff027b82 */ /* 0x002ea20000000a00 */
[----:B------:R-:W-:Y:S01]  /*71b0*/  ULDC UR4, c[0x0][0x808] ;  /* 0x0002020000047ab9 */ /* 0x000fe20000000800 */
[----:B------:R-:W1:Y:S06]  /*71c0*/  S2R R15, SR_CTAID.X ;  /* 0x00000000000f7919 */ /* 0x000e6c0000002500 */
[----:B------:R-:W4:Y:S01]  /*71d0*/  LDC.64 R16, c[0x0][0x820] ;  /* 0x00020800ff107b82 */ /* 0x000f220000000a00 */
[----:B---3--:R-:W-:-:S07]  /*71e0*/  ISETP.NE.U32.AND P4, PT, R4, RZ, PT ;  /* 0x000000ff0400720c */ /* 0x008fce0003f85070 */
[----:B------:R-:W3:Y:S01]  /*71f0*/  LDC.64 R20, c[0x0][0x850] ;  /* 0x00021400ff147b82 */ /* 0x000ee20000000a00 */
[----:B------:R-:W-:Y:S01]  /*7200*/  ISETP.NE.AND.EX P4, PT, R5, RZ, PT, P4 ;  /* 0x000000ff0500720c */ /* 0x000fe20003f85340 */
[----:B--2---:R-:W-:-:S06]  /*7210*/  IMAD.WIDE R4, R18, 0x4, R2 ;  /* 0x0000000412047825 */ /* 0x004fcc00078e0202 */
[----:B------:R-:W2:Y:S06]  /*7220*/  LDC.64 R2, c[0x0][0x878] ;  /* 0x00021e00ff027b82 */ /* 0x000eac0000000a00 */
[----:B------:R-:W3:Y:S01]  /*7230*/  @P4 LDG.E R9, desc[UR38][R4.64] ;  /* 0x0000002604094981 */ /* 0x000ee2000c1e1900 */
[----:B------:R-:W-:Y:S01]  /*7240*/  IMAD.U32 R0, RZ, RZ, UR4 ;  /* 0x00000004ff007e24 */ /* 0x000fe2000f8e00ff */
[----:B--2---:R-:W-:-:S04]  /*7250*/  ISETP.NE.U32.AND P0, PT, R2, RZ, PT ;  /* 0x000000ff0200720c */ /* 0x004fc80003f05070 */
[----:B------:R-:W-:-:S13]  /*7260*/  ISETP.NE.AND.EX P0, PT, R3, RZ, PT, P0 ;  /* 0x000000ff0300720c */ /* 0x000fda0003f05300 */
[----:B------:R-:W2:Y:S02]  /*7270*/  @P0 LDC.64 R2, c[0x0][0x878] ;  /* 0x00021e00ff020b82 */ /* 0x000ea40000000a00 */
[----:B--2---:R-:W-:Y:S02]  /*7280*/  @P0 IMAD.WIDE R6, R18, 0x4, R2 ;  /* 0x0000000412060825 */ /* 0x004fe400078e0202 */
[----:B------:R-:W2:Y:S04]  /*7290*/  S2R R2, SR_TID.X ;  /* 0x0000000000027919 */ /* 0x000ea80000002100 */
[----:B------:R-:W1:Y:S01]  /*72a0*/  S2UR UR4, SR_CTAID.Y ;  /* 0x00000000000479c3 */ /* 0x000e620000002600 */
[----:B------:R4:W5:Y:S01]  /*72b0*/  @P0 LDG.E R0, desc[UR38][R6.64] ;  /* 0x0000002606000981 */ /* 0x000962000c1e1900 */
[----:B-1----:R-:W-:-:S06]  /*72c0*/  USHF.R.S32.HI UR5, URZ, 0x1f, UR4 ;  /* 0x0000001f3f057899 */ /* 0x002fcc0008011404 */
[----:B----4-:R-:W-:Y:S02]  /*72d0*/  IMAD R6, R16, UR5, RZ ;  /* 0x0000000510067c24 */ /* 0x010fe4000f8e02ff */
[----:B--2---:R-:W-:-:S05]  /*72e0*/  VIADD R8, R2, 0xffffff80 ;  /* 0xffffff8002087836 */ /* 0x004fca0000000000 */
[----:B------:R-:W-:-:S04]  /*72f0*/  SHF.R.S32.HI R3, RZ, 0x1f, R8 ;  /* 0x0000001fff037819 */ /* 0x000fc80000011408 */
[----:B------:R-:W-:Y:S02]  /*7300*/  LEA.HI R10, R3, R8, RZ, 0x3 ;  /* 0x00000008030a7211 */ /* 0x000fe400078f18ff */
[----:B------:R-:W-:Y:S02]  /*7310*/  CS2R R2, SRZ ;  /* 0x0000000000027805 */ /* 0x000fe4000001ff00 */
[----:B------:R-:W-:Y:S02]  /*7320*/  LOP3.LUT R11, R10, 0x1ffffff8, RZ, 0xc0, !PT ;  /* 0x1ffffff80a0b7812 */ /* 0x000fe400078ec0ff */
[----:B------:R-:W-:Y:S02]  /*7330*/  SHF.R.S32.HI R13, RZ, 0x3, R10 ;  /* 0x00000003ff0d7819 */ /* 0x000fe4000001140a */
[----:B------:R-:W-:-:S05]  /*7340*/  IADD3 R11, R8, -R11, RZ ;  /* 0x8000000b080b7210 */ /* 0x000fca0007ffe0ff */
[----:B------:R-:W-:-:S05]  /*7350*/  IMAD.SHL.U32 R10, R11, 0x8, RZ ;  /* 0x000000080b0a7824 */ /* 0x000fca00078e00ff */
[----:B------:R-:W-:Y:S01]  /*7360*/  SHF.R.S32.HI R11, RZ, 0x1f, R10 ;  /* 0x0000001fff0b7819 */ /* 0x000fe2000001140a */
[--C-:B---3--:R-:W-:Y:S01]  /*7370*/  @P4 IMAD.MOV.U32 R2, RZ, RZ, R9.reuse ;  /* 0x000000ffff024224 */ /* 0x108fe200078e0009 */
[----:B------:R-:W-:-:S04]  /*7380*/  @P4 SHF.R.S32.HI R3, RZ, 0x1f, R9 ;  /* 0x0000001fff034819 */ /* 0x000fc80000011409 */
[----:B------:R-:W-:-:S04]  /*7390*/  IADD3 R2, P1, R13, R2, RZ ;  /* 0x000000020d027210 */ /* 0x000fc80007f3e0ff */
[----:B------:R-:W-:Y:S01]  /*73a0*/  LEA.HI.X.SX32 R3, R13, R3, 0x1, P1 ;  /* 0x000000030d037211 */ /* 0x000fe200008f0eff */
[----:B------:R-:W-:Y:S08]  /*73b0*/  @P0 BRA `(.L_x_514) ;  /* 0x0000000000100947 */ /* 0x000ff00003800000 */
[----:B------:R-:W-:Y:S05]  /*73c0*/  @!P4 BRA `(.L_x_514) ;  /* 0x00000000000cc947 */ /* 0x000fea0003800000 */
[----:B------:R-:W2:Y:S04]  /*73d0*/  LDG.E R7, desc[UR38][R4.64] ;  /* 0x0000002604077981 */ /* 0x000ea8000c1e1900 */
[----:B-----5:R-:W2:Y:S02]  /*73e0*/  LDG.E R0, desc[UR38][R4.64+0x4] ;  /* 0x0000042604007981 */ /* 0x020ea4000c1e1900 */
[----:B--2---:R-:W-:-:S07]  /*73f0*/  IMAD.IADD R0, R0, 0x1, -R7 ;  /* 0x0000000100007824 */ /* 0x004fce00078e0a07 */
.L_x_514:
[----:B-----5:R-:W-:Y:S01]  /*7400*/  IMAD R0, R15, -0x80, R0 ;  /* 0xffffff800f007824 */ /* 0x020fe200078e0200 */
[----:B------:R-:W-:Y:S01]  /*7410*/  ULDC UR8, c[0x0][0x80c] ;  /* 0x0002030000087ab9 */ /* 0x000fe20000000800 */
[----:B------:R-:W-:Y:S01]  /*7420*/  IMAD R17, R17, UR4, R6 ;  /* 0x0000000411117c24 */ /* 0x000fe2000f8e0206 */
[----:B------:R-:W-:Y:S01]  /*7430*/  SHF.R.S32.HI R6, RZ, 0x1f, R18 ;  /* 0x0000001fff067819 */ /* 0x000fe20000011412 */
[C---:B------:R-:W-:Y:S01]  /*7440*/  VIADD R9, R13.reuse, 0x40 ;  /* 0x000000400d097836 */ /* 0x040fe20000000000 */
[CC--:B------:R-:W-:Y:S01]  /*7450*/  ISETP.GE.AND P3, PT, R13.reuse, R0.reuse, PT ;  /* 0x000000000d00720c */ /* 0x0c0fe20003f66270 */
[----:B------:R-:W-:Y:S01]  /*7460*/  IMAD.WIDE.U32 R4, R16, UR4, R10 ;  /* 0x0000000410047c25 */ /* 0x000fe2000f8e000a */
[C---:B------:R-:W-:Y:S01]  /*7470*/  IADD3 R7, R13.reuse, 0x20, RZ ;  /* 0x000000200d077810 */ /* 0x040fe20007ffe0ff */
[----:B------:R-:W-:Y:S01]  /*7480*/  ULDC.64 UR6, c[0x0][0x828] ;  /* 0x00020a0000067ab9 */ /* 0x000fe20000000a00 */
[----:B------:R-:W-:Y:S01]  /*7490*/  SEL R14, R6, RZ, !P4 ;  /* 0x000000ff060e7207 */ /* 0x000fe20006000000 */
[----:B------:R-:W-:Y:S01]  /*74a0*/  VIADD R13, R13, 0x60 ;  /* 0x000000600d0d7836 */ /* 0x000fe20000000000 */
[----:B------:R-:W-:Y:S01]  /*74b0*/  SEL R19, R18, RZ, !P4 ;  /* 0x000000ff12137207 */ /* 0x000fe20006000000 */
[----:B------:R-:W-:Y:S01]  /*74c0*/  IMAD.IADD R5, R5, 0x1, R17 ;  /* 0x0000000105057824 */ /* 0x000fe200078e0211 */
[----:B------:R-:W-:Y:S01]  /*74d0*/  ISETP.GE.OR P4, PT, R10, UR8, P3 ;  /* 0x000000080a007c0c */ /* 0x000fe20009f86670 */
[----:B------:R-:W-:Y:S01]  /*74e0*/  IMAD R12, R20, UR5, RZ ;  /* 0x00000005140c7c24 */ /* 0x000fe2000f8e02ff */
[-C--:B------:R-:W-:Y:S01]  /*74f0*/  ISETP.GE.AND P2, PT, R7, R0.reuse, PT ;  /* 0x000000000700720c */ /* 0x080fe20003f46270 */
[----:B------:R-:W-:Y:S01]  /*7500*/  ULDC UR9, c[0x0][0x83c] ;  /* 0x00020f0000097ab9 */ /* 0x000fe20000000800 */
[-C--:B------:R-:W-:Y:S01]  /*7510*/  ISETP.GE.AND P1, PT, R9, R0.reuse, PT ;  /* 0x000000000900720c */ /* 0x080fe20003f26270 */
[----:B------:R-:W-:Y:S01]  /*7520*/  IMAD.WIDE.U32 R8, R19, UR6, R4 ;  /* 0x0000000613087c25 */ /* 0x000fe2000f8e0004 */
[----:B------:R-:W-:Y:S01]  /*7530*/  ISETP.GE.AND P0, PT, R13, R0, PT ;  /* 0x000000000d00720c */ /* 0x000fe20003f06270 */
[----:B------:R-:W-:Y:S01]  /*7540*/  BSSY B0, `(.L_x_515) ;  /* 0x0000013000007945 */ /* 0x000fe20003800000 */
[----:B------:R-:W-:Y:S01]  /*7550*/  ISETP.GE.OR P6, PT, R10, UR8, P2 ;  /* 0x000000080a007c0c */ /* 0x000fe200097c6670 */
[----:B------:R-:W-:Y:S01]  /*7560*/  IMAD R0, R14, UR6, RZ ;  /* 0x000000060e007c24 */ /* 0x000fe2000f8e02ff */
[----:B------:R-:W-:Y:S01]  /*7570*/  ISETP.GE.OR P5, PT, R10, UR8, P1 ;  /* 0x000000080a007c0c */ /* 0x000fe20008fa6670 */
[----:B------:R-:W-:-:S04]  /*7580*/  IMAD.WIDE R6, R15, 0x80, R2 ;  /* 0x000000800f067825 */ /* 0x000fc800078e0202 */
[----:B------:R-:W-:Y:S02]  /*7590*/  IMAD R13, R19, UR7, R0 ;  /* 0x00000007130d7c24 */ /* 0x000fe4000f8e0200 */
[----:B------:R-:W-:-:S03]  /*75a0*/  IMAD R21, R21, UR4, R12 ;  /* 0x0000000415157c24 */ /* 0x000fc6000f8e020c */
[----:B------:R-:W-:Y:S01]  /*75b0*/  IADD3 R5, R9, R13, RZ ;  /* 0x0000000d09057210 */ /* 0x000fe20007ffe0ff */
[----:B------:R-:W-:Y:S06]  /*75c0*/  @P4 BRA `(.L_x_516) ;  /* 0x0000000000284947 */ /* 0x000fec0003800000 */
[----:B------:R-:W-:Y:S01]  /*75d0*/  ULDC.64 UR6, c[0x0][0x818] ;  /* 0x0002060000067ab9 */ /* 0x000fe20000000a00 */
[----:B------:R-:W-:Y:S02]  /*75e0*/  IMAD.MOV.U32 R4, RZ, RZ, R8 ;  /* 0x000000ffff047224 */ /* 0x000fe400078e0008 */
[----:B------:R-:W-:Y:S02]  /*75f0*/  IMAD R13, R7, UR6, RZ ;  /* 0x00000006070d7c24 */ /* 0x000fe4000f8e02ff */
[----:B------:R-:W-:-:S04]  /*7600*/  IMAD.WIDE.U32 R2, R6, UR6, R4 ;  /* 0x0000000606027c25 */ /* 0x000fc8000f8e0004 */
[----:B------:R-:W-:Y:S01]  /*7610*/  IMAD R13, R6, UR7, R13 ;  /* 0x00000007060d7c24 */ /* 0x000fe2000f8e020d */
[----:B------:R-:W-:Y:S02]  /*7620*/  ULDC.64 UR6, c[0x0][0x800] ;  /* 0x0002000000067ab9 */ /* 0x000fe40000000a00 */
[----:B------:R-:W-:Y:S01]  /*7630*/  LEA R12, P4, R2, UR6, 0x1 ;  /* 0x00000006020c7c11 */ /* 0x000fe2000f8808ff */
[----:B------:R-:W-:-:S05]  /*7640*/  IMAD.IADD R3, R3, 0x1, R13 ;  /* 0x0000000103037824 */ /* 0x000fca00078e020d */
[----:B------:R-:W-:-:S05]  /*7650*/  LEA.HI.X R13, R2, UR7, R3, 0x1, P4 ;  /* 0x00000007020d7c11 */ /* 0x000fca000a0f0c03 */
[----:B------:R1:W-:Y:S02]  /*7660*/  STG.E.128 desc[UR38][R12.64], RZ ;  /* 0x000000ff0c007986 */ /* 0x0003e4000c101d26 */
.L_x_516:
[----:B------:R-:W-:Y:S05]  /*7670*/  BSYNC B0 ;  /* 0x0000000000007941 */ /* 0x000fea0003800000 */
.L_x_515:
[----:B-1----:R-:W-:Y:S01]  /*7680*/  IMAD.WIDE.U32 R12, R20, UR4, R10 ;  /* 0x00000004140c7c25 */ /* 0x002fe2000f8e000a */
[----:B------:R-:W-:Y:S01]  /*7690*/  BSSY B0, `(.L_x_517) ;  /* 0x0000012000007945 */ /* 0x000fe20003800000 */
[C---:B------:R-:W-:Y:S02]  /*76a0*/  ISETP.GE.OR P4, PT, R10.reuse, UR8, P0 ;  /* 0x000000080a007c0c */ /* 0x040fe40008786670 */
[----:B------:R-:W-:Y:S01]  /*76b0*/  ISETP.GE.OR P3, PT, R10, UR9, P3 ;  /* 0x000000090a007c0c */ /* 0x000fe20009f66670 */
[----:B------:R-:W-:Y:S01]  /*76c0*/  IMAD.IADD R15, R13, 0x1, R21 ;  /* 0x000000010d0f7824 */ /* 0x000fe200078e0215 */
[----:B------:R-:W-:Y:S11]  /*76d0*/  @P6 BRA `(.L_x_518) ;  /* 0x0000000000346947 */ /* 0x000ff60003800000 */
[----:B------:R-:W-:Y:S01]  /*76e0*/  IADD3 R17, P6, R6, 0x20, RZ ;  /* 0x0000002006117810 */ /* 0x000fe20007fde0ff */
[----:B------:R-:W-:Y:S01]  /*76f0*/  ULDC.64 UR6, c[0x0][0x818] ;  /* 0x0002060000067ab9 */ /* 0x000fe20000000a00 */
[----:B------:R-:W-:Y:S02]  /*7700*/  IMAD.MOV.U32 R2, RZ, RZ, R8 ;  /* 0x000000ffff027224 */ /* 0x000fe400078e0008 */
[----:B------:R-:W-:Y:S01]  /*7710*/  IADD3.X R0, RZ, R7, RZ, P6, !PT ;  /* 0x00000007ff007210 */ /* 0x000fe200037fe4ff */
[----:B------:R-:W-:-:S04]  /*7720*/  IMAD.MOV.U32 R3, RZ, RZ, R5 ;  /* 0x000000ffff037224 */ /* 0x000fc800078e0005 */
        /* <DEDUP_REMOVED lines=8> */
.L_x_518:
[----:B------:R-:W-:Y:S05]  /*77b0*/  BSYNC B0 ;  /* 0x0000000000007941 */ /* 0x000fea0003800000 */
.L_x_517:
[----:B------:R-:W-:Y:S04]  /*77c0*/  BSSY B0, `(.L_x_519) ;  /* 0x000000f000007945 */ /* 0x000fe80003800000 */
[----:B------:R-:W-:Y:S05]  /*77d0*/  @P5 BRA `(.L_x_520) ;  /* 0x0000000000345947 */ /* 0x000fea0003800000 */
[----:B-1----:R-:W-:Y:S01]  /*77e0*/  IADD3 R17, P5, R6, 0x40, RZ ;  /* 0x0000004006117810 */ /* 0x002fe20007fbe0ff */
        /* <DEDUP_REMOVED lines=12> */
.L_x_520:
[----:B------:R-:W-:Y:S05]  /*78b0*/  BSYNC B0 ;  /* 0x0000000000007941 */ /* 0x000fea0003800000 */
.L_x_519:
[----:B------:R-:W-:Y:S04]  /*78c0*/  BSSY B0, `(.L_x_521) ;  /* 0x000000f000007945 */ /* 0x000fe80003800000 */
[----:B------:R-:W-:Y:S05]  /*78d0*/  @P4 BRA `(.L_x_522) ;  /* 0x0000000000344947 */ /* 0x000fea0003800000 */
        /* <DEDUP_REMOVED lines=13> */
.L_x_522:
[----:B------:R-:W-:Y:S05]  /*79b0*/  BSYNC B0 ;  /* 0x0000000000007941 */ /* 0x000fea0003800000 */
.L_x_521:
[----:B------:R-:W-:Y:S01]  /*79c0*/  ULDC.64 UR4, c[0x0][0x858] ;  /* 0x0002160000047ab9 */ /* 0x000fe20000000a00 */
[----:B------:R-:W-:Y:S01]  /*79d0*/  BSSY B0, `(.L_x_523) ;  /* 0x0000014000007945 */ /* 0x000fe20003800000 */
[----:B------:R-:W-:Y:S01]  /*79e0*/  IMAD R0, R14, UR4, RZ ;  /* 0x000000040e007c24 */ /* 0x000fe2000f8e02ff */
[----:B------:R-:W-:Y:S02]  /*79f0*/  MOV R14, R12 ;  /* 0x0000000c000e7202 */ /* 0x000fe40000000f00 */
[C---:B------:R-:W-:Y:S01]  /*7a00*/  ISETP.GE.OR P2, PT, R10.reuse, UR9, P2 ;  /* 0x000000090a007c0c */ /* 0x040fe20009746670 */
[C---:B---3--:R-:W-:Y:S01]  /*7a10*/  IMAD R5, R19.reuse, UR5, R0 ;  /* 0x0000000513057c24 */ /* 0x048fe2000f8e0200 */
[C---:B------:R-:W-:Y:S01]  /*7a20*/  ISETP.GE.OR P1, PT, R10.reuse, UR9, P1 ;  /* 0x000000090a007c0c */ /* 0x040fe20008f26670 */
[----:B------:R-:W-:Y:S01]  /*7a30*/  IMAD.WIDE.U32 R8, R19, UR4, R14 ;  /* 0x0000000413087c25 */ /* 0x000fe2000f8e000e */
[----:B------:R-:W-:-:S03]  /*7a40*/  ISETP.GE.OR P0, PT, R10, UR9, P0 ;  /* 0x000000090a007c0c */ /* 0x000fc60008706670 */
[----:B------:R-:W-:Y:S01]  /*7a50*/  IMAD.IADD R5, R9, 0x1, R5 ;  /* 0x0000000109057824 */ /* 0x000fe200078e0205 */
[----:B------:R-:W-:Y:S09]  /*7a60*/  @P3 BRA `(.L_x_524) ;  /* 0x0000000000283947 */ /* 0x000ff20003800000 */
        /* <DEDUP_REMOVED lines=10> */
.L_x_524:
[----:B------:R-:W-:Y:S05]  /*7b10*/  BSYNC B0 ;  /* 0x0000000000007941 */ /* 0x000fea0003800000 */
.L_x_523:
[----:B------:R-:W-:Y:S04]  /*7b20*/  BSSY B0, `(.L_x_525) ;  /* 0x000000f000007945 */ /* 0x000fe80003800000 */
[----:B------:R-:W-:Y:S05]  /*7b30*/  @P2 BRA `(.L_x_526) ;  /* 0x0000000000342947 */ /* 0x000fea0003800000 */
[----:B---3--:R-:W-:Y:S01]  /*7b40*/  IADD3 R11, P2, R6, 0x20, RZ ;  /* 0x00000020060b7810 */ /* 0x008fe20007f5e0ff */
        /* <DEDUP_REMOVED lines=12> */
.L_x_526:
[----:B------:R-:W-:Y:S05]  /*7c10*/  BSYNC B0 ;  /* 0x0000000000007941 */ /* 0x000fea0003800000 */
.L_x_525:
[----:B------:R-:W-:Y:S04]  /*7c20*/  BSSY B0, `(.L_x_527) ;  /* 0x000000f000007945 */ /* 0x000fe80003800000 */
[----:B------:R-:W-:Y:S05]  /*7c30*/  @P1 BRA `(.L_x_528) ;  /* 0x0000000000341947 */ /* 0x000fea0003800000 */
[----:B---34-:R-:W-:Y:S01]  /*7c40*/  IADD3 R11, P1, R6, 0x40, RZ ;  /* 0x00000040060b7810 */ /* 0x018fe20007f3e0ff */
        /* <DEDUP_REMOVED lines=12> */
.L_x_528:
[----:B------:R-:W-:Y:S05]  /*7d10*/  BSYNC B0 ;  /* 0x0000000000007941 */ /* 0x000fea0003800000 */
.L_x_527:
        /* <DEDUP_REMOVED lines=13> */
[----:B------:R1:W-:Y:S01]  /*7df0*/  STG.E.128 desc[UR38][R4.64], RZ ;  /* 0x000000ff04007986 */ /* 0x0003e2000c101d26 */
[----:B------:R-:W-:Y:S05]  /*7e00*/  BRA `(.L_x_474) ;  /* 0x0000002c00787947 */ /* 0x000fea0003800000 */
.L_x_469:
[----:B------:R-:W-:-:S08]  /*7e10*/  NOP ;  /* 0x0000000000007918 */ /* 0x000fd00000000000 */
[----:B---3--:R-:W1:-:S00]  /*7e20*/  USETMAXREG.DEALLOC.CTAPOOL 0x18 ;  /* 0x00000018000079c8 */ /* 0x008e4000080e0500 */
[----:B-1----:R-:W-:-:S06]  /*7e30*/  LOP3.LUT R0, R0, 0x3, RZ, 0xc0, !PT ;  /* 0x0000000300007812 */ /* 0x002fcc00078ec0ff */
[----:B------:R-:W1:Y:S02]  /*7e40*/  SHFL.IDX PT, R0, R0, RZ, 0x1f ;  /* 0x00001fff00007589 */ /* 0x000e6400000e0000 */
[----:B-1----:R-:W-:-:S13]  /*7e50*/  ISETP.NE.AND P0, PT, R0, RZ, PT ;  /* 0x000000ff0000720c */ /* 0x002fda0003f05270 */
[----:B------:R-:W-:Y:S05]  /*7e60*/  @!P0 BRA `(.L_x_529) ;  /* 0x0000000c00d48947 */ /* 0x000fea0003800000 */
[----:B------:R-:W-:-:S13]  /*7e70*/  ISETP.NE.AND P0, PT, R0, 0x1, PT ;  /* 0x000000010000780c */ /* 0x000fda0003f05270 */
[----:B------:R-:W-:Y:S05]  /*7e80*/  @P0 BRA `(.L_x_474) ;  /* 0x0000002c00580947 */ /* 0x000fea0003800000 */
[----:B------:R-:W-:Y:S01]  /*7e90*/  ULDC.64 UR4, c[0x0][0x8d8] ;  /* 0x0002360000047ab9 */ /* 0x000fe20000000a00 */
[----:B------:R-:W1:Y:S01]  /*7ea0*/  S2UR UR12, SR_CTAID.Z ;  /* 0x00000000000c79c3 */ /* 0x000e620000002700 */
[----:B------:R-:W-:-:S04]  /*7eb0*/  ISETP.NE.U32.AND P0, PT, RZ, UR4, PT ;  /* 0x00000004ff007c0c */ /* 0x000fc8000bf05070 */
[----:B------:R-:W-:-:S13]  /*7ec0*/  ISETP.NE.AND.EX P0, PT, RZ, UR5, PT, P0 ;  /* 0x00000005ff007c0c */ /* 0x000fda000bf05300 */
[----:B------:R-:W-:Y:S05]  /*7ed0*/  @!P0 BRA `(.L_x_530) ;  /* 0x00000000001c8947 */ /* 0x000fea0003800000 */
[----:B------:R-:W-:Y:S02]  /*7ee0*/  ULDC.64 UR4, c[0x0][0x8d8] ;  /* 0x0002360000047ab9 */ /* 0x000fe40000000a00 */
[----:B-1----:R-:W-:-:S06]  /*7ef0*/  UIMAD.WIDE UR4, UR12, 0x4, UR4 ;  /* 0x000000040c0478a5 */ /* 0x002fcc000f8e0204 */
[----:B------:R-:W-:Y:S01]  /*7f00*/  MOV R2, UR4 ;  /* 0x0000000400027c02 */ /* 0x000fe20008000f00 */
[----:B------:R-:W-:-:S05]  /*7f10*/  IMAD.U32 R3, RZ, RZ, UR5 ;  /* 0x00000005ff037e24 */ /* 0x000fca000f8e00ff */
[----:B------:R-:W2:Y:S02]  /*7f20*/  LDG.E R2, desc[UR38][R2.64] ;  /* 0x0000002602027981 */ /* 0x000ea4000c1e1900 */
[----:B--2---:R-:W-:Y:S01]  /*7f30*/  R2UR UR5, R2 ;  /* 0x00000000020572ca */ /* 0x004fe200000e0000 */
[----:B------:R-:W-:-:S14]  /*7f40*/  BRA `(.L_x_531) ;  /* 0x0000000000387947 */ /* 0x000fdc0003800000 */
.L_x_530:
[----:B------:R-:W-:Y:S02]  /*7f50*/  ULDC.64 UR4, c[0x0][0x8d0] ;  /* 0x0002340000047ab9 */ /* 0x000fe40000000a00 */
[----:B------:R-:W-:-:S04]  /*7f60*/  ISETP.NE.U32.AND P0, PT, RZ, UR4, PT ;  /* 0x00000004ff007c0c */ /* 0x000fc8000bf05070 */
[----:B------:R-:W-:-:S13]  /*7f70*/  ISETP.NE.AND.EX P0, PT, RZ, UR5, PT, P0 ;  /* 0x00000005ff007c0c */ /* 0x000fda000bf05300 */
[----:B------:R-:W-:Y:S05]  /*7f80*/  @!P0 BRA `(.L_x_532) ;  /* 0x0000000000248947 */ /* 0x000fea0003800000 */
[----:B------:R-:W-:Y:S02]  /*7f90*/  ULDC.64 UR4, c[0x0][0x8d0] ;  /* 0x0002340000047ab9 */ /* 0x000fe40000000a00 */
[----:B-1----:R-:W-:-:S06]  /*7fa0*/  UIMAD.WIDE UR4, UR12, 0x4, UR4 ;  /* 0x000000040c0478a5 */ /* 0x002fcc000f8e0204 */
[----:B------:R-:W-:Y:S02]  /*7fb0*/  IMAD.U32 R2, RZ, RZ, UR4 ;  /* 0x00000004ff027e24 */ /* 0x000fe4000f8e00ff */
[----:B------:R-:W-:-:S05]  /*7fc0*/  IMAD.U32 R3, RZ, RZ, UR5 ;  /* 0x00000005ff037e24 */ /* 0x000fca000f8e00ff */
[----:B------:R-:W2:Y:S04]  /*7fd0*/  LDG.E R0, desc[UR38][R2.64] ;  /* 0x0000002602007981 */ /* 0x000ea8000c1e1900 */
[----:B------:R-:W2:Y:S02]  /*7fe0*/  LDG.E R5, desc[UR38][R2.64+0x4] ;  /* 0x0000042602057981 */ /* 0x000ea4000c1e1900 */
[----:B--2---:R-:W-:-:S04]  /*7ff0*/  IADD3 R0, -R0, R5, RZ ;  /* 0x0000000500007210 */ /* 0x004fc80007ffe1ff */
[----:B------:R-:W-:Y:S01]  /*8000*/  R2UR UR5, R0 ;  /* 0x00000000000572ca */ /* 0x000fe200000e0000 */
[----:B------:R-:W-:-:S14]  /*8010*/  BRA `(.L_x_531) ;  /* 0x0000000000047947 */ /* 0x000fdc0003800000 */
.L_x_532:
[----:B------:R-:W-:-:S05]  /*8020*/  ULDC UR5, c[0x0][0x8bc] ;  /* 0x00022f0000057ab9 */ /* 0x000fca0000000800 */
.L_x_531:
[----:B------:R-:W2:Y:S02]  /*8030*/  S2UR UR4, SR_CTAID.X ;  /* 0x00000000000479c3 */ /* 0x000ea40000002500 */
[----:B--2---:R-:W-:-:S04]  /*8040*/  USHF.L.U32 UR4, UR4, 0x7, URZ ;  /* 0x0000000704047899 */ /* 0x004fc8000800063f */
[----:B------:R-:W-:-:S04]  /*8050*/  UISETP.GE.AND UP0, UPT, UR4, UR5, UPT ;  /* 0x000000050400728c */ /* 0x000fc8000bf06270 */
[----:B-1----:R-:W-:-:S06]  /*8060*/  USEL UR12, UR12, 0xffffffff, !UP0 ;  /* 0xffffffff0c0c7887 */ /* 0x002fcc000c000000 */
[----:B------:R-:W-:-:S13]  /*8070*/  ISETP.LE.AND P0, PT, RZ, UR12, PT ;  /* 0x0000000cff007c0c */ /* 0x000fda000bf03270 */
[----:B------:R-:W-:Y:S05]  /*8080*/  @!P0 BRA `(.L_x_474) ;  /* 0x0000002800d88947 */ /* 0x000fea0003800000 */
[----:B------:R-:W-:Y:S02]  /*8090*/  ULDC.64 UR4, c[0x0][0x770] ;  /* 0x0001dc0000047ab9 */ /* 0x000fe40000000a00 */
[----:B------:R-:W-:-:S04]  /*80a0*/  UISETP.NE.U32.AND UP0, UPT, UR4, URZ, UPT ;  /* 0x0000003f0400728c */ /* 0x000fc8000bf05070 */
[----:B------:R-:W-:-:S03]  /*80b0*/  UISETP.NE.AND.EX UP0, UPT, UR5, URZ, UPT, UP0 ;  /* 0x0000003f0500728c */ /* 0x000fc6000bf05300 */
[----:B------:R-:W-:Y:S02]  /*80c0*/  ULDC.64 UR4, c[0x0][0x770] ;  /* 0x0001dc0000047ab9 */ /* 0x000fe40000000a00 */
[----:B------:R-:W-:Y:S01]  /*80d0*/  UIMAD.WIDE UR4, UR12, 0x4, UR4 ;  /* 0x000000040c0478a5 */ /* 0x000fe2000f8e0204 */
[----:B------:R-:W-:-:S05]  /*80e0*/  PLOP3.LUT P0, PT, PT, PT, UP0, 0x80, 0x0 ;  /* 0x000000000000781c */ /* 0x000fca0003f0f008 */
[----:B------:R-:W-:Y:S02]  /*80f0*/  IMAD.U32 R2, RZ, RZ, UR4 ;  /* 0x00000004ff027e24 */ /* 0x000fe4000f8e00ff */
[----:B------:R-:W-:Y:S01]  /*8100*/  IMAD.U32 R3, RZ, RZ, UR5 ;  /* 0x00000005ff037e24 */ /* 0x000fe2000f8e00ff */
[----:B------:R-:W-:-:S05]  /*8110*/  ULDC.64 UR4, c[0x0][0x780] ;  /* 0x0001e00000047ab9 */ /* 0x000fca0000000a00 */
[----:B------:R-:W2:Y:S01]  /*8120*/  @P0 LDG.E R6, desc[UR38][R2.64] ;  /* 0x0000002602060981 */ /* 0x000ea2000c1e1900 */
[----:B------:R-:W-:Y:S01]  /*8130*/  UISETP.NE.U32.AND UP1, UPT, UR4, URZ, UPT ;  /* 0x0000003f0400728c */ /* 0x000fe2000bf25070 */
[----:B------:R-:W-:-:S03]  /*8140*/  ULDC UR6, c[0x0][0x280] ;  /* 0x0000a00000067ab9 */ /* 0x000fc60000000800 */
[----:B------:R-:W-:Y:S01]  /*8150*/  UISETP.NE.AND.EX UP1, UPT, UR5, URZ, UPT, UP1 ;  /* 0x0000003f0500728c */ /* 0x000fe2000bf25310 */
[----:B------:R-:W-:-:S05]  /*8160*/  IMAD.U32 R0, RZ, RZ, UR6 ;  /* 0x00000006ff007e24 */ /* 0x000fca000f8e00ff */
[----:B------:R-:W-:-:S05]  /*8170*/  PLOP3.LUT P1, PT, PT, PT, UP1, 0x80, 0x0 ;  /* 0x000000000000781c */ /* 0x000fca0003f2f018 */
[----:B------:R-:W-:Y:S02]  /*8180*/  @UP1 ULDC.64 UR4, c[0x0][0x780] ;  /* 0x0001e00000041ab9 */ /* 0x000fe40000000a00 */
[----:B------:R-:W-:-:S06]  /*8190*/  @UP1 UIMAD.WIDE UR4, UR12, 0x4, UR4 ;  /* 0x000000040c0418a5 */ /* 0x000fcc000f8e0204 */
[----:B------:R-:W-:Y:S01]  /*81a0*/  MOV R4, UR4 ;  /* 0x0000000400047c02 */ /* 0x000fe20008000f00 */
[----:B------:R-:W-:-:S05]  /*81b0*/  IMAD.U32 R5, RZ, RZ, UR5 ;  /* 0x00000005ff057e24 */ /* 0x000fca000f8e00ff */
[----:B------:R1:W5:Y:S01]  /*81c0*/  @P1 LDG.E R0, desc[UR38][R4.64] ;  /* 0x0000002604001981 */ /* 0x000362000c1e1900 */
[----:B------:R-:W-:Y:S01]  /*81d0*/  PLOP3.LUT P2, PT, PT, PT, UP0, 0x80, 0x0 ;  /* 0x000000000000781c */ /* 0x000fe20003f4f008 */
[----:B------:R-:W3:Y:S02]  /*81e0*/  S2UR UR13, SR_CTAID.Y ;  /* 0x00000000000d79c3 */ /* 0x000ee40000002600 */
[----:B---3--:R-:W-:-:S10]  /*81f0*/  USHF.R.S32.HI UR7, URZ, 0x1f, UR13 ;  /* 0x0000001f3f077899 */ /* 0x008fd4000801140d */
[----:B--2---:R-:W-:-:S13]  /*8200*/  @P2 R2UR UR4, R6 ;  /* 0x00000000060422ca */ /* 0x004fda00000e0000 */
[----:B------:R-:W-:-:S04]  /*8210*/  @UP0 ULEA UR4, UR12, UR4, 0x7 ;  /* 0x000000040c040291 */ /* 0x000fc8000f8e383f */
[----:B------:R-:W-:-:S04]  /*8220*/  @UP0 USHF.R.S32.HI UR5, URZ, 0x1f, UR4 ;  /* 0x0000001f3f050899 */ /* 0x000fc80008011404 */
[----:B------:R-:W-:-:S04]  /*8230*/  @UP0 ULEA.HI UR5, UR5, UR4, URZ, 0x7 ;  /* 0x0000000405050291 */ /* 0x000fc8000f8f383f */
[----:B------:R-:W-:-:S04]  /*8240*/  @UP0 USHF.L.U32 UR5, UR5, 0x6, URZ ;  /* 0x0000000605050899 */ /* 0x000fc8000800063f */
[----:B------:R-:W-:Y:S01]  /*8250*/  @UP0 ULOP3.LUT UR6, UR5, 0xffffe000, URZ, 0xc0, !UPT ;  /* 0xffffe00005060892 */ /* 0x000fe2000f8ec03f */
[----:B-1----:R-:W-:Y:S11]  /*8260*/  @P1 BRA `(.L_x_533) ;  /* 0x0000000000101947 */ /* 0x002ff60003800000 */
[----:B------:R-:W-:Y:S05]  /*8270*/  @!P0 BRA `(.L_x_533) ;  /* 0x00000000000c8947 */ /* 0x000fea0003800000 */
[----:B------:R-:W2:Y:S04]  /*8280*/  LDG.E R5, desc[UR38][R2.64] ;  /* 0x0000002602057981 */ /* 0x000ea8000c1e1900 */
[----:B-----5:R-:W2:Y:S02]  /*8290*/  LDG.E R0, desc[UR38][R2.64+0x4] ;  /* 0x0000042602007981 */ /* 0x020ea4000c1e1900 */
[----:B--2---:R-:W-:-:S07]  /*82a0*/  IMAD.IADD R0, R0, 0x1, -R5 ;  /* 0x0000000100007824 */ /* 0x004fce00078e0a05 */
.L_x_533:
[----:B-----5:R-:W-:Y:S01]  /*82b0*/  ISETP.GE.AND P0, PT, R0, 0x1, PT ;  /* 0x000000010000780c */ /* 0x020fe20003f06270 */
[----:B------:R-:W-:Y:S01]  /*82c0*/  @UP0 USHF.R.S32.HI UR8, URZ, 0x1f, UR6 ;  /* 0x0000001f3f080899 */ /* 0x000fe20008011406 */
[----:B------:R-:W-:Y:S01]  /*82d0*/  UMOV UR4, URZ ;  /* 0x0000003f00047c82 */ /* 0x000fe20008000000 */
[----:B------:R-:W-:Y:S01]  /*82e0*/  UMOV UR5, URZ ;  /* 0x0000003f00057c82 */ /* 0x000fe20008000000 */
[----:B------:R-:W-:-:S04]  /*82f0*/  @UP0 UMOV UR4, UR6 ;  /* 0x0000000600040c82 */ /* 0x000fc80008000000 */
[----:B------:R-:W-:-:S05]  /*8300*/  @UP0 UMOV UR5, UR8 ;  /* 0x0000000800050c82 */ /* 0x000fca0008000000 */
[----:B------:R-:W-:Y:S05]  /*8310*/  @!P0 BRA `(.L_x_474) ;  /* 0x0000002800348947 */ /* 0x000fea0003800000 */
[----:B------:R-:W-:Y:S01]  /*8320*/  ULDC.64 UR8, c[0x0][0x2d8] ;  /* 0x0000b60000087ab9 */ /* 0x000fe20000000a00 */
[C---:B------:R-:W-:Y:S01]  /*8330*/  VIADD R2, R0.reuse, 0x7f ;  /* 0x0000007f00027836 */ /* 0x040fe20000000000 */
[----:B------:R-:W-:Y:S01]  /*8340*/  UIMAD UR7, UR7, UR8, URZ ;  /* 0x00000008070772a4 */ /* 0x000fe2000f8e023f */
[----:B------:R-:W-:Y:S01]  /*8350*/  ISETP.GE.AND P1, PT, R0, 0x81, PT ;  /* 0x000000810000780c */ /* 0x000fe20003f26270 */
[----:B------:R-:W-:Y:S02]  /*8360*/  USHF.R.S32.HI UR6, URZ, 0x1f, UR12 ;  /* 0x0000001f3f067899 */ /* 0x000fe4000801140c */
[----:B------:R-:W-:Y:S01]  /*8370*/  UIMAD.WIDE.U32 UR10, UR13, UR8, URZ ;  /* 0x000000080d0a72a5 */ /* 0x000fe2000f8e003f */
[----:B------:R-:W-:Y:S01]  /*8380*/  SHF.R.S32.HI R3, RZ, 0x1f, R2 ;  /* 0x0000001fff037819 */ /* 0x000fe20000011402 */
[----:B------:R-:W-:Y:S02]  /*8390*/  UIMAD UR7, UR13, UR9, UR7 ;  /* 0x000000090d0772a4 */ /* 0x000fe4000f8e0207 */
[----:B------:R-:W-:Y:S01]  /*83a0*/  UIADD3 UR8, UP1, UR4, UR10, URZ ;  /* 0x0000000a04087290 */ /* 0x000fe2000ff3e03f */
[----:B------:R-:W-:Y:S01]  /*83b0*/  LEA.HI R3, R3, R2, RZ, 0x7 ;  /* 0x0000000203037211 */ /* 0x000fe200078f38ff */
[----:B------:R-:W-:-:S02]  /*83c0*/  UIADD3 UR7, UR11, UR7, URZ ;  /* 0x000000070b077290 */ /* 0x000fc4000fffe03f */
[----:B------:R-:W-:Y:S01]  /*83d0*/  USEL UR6, UR6, URZ, !UP0 ;  /* 0x0000003f06067287 */ /* 0x000fe2000c000000 */
[----:B------:R-:W-:Y:S01]  /*83e0*/  SHF.R.S32.HI R3, RZ, 0x7, R3 ;  /* 0x00000007ff037819 */ /* 0x000fe20000011403 */
[----:B------:R-:W-:Y:S01]  /*83f0*/  ULDC.64 UR14, c[0x0][0x2e0] ;  /* 0x0000b800000e7ab9 */ /* 0x000fe20000000a00 */
[----:B------:R-:W-:Y:S02]  /*8400*/  USEL UR13, UR12, URZ, !UP0 ;  /* 0x0000003f0c0d7287 */ /* 0x000fe4000c000000 */
[----:B------:R-:W-:Y:S01]  /*8410*/  UIADD3.X UR9, UR5, UR7, URZ, UP1, !UPT ;  /* 0x0000000705097290 */ /* 0x000fe20008ffe43f */
[----:B------:R-:W-:Y:S01]  /*8420*/  VIMNMX R3, R3, 0x1, !PT ;  /* 0x0000000103037848 */ /* 0x000fe20007fe0100 */
[----:B------:R-:W-:Y:S02]  /*8430*/  UIMAD UR6, UR6, UR14, URZ ;  /* 0x0000000e060672a4 */ /* 0x000fe4000f8e023f */
[----:B------:R-:W-:Y:S01]  /*8440*/  UIMAD.WIDE.U32 UR8, UR13, UR14, UR8 ;  /* 0x0000000e0d0872a5 */ /* 0x000fe2000f8e0008 */
[----:B------:R-:W-:Y:S01]  /*8450*/  LOP3.LUT R2, R3, 0x1, RZ, 0xc0, !PT ;  /* 0x0000000103027812 */ /* 0x000fe200078ec0ff */
[----:B------:R-:W-:Y:S01]  /*8460*/  UIMAD UR12, UR13, UR15, UR6 ;  /* 0x0000000f0d0c72a4 */ /* 0x000fe2000f8e0206 */
[----:B------:R-:W-:-:S03]  /*8470*/  ELECT P0, URZ, PT ;  /* 0x00000000003f782f */ /* 0x000fc60003800000 */
[----:B------:R-:W-:Y:S01]  /*8480*/  UIADD3 UR19, UR9, UR12, URZ ;  /* 0x0000000c09137290 */ /* 0x000fe2000fffe03f */
[----:B------:R-:W-:Y:S01]  /*8490*/  UMOV UR6, URZ ;  /* 0x0000003f00067c82 */ /* 0x000fe20008000000 */
[----:B------:R-:W-:Y:S10]  /*84a0*/  @!P1 BRA `(.L_x_534) ;  /* 0x0000000400889947 */ /* 0x000ff40003800000 */
[----:B------:R-:W-:Y:S01]  /*84b0*/  UMOV UR6, UR10 ;  /* 0x0000000a00067c82 */ /* 0x000fe20008000000 */
[----:B------:R-:W-:Y:S01]  /*84c0*/  ULDC.64 UR10, c[0x0][0x2c0] ;  /* 0x0000b000000a7ab9 */ /* 0x000fe20000000a00 */
[----:B------:R-:W-:Y:S01]  /*84d0*/  UIMAD.WIDE.U32 UR6, UR13, UR14, UR6 ;  /* 0x0000000e0d0672a5 */ /* 0x000fe2000f8e0006 */
[----:B------:R-:W-:Y:S01]  /*84e0*/  IADD3 R0, R3, -R2, RZ ;  /* 0x8000000203007210 */ /* 0x000fe20007ffe0ff */
[----:B------:R-:W-:Y:S02]  /*84f0*/  ULDC.64 UR20, c[0x0][0x2c0] ;  /* 0x0000b00000147ab9 */ /* 0x000fe40000000a00 */
[----:B------:R-:W-:-:S04]  /*8500*/  UIADD3 UR15, UP0, UR4, UR6, URZ ;  /* 0x00000006040f7290 */ /* 0x000fc8000ff1e03f */
[----:B------:R-:W-:Y:S02]  /*8510*/  UIADD3.X UR4, UR5, UR12, UR7, UP0, !UPT ;  /* 0x0000000c05047290 */ /* 0x000fe400087fe407 */
[----:B------:R-:W-:Y:S01]  /*8520*/  ULEA UR14, UP0, UR15, UR10, 0x2 ;  /* 0x0000000a0f0e7291 */ /* 0x000fe2000f80103f */
[----:B------:R-:W-:-:S03]  /*8530*/  UMOV UR5, URZ ;  /* 0x0000003f00057c82 */ /* 0x000fc60008000000 */
[----:B------:R-:W-:Y:S02]  /*8540*/  ULEA.HI.X UR15, UR15, UR11, UR4, 0x2, UP0 ;  /* 0x0000000b0f0f7291 */ /* 0x000fe400080f1404 */
[----:B------:R-:W-:Y:S02]  /*8550*/  UIADD3 UR10, UP0, UR14, 0x4000, URZ ;  /* 0x000040000e0a7890 */ /* 0x000fe4000ff1e03f */
[----:B------:R-:W-:Y:S02]  /*8560*/  UIADD3 UR12, UP1, UR14, 0x8000, URZ ;  /* 0x000080000e0c7890 */ /* 0x000fe4000ff3e03f */
[----:B------:R-:W-:Y:S02]  /*8570*/  UIADD3 UR14, UP2, UR14, 0xc000, URZ ;  /* 0x0000c0000e0e7890 */ /* 0x000fe4000ff5e03f */
[----:B------:R-:W-:Y:S02]  /*8580*/  UIADD3.X UR11, URZ, UR15, URZ, UP0, !UPT ;  /* 0x0000000f3f0b7290 */ /* 0x000fe400087fe43f */
[----:B------:R-:W-:-:S02]  /*8590*/  UIADD3.X UR13, URZ, UR15, URZ, UP1, !UPT ;  /* 0x0000000f3f0d7290 */ /* 0x000fc40008ffe43f */
[----:B------:R-:W-:Y:S01]  /*85a0*/  UIADD3.X UR15, URZ, UR15, URZ, UP2, !UPT ;  /* 0x0000000f3f0f7290 */ /* 0x000fe200097fe43f */
[----:B------:R-:W-:-:S11]  /*85b0*/  UMOV UR4, URZ ;  /* 0x0000003f00047c82 */ /* 0x000fd60008000000 */
.L_x_547:
        /* <DEDUP_REMOVED lines=21> */
.L_x_536:
[----:B------:R-:W-:Y:S05]  /*8710*/  BSYNC B0 ;  /* 0x0000000000007941 */ /* 0x000fea0003800000 */
.L_x_535:
        /* <DEDUP_REMOVED lines=13> */
.L_x_538:
[----:B------:R-:W-:Y:S05]  /*87f0*/  BSYNC B0 ;  /* 0x0000000000007941 */ /* 0x000fea0003800000 */
.L_x_537:
[----:B------:R-:W-:Y:S06]  /*8800*/  BAR.ARV 0xa, 0xa0 ;  /* 0x0282800000007b1d */ /* 0x000fec0000002000 */
[----:B------:R-:W-:Y:S04]  /*8810*/  BSSY B0, `(.L_x_539) ;  /* 0x0000003000007945 */ /* 0x000fe80003800000 */
[----:B------:R-:W-:Y:S05]  /*8820*/  @!P0 BRA `(.L_x_540) ;  /* 0x0000000000048947 */ /* 0x000fea0003800000 */
[----:B------:R-:W-:-:S04]  /*8830*/  DEPBAR.LE SB0, 0x0 ;  /* 0x000080000000791a */ /* 0x000fc80000000000 */
.L_x_540:
[----:B------:R-:W-:Y:S05]  /*8840*/  BSYNC B0 ;  /* 0x0000000000007941 */ /* 0x000fea0003800000 */
.L_x_539:
        /* <DEDUP_REMOVED lines=13> */
.L_x_542:
[----:B------:R-:W-:Y:S05]  /*8920*/  BSYNC B0 ;  /* 0x0000000000007941 */ /* 0x000fea0003800000 */
.L_x_541:
        /* <DEDUP_REMOVED lines=13> */
.L_x_544:
[----:B------:R-:W-:Y:S05]  /*8a00*/  BSYNC B0 ;  /* 0x0000000000007941 */ /* 0x000fea0003800000 */
.L_x_543:
[----:B------:R-:W-:Y:S01]  /*8a10*/  VIADD R0, R0, 0xfffffffe ;  /* 0xfffffffe00007836 */ /* 0x000fe20000000000 */
[----:B------:R-:W-:Y:S06]  /*8a20*/  BAR.ARV 0xa, 0xa0 ;  /* 0x0282800000007b1d */ /* 0x000fec0000002000 */
[----:B------:R-:W-:Y:S01]  /*8a30*/  BSSY B0, `(.L_x_545) ;  /* 0x0000004000007945 */ /* 0x000fe20003800000 */
[----:B------:R-:W-:-:S03]  /*8a40*/  ISETP.NE.AND P1, PT, R0, RZ, PT ;  /* 0x000000ff0000720c */ /* 0x000fc60003f25270 */
[----:B------:R-:W-:Y:S10]  /*8a50*/  @!P0 BRA `(.L_x_546) ;  /* 0x0000000000048947 */ /* 0x000ff40003800000 */
[----:B------:R-:W-:-:S04]  /*8a60*/  DEPBAR.LE SB0, 0x0 ;  /* 0x000080000000791a */ /* 0x000fc80000000000 */
.L_x_546:
[----:B------:R-:W-:Y:S05]  /*8a70*/  BSYNC B0 ;  /* 0x0000000000007941 */ /* 0x000fea0003800000 */
.L_x_545:
[----:B------:R-:W-:Y:S06]  /*8a80*/  BAR.ARV 0xb, 0xa0 ;  /* 0x02c2800000007b1d */ /* 0x000fec0000002000 */
[----:B------:R-:W-:Y:S02]  /*8a90*/  UIADD3 UR5, UR5, 0x2, URZ ;  /* 0x0000000205057890 */ /* 0x000fe4000fffe03f */
[----:B------:R-:W-:Y:S01]  /*8aa0*/  UIADD3 UR4, UR4, 0x1, URZ ;  /* 0x0000000104047890 */ /* 0x000fe2000fffe03f */
[----:B------:R-:W-:Y:S11]  /*8ab0*/  @P1 BRA `(.L_x_547) ;  /* 0xfffffff800c01947 */ /* 0x000ff6000383ffff */
[----:B------:R-:W-:-:S12]  /*8ac0*/  USHF.L.U32 UR6, UR5, 0xd, URZ ;  /* 0x0000000d05067899 */ /* 0x000fd8000800063f */
.L_x_534:
        /* <DEDUP_REMOVED lines=10> */
[----:B------:R-:W-:Y:S01]  /*8b70*/  ULEA UR4, UP0, UR11, UR4, 0x2 ;  /* 0x000000040b047291 */ /* 0x000fe2000f80103f */
[----:B------:R-:W-:-:S03]  /*8b80*/  UMOV UR13, 0x14f00000 ;  /* 0x14f00000000d7882 */ /* 0x000fc60000000000 */
[----:B------:R-:W-:-:S03]  /*8b90*/  ULEA.HI.X UR5, UR11, UR5, UR12, 0x2, UP0 ;  /* 0x000000050b057291 */ /* 0x000fc600080f140c */
[----:B------:R-:W-:Y:S01]  /*8ba0*/  UMOV UR12, 0x0 ;  /* 0x00000000000c7882 */ /* 0x000fe20000000000 */
[----:B-1----:R-:W-:-:S03]  /*8bb0*/  ULEA UR7, UR10, UR7, 0x18 ;  /* 0x000000070a077291 */ /* 0x002fc6000f8ec03f */
[----:B------:R-:W-:Y:S01]  /*8bc0*/  UMOV UR10, 0x400 ;  /* 0x00000400000a7882 */ /* 0x000fe20000000000 */
[----:B------:R-:W-:-:S09]  /*8bd0*/  UIADD3 UR7, UR7, 0x8000, URZ ;  /* 0x0000800007077890 */ /* 0x000fd2000fffe03f */
[----:B------:R1:W-:Y:S02]  /*8be0*/  UBLKRED.G.S.ADD.F32.RN [UR4], [UR7], UR10, desc[UR12] ;  /* 0x00000c04070073bb */ /* 0x0003e400080a140a */
[----:B-1----:R0:W-:Y:S02]  /*8bf0*/  UTMACMDFLUSH ;  /* 0x00000000000079b7 */ /* 0x0021e40000000000 */
.L_x_549:
[----:B------:R-:W-:Y:S05]  /*8c00*/  BSYNC B0 ;  /* 0x0000000000007941 */ /* 0x000fea0003800000 */
.L_x_548:
[----:B------:R-:W-:Y:S06]  /*8c10*/  BAR.SYNC.DEFER_BLOCKING 0xe, 0xa0 ;  /* 0x0382800000007b1d */ /* 0x000fec0000010000 */
[----:B------:R-:W-:Y:S04]  /*8c20*/  BSSY B0, `(.L_x_550) ;  /* 0x0000012000007945 */ /* 0x000fe80003800000 */
[----:B------:R-:W-:Y:S05]  /*8c30*/  @!P0 BRA `(.L_x_551) ;  /* 0x0000000000408947 */ /* 0x000fea0003800000 */
[----:B------:R-:W1:Y:S01]  /*8c40*/  S2UR UR7, SR_CgaCtaId ;  /* 0x00000000000779c3 */ /* 0x000e620000008800 */
[----:B------:R-:W-:Y:S01]  /*8c50*/  UIADD3 UR4, UR6, 0x1000, URZ ;  /* 0x0000100006047890 */ /* 0x000fe2000fffe03f */
[----:B------:R-:W-:Y:S01]  /*8c60*/  UMOV UR5, 0x400 ;  /* 0x0000040000057882 */ /* 0x000fe20000000000 */
[----:B------:R-:W-:Y:S02]  /*8c70*/  ULDC.64 UR10, c[0x0][0x2c0] ;  /* 0x0000b000000a7ab9 */ /* 0x000fe40000000a00 */
[----:B------:R-:W-:Y:S01]  /*8c80*/  UIADD3 UR12, UP0, UR4, UR8, URZ ;  /* 0x00000008040c7290 */ /* 0x000fe2000ff1e03f */
[----:B------:R-:W-:Y:S01]  /*8c90*/  UMOV UR13, 0x14f00000 ;  /* 0x14f00000000d7882 */ /* 0x000fe20000000000 */
[----:B-1----:R-:W-:Y:S02]  /*8ca0*/  ULEA UR7, UR7, UR5, 0x18 ;  /* 0x0000000507077291 */ /* 0x002fe4000f8ec03f */
[----:B------:R-:W-:Y:S02]  /*8cb0*/  ULEA.HI.X.SX32 UR5, UR4, UR19, 0x1, UP0 ;  /* 0x0000001304057291 */ /* 0x000fe400080f0e3f */
[----:B------:R-:W-:-:S02]  /*8cc0*/  ULEA UR4, UP0, UR12, UR10, 0x2 ;  /* 0x0000000a0c047291 */ /* 0x000fc4000f80103f */
[----:B------:R-:W-:Y:S02]  /*8cd0*/  UIADD3 UR7, UR7, 0xc000, URZ ;  /* 0x0000c00007077890 */ /* 0x000fe4000fffe03f */
[----:B------:R-:W-:Y:S01]  /*8ce0*/  ULEA.HI.X UR5, UR12, UR11, UR5, 0x2, UP0 ;  /* 0x0000000b0c057291 */ /* 0x000fe200080f1405 */
[----:B------:R-:W-:Y:S02]  /*8cf0*/  UMOV UR10, 0x400 ;  /* 0x00000400000a7882 */ /* 0x000fe40000000000 */
[----:B------:R-:W-:-:S06]  /*8d00*/  UMOV UR12, 0x0 ;  /* 0x00000000000c7882 */ /* 0x000fcc0000000000 */
[----:B------:R1:W-:Y:S01]  /*8d10*/  UBLKRED.G.S.ADD.F32.RN [UR4], [UR7], UR10, desc[UR12] ;  /* 0x00000c04070073bb */ /* 0x0003e200080a140a */
[----:B------:R0:W-:Y:S01]  /*8d20*/  UTMACMDFLUSH ;  /* 0x00000000000079b7 */ /* 0x0001e20000000000 */
[----:B-1----:R-:W-:-:S04]  /*8d30*/  DEPBAR.LE SB0, 0x1 ;  /* 0x000080400000791a */ /* 0x002fc80000000000 */
.L_x_551:
[----:B------:R-:W-:Y:S05]  /*8d40*/  BSYNC B0 ;  /* 0x0000000000007941 */ /* 0x000fea0003800000 */
.L_x_550:
[----:B------:R-:W-:Y:S06]  /*8d50*/  BAR.ARV 0xa, 0xa0 ;  /* 0x0282800000007b1d */ /* 0x000fec0000002000 */
[----:B------:R-:W-:Y:S04]  /*8d60*/  BSSY B0, `(.L_x_552) ;  /* 0x0000003000007945 */ /* 0x000fe80003800000 */
[----:B------:R-:W-:Y:S05]  /*8d70*/  @!P0 BRA `(.L_x_553) ;  /* 0x0000000000048947 */ /* 0x000fea0003800000 */
[----:B------:R-:W-:-:S04]  /*8d80*/  DEPBAR.LE SB0, 0x0 ;  /* 0x000080000000791a */ /* 0x000fc80000000000 */
.L_x_553:
[----:B------:R-:W-:Y:S05]  /*8d90*/  BSYNC B0 ;  /* 0x0000000000007941 */ /* 0x000fea0003800000 */
.L_x_552:
[----:B------:R-:W-:Y:S06]  /*8da0*/  BAR.ARV 0xb, 0xa0 ;  /* 0x02c2800000007b1d */ /* 0x000fec0000002000 */
[----:B------:R-:W-:Y:S05]  /*8db0*/  BRA `(.L_x_474) ;  /* 0x0000001c008c7947 */ /* 0x000fea0003800000 */
.L_x_529:
[----:B------:R-:W-:Y:S01]  /*8dc0*/  ULDC.64 UR4, c[0x0][0x8d8] ;  /* 0x0002360000047ab9 */ /* 0x000fe20000000a00 */
[----:B------:R-:W1:Y:S01]  /*8dd0*/  S2R R7, SR_CTAID.Z ;  /* 0x0000000000077919 */ /* 0x000e620000002700 */
[----:B------:R-:W-:Y:S01]  /*8de0*/  ISETP.NE.U32.AND P0, PT, RZ, UR4, PT ;  /* 0x00000004ff007c0c */ /* 0x000fe2000bf05070 */
[----:B------:R-:W2:Y:S03]  /*8df0*/  S2UR UR20, SR_CTAID.Y ;  /* 0x00000000001479c3 */ /* 0x000ea60000002600 */
[----:B------:R-:W-:-:S13]  /*8e00*/  ISETP.NE.AND.EX P0, PT, RZ, UR5, PT, P0 ;  /* 0x00000005ff007c0c */ /* 0x000fda000bf05300 */
[----:B------:R-:W-:Y:S05]  /*8e10*/  @!P0 BRA `(.L_x_554) ;  /* 0x0000000000108947 */ /* 0x000fea0003800000 */
[----:B------:R-:W1:Y:S02]  /*8e20*/  LDC.64 R2, c[0x0][0x8d8] ;  /* 0x00023600ff027b82 */ /* 0x000e640000000a00 */
[----:B-1----:R-:W-:-:S05]  /*8e30*/  IMAD.WIDE R2, R7, 0x4, R2 ;  /* 0x0000000407027825 */ /* 0x002fca00078e0202 */
[----:B------:R1:W5:Y:S01]  /*8e40*/  LDG.E R5, desc[UR38][R2.64] ;  /* 0x0000002602057981 */ /* 0x000362000c1e1900 */
[----:B------:R-:W-:Y:S05]  /*8e50*/  BRA `(.L_x_555) ;  /* 0x00000000002c7947 */ /* 0x000fea0003800000 */
.L_x_554:
[----:B------:R-:W-:Y:S02]  /*8e60*/  ULDC.64 UR4, c[0x0][0x8d0] ;  /* 0x0002340000047ab9 */ /* 0x000fe40000000a00 */
[----:B------:R-:W-:-:S04]  /*8e70*/  ISETP.NE.U32.AND P0, PT, RZ, UR4, PT ;  /* 0x00000004ff007c0c */ /* 0x000fc8000bf05070 */
[----:B------:R-:W-:-:S13]  /*8e80*/  ISETP.NE.AND.EX P0, PT, RZ, UR5, PT, P0 ;  /* 0x00000005ff007c0c */ /* 0x000fda000bf05300 */
[----:B------:R-:W-:Y:S05]  /*8e90*/  @!P0 BRA `(.L_x_556) ;  /* 0x0000000000188947 */ /* 0x000fea0003800000 */
[----:B------:R-:W1:Y:S02]  /*8ea0*/  LDC.64 R2, c[0x0][0x8d0] ;  /* 0x00023400ff027b82 */ /* 0x000e640000000a00 */
[----:B-1----:R-:W-:-:S05]  /*8eb0*/  IMAD.WIDE R2, R7, 0x4, R2 ;  /* 0x0000000407027825 */ /* 0x002fca00078e0202 */
[----:B------:R-:W3:Y:S04]  /*8ec0*/  LDG.E R5, desc[UR38][R2.64] ;  /* 0x0000002602057981 */ /* 0x000ee8000c1e1900 */
[----:B------:R-:W3:Y:S02]  /*8ed0*/  LDG.E R0, desc[UR38][R2.64+0x4] ;  /* 0x0000042602007981 */ /* 0x000ee4000c1e1900 */
[----:B---3--:R-:W-:Y:S01]  /*8ee0*/  IMAD.IADD R5, R0, 0x1, -R5 ;  /* 0x0000000100057824 */ /* 0x008fe200078e0a05 */
[----:B------:R-:W-:Y:S06]  /*8ef0*/  BRA `(.L_x_555) ;  /* 0x0000000000047947 */ /* 0x000fec0003800000 */
.L_x_556:
[----:B------:R-:W3:Y:S02]  /*8f00*/  LDC R5, c[0x0][0x8bc] ;  /* 0x00022f00ff057b82 */ /* 0x000ee40000000800 */
.L_x_555:
[----:B------:R-:W4:Y:S01]  /*8f10*/  S2R R14, SR_CTAID.X ;  /* 0x00000000000e7919 */ /* 0x000f220000002500 */
[----:B------:R-:W-:Y:S02]  /*8f20*/  IMAD.MOV.U32 R0, RZ, RZ, 0x1 ;  /* 0x00000001ff007424 */ /* 0x000fe400078e00ff */
[----:B------:R-:W-:Y:S01]  /*8f30*/  IMAD.MOV.U32 R9, RZ, RZ, RZ ;  /* 0x000000ffff097224 */ /* 0x000fe200078e00ff */
[----:B----4-:R-:W-:-:S04]  /*8f40*/  SHF.L.U32 R14, R14, 0x7, RZ ;  /* 0x000000070e0e7819 */ /* 0x010fc800000006ff */
[----:B---3-5:R-:W-:-:S04]  /*8f50*/  ISETP.GE.AND P0, PT, R14, R5, PT ;  /* 0x000000050e00720c */ /* 0x028fc80003f06270 */
[----:B-1----:R-:W-:-:S04]  /*8f60*/  SEL R8, R7, 0xffffffff, !P0 ;  /* 0xffffffff07087807 */ /* 0x002fc80004000000 */
[----:B------:R-:W-:-:S13]  /*8f70*/  ISETP.GE.AND P0, PT, R8, RZ, PT ;  /* 0x000000ff0800720c */ /* 0x000fda0003f06270 */
[----:B------:R-:W-:Y:S05]  /*8f80*/  @!P0 BRA `(.L_x_557) ;  /* 0x0000001800848947 */ /* 0x000fea0003800000 */
[----:B------:R-:W1:Y:S08]  /*8f90*/  LDC.64 R10, c[0x0][0x770] ;  /* 0x0001dc00ff0a7b82 */ /* 0x000e700000000a00 */
[----:B------:R-:W3:Y:S08]  /*8fa0*/  LDC.64 R6, c[0x0][0x770] ;  /* 0x0001dc00ff067b82 */ /* 0x000ef00000000a00 */
[----:B------:R-:W4:Y:S01]  /*8fb0*/  LDC.64 R4, c[0x0][0x778] ;  /* 0x0001de00ff047b82 */ /* 0x000f220000000a00 */
[----:B-1----:R-:W-:-:S07]  /*8fc0*/  ISETP.NE.U32.AND P1, PT, R10, RZ, PT ;  /* 0x000000ff0a00720c */ /* 0x002fce0003f25070 */
[----:B------:R-:W1:Y:S01]  /*8fd0*/  LDC.64 R2, c[0x0][0x780] ;  /* 0x0001e000ff027b82 */ /* 0x000e620000000a00 */
[----:B------:R-:W-:Y:S01]  /*8fe0*/  ISETP.NE.AND.EX P1, PT, R11, RZ, PT, P1 ;  /* 0x000000ff0b00720c */ /* 0x000fe20003f25310 */
[----:B---3--:R-:W-:Y:S01]  /*8ff0*/  IMAD.WIDE R6, R8, 0x4, R6 ;  /* 0x0000000408067825 */ /* 0x008fe200078e0206 */
[----:B----4-:R-:W-:-:S11]  /*9000*/  ISETP.NE.U32.AND P0, PT, R4, RZ, PT ;  /* 0x000000ff0400720c */ /* 0x010fd60003f05070 */
[----:B------:R-:W3:Y:S01]  /*9010*/  @P1 LDG.E R9, desc[UR38][R6.64] ;  /* 0x0000002606091981 */ /* 0x000ee2000c1e1900 */
[----:B------:R-:W-:-:S03]  /*9020*/  ISETP.NE.AND.EX P0, PT, R5, RZ, PT, P0 ;  /* 0x000000ff0500720c */ /* 0x000fc60003f05300 */
[----:B------:R-:W4:Y:S01]  /*9030*/  @P1 LDG.E R15, desc[UR38][R6.64] ;  /* 0x00000026060f1981 */ /* 0x000f22000c1e1900 */
[----:B-1----:R-:W-:-:S04]  /*9040*/  ISETP.NE.U32.AND P2, PT, R2, RZ, PT ;  /* 0x000000ff0200720c */ /* 0x002fc80003f45070 */
[----:B------:R-:W-:-:S05]  /*9050*/  ISETP.NE.AND.EX P2, PT, R3, RZ, PT, P2 ;  /* 0x000000ff0300720c */ /* 0x000fca0003f45320 */
[----:B------:R-:W1:Y:S08]  /*9060*/  @P0 LDC.64 R2, c[0x0][0x778] ;  /* 0x0001de00ff020b82 */ /* 0x000e700000000a00 */
[----:B------:R-:W2:Y:S01]  /*9070*/  @P2 LDC.64 R12, c[0x0][0x780] ;  /* 0x0001e000ff0c2b82 */ /* 0x000ea20000000a00 */
[----:B------:R-:W-:Y:S01]  /*9080*/  MOV R5, RZ ;  /* 0x000000ff00057202 */ /* 0x000fe20000000f00 */
[----:B------:R-:W-:Y:S01]  /*9090*/  ULDC UR4, c[0x0][0x280] ;  /* 0x0000a00000047ab9 */ /* 0x000fe20000000800 */
[----:B-1----:R-:W-:-:S05]  /*90a0*/  @P0 IMAD.WIDE R2, R8, 0x4, R2 ;  /* 0x0000000408020825 */ /* 0x002fca00078e0202 */
[----:B------:R2:W5:Y:S01]  /*90b0*/  @P0 LDG.E R5, desc[UR38][R2.64] ;  /* 0x0000002602050981 */ /* 0x000562000c1e1900 */
[----:B------:R-:W-:Y:S02]  /*90c0*/  IMAD.U32 R4, RZ, RZ, UR4 ;  /* 0x00000004ff047e24 */ /* 0x000fe4000f8e00ff */
[----:B--2---:R-:W-:Y:S01]  /*90d0*/  @P2 IMAD.WIDE R2, R8, 0x4, R12 ;  /* 0x0000000408022825 */ /* 0x004fe200078e020c */
[----:B------:R-:W-:-:S04]  /*90e0*/  VOTEU.ANY UP0, P1 ;  /* 0x00000000003f7886 */ /* 0x000fc80000800100 */
[----:B------:R1:W5:Y:S02]  /*90f0*/  @P2 LDG.E R4, desc[UR38][R2.64] ;  /* 0x0000002602042981 */ /* 0x000364000c1e1900 */
[----:B-1----:R-:W-:Y:S01]  /*9100*/  CS2R R2, SRZ ;  /* 0x0000000000027805 */ /* 0x002fe2000001ff00 */
[----:B---3--:R-:W-:-:S05]  /*9110*/  @P1 IMAD R9, R8, 0x80, R9 ;  /* 0x0000008008091824 */ /* 0x008fca00078e0209 */
[----:B------:R-:W-:-:S04]  /*9120*/  @P1 SHF.R.S32.HI R12, RZ, 0x1f, R9 ;  /* 0x0000001fff0c1819 */ /* 0x000fc80000011409 */
[----:B------:R-:W-:-:S04]  /*9130*/  @P1 LEA.HI R12, R12, R9, RZ, 0x7 ;  /* 0x000000090c0c1211 */ /* 0x000fc800078f38ff */
[----:B------:R-:W-:Y:S02]  /*9140*/  @P1 LOP3.LUT R12, R12, 0xffffff80, RZ, 0xc0, !PT ;  /* 0xffffff800c0c1812 */ /* 0x000fe400078ec0ff */
[----:B----4-:R-:W-:Y:S02]  /*9150*/  @P1 R2UR UR4, R15 ;  /* 0x000000000f0412ca */ /* 0x010fe400000e0000 */
[----:B------:R-:W-:Y:S02]  /*9160*/  @P1 SHF.R.S32.HI R9, RZ, 0x1f, R12 ;  /* 0x0000001fff091819 */ /* 0x000fe4000001140c */
[----:B------:R-:W-:-:S03]  /*9170*/  @P1 MOV R2, R12 ;  /* 0x0000000c00021202 */ /* 0x000fc60000000f00 */
[----:B------:R-:W-:Y:S01]  /*9180*/  @P1 IMAD.MOV.U32 R3, RZ, RZ, R9 ;  /* 0x000000ffff031224 */ /* 0x000fe200078e0009 */
[----:B------:R-:W-:Y:S07]  /*9190*/  @P2 BRA `(.L_x_558) ;  /* 0x0000000000102947 */ /* 0x000fee0003800000 */
[----:B------:R-:W-:Y:S05]  /*91a0*/  @!P1 BRA `(.L_x_558) ;  /* 0x00000000000c9947 */ /* 0x000fea0003800000 */
[----:B------:R-:W2:Y:S04]  /*91b0*/  LDG.E R9, desc[UR38][R6.64] ;  /* 0x0000002606097981 */ /* 0x000ea8000c1e1900 */
[----:B-----5:R-:W2:Y:S02]  /*91c0*/  LDG.E R4, desc[UR38][R6.64+0x4] ;  /* 0x0000042606047981 */ /* 0x020ea4000c1e1900 */
[----:B--2---:R-:W-:-:S07]  /*91d0*/  IMAD.IADD R4, R4, 0x1, -R9 ;  /* 0x0000000104047824 */ /* 0x004fce00078e0a09 */
.L_x_558:
[----:B-----5:R-:W-:Y:S01]  /*91e0*/  ISETP.GE.AND P1, PT, R4, 0x1, PT ;  /* 0x000000010400780c */ /* 0x020fe20003f26270 */
[----:B------:R-:W-:Y:S01]  /*91f0*/  UMOV UR27, URZ ;  /* 0x0000003f001b7c82 */ /* 0x000fe20008000000 */
[----:B------:R-:W-:Y:S01]  /*9200*/  @UP0 UMOV UR27, UR4 ;  /* 0x00000004001b0c82 */ /* 0x000fe20008000000 */
[----:B------:R-:W-:-:S10]  /*9210*/  MOV R9, RZ ;  /* 0x000000ff00097202 */ /* 0x000fd40000000f00 */
[----:B------:R-:W-:Y:S05]  /*9220*/  @!P1 BRA `(.L_x_557) ;  /* 0x0000001400dc9947 */ /* 0x000fea0003800000 */
[----:B------:R-:W1:Y:S01]  /*9230*/  S2R R9, SR_CTAID.Y ;  /* 0x0000000000097919 */ /* 0x000e620000002600 */
[----:B------:R-:W2:Y:S01]  /*9240*/  LDC.64 R12, c[0x0][0x718] ;  /* 0x0001c600ff0c7b82 */ /* 0x000ea20000000a00 */
[----:B------:R-:W-:Y:S01]  /*9250*/  ISETP.NE.U32.AND P1, PT, R10, RZ, PT ;  /* 0x000000ff0a00720c */ /* 0x000fe20003f25070 */
[----:B------:R-:W-:Y:S01]  /*9260*/  IMAD.MOV.U32 R7, RZ, RZ, R3 ;  /* 0x000000ffff077224 */ /* 0x000fe200078e0003 */
[----:B------:R-:W-:Y:S01]  /*9270*/  R2UR UR13, R8 ;  /* 0x00000000080d72ca */ /* 0x000fe200000e0000 */
[----:B------:R-:W-:Y:S01]  /*9280*/  ULDC UR4, c[0x0][0x2e8] ;  /* 0x0000ba0000047ab9 */ /* 0x000fe20000000800 */
[----:B------:R-:W-:Y:S01]  /*9290*/  ISETP.NE.AND.EX P1, PT, R11, RZ, PT, P1 ;  /* 0x000000ff0b00720c */ /* 0x000fe20003f25310 */
[----:B------:R-:W-:Y:S01]  /*92a0*/  VOTEU.ANY UP1, P0 ;  /* 0x00000000003f7886 */ /* 0x000fe20000020100 */
[----:B------:R-:W-:Y:S01]  /*92b0*/  SHF.R.S32.HI R8, RZ, 0x1f, R8 ;  /* 0x0000001fff087819 */ /* 0x000fe20000011408 */
[----:B------:R-:W3:Y:S01]  /*92c0*/  LDC.64 R10, c[0x0][0x720] ;  /* 0x0001c800ff0a7b82 */ /* 0x000ee20000000a00 */
[----:B------:R-:W-:-:S02]  /*92d0*/  R2UR UR11, R14 ;  /* 0x000000000e0b72ca */ /* 0x000fc400000e0000 */
[----:B------:R-:W-:Y:S02]  /*92e0*/  ELECT P0, URZ, PT ;  /* 0x00000000003f782f */ /* 0x000fe40003800000 */
[----:B------:R-:W-:Y:S01]  /*92f0*/  SEL R8, R8, RZ, !P1 ;  /* 0x000000ff08087207 */ /* 0x000fe20004800000 */
[----:B------:R-:W-:Y:S01]  /*9300*/  UMOV UR12, UR20 ;  /* 0x00000014000c7c82 */ /* 0x000fe20008000000 */
[----:B------:R-:W-:Y:S01]  /*9310*/  R2UR UR8, R5 ;  /* 0x00000000050872ca */ /* 0x000fe200000e0000 */
[----:B------:R-:W-:Y:S02]  /*9320*/  BSSY B0, `(.L_x_557) ;  /* 0x0000167000007945 */ /* 0x000fe40003800000 */
[----:B------:R-:W-:Y:S01]  /*9330*/  VOTEU.ANY UP0, P1 ;  /* 0x00000000003f7886 */ /* 0x000fe20000800100 */
[----:B------:R-:W-:Y:S02]  /*9340*/  USEL UR21, UR13, URZ, !UP0 ;  /* 0x0000003f0d157287 */ /* 0x000fe4000c000000 */
[----:B------:R-:W-:-:S02]  /*9350*/  UISETP.NE.AND UP0, UPT, UR4, 0x1, UPT ;  /* 0x000000010400788c */ /* 0x000fc4000bf05270 */
[----:B------:R-:W-:-:S05]  /*9360*/  USEL UR13, UR13, URZ, !UP1 ;  /* 0x0000003f0d0d7287 */ /* 0x000fca000c800000 */
[----:B------:R-:W-:Y:S01]  /*9370*/  UIADD3 UR11, UR11, UR8, URZ ;  /* 0x000000080b0b7290 */ /* 0x000fe2000fffe03f */
[----:B-1----:R-:W-:-:S03]  /*9380*/  SHF.R.S32.HI R9, RZ, 0x1f, R9 ;  /* 0x0000001fff097819 */ /* 0x002fc60000011409 */
[----:B------:R-:W-:Y:S01]  /*9390*/  @UP0 ULDC UR6, c[0x0][0x2ec] ;  /* 0x0000bb0000060ab9 */ /* 0x000fe20000000800 */
[----:B------:R-:W-:Y:S01]  /*93a0*/  @UP0 ULDC UR8, c[0x0][0x2f0] ;  /* 0x0000bc0000080ab9 */ /* 0x000fe20000000800 */
[----:B------:R-:W-:Y:S01]  /*93b0*/  UIMAD.WIDE.U32 UR6, UR20, UR6, URZ ;  /* 0x00000006140672a5 */ /* 0x000fe2000f8e003f */
[----:B--2---:R-:W-:-:S03]  /*93c0*/  IMAD R6, R9, R12, RZ ;  /* 0x0000000c09067224 */ /* 0x004fc600078e02ff */
[----:B------:R-:W-:Y:S01]  /*93d0*/  @UP0 USHF.R.U32.HI UR12, URZ, UR8, UR7 ;  /* 0x000000083f0c0299 */ /* 0x000fe20008011607 */
[----:B------:R-:W-:Y:S02]  /*93e0*/  IMAD R13, R13, UR20, R6 ;  /* 0x000000140d0d7c24 */ /* 0x000fe4000f8e0206 */
[----:B------:R-:W-:-:S04]  /*93f0*/  IMAD.MOV.U32 R6, RZ, RZ, R2 ;  /* 0x000000ffff067224 */ /* 0x000fc800078e0002 */
[----:B------:R-:W-:-:S04]  /*9400*/  IMAD.WIDE.U32 R2, R12, UR20, R6 ;  /* 0x000000140c027c25 */ /* 0x000fc8000f8e0006 */
[----:B---3--:R-:W-:Y:S01]  /*9410*/  IMAD R12, R8, R10, RZ ;  /* 0x0000000a080c7224 */ /* 0x008fe200078e02ff */
[----:B------:R-:W-:-:S03]  /*9420*/  IADD3 R3, R3, R13, RZ ;  /* 0x0000000d03037210 */ /* 0x000fc60007ffe0ff */
[----:B------:R-:W-:Y:S02]  /*9430*/  IMAD R15, R11, UR21, R12 ;  /* 0x000000150b0f7c24 */ /* 0x000fe4000f8e020c */
[----:B------:R-:W1:Y:S01]  /*9440*/  LDC.64 R12, c[0x0][0x700] ;  /* 0x0001c000ff0c7b82 */ /* 0x000e620000000a00 */
[----:B------:R-:W-:-:S04]  /*9450*/  IMAD.WIDE.U32 R2, R10, UR21, R2 ;  /* 0x000000150a027c25 */ /* 0x000fc8000f8e0002 */
[----:B------:R-:W-:-:S03]  /*9460*/  IMAD.IADD R3, R3, 0x1, R15 ;  /* 0x0000000103037824 */ /* 0x000fc600078e020f */
[----:B------:R-:W2:Y:S01]  /*9470*/  LDC.64 R10, c[0x0][0x730] ;  /* 0x0001cc00ff0a7b82 */ /* 0x000ea20000000a00 */
[----:B-1----:R-:W-:-:S04]  /*9480*/  LEA R12, P1, R2, R12, 0x2 ;  /* 0x0000000c020c7211 */ /* 0x002fc800078210ff */
[----:B------:R-:W-:Y:S02]  /*9490*/  LEA.HI.X R13, R2, R13, R3, 0x2, P1 ;  /* 0x0000000d020d7211 */ /* 0x000fe400008f1403 */
[----:B------:R-:W-:Y:S01]  /*94a0*/  R2UR UR4, R12 ;  /* 0x000000000c0472ca */ /* 0x000fe200000e0000 */
[----:B--2---:R-:W-:Y:S01]  /*94b0*/  IMAD R2, R9, R10, RZ ;  /* 0x0000000a09027224 */ /* 0x004fe200078e02ff */
[----:B------:R-:W-:Y:S01]  /*94c0*/  R2UR UR5, R13 ;  /* 0x000000000d0572ca */ /* 0x000fe200000e0000 */
[----:B------:R-:W-:Y:S01]  /*94d0*/  IMAD.WIDE.U32 R6, R10, UR20, R6 ;  /* 0x000000140a067c25 */ /* 0x000fe2000f8e0006 */
[----:B------:R-:W-:-:S03]  /*94e0*/  MOV R9, RZ ;  /* 0x000000ff00097202 */ /* 0x000fc60000000f00 */
[----:B------:R-:W-:Y:S02]  /*94f0*/  IMAD R11, R11, UR20, R2 ;  /* 0x000000140b0b7c24 */ /* 0x000fe4000f8e0202 */
[----:B------:R-:W1:Y:S02]  /*9500*/  LDC.64 R2, c[0x0][0x738] ;  /* 0x0001ce00ff027b82 */ /* 0x000e640000000a00 */
[----:B------:R-:W-:Y:S02]  /*9510*/  IMAD.IADD R7, R7, 0x1, R11 ;  /* 0x0000000107077824 */ /* 0x000fe400078e020b */
[----:B-1----:R-:W-:Y:S02]  /*9520*/  IMAD R8, R8, R2, RZ ;  /* 0x0000000208087224 */ /* 0x002fe400078e02ff */
[----:B------:R-:W-:-:S04]  /*9530*/  IMAD.WIDE.U32 R6, R2, UR21, R6 ;  /* 0x0000001502067c25 */ /* 0x000fc8000f8e0006 */
[----:B------:R-:W-:Y:S01]  /*9540*/  IMAD R11, R3, UR21, R8 ;  /* 0x00000015030b7c24 */ /* 0x000fe2000f8e0208 */
[----:B------:R-:W-:Y:S06]  /*9550*/  @!P0 BRA `(.L_x_559) ;  /* 0x00000014000c8947 */ /* 0x000fec0003800000 */
[----:B------:R-:W1:Y:S01]  /*9560*/  S2R R3, SR_CgaCtaId ;  /* 0x0000000000037919 */ /* 0x000e620000008800 */
[----:B------:R-:W-:Y:S01]  /*9570*/  MOV R12, 0x400 ;  /* 0x00000400000c7802 */ /* 0x000fe20000000f00 */
[----:B------:R-:W2:Y:S03]  /*9580*/  S2R R16, SR_TID.X ;  /* 0x0000000000107919 */ /* 0x000ea60000002100 */
[----:B-1----:R-:W-:Y:S01]  /*9590*/  LEA R12, R3, R12, 0x18 ;  /* 0x0000000c030c7211 */ /* 0x002fe200078ec0ff */
[----:B------:R-:W-:Y:S01]  /*95a0*/  IMAD.MOV.U32 R3, RZ, RZ, 0x1 ;  /* 0x00000001ff037424 */ /* 0x000fe200078e00ff */
[----:B--2---:R-:W-:-:S04]  /*95b0*/  LOP3.LUT R16, R16, 0x7f, RZ, 0xc0, !PT ;  /* 0x0000007f10107812 */ /* 0x004fc800078ec0ff */
[----:B------:R-:W-:Y:S02]  /*95c0*/  SHF.L.U32 R3, R3, 0x1f, RZ ;  /* 0x0000001f03037819 */ /* 0x000fe400000006ff */
[----:B------:R-:W-:Y:S02]  /*95d0*/  ISETP.NE.AND P0, PT, R16, RZ, PT ;  /* 0x000000ff1000720c */ /* 0x000fe40003f05270 */
[----:B------:R-:W1:Y:S02]  /*95e0*/  SYNCS.PHASECHK.TRANS64.TRYWAIT P1, [R12+URZ+0x30c20], R3 ;  /* 0x030c20030c0075a7 */ /* 0x000e64000802017f */
[----:B-1----:R-:W-:Y:S09]  /*95f0*/  @!P1 BRA `(.L_x_560) ;  /* 0x0000001400dc9947 */ /* 0x002ff20003800000 */
.L_x_588:
[----:B------:R-:W-:Y:S01]  /*9600*/  IMAD.IADD R11, R7, 0x1, R11 ;  /* 0x00000001070b7824 */ /* 0x000fe200078e020b */
[----:B------:R-:W-:Y:S01]  /*9610*/  MOV R10, 0x1 ;  /* 0x00000001000a7802 */ /* 0x000fe20000000f00 */
[----:B------:R-:W-:Y:S06]  /*9620*/  @P0 BRA `(.L_x_561) ;  /* 0x0000000000180947 */ /* 0x000fec0003800000 */
[----:B------:R-:W2:Y:S01]  /*9630*/  S2R R0, SR_TID.X ;  /* 0x0000000000007919 */ /* 0x000ea20000002100 */
[----:B-1----:R-:W-:-:S04]  /*9640*/  IMAD.MOV.U32 R3, RZ, RZ, 0x4200 ;  /* 0x00004200ff037424 */ /* 0x002fc800078e00ff */
[----:B------:R3:W-:Y:S01]  /*9650*/  SYNCS.ARRIVE.TRANS64 RZ, [R12+URZ+0x30c10], R3 ;  /* 0x030c10030cff79a7 */ /* 0x0007e2000800003f */
[----:B--2---:R-:W-:-:S13]  /*9660*/  LOP3.LUT P1, RZ, R0, 0x1f, RZ, 0xc0, !PT ;  /* 0x0000001f00ff7812 */ /* 0x004fda000782c0ff */
[----:B---3--:R-:W-:Y:S05]  /*9670*/  @!P1 BRA `(.L_x_561) ;  /* 0x0000000000049947 */ /* 0x008fea0003800000 */
[----:B------:R-:W-:Y:S01]  /*9680*/  BPT.TRAP 0x1 ;  /* 0x000000040000795c */ /* 0x000fe20000300000 */
.L_x_561:
[----:B-1----:R-:W1:Y:S01]  /*9690*/  LDC.64 R2, c[0x0][0x198] ;  /* 0x00006600ff027b82 */ /* 0x002e620000000a00 */
[----:B------:R-:W-:Y:S01]  /*96a0*/  R2UR UR8, R12 ;  /* 0x000000000c0872ca */ /* 0x000fe200000e0000 */
[----:B------:R-:W-:Y:S01]  /*96b0*/  UMOV UR14, 0x0 ;  /* 0x00000000000e7882 */ /* 0x000fe20000000000 */
[----:B------:R-:W-:Y:S01]  /*96c0*/  UMOV UR15, 0x14f00000 ;  /* 0x14f00000000f7882 */ /* 0x000fe20000000000 */
[----:B------:R-:W-:Y:S01]  /*96d0*/  UMOV UR26, URZ ;  /* 0x0000003f001a7c82 */ /* 0x000fe20008000000 */
[----:B------:R-:W-:Y:S01]  /*96e0*/  UMOV UR28, UR20 ;  /* 0x00000014001c7c82 */ /* 0x000fe20008000000 */
[----:B------:R-:W-:Y:S01]  /*96f0*/  UMOV UR29, UR21 ;  /* 0x00000015001d7c82 */ /* 0x000fe20008000000 */
[----:B------:R-:W-:Y:S01]  /*9700*/  IMAD.MOV.U32 R5, RZ, RZ, 0x8000 ;  /* 0x00008000ff057424 */ /* 0x000fe200078e00ff */
[----:B------:R-:W-:Y:S01]  /*9710*/  UMOV UR22, 0x20 ;  /* 0x0000002000167882 */ /* 0x000fe20000000000 */
[----:B------:R-:W-:Y:S01]  /*9720*/  UMOV UR16, 0x0 ;  /* 0x0000000000107882 */ /* 0x000fe20000000000 */
[----:B------:R-:W-:Y:S01]  /*9730*/  UMOV UR17, 0x10000000 ;  /* 0x1000000000117882 */ /* 0x000fe20000000000 */
[----:B------:R-:W-:Y:S01]  /*9740*/  UMOV UR10, UR26 ;  /* 0x0000001a000a7c82 */ /* 0x000fe20008000000 */
[----:B------:R-:W-:Y:S01]  /*9750*/  UMOV UR35, UR11 ;  /* 0x0000000b00237c82 */ /* 0x000fe20008000000 */
[----:B------:R-:W-:Y:S01]  /*9760*/  UMOV UR36, UR12 ;  /* 0x0000000c00247c82 */ /* 0x000fe20008000000 */
[----:B------:R-:W-:-:S02]  /*9770*/  UIADD3 UR24, UR8, 0x10000, URZ ;  /* 0x0001000008187890 */ /* 0x000fc4000fffe03f */
[----:B------:R-:W-:Y:S02]  /*9780*/  UIADD3 UR25, UR8, 0x30c10, URZ ;  /* 0x00030c1008197890 */ /* 0x000fe4000fffe03f */
[----:B------:R-:W-:Y:S02]  /*9790*/  UIADD3 UR18, UR8, 0x20000, URZ ;  /* 0x0002000008127890 */ /* 0x000fe4000fffe03f */
[----:B------:R-:W-:Y:S02]  /*97a0*/  UIADD3 UR9, UR8, 0x30c00, URZ ;  /* 0x00030c0008097890 */ /* 0x000fe4000fffe03f */
[----:B------:R-:W-:Y:S01]  /*97b0*/  UIADD3 UR32, UR8, 0x4000, URZ ;  /* 0x0000400008207890 */ /* 0x000fe2000fffe03f */
[----:B-1----:R-:W-:Y:S01]  /*97c0*/  IMAD.MOV.U32 R9, RZ, RZ, R2 ;  /* 0x000000ffff097224 */ /* 0x002fe200078e0002 */
[----:B------:R-:W-:Y:S01]  /*97d0*/  MOV R8, R3 ;  /* 0x0000000300087202 */ /* 0x000fe20000000f00 */
[----:B------:R-:W-:Y:S01]  /*97e0*/  UMOV UR19, UR25 ;  /* 0x0000001900137c82 */ /* 0x000fe20008000000 */
[----:B------:R-:W-:Y:S01]  /*97f0*/  UMOV UR37, UR13 ;  /* 0x0000000d00257c82 */ /* 0x000fe20008000000 */
[----:B------:R-:W-:Y:S01]  /*9800*/  UMOV UR34, UR26 ;  /* 0x0000001a00227c82 */ /* 0x000fe20008000000 */
[----:B------:R-:W-:Y:S01]  /*9810*/  IADD3 R0, P1, R9, 0x2f0, RZ ;  /* 0x000002f009007810 */ /* 0x000fe20007f3e0ff */
[----:B------:R-:W-:-:S03]  /*9820*/  UMOV UR33, UR9 ;  /* 0x0000000900217c82 */ /* 0x000fc60008000000 */
[----:B------:R-:W-:Y:S02]  /*9830*/  R2UR UR30, R0 ;  /* 0x00000000001e72ca */ /* 0x000fe400000e0000 */
[----:B------:R-:W-:-:S04]  /*9840*/  IADD3 R0, P2, R9, 0x3f0, RZ ;  /* 0x000003f009007810 */ /* 0x000fc80007f5e0ff */
[----:B------:R-:W-:Y:S01]  /*9850*/  R2UR UR40, R0 ;  /* 0x00000000002872ca */ /* 0x000fe200000e0000 */
[----:B------:R-:W-:Y:S01]  /*9860*/  IMAD.X R0, RZ, RZ, R8, P1 ;  /* 0x000000ffff007224 */ /* 0x000fe200008e0608 */
[----:B------:R-:W-:-:S04]  /*9870*/  IADD3 R2, P1, R9, 0xf0, RZ ;  /* 0x000000f009027810 */ /* 0x000fc80007f3e0ff */
[----:B------:R-:W-:Y:S02]  /*9880*/  IADD3.X R3, RZ, R8, RZ, P1, !PT ;  /* 0x00000008ff037210 */ /* 0x000fe40000ffe4ff */
[----:B------:R-:W-:Y:S01]  /*9890*/  R2UR UR31, R0 ;  /* 0x00000000001f72ca */ /* 0x000fe200000e0000 */
[----:B------:R-:W-:Y:S01]  /*98a0*/  IMAD.X R0, RZ, RZ, R8, P2 ;  /* 0x000000ffff007224 */ /* 0x000fe200010e0608 */
[----:B------:R-:W-:Y:S02]  /*98b0*/  R2UR UR6, R2 ;  /* 0x00000000020672ca */ /* 0x000fe400000e0000 */
[----:B------:R-:W-:Y:S02]  /*98c0*/  R2UR UR7, R3 ;  /* 0x00000000030772ca */ /* 0x000fe400000e0000 */
[----:B------:R-:W-:Y:S02]  /*98d0*/  R2UR UR41, R0 ;  /* 0x00000000002972ca */ /* 0x000fe400000e0000 */
[----:B------:R-:W-:-:S02]  /*98e0*/  ISETP.GE.AND P1, PT, R4, 0x81, PT ;  /* 0x000000810400780c */ /* 0x000fc40003f26270 */
[----:B------:R-:W-:-:S07]  /*98f0*/  MOV R0, RZ ;  /* 0x000000ff00007202 */ /* 0x000fce0000000f00 */
[----:B------:R1:W-:Y:S01]  /*9900*/  UTMALDG.4D [UR24], [UR6], desc[UR14] ;  /* 0x00000e18060075b4 */ /* 0x0003e20008019000 */
[----:B------:R1:W-:Y:S01]  /*9910*/  UBLKCP.S.G [UR18], [UR4], UR22 ;  /* 0x00000012040073ba */ /* 0x0003e20008000216 */
[----:B------:R2:W-:Y:S01]  /*9920*/  SYNCS.ARRIVE.TRANS64 RZ, [R12+URZ+0x30c00], R5 ;  /* 0x030c00050cff79a7 */ /* 0x0005e2000800003f */
[----:B------:R1:W-:Y:S01]  /*9930*/  UTMALDG.4D [UR8], [UR30], desc[UR16] ;  /* 0x000010081e0075b4 */ /* 0x0003e20008019000 */
[----:B--2---:R-:W-:Y:S01]  /*9940*/  IMAD.MOV.U32 R5, RZ, RZ, RZ ;  /* 0x000000ffff057224 */ /* 0x004fe200078e00ff */
[----:B------:R1:W-:Y:S02]  /*9950*/  UTMALDG.4D [UR32], [UR40], desc[UR16] ;  /* 0x00001020280075b4 */ /* 0x0003e40008019000 */
[----:B-1----:R-:W-:Y:S05]  /*9960*/  @!P1 BRA `(.L_x_562) ;  /* 0x0000000c00489947 */ /* 0x002fea0003800000 */
[----:B------:R-:W1:Y:S01]  /*9970*/  S2R R13, SR_TID.X ;  /* 0x00000000000d7919 */ /* 0x000e620000002100 */
[C---:B------:R-:W-:Y:S01]  /*9980*/  VIADD R0, R4.reuse, 0x7f ;  /* 0x0000007f04007836 */ /* 0x040fe20000000000 */
[----:B------:R-:W-:Y:S01]  /*9990*/  ISETP.GE.AND P1, PT, R4, 0x101, PT ;  /* 0x000001010400780c */ /* 0x000fe20003f26270 */
[----:B------:R-:W-:Y:S02]  /*99a0*/  IMAD.MOV.U32 R10, RZ, RZ, 0x1 ;  /* 0x00000001ff0a7424 */ /* 0x000fe400078e00ff */
[----:B------:R-:W-:Y:S01]  /*99b0*/  IMAD.MOV.U32 R19, RZ, RZ, RZ ;  /* 0x000000ffff137224 */ /* 0x000fe200078e00ff */
[----:B------:R-:W-:-:S04]  /*99c0*/  SHF.R.S32.HI R5, RZ, 0x1f, R0 ;  /* 0x0000001fff057819 */ /* 0x000fc80000011400 */
[----:B------:R-:W-:Y:S02]  /*99d0*/  LEA.HI R5, R5, R0, RZ, 0x7 ;  /* 0x0000000005057211 */ /* 0x000fe400078f38ff */
[----:B------:R-:W-:Y:S02]  /*99e0*/  MOV R0, RZ ;  /* 0x000000ff00007202 */ /* 0x000fe40000000f00 */
[----:B------:R-:W-:-:S04]  /*99f0*/  LEA.HI.SX32 R5, R5, 0xffffffff, 0x19 ;  /* 0xffffffff05057811 */ /* 0x000fc800078fcaff */
[----:B------:R-:W-:Y:S01]  /*9a00*/  VIMNMX R17, R5, 0x1, !PT ;  /* 0x0000000105117848 */ /* 0x000fe20007fe0100 */
[----:B------:R-:W-:-:S03]  /*9a10*/  IMAD.MOV.U32 R5, RZ, RZ, RZ ;  /* 0x000000ffff057224 */ /* 0x000fc600078e00ff */
[----:B------:R-:W-:Y:S02]  /*9a20*/  LOP3.LUT R18, R17, 0x1, RZ, 0xc0, !PT ;  /* 0x0000000111127812 */ /* 0x000fe400078ec0ff */
[----:B-1----:R-:W-:Y:S01]  /*9a30*/  LOP3.LUT R20, R13, 0x1f, RZ, 0xc0, !PT ;  /* 0x0000001f0d147812 */ /* 0x002fe200078ec0ff */
[----:B------:R-:W-:Y:S06]  /*9a40*/  @!P1 BRA `(.L_x_563) ;  /* 0x0000000800109947 */ /* 0x000fec0003800000 */
[----:B------:R-:W-:Y:S01]  /*9a50*/  IADD3 R17, R17, -R18, RZ ;  /* 0x8000001211117210 */ /* 0x000fe20007ffe0ff */
[----:B------:R-:W-:Y:S02]  /*9a60*/  IMAD.MOV.U32 R19, RZ, RZ, RZ ;  /* 0x000000ffff137224 */ /* 0x000fe400078e00ff */
[----:B------:R-:W-:-:S07]  /*9a70*/  IMAD.MOV.U32 R10, RZ, RZ, 0x1 ;  /* 0x00000001ff0a7424 */ /* 0x000fce00078e00ff */
.L_x_572:
[----:B------:R-:W-:-:S04]  /*9a80*/  SHF.L.U32 R21, R10, 0x1f, RZ ;  /* 0x0000001f0a157819 */ /* 0x000fc800000006ff */
[----:B-1----:R-:W1:Y:S02]  /*9a90*/  SYNCS.PHASECHK.TRANS64.TRYWAIT P1, [R12+URZ+0x30c40], R21 ;  /* 0x030c40150c0075a7 */ /* 0x002e64000802017f */
[----:B-12--5:R-:W-:Y:S05]  /*9aa0*/  @!P1 BRA `(.L_x_564) ;  /* 0x0000001000c49947 */ /* 0x026fea0003800000 */
.L_x_589:
[----:B------:R-:W-:Y:S05]  /*9ab0*/  @P0 BRA `(.L_x_565) ;  /* 0x0000000000140947 */ /* 0x000fea0003800000 */
[----:B------:R-:W-:Y:S02]  /*9ac0*/  ISETP.NE.AND P1, PT, R20, RZ, PT ;  /* 0x000000ff1400720c */ /* 0x000fe40003f25270 */
[----:B------:R-:W-:-:S04]  /*9ad0*/  MOV R3, 0x4200 ;  /* 0x0000420000037802 */ /* 0x000fc80000000f00 */
[----:B------:R2:W-:Y:S07]  /*9ae0*/  SYNCS.ARRIVE.TRANS64 RZ, [R12+URZ+0x30c30], R3 ;  /* 0x030c30030cff79a7 */ /* 0x0005ee000800003f */
[----:B------:R-:W-:Y:S05]  /*9af0*/  @!P1 BRA `(.L_x_565) ;  /* 0x0000000000049947 */ /* 0x000fea0003800000 */
[----:B------:R-:W-:Y:S01]  /*9b00*/  BPT.TRAP 0x1 ;  /* 0x000000040000795c */ /* 0x000fe20000300000 */
.L_x_565:
[----:B------:R-:W2:Y:S01]  /*9b10*/  LDC.64 R14, c[0x0][0x728] ;  /* 0x0001ca00ff0e7b82 */ /* 0x000ea20000000a00 */
[----:B------:R-:W-:Y:S01]  /*9b20*/  IMAD.SHL.U32 R16, R19, 0x80, RZ ;  /* 0x0000008013107824 */ /* 0x000fe200078e00ff */
[----:B------:R-:W-:Y:S01]  /*9b30*/  R2UR UR6, R12 ;  /* 0x000000000c0672ca */ /* 0x000fe200000e0000 */
[----:B------:R-:W-:Y:S01]  /*9b40*/  UMOV UR22, 0x0 ;  /* 0x0000000000167882 */ /* 0x000fe20000000000 */
[----:B------:R-:W-:Y:S01]  /*9b50*/  UMOV UR23, 0x14f00000 ;  /* 0x14f0000000177882 */ /* 0x000fe20000000000 */
[----:B------:R-:W-:Y:S01]  /*9b60*/  UMOV UR18, URZ ;  /* 0x0000003f00127c82 */ /* 0x000fe20008000000 */
[C---:B------:R-:W-:Y:S01]  /*9b70*/  IADD3 R2, P1, R16.reuse, R6, RZ ;  /* 0x0000000610027210 */ /* 0x040fe20007f3e0ff */
[----:B------:R-:W-:Y:S01]  /*9b80*/  UMOV UR10, 0x20 ;  /* 0x00000020000a7882 */ /* 0x000fe20000000000 */
[----:B------:R-:W3:Y:S01]  /*9b90*/  LDC.64 R4, c[0x0][0x198] ;  /* 0x00006600ff047b82 */ /* 0x000ee20000000a00 */
[----:B------:R-:W-:-:S06]  /*9ba0*/  R2UR UR19, R16 ;  /* 0x00000000101372ca */ /* 0x000fcc00000e0000 */
[----:B------:R-:W-:Y:S02]  /*9bb0*/  UIADD3 UR16, UR6, 0x18000, URZ ;  /* 0x0001800006107890 */ /* 0x000fe4000fffe03f */
[----:B------:R-:W-:Y:S02]  /*9bc0*/  UIADD3 UR17, UR6, 0x30c30, URZ ;  /* 0x00030c3006117890 */ /* 0x000fe4000fffe03f */
[----:B------:R-:W-:-:S03]  /*9bd0*/  UIADD3 UR6, UR6, 0x20400, URZ ;  /* 0x0002040006067890 */ /* 0x000fc6000fffe03f */
[----:B------:R-:W-:Y:S01]  /*9be0*/  UIADD3 UR19, UR19, UR27, URZ ;  /* 0x0000001b13137290 */ /* 0x000fe2000fffe03f */
[----:B--2---:R-:W-:Y:S01]  /*9bf0*/  LEA R3, P2, R2, R14, 0x2 ;  /* 0x0000000e02037211 */ /* 0x004fe200078410ff */
[----:B------:R-:W-:-:S03]  /*9c00*/  UMOV UR7, UR17 ;  /* 0x0000001100077c82 */ /* 0x000fc60008000000 */
[----:B------:R-:W-:Y:S02]  /*9c10*/  R2UR UR8, R3 ;  /* 0x00000000030872ca */ /* 0x000fe400000e0000 */
[----:B------:R-:W-:Y:S01]  /*9c20*/  LEA.HI.X.SX32 R3, R16, R11, 0x1, P1 ;  /* 0x0000000b10037211 */ /* 0x000fe200008f0eff */
[----:B---3--:R-:W-:Y:S01]  /*9c30*/  IMAD.MOV.U32 R9, RZ, RZ, R4 ;  /* 0x000000ffff097224 */ /* 0x008fe200078e0004 */
[----:B------:R-:W-:Y:S02]  /*9c40*/  MOV R8, R5 ;  /* 0x0000000500087202 */ /* 0x000fe40000000f00 */
[----:B------:R-:W-:Y:S02]  /*9c50*/  LEA.HI.X R2, R2, R15, R3, 0x2, P2 ;  /* 0x0000000f02027211 */ /* 0x000fe400010f1403 */
[----:B------:R-:W-:Y:S02]  /*9c60*/  IADD3 R4, P1, R9, 0x1f0, RZ ;  /* 0x000001f009047810 */ /* 0x000fe40007f3e0ff */
[----:B------:R-:W-:-:S02]  /*9c70*/  R2UR UR9, R2 ;  /* 0x00000000020972ca */ /* 0x000fc400000e0000 */
[----:B------:R-:W-:Y:S01]  /*9c80*/  R2UR UR14, R4 ;  /* 0x00000000040e72ca */ /* 0x000fe200000e0000 */
[----:B------:R-:W-:-:S05]  /*9c90*/  IMAD.X R5, RZ, RZ, R8, P1 ;  /* 0x000000ffff057224 */ /* 0x000fca00008e0608 */
[----:B------:R-:W-:-:S13]  /*9ca0*/  R2UR UR15, R5 ;  /* 0x00000000050f72ca */ /* 0x000fda00000e0000 */
[----:B------:R2:W-:Y:S01]  /*9cb0*/  UTMALDG.4D [UR16], [UR14], desc[UR22] ;  /* 0x000016100e0075b4 */ /* 0x0005e20008019000 */
[----:B------:R2:W-:Y:S01]  /*9cc0*/  UBLKCP.S.G [UR6], [UR8], UR10 ;  /* 0x00000006080073ba */ /* 0x0005e2000800020a */
[----:B------:R-:W3:Y:S02]  /*9cd0*/  SYNCS.PHASECHK.TRANS64.TRYWAIT P1, [R12+URZ+0x30c28], R21 ;  /* 0x030c28150c0075a7 */ /* 0x000ee4000802017f */
[----:B--23--:R-:W-:Y:S05]  /*9ce0*/  @!P1 BRA `(.L_x_566) ;  /* 0x0000001000489947 */ /* 0x00cfea0003800000 */
.L_x_590:
[----:B------:R-:W-:Y:S05]  /*9cf0*/  @P0 BRA `(.L_x_567) ;  /* 0x0000000000140947 */ /* 0x000fea0003800000 */
[----:B------:R-:W-:Y:S01]  /*9d00*/  ISETP.NE.AND P1, PT, R20, RZ, PT ;  /* 0x000000ff1400720c */ /* 0x000fe20003f25270 */
[----:B------:R-:W-:-:S04]  /*9d10*/  IMAD.MOV.U32 R2, RZ, RZ, 0x4200 ;  /* 0x00004200ff027424 */ /* 0x000fc800078e00ff */
[----:B------:R3:W-:Y:S08]  /*9d20*/  SYNCS.ARRIVE.TRANS64 RZ, [R12+URZ+0x30c18], R2 ;  /* 0x030c18020cff79a7 */ /* 0x0007f0000800003f */
[----:B------:R-:W-:Y:S05]  /*9d30*/  @!P1 BRA `(.L_x_567) ;  /* 0x0000000000049947 */ /* 0x000fea0003800000 */
[----:B------:R-:W-:Y:S01]  /*9d40*/  BPT.TRAP 0x1 ;  /* 0x000000040000795c */ /* 0x000fe20000300000 */
.L_x_567:
[----:B------:R-:W-:Y:S01]  /*9d50*/  IADD3 R16, R16, 0x80, RZ ;  /* 0x0000008010107810 */ /* 0x000fe20007ffe0ff */
[----:B------:R-:W-:Y:S01]  /*9d60*/  UMOV UR22, 0x0 ;  /* 0x0000000000167882 */ /* 0x000fe20000000000 */
[----:B------:R-:W-:Y:S01]  /*9d70*/  R2UR UR17, R12 ;  /* 0x000000000c1172ca */ /* 0x000fe200000e0000 */
[----:B------:R-:W-:Y:S01]  /*9d80*/  UMOV UR23, 0x14f00000 ;  /* 0x14f0000000177882 */ /* 0x000fe20000000000 */
[----:B---3--:R-:W-:Y:S01]  /*9d90*/  IADD3 R2, P1, R9, 0xf0, RZ ;  /* 0x000000f009027810 */ /* 0x008fe20007f3e0ff */
[C---:B------:R-:W-:Y:S01]  /*9da0*/  VIADD R13, R16.reuse, UR27 ;  /* 0x0000001b100d7c36 */ /* 0x040fe20008000000 */
[----:B------:R-:W-:Y:S01]  /*9db0*/  R2UR UR6, R16 ;  /* 0x00000000100672ca */ /* 0x000fe200000e0000 */
[----:B------:R-:W-:Y:S01]  /*9dc0*/  UMOV UR18, URZ ;  /* 0x0000003f00127c82 */ /* 0x000fe20008000000 */
[----:B------:R-:W-:Y:S01]  /*9dd0*/  R2UR UR14, R2 ;  /* 0x00000000020e72ca */ /* 0x000fe200000e0000 */
[----:B------:R-:W-:Y:S01]  /*9de0*/  IMAD.X R3, RZ, RZ, R8, P1 ;  /* 0x000000ffff037224 */ /* 0x000fe200008e0608 */
[----:B------:R-:W-:Y:S01]  /*9df0*/  R2UR UR19, R13 ;  /* 0x000000000d1372ca */ /* 0x000fe200000e0000 */
[----:B------:R-:W-:-:S03]  /*9e00*/  UMOV UR10, 0x20 ;  /* 0x00000020000a7882 */ /* 0x000fc60000000000 */
        /* <DEDUP_REMOVED lines=10> */
.L_x_591:
[----:B-123--:R-:W-:Y:S01]  /*9eb0*/  SHF.R.S32.HI R21, RZ, 0x1f, R16 ;  /* 0x0000001fff157819 */ /* 0x00efe20000011410 */
[----:B------:R-:W-:Y:S06]  /*9ec0*/  @P0 BRA `(.L_x_569) ;  /* 0x00000000001c0947 */ /* 0x000fec0003800000 */
[----:B------:R1:W-:Y:S02]  /*9ed0*/  STL [R1+0x24], R0 ;  /* 0x0000240001007387 */ /* 0x0003e40000100800 */
[----:B-1----:R-:W-:-:S04]  /*9ee0*/  MOV R0, 0x4200 ;  /* 0x0000420000007802 */ /* 0x002fc80000000f00 */
[----:B------:R1:W-:Y:S02]  /*9ef0*/  SYNCS.ARRIVE.TRANS64 RZ, [R12+URZ+0x30c38], R0 ;  /* 0x030c38000cff79a7 */ /* 0x0003e4000800003f */
[----:B-1----:R1:W5:Y:S01]  /*9f00*/  LDL.LU R0, [R1+0x24] ;  /* 0x0000240001007983 */ /* 0x0023620000300800 */
[----:B------:R-:W-:-:S13]  /*9f10*/  ISETP.NE.AND P1, PT, R20, RZ, PT ;  /* 0x000000ff1400720c */ /* 0x000fda0003f25270 */
[----:B-1----:R-:W-:Y:S05]  /*9f20*/  @!P1 BRA `(.L_x_569) ;  /* 0x0000000000049947 */ /* 0x002fea0003800000 */
[----:B------:R-:W-:Y:S01]  /*9f30*/  BPT.TRAP 0x1 ;  /* 0x000000040000795c */ /* 0x000fe20000300000 */
.L_x_569:
[----:B------:R-:W-:Y:S01]  /*9f40*/  IADD3 R16, P1, R16, R6, RZ ;  /* 0x0000000610107210 */ /* 0x000fe20007f3e0ff */
[----:B------:R-:W-:Y:S01]  /*9f50*/  UMOV UR8, 0x0 ;  /* 0x0000000000087882 */ /* 0x000fe20000000000 */
[----:B------:R-:W-:Y:S01]  /*9f60*/  R2UR UR14, R12 ;  /* 0x000000000c0e72ca */ /* 0x000fe200000e0000 */
[----:B------:R-:W-:Y:S01]  /*9f70*/  UMOV UR9, 0x14f00000 ;  /* 0x14f0000000097882 */ /* 0x000fe20000000000 */
[----:B------:R-:W-:Y:S01]  /*9f80*/  R2UR UR19, R13 ;  /* 0x000000000d1372ca */ /* 0x000fe200000e0000 */
[----:B------:R-:W-:Y:S01]  /*9f90*/  IMAD.X R21, R21, 0x1, R11, P1 ;  /* 0x0000000115157824 */ /* 0x000fe200008e060b */
[----:B------:R-:W-:Y:S01]  /*9fa0*/  LEA R14, P1, R16, R14, 0x2 ;  /* 0x0000000e100e7211 */ /* 0x000fe200078210ff */
[----:B------:R-:W-:Y:S01]  /*9fb0*/  UMOV UR18, URZ ;  /* 0x0000003f00127c82 */ /* 0x000fe20008000000 */
[----:B------:R-:W-:Y:S01]  /*9fc0*/  R2UR UR6, R4 ;  /* 0x00000000040672ca */ /* 0x000fe200000e0000 */
[----:B------:R-:W-:Y:S01]  /*9fd0*/  UMOV UR10, 0x20 ;  /* 0x00000020000a7882 */ /* 0x000fe20000000000 */
[----:B------:R-:W-:-:S02]  /*9fe0*/  LEA.HI.X R21, R16, R15, R21, 0x2, P1 ;  /* 0x0000000f10157211 */ /* 0x000fc400008f1415 */
        /* <DEDUP_REMOVED lines=13> */
.L_x_593:
[----:B------:R-:W-:Y:S05]  /*a0c0*/  @P0 BRA `(.L_x_571) ;  /* 0x0000000000140947 */ /* 0x000fea0003800000 */
[----:B------:R-:W-:Y:S01]  /*a0d0*/  ISETP.NE.AND P1, PT, R20, RZ, PT ;  /* 0x000000ff1400720c */ /* 0x000fe20003f25270 */
[----:B-1----:R-:W-:-:S04]  /*a0e0*/  IMAD.MOV.U32 R5, RZ, RZ, 0x4200 ;  /* 0x00004200ff057424 */ /* 0x002fc800078e00ff */
[----:B------:R2:W-:Y:S08]  /*a0f0*/  SYNCS.ARRIVE.TRANS64 RZ, [R12+URZ+0x30c10], R5 ;  /* 0x030c10050cff79a7 */ /* 0x0005f0000800003f */
[----:B------:R-:W-:Y:S05]  /*a100*/  @!P1 BRA `(.L_x_571) ;  /* 0x0000000000049947 */ /* 0x000fea0003800000 */
[----:B------:R-:W-:Y:S01]  /*a110*/  BPT.TRAP 0x1 ;  /* 0x000000040000795c */ /* 0x000fe20000300000 */
.L_x_571:
        /* <DEDUP_REMOVED lines=16> */
[----:B------:R-:W-:-:S02]  /*a220*/  UIADD3 UR19, UR7, UR27, URZ ;  /* 0x0000001b07137290 */ /* 0x000fc4000fffe03f */
[----:B------:R-:W-:-:S03]  /*a230*/  UIMAD.WIDE UR8, UR7, 0x4, UR4 ;  /* 0x00000004070878a5 */ /* 0x000fc6000f8e0204 */
[----:B------:R-:W-:-:S04]  /*a240*/  UMOV UR15, UR17 ;  /* 0x00000011000f7c82 */ /* 0x000fc80008000000 */
[----:B------:R3:W-:Y:S02]  /*a250*/  UTMALDG.4D [UR16], [UR22], desc[UR24] ;  /* 0x00001810160075b4 */ /* 0x0007e40008019000 */
[----:B------:R3:W-:Y:S02]  /*a260*/  UBLKCP.S.G [UR14], [UR8], UR10 ;  /* 0x0000000e080073ba */ /* 0x0007e4000800020a */
[----:B---3--:R-:W-:Y:S05]  /*a270*/  @P1 BRA `(.L_x_572) ;  /* 0xfffffff800001947 */ /* 0x008fea000383ffff */
[----:B-12---:R-:W-:-:S07]  /*a280*/  IMAD.U32 R5, RZ, RZ, UR7 ;  /* 0x00000007ff057e24 */ /* 0x006fce000f8e00ff */
.L_x_563:
[----:B------:R-:W-:-:S13]  /*a290*/  ISETP.NE.AND P1, PT, R18, RZ, PT ;  /* 0x000000ff1200720c */ /* 0x000fda0003f25270 */
[----:B------:R-:W-:Y:S05]  /*a2a0*/  @!P1 BRA `(.L_x_562) ;  /* 0x0000000000f89947 */ /* 0x000fea0003800000 */
[----:B------:R-:W-:-:S04]  /*a2b0*/  SHF.L.U32 R13, R10, 0x1f, RZ ;  /* 0x0000001f0a0d7819 */ /* 0x000fc800000006ff */
[----:B------:R-:W1:Y:S02]  /*a2c0*/  SYNCS.PHASECHK.TRANS64.TRYWAIT P1, [R12+URZ+0x30c40], R13 ;  /* 0x030c400d0c0075a7 */ /* 0x000e64000802017f */
[----:B-1----:R-:W-:Y:S05]  /*a2d0*/  @!P1 BRA `(.L_x_573) ;  /* 0x0000000c000c9947 */ /* 0x002fea0003800000 */
.L_x_594:
[----:B------:R-:W-:Y:S05]  /*a2e0*/  @P0 BRA `(.L_x_574) ;  /* 0x0000000000140947 */ /* 0x000fea0003800000 */
[----:B------:R-:W-:Y:S02]  /*a2f0*/  ISETP.NE.AND P1, PT, R20, RZ, PT ;  /* 0x000000ff1400720c */ /* 0x000fe40003f25270 */
[----:B------:R-:W-:-:S04]  /*a300*/  MOV R5, 0x4200 ;  /* 0x0000420000057802 */ /* 0x000fc80000000f00 */
[----:B------:R2:W-:Y:S07]  /*a310*/  SYNCS.ARRIVE.TRANS64 RZ, [R12+URZ+0x30c30], R5 ;  /* 0x030c30050cff79a7 */ /* 0x0005ee000800003f */
[----:B------:R-:W-:Y:S05]  /*a320*/  @!P1 BRA `(.L_x_574) ;  /* 0x0000000000049947 */ /* 0x000fea0003800000 */
[----:B------:R-:W-:Y:S01]  /*a330*/  BPT.TRAP 0x1 ;  /* 0x000000040000795c */ /* 0x000fe20000300000 */
.L_x_574:
[----:B--2---:R-:W2:Y:S01]  /*a340*/  LDC.64 R4, c[0x0][0x728] ;  /* 0x0001ca00ff047b82 */ /* 0x004ea20000000a00 */
[----:B------:R-:W-:Y:S01]  /*a350*/  IMAD.SHL.U32 R19, R19, 0x80, RZ ;  /* 0x0000008013137824 */ /* 0x000fe200078e00ff */
[----:B------:R-:W-:Y:S01]  /*a360*/  R2UR UR14, R12 ;  /* 0x000000000c0e72ca */ /* 0x000fe200000e0000 */
[----:B------:R-:W-:Y:S01]  /*a370*/  UMOV UR8, 0x0 ;  /* 0x0000000000087882 */ /* 0x000fe20000000000 */
[----:B------:R-:W-:Y:S01]  /*a380*/  UMOV UR9, 0x14f00000 ;  /* 0x14f0000000097882 */ /* 0x000fe20000000000 */
[----:B------:R-:W-:Y:S01]  /*a390*/  UMOV UR18, URZ ;  /* 0x0000003f00127c82 */ /* 0x000fe20008000000 */
[C---:B-----5:R-:W-:Y:S01]  /*a3a0*/  IADD3 R0, P1, R19.reuse, R6, RZ ;  /* 0x0000000613007210 */ /* 0x060fe20007f3e0ff */
[----:B------:R-:W-:Y:S01]  /*a3b0*/  UMOV UR10, 0x20 ;  /* 0x00000020000a7882 */ /* 0x000fe20000000000 */
[----:B------:R-:W-:-:S07]  /*a3c0*/  R2UR UR19, R19 ;  /* 0x00000000131372ca */ /* 0x000fce00000e0000 */
[----:B------:R-:W-:Y:S02]  /*a3d0*/  UIADD3 UR16, UR14, 0x18000, URZ ;  /* 0x000180000e107890 */ /* 0x000fe4000fffe03f */
[----:B------:R-:W-:Y:S02]  /*a3e0*/  UIADD3 UR17, UR14, 0x30c30, URZ ;  /* 0x00030c300e117890 */ /* 0x000fe4000fffe03f */
[----:B------:R-:W-:Y:S02]  /*a3f0*/  UIADD3 UR14, UR14, 0x20400, URZ ;  /* 0x000204000e0e7890 */ /* 0x000fe4000fffe03f */
[----:B------:R-:W-:Y:S01]  /*a400*/  UIADD3 UR19, UR19, UR27, URZ ;  /* 0x0000001b13137290 */ /* 0x000fe2000fffe03f */
[----:B--2---:R-:W-:Y:S02]  /*a410*/  LEA R4, P2, R0, R4, 0x2 ;  /* 0x0000000400047211 */ /* 0x004fe400078410ff */
[----:B------:R-:W-:Y:S02]  /*a420*/  UMOV UR15, UR17 ;  /* 0x00000011000f7c82 */ /* 0x000fe40008000000 */
[----:B------:R-:W-:-:S02]  /*a430*/  R2UR UR22, R4 ;  /* 0x00000000041672ca */ /* 0x000fc400000e0000 */
        /* <DEDUP_REMOVED lines=9> */
[----:B------:R-:W3:Y:S02]  /*a4d0*/  SYNCS.PHASECHK.TRANS64.TRYWAIT P1, [R12+URZ+0x30c28], R13 ;  /* 0x030c280d0c0075a7 */ /* 0x000ee4000802017f */
[----:B--23--:R-:W-:Y:S05]  /*a4e0*/  @!P1 BRA `(.L_x_575) ;  /* 0x00000008009c9947 */ /* 0x00cfea0003800000 */
.L_x_595:
[----:B------:R-:W-:Y:S05]  /*a4f0*/  @P0 BRA `(.L_x_576) ;  /* 0x0000000000140947 */ /* 0x000fea0003800000 */
[----:B------:R-:W-:Y:S02]  /*a500*/  ISETP.NE.AND P0, PT, R20, RZ, PT ;  /* 0x000000ff1400720c */ /* 0x000fe40003f05270 */
[----:B------:R-:W-:-:S04]  /*a510*/  MOV R5, 0x4200 ;  /* 0x0000420000057802 */ /* 0x000fc80000000f00 */
[----:B------:R3:W-:Y:S07]  /*a520*/  SYNCS.ARRIVE.TRANS64 RZ, [R12+URZ+0x30c18], R5 ;  /* 0x030c18050cff79a7 */ /* 0x0007ee000800003f */
[----:B------:R-:W-:Y:S05]  /*a530*/  @!P0 BRA `(.L_x_576) ;  /* 0x0000000000048947 */ /* 0x000fea0003800000 */
[----:B------:R-:W-:Y:S01]  /*a540*/  BPT.TRAP 0x1 ;  /* 0x000000040000795c */ /* 0x000fe20000300000 */
.L_x_576:
        /* <DEDUP_REMOVED lines=13> */
[----:B---3--:R-:W-:Y:S01]  /*a620*/  IMAD.U32 R5, RZ, RZ, UR6 ;  /* 0x00000006ff057e24 */ /* 0x008fe2000f8e00ff */
[----:B------:R-:W-:Y:S02]  /*a630*/  UIADD3 UR19, UR6, UR27, URZ ;  /* 0x0000001b06137290 */ /* 0x000fe4000fffe03f */
[----:B------:R-:W-:-:S03]  /*a640*/  UIMAD.WIDE UR8, UR6, 0x4, UR4 ;  /* 0x00000004060878a5 */ /* 0x000fc6000f8e0204 */
[----:B------:R-:W-:-:S04]  /*a650*/  UMOV UR15, UR17 ;  /* 0x00000011000f7c82 */ /* 0x000fc80008000000 */
[----:B------:R3:W-:Y:S02]  /*a660*/  UTMALDG.4D [UR16], [UR22], desc[UR24] ;  /* 0x00001810160075b4 */ /* 0x0007e40008019000 */
[----:B------:R3:W-:Y:S02]  /*a670*/  UBLKCP.S.G [UR14], [UR8], UR7 ;  /* 0x0000000e080073ba */ /* 0x0007e40008000207 */
[----:B---3--:R-:W-:Y:S01]  /*a680*/  NOP ;  /* 0x0000000000007918 */ /* 0x008fe20000000000 */
.L_x_562:
[----:B------:R-:W3:Y:S01]  /*a690*/  S2R R2, SR_TID.X ;  /* 0x0000000000027919 */ /* 0x000ee20000002100 */
[----:B-12--5:R-:W-:Y:S02]  /*a6a0*/  LEA R13, R0, R12, 0x3 ;  /* 0x0000000c000d7211 */ /* 0x026fe400078e18ff */
[----:B---3--:R-:W-:Y:S02]  /*a6b0*/  LOP3.LUT R3, R2, 0x7f, RZ, 0xc0, !PT ;  /* 0x0000007f02037812 */ /* 0x008fe400078ec0ff */
[----:B------:R-:W-:Y:S02]  /*a6c0*/  SHF.L.U32 R2, R10, 0x1f, RZ ;  /* 0x0000001f0a027819 */ /* 0x000fe400000006ff */
[----:B------:R-:W-:Y:S02]  /*a6d0*/  ISETP.NE.AND P1, PT, R3, RZ, PT ;  /* 0x000000ff0300720c */ /* 0x000fe40003f25270 */
[----:B------:R-:W1:Y:S02]  /*a6e0*/  SYNCS.PHASECHK.TRANS64.TRYWAIT P0, [R13+URZ+0x30c40], R2 ;  /* 0x030c40020d0075a7 */ /* 0x000e64000800017f */
[----:B-1----:R-:W-:Y:S09]  /*a6f0*/  @!P0 BRA `(.L_x_577) ;  /* 0x00000008002c8947 */ /* 0x002ff20003800000 */
.L_x_596:
[----:B------:R-:W-:Y:S05]  /*a700*/  @P1 BRA `(.L_x_578) ;  /* 0x0000000000181947 */ /* 0x000fea0003800000 */
[----:B------:R-:W2:Y:S01]  /*a710*/  S2R R3, SR_TID.X ;  /* 0x0000000000037919 */ /* 0x000ea20000002100 */
[----:B-1----:R-:W-:-:S04]  /*a720*/  IMAD.MOV.U32 R2, RZ, RZ, 0x4200 ;  /* 0x00004200ff027424 */ /* 0x002fc800078e00ff */
[----:B------:R3:W-:Y:S01]  /*a730*/  SYNCS.ARRIVE.TRANS64 RZ, [R13+URZ+0x30c30], R2 ;  /* 0x030c30020dff79a7 */ /* 0x0007e2000800003f */
[----:B--2---:R-:W-:-:S13]  /*a740*/  LOP3.LUT P0, RZ, R3, 0x1f, RZ, 0xc0, !PT ;  /* 0x0000001f03ff7812 */ /* 0x004fda000780c0ff */
[----:B---3--:R-:W-:Y:S05]  /*a750*/  @!P0 BRA `(.L_x_578) ;  /* 0x0000000000048947 */ /* 0x008fea0003800000 */
[----:B------:R-:W-:Y:S01]  /*a760*/  BPT.TRAP 0x1 ;  /* 0x000000040000795c */ /* 0x000fe20000300000 */
.L_x_578:
[----:B-1----:R-:W1:Y:S01]  /*a770*/  LDC.64 R2, c[0x0][0x728] ;  /* 0x0001ca00ff027b82 */ /* 0x002e620000000a00 */
[C---:B------:R-:W-:Y:S01]  /*a780*/  IADD3 R6, P0, R5.reuse, R6, RZ ;  /* 0x0000000605067210 */ /* 0x040fe20007f1e0ff */
[C---:B------:R-:W-:Y:S01]  /*a790*/  IMAD R4, R0.reuse, 0x4000, R12 ;  /* 0x0000400000047824 */ /* 0x040fe200078e020c */
[----:B------:R-:W-:Y:S01]  /*a7a0*/  LEA R12, R0, R12, 0x9 ;  /* 0x0000000c000c7211 */ /* 0x000fe200078e48ff */
[----:B------:R-:W-:Y:S01]  /*a7b0*/  UMOV UR8, 0x0 ;  /* 0x0000000000087882 */ /* 0x000fe20000000000 */
[C---:B------:R-:W-:Y:S01]  /*a7c0*/  LEA.HI.X.SX32 R11, R5.reuse, R11, 0x1, P0 ;  /* 0x0000000b050b7211 */ /* 0x040fe200000f0eff */
[----:B------:R-:W-:Y:S01]  /*a7d0*/  UMOV UR9, 0x14f00000 ;  /* 0x14f0000000097882 */ /* 0x000fe20000000000 */
[----:B------:R-:W-:Y:S01]  /*a7e0*/  R2UR UR19, R5 ;  /* 0x00000000051372ca */ /* 0x000fe200000e0000 */
[----:B------:R-:W-:Y:S01]  /*a7f0*/  UMOV UR18, URZ ;  /* 0x0000003f00127c82 */ /* 0x000fe20008000000 */
[----:B------:R-:W-:Y:S02]  /*a800*/  R2UR UR17, R13 ;  /* 0x000000000d1172ca */ /* 0x000fe400000e0000 */
[----:B------:R-:W-:-:S02]  /*a810*/  R2UR UR16, R4 ;  /* 0x00000000041072ca */ /* 0x000fc400000e0000 */
[----:B------:R-:W-:-:S07]  /*a820*/  R2UR UR10, R12 ;  /* 0x000000000c0a72ca */ /* 0x000fce00000e0000 */
[----:B------:R-:W-:Y:S02]  /*a830*/  UIADD3 UR19, UR19, UR27, URZ ;  /* 0x0000001b13137290 */ /* 0x000fe4000fffe03f */
[----:B------:R-:W-:Y:S01]  /*a840*/  UIADD3 UR17, UR17, 0x30c30, URZ ;  /* 0x00030c3011117890 */ /* 0x000fe2000fffe03f */
[C---:B-1----:R-:W-:Y:S01]  /*a850*/  LEA R2, P0, R6.reuse, R2, 0x2 ;  /* 0x0000000206027211 */ /* 0x042fe200078010ff */
[----:B------:R-:W-:Y:S02]  /*a860*/  UIADD3 UR16, UR16, 0x18000, URZ ;  /* 0x0001800010107890 */ /* 0x000fe4000fffe03f */
[----:B------:R-:W-:Y:S01]  /*a870*/  UIADD3 UR14, UR10, 0x20400, URZ ;  /* 0x000204000a0e7890 */ /* 0x000fe2000fffe03f */
[----:B------:R-:W-:Y:S02]  /*a880*/  LEA.HI.X R3, R6, R3, R11, 0x2, P0 ;  /* 0x0000000306037211 */ /* 0x000fe400000f140b */
[----:B------:R-:W-:Y:S01]  /*a890*/  UMOV UR15, UR17 ;  /* 0x00000011000f7c82 */ /* 0x000fe20008000000 */
[----:B------:R-:W-:Y:S01]  /*a8a0*/  IADD3 R9, P0, R9, 0x1f0, RZ ;  /* 0x000001f009097810 */ /* 0x000fe20007f1e0ff */
[----:B------:R-:W-:Y:S01]  /*a8b0*/  UMOV UR10, 0x20 ;  /* 0x00000020000a7882 */ /* 0x000fe20000000000 */
[----:B------:R-:W-:-:S02]  /*a8c0*/  R2UR UR22, R2 ;  /* 0x00000000021672ca */ /* 0x000fc400000e0000 */
[----:B------:R-:W-:Y:S01]  /*a8d0*/  R2UR UR6, R9 ;  /* 0x00000000090672ca */ /* 0x000fe200000e0000 */
[----:B------:R-:W-:Y:S01]  /*a8e0*/  IMAD.X R8, RZ, RZ, R8, P0 ;  /* 0x000000ffff087224 */ /* 0x000fe200000e0608 */
[----:B------:R-:W-:Y:S01]  /*a8f0*/  R2UR UR23, R3 ;  /* 0x00000000031772ca */ /* 0x000fe200000e0000 */
[----:B------:R-:W-:-:S03]  /*a900*/  VIADD R9, R0, 0x1 ;  /* 0x0000000100097836 */ /* 0x000fc60000000000 */
[----:B------:R-:W-:Y:S02]  /*a910*/  R2UR UR7, R8 ;  /* 0x00000000080772ca */ /* 0x000fe400000e0000 */
[----:B------:R-:W-:-:S04]  /*a920*/  ISETP.NE.AND P0, PT, R9, 0x2, PT ;  /* 0x000000020900780c */ /* 0x000fc80003f05270 */
[----:B------:R-:W-:Y:S02]  /*a930*/  SEL R3, RZ, 0x1, P0 ;  /* 0x00000001ff037807 */ /* 0x000fe40000000000 */
[----:B------:R-:W-:Y:S02]  /*a940*/  SEL R9, R9, RZ, P0 ;  /* 0x000000ff09097207 */ /* 0x000fe40000000000 */
[----:B------:R-:W-:-:S03]  /*a950*/  LOP3.LUT R0, R10, R3, RZ, 0x3c, !PT ;  /* 0x000000030a007212 */ /* 0x000fc600078e3cff */
[----:B------:R1:W-:Y:S01]  /*a960*/  UTMALDG.4D [UR16], [UR6], desc[UR8] ;  /* 0x00000810060075b4 */ /* 0x0003e20008019000 */
[----:B------:R1:W-:Y:S02]  /*a970*/  UBLKCP.S.G [UR14], [UR22], UR10 ;  /* 0x0000000e160073ba */ /* 0x0003e4000800020a */
[----:B-1----:R-:W-:Y:S01]  /*a980*/  NOP ;  /* 0x0000000000007918 */ /* 0x002fe20000000000 */
.L_x_559:
[----:B------:R-:W-:Y:S05]  /*a990*/  BSYNC B0 ;  /* 0x0000000000007941 */ /* 0x000fea0003800000 */
.L_x_557:
[----:B------:R-:W-:-:S03]  /*a9a0*/  UMOV UR6, 0xffffffff ;  /* 0xffffffff00067882 */ /* 0x000fc60000000000 */
[----:B------:R-:W-:Y:S05]  /*a9b0*/  BRA.DIV UR6, `(.L_x_579) ;  /* 0x0000000606907947 */ /* 0x000fea000b800000 */
[----:B------:R-:W-:-:S13]  /*a9c0*/  ELECT P6, URZ, PT ;  /* 0x00000000003f782f */ /* 0x000fda00038c0000 */
.L_x_599:
[----:B------:R-:W-:Y:S05]  /*a9d0*/  @!P6 BRA `(.L_x_474) ;  /* 0x000000000084e947 */ /* 0x000fea0003800000 */
[----:B------:R-:W3:Y:S02]  /*a9e0*/  LDL.LU R2, [R1] ;  /* 0x0000000001027983 */ /* 0x000ee40000300800 */
[----:B---3--:R-:W-:-:S04]  /*a9f0*/  LOP3.LUT R2, R2, 0x2, RZ, 0xfc, !PT ;  /* 0x0000000202027812 */ /* 0x008fc800078efcff */
[----:B------:R-:W-:-:S13]  /*aa00*/  ISETP.NE.AND P2, PT, R2, 0x3, PT ;  /* 0x000000030200780c */ /* 0x000fda0003f45270 */
[----:B------:R-:W-:Y:S05]  /*aa10*/  @!P2 BRA `(.L_x_580) ;  /* 0x000000000004a947 */ /* 0x000fea0003800000 */
[----:B--2---:R-:W-:Y:S01]  /*aa20*/  BPT.TRAP 0x1 ;  /* 0x000000040000795c */ /* 0x004fe20000300000 */
.L_x_580:
[----:B------:R-:W1:Y:S01]  /*aa30*/  S2R R3, SR_CgaCtaId ;  /* 0x0000000000037919 */ /* 0x000e620000008800 */
[----:B------:R-:W-:Y:S02]  /*aa40*/  MOV R2, 0x400 ;  /* 0x0000040000027802 */ /* 0x000fe40000000f00 */
[----:B------:R-:W-:Y:S02]  /*aa50*/  SHF.L.U32 R4, R0, 0x1f, RZ ;  /* 0x0000001f00047819 */ /* 0x000fe400000006ff */
[----:B-1----:R-:W-:Y:S01]  /*aa60*/  LEA R6, R3, R2, 0x18 ;  /* 0x0000000203067211 */ /* 0x002fe200078ec0ff */
[----:B------:R-:W-:-:S03]  /*aa70*/  VIADD R3, R9, 0x1 ;  /* 0x0000000109037836 */ /* 0x000fc60000000000 */
[----:B------:R-:W-:Y:S02]  /*aa80*/  IADD3 R2, R6, 0x30c20, RZ ;  /* 0x00030c2006027810 */ /* 0x000fe40007ffe0ff */
[----:B------:R-:W-:-:S03]  /*aa90*/  ISETP.NE.AND P1, PT, R3, 0x2, PT ;  /* 0x000000020300780c */ /* 0x000fc60003f25270 */
[----:B------:R-:W-:Y:S01]  /*aaa0*/  IMAD R7, R9, 0x8, R2 ;  /* 0x0000000809077824 */ /* 0x000fe200078e0202 */
[----:B------:R-:W-:Y:S02]  /*aab0*/  SEL R5, RZ, 0x1, P1 ;  /* 0x00000001ff057807 */ /* 0x000fe40000800000 */
[----:B------:R-:W-:Y:S01]  /*aac0*/  SEL R3, R3, RZ, P1 ;  /* 0x000000ff03037207 */ /* 0x000fe20000800000 */
[----:B------:R-:W1:Y:S01]  /*aad0*/  SYNCS.PHASECHK.TRANS64.TRYWAIT P0, [R7+URZ], R4 ;  /* 0x00000004070075a7 */ /* 0x000e62000800017f */
[----:B------:R-:W-:Y:S02]  /*aae0*/  LOP3.LUT R5, R0, R5, RZ, 0x3c, !PT ;  /* 0x0000000500057212 */ /* 0x000fe400078e3cff */
[----:B------:R-:W-:Y:S02]  /*aaf0*/  LEA R11, R3, R2, 0x3 ;  /* 0x00000002030b7211 */ /* 0x000fe400078e18ff */
[----:B------:R-:W-:Y:S01]  /*ab00*/  SHF.L.U32 R2, R5, 0x1f, RZ ;  /* 0x0000001f05027819 */ /* 0x000fe200000006ff */
[----:B-1----:R-:W-:Y:S06]  /*ab10*/  @!P0 BRA `(.L_x_581) ;  /* 0x0000000400588947 */ /* 0x002fec0003800000 */
.L_x_600:
[----:B------:R-:W3:Y:S02]  /*ab20*/  SYNCS.PHASECHK.TRANS64.TRYWAIT P0, [R11+URZ], R2 ;  /* 0x000000020b0075a7 */ /* 0x000ee4000800017f */
[----:B---3--:R-:W-:Y:S05]  /*ab30*/  @!P0 BRA `(.L_x_582) ;  /* 0x0000000400648947 */ /* 0x008fea0003800000 */
.L_x_601:
[----:B------:R-:W-:Y:S05]  /*ab40*/  @!P2 BRA `(.L_x_583) ;  /* 0x000000000004a947 */ /* 0x000fea0003800000 */
[----:B--2---:R-:W-:Y:S01]  /*ab50*/  BPT.TRAP 0x1 ;  /* 0x000000040000795c */ /* 0x004fe20000300000 */
.L_x_583:
[----:B------:R-:W-:-:S04]  /*ab60*/  VIADD R0, R6, 0x30c40 ;  /* 0x00030c4006007836 */ /* 0x000fc80000000000 */
[----:B------:R-:W-:-:S04]  /*ab70*/  IMAD R9, R9, 0x8, R0 ;  /* 0x0000000809097824 */ /* 0x000fc800078e0200 */
[----:B------:R-:W4:Y:S02]  /*ab80*/  SYNCS.PHASECHK.TRANS64.TRYWAIT P0, [R9+URZ], R4 ;  /* 0x00000004090075a7 */ /* 0x000f24000800017f */
[----:B----4-:R-:W-:Y:S05]  /*ab90*/  @!P0 BRA `(.L_x_584) ;  /* 0x0000000400608947 */ /* 0x010fea0003800000 */
.L_x_602:
[----:B------:R-:W-:-:S07]  /*aba0*/  LEA R3, R3, R0, 0x3 ;  /* 0x0000000003037211 */ /* 0x000fce00078e18ff */
.L_x_585:
[----:B------:R1:W1:Y:S02]  /*abb0*/  SYNCS.PHASECHK.TRANS64.TRYWAIT P0, [R3+URZ], R2 ;  /* 0x00000002030075a7 */ /* 0x000264000800017f */
[----:B-1----:R-:W-:Y:S05]  /*abc0*/  @!P0 NANOSLEEP.SYNCS 0x989680 ;  /* 0x009896800000895d */ /* 0x002fea0003900000 */
[----:B------:R-:W1:Y:S02]  /*abd0*/  @!P0 SYNCS.PHASECHK.TRANS64 P0, [R3+URZ], R2 ;  /* 0x00000002030085a7 */ /* 0x000e64000800007f */
[----:B-1----:R-:W-:Y:S05]  /*abe0*/  @!P0 BRA `(.L_x_585) ;  /* 0xfffffffc00f08947 */ /* 0x002fea000383ffff */
.L_x_474:
[----:B--2---:R-:W-:Y:S05]  /*abf0*/  BSYNC B6 ;  /* 0x0000000000067941 */ /* 0x004fea0003800000 */
.L_x_468:
[----:B------:R-:W-:Y:S05]  /*ac00*/  EXIT ;  /* 0x000000000000794d */ /* 0x000fea0003800000 */
.L_x_484:
[----:B------:R-:W-:Y:S01]  /*ac10*/  IMAD.MOV.U32 R12, RZ, RZ, RZ ;  /* 0x000000ffff0c7224 */ /* 0x000fe200078e00ff */
[----:B------:R-:W-:Y:S01]  /*ac20*/  MOV R15, 0xffffffff ;  /* 0xffffffff000f7802 */ /* 0x000fe20000000f00 */
[----:B------:R-:W-:-:S07]  /*ac30*/  IMAD.MOV.U32 R11, RZ, RZ, 0x1f ;  /* 0x0000001fff0b7424 */ /* 0x000fce00078e00ff */
[----:B------:R-:W-:Y:S05]  /*ac40*/  WARPSYNC.COLLECTIVE R15, `(.L_x_586) ;  /* 0x000000000f087348 */ /* 0x000fea0003c00000 */
[----:B------:R1:W2:Y:S02]  /*ac50*/  SHFL.IDX P6, R14, R13, R12, R11 ;  /* 0x0000000c0d0e7389 */ /* 0x0002a400000c000b */
[----:B-12---:R-:W-:Y:S01]  /*ac60*/  ENDCOLLECTIVE ;  /* 0x000000000000791b */ /* 0x006fe20003800000 */
.L_x_586:
[----:B------:R-:W-:Y:S05]  /*ac70*/  BRA `(.L_x_587) ;  /* 0xffffff6400407947 */ /* 0x000fea000383ffff */
.L_x_486:
[----:B--2---:R2:W3:Y:S02]  /*ac80*/  SYNCS.PHASECHK.TRANS64.TRYWAIT P0, [R2+URZ+0x30c00], R9 ;  /* 0x030c0009020075a7 */ /* 0x0044e4000800017f */
[----:B---3--:R-:W-:Y:S05]  /*ac90*/  @!P0 NANOSLEEP.SYNCS 0x989680 ;  /* 0x009896800000895d */ /* 0x008fea0003900000 */
[----:B------:R-:W3:Y:S02]  /*aca0*/  @!P0 SYNCS.PHASECHK.TRANS64 P0, [R2+URZ+0x30c00], R9 ;  /* 0x030c0009020085a7 */ /* 0x000ee4000800007f */
[----:B---3--:R-:W-:Y:S05]  /*acb0*/  @!P0 BRA `(.L_x_486) ;  /* 0xfffffffc00f08947 */ /* 0x008fea000383ffff */
[----:B------:R-:W-:Y:S05]  /*acc0*/  BRA `(.L_x_485) ;  /* 0xffffff6400a47947 */ /* 0x000fea000383ffff */
.L_x_490:
[----:B--2---:R2:W3:Y:S02]  /*acd0*/  SYNCS.PHASECHK.TRANS64.TRYWAIT P1, [R3+URZ+0x30c10], R22 ;  /* 0x030c1016030075a7 */ /* 0x0044e4000802017f */
[----:B---3--:R-:W-:Y:S05]  /*ace0*/  @!P1 NANOSLEEP.SYNCS 0x989680 ;  /* 0x009896800000995d */ /* 0x008fea0003900000 */
[----:B------:R-:W3:Y:S02]  /*acf0*/  @!P1 SYNCS.PHASECHK.TRANS64 P1, [R3+URZ+0x30c10], R22 ;  /* 0x030c1016030095a7 */ /* 0x000ee4000802007f */
[----:B---3--:R-:W-:Y:S05]  /*ad00*/  @!P1 BRA `(.L_x_490) ;  /* 0xfffffffc00f09947 */ /* 0x008fea000383ffff */
[----:B------:R-:W-:Y:S05]  /*ad10*/  BRA `(.L_x_489) ;  /* 0xffffff6c00847947 */ /* 0x000fea000383ffff */
.L_x_494:
[----:B------:R1:W1:Y:S02]  /*ad20*/  SYNCS.PHASECHK.TRANS64.TRYWAIT P1, [R3+URZ+0x30c30], R22 ;  /* 0x030c3016030075a7 */ /* 0x000264000802017f */
[----:B-1----:R-:W-:Y:S05]  /*ad30*/  @!P1 NANOSLEEP.SYNCS 0x989680 ;  /* 0x009896800000995d */ /* 0x002fea0003900000 */
[----:B------:R-:W1:Y:S02]  /*ad40*/  @!P1 SYNCS.PHASECHK.TRANS64 P1, [R3+URZ+0x30c30], R22 ;  /* 0x030c3016030095a7 */ /* 0x000e64000802007f */
[----:B-1----:R-:W-:Y:S05]  /*ad50*/  @!P1 BRA `(.L_x_494) ;  /* 0xfffffffc00f09947 */ /* 0x002fea000383ffff */
[----:B------:R-:W-:Y:S05]  /*ad60*/  BRA `(.L_x_493) ;  /* 0xffffff7000987947 */ /* 0x000fea000383ffff */
.L_x_560:
[----:B-1----:R1:W2:Y:S02]  /*ad70*/  SYNCS.PHASECHK.TRANS64.TRYWAIT P1, [R12+URZ+0x30c20], R3 ;  /* 0x030c20030c0075a7 */ /* 0x0022a4000802017f */
[----:B--2---:R-:W-:Y:S05]  /*ad80*/  @!P1 NANOSLEEP.SYNCS 0x989680 ;  /* 0x009896800000995d */ /* 0x004fea0003900000 */
[----:B------:R-:W2:Y:S02]  /*ad90*/  @!P1 SYNCS.PHASECHK.TRANS64 P1, [R12+URZ+0x30c20], R3 ;  /* 0x030c20030c0095a7 */ /* 0x000ea4000802007f */
[----:B--2---:R-:W-:Y:S05]  /*ada0*/  @!P1 BRA `(.L_x_560) ;  /* 0xfffffffc00f09947 */ /* 0x004fea000383ffff */
[----:B------:R-:W-:Y:S05]  /*adb0*/  BRA `(.L_x_588) ;  /* 0xffffffe800107947 */ /* 0x000fea000383ffff */
.L_x_564:
[----:B-1----:R1:W2:Y:S02]  /*adc0*/  SYNCS.PHASECHK.TRANS64.TRYWAIT P1, [R12+URZ+0x30c40], R21 ;  /* 0x030c40150c0075a7 */ /* 0x0022a4000802017f */
[----:B--2---:R-:W-:Y:S05]  /*add0*/  @!P1 NANOSLEEP.SYNCS 0x989680 ;  /* 0x009896800000995d */ /* 0x004fea0003900000 */
[----:B------:R-:W2:Y:S02]  /*ade0*/  @!P1 SYNCS.PHASECHK.TRANS64 P1, [R12+URZ+0x30c40], R21 ;  /* 0x030c40150c0095a7 */ /* 0x000ea4000802007f */
[----:B--2---:R-:W-:Y:S05]  /*adf0*/  @!P1 BRA `(.L_x_564) ;  /* 0xfffffffc00f09947 */ /* 0x004fea000383ffff */
[----:B------:R-:W-:Y:S05]  /*ae00*/  BRA `(.L_x_589) ;  /* 0xffffffec00287947 */ /* 0x000fea000383ffff */
.L_x_566:
[----:B--2---:R2:W3:Y:S02]  /*ae10*/  SYNCS.PHASECHK.TRANS64.TRYWAIT P1, [R12+URZ+0x30c28], R21 ;  /* 0x030c28150c0075a7 */ /* 0x0044e4000802017f */
[----:B---3--:R-:W-:Y:S05]  /*ae20*/  @!P1 NANOSLEEP.SYNCS 0x989680 ;  /* 0x009896800000995d */ /* 0x008fea0003900000 */
[----:B------:R-:W3:Y:S02]  /*ae30*/  @!P1 SYNCS.PHASECHK.TRANS64 P1, [R12+URZ+0x30c28], R21 ;  /* 0x030c28150c0095a7 */ /* 0x000ee4000802007f */
[----:B---3--:R-:W-:Y:S05]  /*ae40*/  @!P1 BRA `(.L_x_566) ;  /* 0xfffffffc00f09947 */ /* 0x008fea000383ffff */
[----:B------:R-:W-:Y:S05]  /*ae50*/  BRA `(.L_x_590) ;  /* 0xffffffec00a47947 */ /* 0x000fea000383ffff */
.L_x_568:
[----:B---3--:R3:W4:Y:S02]  /*ae60*/  SYNCS.PHASECHK.TRANS64.TRYWAIT P1, [R12+URZ+0x30c48], R21 ;  /* 0x030c48150c0075a7 */ /* 0x008724000802017f */
[----:B----4-:R-:W-:Y:S05]  /*ae70*/  @!P1 NANOSLEEP.SYNCS 0x989680 ;  /* 0x009896800000995d */ /* 0x010fea0003900000 */
[----:B------:R-:W4:Y:S02]  /*ae80*/  @!P1 SYNCS.PHASECHK.TRANS64 P1, [R12+URZ+0x30c48], R21 ;  /* 0x030c48150c0095a7 */ /* 0x000f24000802007f */
[----:B----4-:R-:W-:Y:S05]  /*ae90*/  @!P1 BRA `(.L_x_568) ;  /* 0xfffffffc00f09947 */ /* 0x010fea000383ffff */
[----:B------:R-:W-:Y:S05]  /*aea0*/  BRA `(.L_x_591) ;  /* 0xfffffff000007947 */ /* 0x000fea000383ffff */
.L_x_570:
[----:B------:R-:W-:-:S07]  /*aeb0*/  SHF.L.U32 R5, R10, 0x1f, RZ ;  /* 0x0000001f0a057819 */ /* 0x000fce00000006ff */
.L_x_592:
[----:B-1----:R1:W2:Y:S02]  /*aec0*/  SYNCS.PHASECHK.TRANS64.TRYWAIT P1, [R12+URZ+0x30c20], R5 ;  /* 0x030c20050c0075a7 */ /* 0x0022a4000802017f */
[----:B--2---:R-:W-:Y:S05]  /*aed0*/  @!P1 NANOSLEEP.SYNCS 0x989680 ;  /* 0x009896800000995d */ /* 0x004fea0003900000 */
[----:B------:R-:W2:Y:S02]  /*aee0*/  @!P1 SYNCS.PHASECHK.TRANS64 P1, [R12+URZ+0x30c20], R5 ;  /* 0x030c20050c0095a7 */ /* 0x000ea4000802007f */
[----:B--2---:R-:W-:Y:S05]  /*aef0*/  @!P1 BRA `(.L_x_592) ;  /* 0xfffffffc00f09947 */ /* 0x004fea000383ffff */
[----:B------:R-:W-:Y:S05]  /*af00*/  BRA `(.L_x_593) ;  /* 0xfffffff0006c7947 */ /* 0x000fea000383ffff */
.L_x_573:
[----:B-1----:R1:W2:Y:S02]  /*af10*/  SYNCS.PHASECHK.TRANS64.TRYWAIT P1, [R12+URZ+0x30c40], R13 ;  /* 0x030c400d0c0075a7 */ /* 0x0022a4000802017f */
[----:B--2---:R-:W-:Y:S05]  /*af20*/  @!P1 NANOSLEEP.SYNCS 0x989680 ;  /* 0x009896800000995d */ /* 0x004fea0003900000 */
[----:B------:R-:W2:Y:S02]  /*af30*/  @!P1 SYNCS.PHASECHK.TRANS64 P1, [R12+URZ+0x30c40], R13 ;  /* 0x030c400d0c0095a7 */ /* 0x000ea4000802007f */
[----:B--2---:R-:W-:Y:S05]  /*af40*/  @!P1 BRA `(.L_x_573) ;  /* 0xfffffffc00f09947 */ /* 0x004fea000383ffff */
[----:B------:R-:W-:Y:S05]  /*af50*/  BRA `(.L_x_594) ;  /* 0xfffffff000e07947 */ /* 0x000fea000383ffff */
.L_x_575:
[----:B--2---:R2:W3:Y:S02]  /*af60*/  SYNCS.PHASECHK.TRANS64.TRYWAIT P1, [R12+URZ+0x30c28], R13 ;  /* 0x030c280d0c0075a7 */ /* 0x0044e4000802017f */
[----:B---3--:R-:W-:Y:S05]  /*af70*/  @!P1 NANOSLEEP.SYNCS 0x989680 ;  /* 0x009896800000995d */ /* 0x008fea0003900000 */
[----:B------:R-:W3:Y:S02]  /*af80*/  @!P1 SYNCS.PHASECHK.TRANS64 P1, [R12+URZ+0x30c28], R13 ;  /* 0x030c280d0c0095a7 */ /* 0x000ee4000802007f */
[----:B---3--:R-:W-:Y:S05]  /*af90*/  @!P1 BRA `(.L_x_575) ;  /* 0xfffffffc00f09947 */ /* 0x008fea000383ffff */
[----:B------:R-:W-:Y:S05]  /*afa0*/  BRA `(.L_x_595) ;  /* 0xfffffff400507947 */ /* 0x000fea000383ffff */
.L_x_577:
[----:B-1----:R1:W2:Y:S02]  /*afb0*/  SYNCS.PHASECHK.TRANS64.TRYWAIT P0, [R13+URZ+0x30c40], R2 ;  /* 0x030c40020d0075a7 */ /* 0x0022a4000800017f */
[----:B--2---:R-:W-:Y:S05]  /*afc0*/  @!P0 NANOSLEEP.SYNCS 0x989680 ;  /* 0x009896800000895d */ /* 0x004fea0003900000 */
[----:B------:R-:W2:Y:S02]  /*afd0*/  @!P0 SYNCS.PHASECHK.TRANS64 P0, [R13+URZ+0x30c40], R2 ;  /* 0x030c40020d0085a7 */ /* 0x000ea4000800007f */
[----:B--2---:R-:W-:Y:S05]  /*afe0*/  @!P0 BRA `(.L_x_577) ;  /* 0xfffffffc00f08947 */ /* 0x004fea000383ffff */
[----:B------:R-:W-:Y:S05]  /*aff0*/  BRA `(.L_x_596) ;  /* 0xfffffff400c07947 */ /* 0x000fea000383ffff */
.L_x_579:
[----:B------:R-:W-:Y:S01]  /*b000*/  BSSY B0, `(.L_x_597) ;  /* 0x0000006000007945 */ /* 0x000fe20003800000 */
[----:B------:R-:W-:-:S07]  /*b010*/  IMAD.MOV.U32 R15, RZ, RZ, -0x1 ;  /* 0xffffffffff0f7424 */ /* 0x000fce00078e00ff */
[----:B--2---:R-:W-:Y:S05]  /*b020*/  WARPSYNC.COLLECTIVE R15, `(.L_x_598) ;  /* 0x000000000f0c7348 */ /* 0x004fea0003c00000 */
[----:B------:R-:W-:Y:S02]  /*b030*/  ELECT P6, UR62, PT ;  /* 0x00000000003e782f */ /* 0x000fe400038c0000 */
[----:B------:R-:W-:Y:S01]  /*b040*/  MOV R14, UR62 ;  /* 0x0000003e000e7c02 */ /* 0x000fe20008000f00 */
[----:B--2---:R-:W-:Y:S10]  /*b050*/  ENDCOLLECTIVE ;  /* 0x000000000000791b */ /* 0x004ff40003800000 */
.L_x_598:
[----:B------:R-:W-:Y:S05]  /*b060*/  BSYNC B0 ;  /* 0x0000000000007941 */ /* 0x000fea0003800000 */
.L_x_597:
[----:B------:R-:W-:Y:S05]  /*b070*/  BRA `(.L_x_599) ;  /* 0xfffffff800547947 */ /* 0x000fea000383ffff */
.L_x_581:
[----:B-1----:R1:W3:Y:S02]  /*b080*/  SYNCS.PHASECHK.TRANS64.TRYWAIT P0, [R7+URZ], R4 ;  /* 0x00000004070075a7 */ /* 0x0022e4000800017f */
[----:B---3--:R-:W-:Y:S05]  /*b090*/  @!P0 NANOSLEEP.SYNCS 0x989680 ;  /* 0x009896800000895d */ /* 0x008fea0003900000 */
[----:B------:R-:W3:Y:S02]  /*b0a0*/  @!P0 SYNCS.PHASECHK.TRANS64 P0, [R7+URZ], R4 ;  /* 0x00000004070085a7 */ /* 0x000ee4000800007f */
[----:B---3--:R-:W-:Y:S05]  /*b0b0*/  @!P0 BRA `(.L_x_581) ;  /* 0xfffffffc00f08947 */ /* 0x008fea000383ffff */
[----:B------:R-:W-:Y:S05]  /*b0c0*/  BRA `(.L_x_600) ;  /* 0xfffffff800947947 */ /* 0x000fea000383ffff */
.L_x_582:
[----:B---3--:R3:W4:Y:S02]  /*b0d0*/  SYNCS.PHASECHK.TRANS64.TRYWAIT P0, [R11+URZ], R2 ;  /* 0x000000020b0075a7 */ /* 0x008724000800017f */
[----:B----4-:R-:W-:Y:S05]  /*b0e0*/  @!P0 NANOSLEEP.SYNCS 0x989680 ;  /* 0x009896800000895d */ /* 0x010fea0003900000 */
[----:B------:R-:W4:Y:S02]  /*b0f0*/  @!P0 SYNCS.PHASECHK.TRANS64 P0, [R11+URZ], R2 ;  /* 0x000000020b0085a7 */ /* 0x000f24000800007f */
[----:B----4-:R-:W-:Y:S05]  /*b100*/  @!P0 BRA `(.L_x_582) ;  /* 0xfffffffc00f08947 */ /* 0x010fea000383ffff */
[----:B------:R-:W-:Y:S05]  /*b110*/  BRA `(.L_x_601) ;  /* 0xfffffff800887947 */ /* 0x000fea000383ffff */
.L_x_584:
[----:B----4-:R4:W1:Y:S02]  /*b120*/  SYNCS.PHASECHK.TRANS64.TRYWAIT P0, [R9+URZ], R4 ;  /* 0x00000004090075a7 */ /* 0x010864000800017f */
[----:B-1----:R-:W-:Y:S05]  /*b130*/  @!P0 NANOSLEEP.SYNCS 0x989680 ;  /* 0x009896800000895d */ /* 0x002fea0003900000 */
[----:B------:R-:W1:Y:S02]  /*b140*/  @!P0 SYNCS.PHASECHK.TRANS64 P0, [R9+URZ], R4 ;  /* 0x00000004090085a7 */ /* 0x000e64000800007f */
[----:B-1----:R-:W-:Y:S05]  /*b150*/  @!P0 BRA `(.L_x_584) ;  /* 0xfffffffc00f08947 */ /* 0x002fea000383ffff */
[----:B------:R-:W-:Y:S05]  /*b160*/  BRA `(.L_x_602) ;  /* 0xfffffff8008c7947 */ /* 0x000fea000383ffff */
.L_x_603:
        /* <DEDUP_REMOVED lines=9> */
.L_x_3722:


//--------------------- .text._ZN7cutlass13device_kernelIN5flash11enable_sm90INS1_16FlashAttnBwdSm90INS1_25CollectiveMainloopBwdSm90ILi2ELi2ELi2EN4cute5tupleIJNS5_1CILi1EEES8_S8_EEENS6_IJNS7_ILi128EEESA_NS7_ILi64EEEEEENS_10bfloat16_tEfNS_4arch4Sm90ELb0ELb0ELb1ELb1ELb1ELb1ELb0ELb0ELi2ELi1ELi2ELi2ELb0EEENS1_21CollectiveEpilogueBwdISC_SD_SF_Li256ELb1ELb0ELi1EEENS1_19SingleTileSchedulerILb1ELb0ELb0ELi128EEEEEEEEEvNT_6ParamsE --------------------------
	.section	.text._ZN7cutlass13device_kernelIN5flash11enable_sm90INS1_16FlashAttnBwdSm90INS1_25CollectiveMainloopBwdSm90ILi2ELi2ELi2EN4cute5tupleIJNS5_1CILi1EEES8_S8_EEENS6_IJNS7_ILi128EEESA_NS7_ILi64EEEEEENS_10bfloat16_tEfNS_4arch4Sm90ELb0ELb0ELb1ELb1ELb1ELb1ELb0ELb0ELi2ELi1ELi2ELi2ELb0EEENS1_21CollectiveEpilogueBwdISC_SD_SF_Li256ELb1ELb0ELi1EEENS1_19SingleTileSchedulerILb1ELb0ELb0ELi128EEEEEEEEEvNT_6ParamsE,"ax",@progbits
	.align	128
.text._ZN7cutlass13device_kernelIN5flash11enable_sm90INS1_16FlashAttnBwdSm90INS1_25CollectiveMainloopBwdSm90ILi2ELi2ELi2EN4cute5tupleIJNS5_1CILi1EEES8_S8_EEENS6_IJNS7_ILi128EEESA_NS7_ILi64EEEEEENS_10bfloat16_tEfNS_4arch4Sm90ELb0ELb0ELb1ELb1ELb1ELb1ELb0ELb0ELi2ELi1ELi2ELi2ELb0EEENS1_21CollectiveEpilogueBwdISC_SD_SF_Li256ELb1ELb0ELi1EEENS1_19SingleTileSchedulerILb1ELb0ELb0ELi128EEEEEEEEEvNT_6ParamsE:
        .type           _ZN7cutlass13device_kernelIN5flash11enable_sm90INS1_16FlashAttnBwdSm90INS1_25CollectiveMainloopBwdSm90ILi2ELi2ELi2EN4cute5tupleIJNS5_1CILi1EEES8_S8_EEENS6_IJNS7_ILi128EEESA_NS7_ILi64EEEEEENS_10bfloat16_tEfNS_4arch4Sm90ELb0ELb0ELb1ELb1ELb1ELb1ELb0ELb0ELi2ELi1ELi2ELi2ELb0EEENS1_21CollectiveEpilogueBwdISC_SD_SF_Li256ELb1ELb0ELi1EEENS1_19SingleTileSchedulerILb1ELb0ELb0ELi128EEEEEEEEEvNT_6ParamsE,@function
        .size           _ZN7cutlass13device_kernelIN5flash11enable_sm90INS1_16FlashAttnBwdSm90INS1_25CollectiveMainloopBwdSm90ILi2ELi2ELi2EN4cute5tupleIJNS5_1CILi1EEES8_S8_EEENS6_IJNS7_ILi128EEESA_NS7_ILi64EEEEEENS_10bfloat16_tEfNS_4arch4Sm90ELb0ELb0ELb1ELb1ELb1ELb1ELb0ELb0ELi2ELi1ELi2ELi2ELb0EEENS1_21CollectiveEpilogueBwdISC_SD_SF_Li256ELb1ELb0ELi1EEENS1_19SingleTileSchedulerILb1ELb0ELb0ELi128EEEEEEEEEvNT_6ParamsE,(.L_x_3723 - _ZN7cutlass13device_kernelIN5flash11enable_sm90INS1_16FlashAttnBwdSm90INS1_25CollectiveMainloopBwdSm90ILi2ELi2ELi2EN4cute5tupleIJNS5_1CILi1EEES8_S8_EEENS6_IJNS7_ILi128EEESA_NS7_ILi64EEEEEENS_10bfloat16_tEfNS_4arch4Sm90ELb0ELb0ELb1ELb1ELb1ELb1ELb0ELb0ELi2ELi1ELi2ELi2ELb0EEENS1_21CollectiveEpilogueBwdISC_SD_SF_Li256ELb1ELb0ELi1EEENS1_19SingleTileSchedulerILb1ELb0ELb0ELi128EEEEEEEEEvNT_6ParamsE)
        .other          _ZN7cutlass13device_kernelIN5flash11enable_sm90INS1_16FlashAttnBwdSm90INS1_25CollectiveMainloopBwdSm90ILi2ELi2ELi2EN4cute5tupleIJNS5_1CILi1EEES8_S8_EEENS6_IJNS7_ILi128EEESA_NS7_ILi64EEEEEENS_10bfloat16_tEfNS_4arch4Sm90ELb0ELb0ELb1ELb1ELb1ELb1ELb0ELb0ELi2ELi1ELi2ELi2ELb0EEENS1_21CollectiveEpilogueBwdISC_SD_SF_Li256ELb1ELb0ELi1EEENS1_19SingleTileSchedulerILb1ELb0ELb0ELi128EEEEEEEEEvNT_6ParamsE,@"STO_CUDA_ENTRY STV_DEFAULT"
_ZN7cutlass13device_kernelIN5flash11enable_sm90INS1_16FlashAttnBwdSm90INS1_25CollectiveMainloopBwdSm90ILi2ELi2ELi2EN4cute5tupleIJNS5_1CILi1EEES8_S8_EEENS6_IJNS7_ILi128EEESA_NS7_ILi64EEEEEENS_10bfloat16_tEfNS_4arch4Sm90ELb0ELb0ELb1ELb1ELb1ELb1ELb0ELb0ELi2ELi1ELi2ELi2ELb0EEENS1_21CollectiveEpilogueBwdISC_SD_SF_Li256ELb1ELb0ELi1EEENS1_19SingleTileSchedulerILb1ELb0ELb0ELi128EEEEEEEEEvNT_6ParamsE:
        /* <DEDUP_REMOVED lines=23> */
.L_x_605:
[----:B------:R-:W-:Y:S05]  /*0170*/  BSYNC B0 ;  /* 0x0000000000007941 */ /* 0x000fea0003800000 */
.L_x_604:
        /* <DEDUP_REMOVED lines=34> */
.L_x_606:
        /* <DEDUP_REMOVED lines=22> */
.L_x_607:
        /* <DEDUP_REMOVED lines=9> */
.L_x_610:
        /* <DEDUP_REMOVED lines=20> */
.L_x_611:
        /* <DEDUP_REMOVED lines=10> */
.L_x_613:
[----:B------:R-:W2:Y:S02]  /*0770*/  LDC R0, c[0x0][0x8bc] ;  /* 0x00022f00ff007b82 */ /* 0x000ea40000000800 */
.L_x_612:
        /* <DEDUP_REMOVED lines=19> */
.L_x_615:
        /* <DEDUP_REMOVED lines=10> */
.L_x_616:
        /* <DEDUP_REMOVED lines=8> */
.L_x_617:
        /* <DEDUP_REMOVED lines=9> */
.L_x_618:
        /* <DEDUP_REMOVED lines=56> */
.L_x_621:
        /* <DEDUP_REMOVED lines=15> */
.L_x_620:
        /* <DEDUP_REMOVED lines=22> */
.L_x_623:
        /* <DEDUP_REMOVED lines=15> */
.L_x_622:
[----:B------:R-:W-:Y:S01]  /*1120*/  SHF.R.S32.HI R3, RZ, 0x1f, R18 ;  /* 0x0000001fff037819 */ /* 0x000fe20000011412 */
[----:B------:R-:W-:-:S03]  /*1130*/  UMOV UR4, 0xffffffff ;  /* 0xffffffff00047882 */ /* 0x000fc60000000000 */
[----:B------:R-:W-:-:S04]  /*1140*/  LEA.HI R0, R3, R18, RZ, 0x7 ;  /* 0x0000001203007211 */ /* 0x000fc800078f38ff */
[----:B------:R-:W-:Y:S01]  /*1150*/  SHF.R.S32.HI R13, RZ, 0x7, R0 ;  /* 0x00000007ff0d7819 */ /* 0x000fe20000011400 */
[----:B------:R-:W-:Y:S06]  /*1160*/  BRA.DIV UR4, `(.L_x_624) ;  /* 0x000000a2049c7947 */ /* 0x000fec000b800000 */
[----:B------:R1:W2:Y:S02]  /*1170*/  SHFL.IDX PT, R14, R13, RZ, 0x1f ;  /* 0x00001fff0d0e7589 */ /* 0x0002a400000e0000 */
.L_x_743:
[----:B------:R-:W-:Y:S01]  /*1180*/  SHF.L.U32 R17, RZ, 0x1f, RZ ;  /* 0x0000001fff117819 */ /* 0x000fe200000006ff */
[----:B------:R-:W-:Y:S01]  /*1190*/  VIADD R23, R23, 0x7f ;  /* 0x0000007f17177836 */ /* 0x000fe20000000000 */
[----:B--2---:R-:W-:Y:S01]  /*11a0*/  LEA.HI R4, R14, R14, RZ, 0x1 ;  /* 0x0000000e0e047211 */ /* 0x004fe200078f08ff */
[----:B------:R-:W-:Y:S01]  /*11b0*/  IMAD.IADD R19, R22, 0x1, -R19 ;  /* 0x0000000116137824 */ /* 0x000fe200078e0a13 */
[----:B------:R-:W2:Y:S01]  /*11c0*/  SYNCS.PHASECHK.TRANS64.TRYWAIT P0, [R2+URZ+0x30c00], R17 ;  /* 0x030c0011020075a7 */ /* 0x000ea2000800017f */
[----:B------:R-:W-:Y:S02]  /*11d0*/  LOP3.LUT R5, R0, 0xffffff80, RZ, 0xc0, !PT ;  /* 0xffffff8000057812 */ /* 0x000fe400078ec0ff */
[----:B------:R-:W-:Y:S02]  /*11e0*/  LOP3.LUT R11, R4, 0xffffe, RZ, 0xc0, !PT ;  /* 0x000ffffe040b7812 */ /* 0x000fe400078ec0ff */
[CC--:B------:R-:W-:Y:S02]  /*11f0*/  LEA.HI R4, R3.reuse, R18.reuse, RZ, 0x5 ;  /* 0x0000001203047211 */ /* 0x0c0fe400078f28ff */
[----:B------:R-:W-:-:S02]  /*1200*/  LEA.HI R0, R3, R18, RZ, 0x2 ;  /* 0x0000001203007211 */ /* 0x000fc400078f10ff */
[----:B------:R-:W-:Y:S02]  /*1210*/  LOP3.LUT R7, R4, 0xffffffe0, RZ, 0xc0, !PT ;  /* 0xffffffe004077812 */ /* 0x000fe400078ec0ff */
[----:B------:R-:W-:Y:S01]  /*1220*/  LOP3.LUT R9, R0, 0xfffffffc, RZ, 0xc0, !PT ;  /* 0xfffffffc00097812 */ /* 0x000fe200078ec0ff */
[C---:B------:R-:W-:Y:S01]  /*1230*/  IMAD.IADD R0, R18.reuse, 0x1, -R5 ;  /* 0x0000000112007824 */ /* 0x040fe200078e0a05 */
[CC--:B------:R-:W-:Y:S01]  /*1240*/  LEA.HI R6, R3.reuse, R18.reuse, RZ, 0x3 ;  /* 0x0000001203067211 */ /* 0x0c0fe200078f18ff */
[C---:B------:R-:W-:Y:S01]  /*1250*/  IMAD.IADD R7, R18.reuse, 0x1, -R7 ;  /* 0x0000000112077824 */ /* 0x040fe200078e0a07 */
[----:B------:R-:W-:Y:S02]  /*1260*/  LEA.HI R8, R3, R18, RZ, 0x4 ;  /* 0x0000001203087211 */ /* 0x000fe400078f20ff */
[C---:B------:R-:W-:Y:S01]  /*1270*/  IADD3 R10, R18.reuse, -R9, RZ ;  /* 0x80000009120a7210 */ /* 0x040fe20007ffe0ff */
[----:B------:R-:W-:Y:S01]  /*1280*/  IMAD.SHL.U32 R18, R18, 0x40, RZ ;  /* 0x0000004012127824 */ /* 0x000fe200078e00ff */
[----:B------:R-:W-:-:S02]  /*1290*/  SHF.R.S32.HI R3, RZ, 0x5, R4 ;  /* 0x00000005ff037819 */ /* 0x000fc40000011404 */
[----:B------:R-:W-:Y:S02]  /*12a0*/  SHF.R.S32.HI R4, RZ, 0x1f, R23 ;  /* 0x0000001fff047819 */ /* 0x000fe40000011417 */
[----:B------:R-:W-:Y:S01]  /*12b0*/  SHF.R.S32.HI R15, RZ, 0x4, R8 ;  /* 0x00000004ff0f7819 */ /* 0x000fe20000011408 */
[----:B------:R-:W-:Y:S01]  /*12c0*/  IMAD.SHL.U32 R5, R3, 0x10, RZ ;  /* 0x0000001003057824 */ /* 0x000fe200078e00ff */
[----:B------:R-:W-:Y:S02]  /*12d0*/  LOP3.LUT R18, R18, 0x1c0, RZ, 0xc0, !PT ;  /* 0x000001c012127812 */ /* 0x000fe400078ec0ff */
[----:B------:R-:W-:Y:S02]  /*12e0*/  IADD3 R11, R14, -R11, RZ ;  /* 0x8000000b0e0b7210 */ /* 0x000fe40007ffe0ff */
[----:B------:R-:W-:Y:S02]  /*12f0*/  LEA.HI R23, R4, R23, RZ, 0x7 ;  /* 0x0000001704177211 */ /* 0x000fe400078f38ff */
[----:B------:R-:W-:-:S02]  /*1300*/  LEA.HI R8, R8, R15, RZ, 0x1 ;  /* 0x0000000f08087211 */ /* 0x000fc400078f08ff */
[----:B------:R-:W-:Y:S02]  /*1310*/  SHF.R.S32.HI R3, RZ, 0x1f, R0 ;  /* 0x0000001fff037819 */ /* 0x000fe40000011400 */
[----:B------:R-:W-:Y:S01]  /*1320*/  LOP3.LUT R5, R18, 0x30, R5, 0xf8, !PT ;  /* 0x0000003012057812 */ /* 0x000fe200078ef805 */
[----:B--2---:R-:W-:Y:S06]  /*1330*/  @P0 BRA `(.L_x_625) ;  /* 0x0000000000080947 */ /* 0x004fec0003800000 */
[----:B------:R-:W2:Y:S02]  /*1340*/  SYNCS.PHASECHK.TRANS64.TRYWAIT P0, [R2+URZ+0x30c00], R17 ;  /* 0x030c0011020075a7 */ /* 0x000ea4000800017f */
[----:B--2---:R-:W-:Y:S05]  /*1350*/  @!P0 BRA `(.L_x_626) ;  /* 0x000000a0003c8947 */ /* 0x004fea0003800000 */
.L_x_625:
[----:B------:R-:W3:Y:S01]  /*1360*/  LDL.LU R21, [R1] ;  /* 0x0000000001157983 */ /* 0x000ee20000300800 */
[----:B------:R-:W-:Y:S01]  /*1370*/  LOP3.LUT R9, R5, 0x8, R6, 0xf8, !PT ;  /* 0x0000000805097812 */ /* 0x000fe200078ef806 */
[----:B------:R-:W-:Y:S01]  /*1380*/  IMAD R20, R13, 0x400, R0 ;  /* 0x000004000d147824 */ /* 0x000fe200078e0200 */
[CC--:B------:R-:W-:Y:S02]  /*1390*/  LEA.HI R5, R3.reuse, R0.reuse, RZ, 0x5 ;  /* 0x0000000003057211 */ /* 0x0c0fe400078f28ff */
[----:B------:R-:W-:Y:S02]  /*13a0*/  SHF.R.S32.HI R4, RZ, 0x1f, R7 ;  /* 0x0000001fff047819 */ /* 0x000fe40000011407 */
[----:B------:R-:W-:Y:S02]  /*13b0*/  SHF.R.S32.HI R6, RZ, 0x5, R5 ;  /* 0x00000005ff067819 */ /* 0x000fe40000011405 */
[----:B------:R-:W-:Y:S02]  /*13c0*/  SHF.R.U32.HI R18, RZ, 0x3, R18 ;  /* 0x00000003ff127819 */ /* 0x000fe40000011612 */
[----:B------:R-:W-:Y:S01]  /*13d0*/  LEA.HI R3, R3, R0, RZ, 0x2 ;  /* 0x0000000003037211 */ /* 0x000fe200078f10ff */
[----:B------:R-:W-:Y:S01]  /*13e0*/  IMAD R19, R6, -0x10, R19 ;  /* 0xfffffff006137824 */ /* 0x000fe200078e0213 */
[----:B------:R-:W-:-:S02]  /*13f0*/  LOP3.LUT R8, R8, 0x7ffffe, RZ, 0xc0, !PT ;  /* 0x007ffffe08087812 */ /* 0x000fc400078ec0ff */
[CC--:B------:R-:W-:Y:S02]  /*1400*/  LEA.HI R5, R4.reuse, R7.reuse, RZ, 0x3 ;  /* 0x0000000704057211 */ /* 0x0c0fe400078f18ff */
[----:B------:R-:W-:Y:S01]  /*1410*/  LEA.HI R4, R4, R7, RZ, 0x2 ;  /* 0x0000000704047211 */ /* 0x000fe200078f10ff */
[----:B------:R-:W-:Y:S01]  /*1420*/  IMAD.IADD R12, R15, 0x1, -R8 ;  /* 0x000000010f0c7824 */ /* 0x000fe200078e0a08 */
[----:B------:R-:W-:Y:S02]  /*1430*/  LOP3.LUT R18, R9, R18, RZ, 0x3c, !PT ;  /* 0x0000001209127212 */ /* 0x000fe400078e3cff */
[----:B------:R-:W-:Y:S02]  /*1440*/  LEA.HI R7, R13, R13, RZ, 0x1 ;  /* 0x0000000d0d077211 */ /* 0x000fe400078f08ff */
[----:B------:R-:W-:Y:S02]  /*1450*/  LOP3.LUT R9, R3, 0x7ffffffc, RZ, 0xc0, !PT ;  /* 0x7ffffffc03097812 */ /* 0x000fe400078ec0ff */
[----:B------:R-:W-:-:S02]  /*1460*/  SHF.R.S32.HI R6, RZ, 0x2, R3 ;  /* 0x00000002ff067819 */ /* 0x000fc40000011403 */
[----:B------:R-:W-:Y:S02]  /*1470*/  SHF.R.S32.HI R3, RZ, 0x1f, R3 ;  /* 0x0000001fff037819 */ /* 0x000fe40000011403 */
[----:B------:R-:W-:Y:S02]  /*1480*/  LOP3.LUT R8, R7, 0xfffffffe, RZ, 0xc0, !PT ;  /* 0xfffffffe07087812 */ /* 0x000fe400078ec0ff */
[----:B------:R-:W-:Y:S02]  /*1490*/  LEA.HI R3, R3, R6, RZ, 0x3 ;  /* 0x0000000603037211 */ /* 0x000fe400078f18ff */
[----:B------:R-:W-:Y:S01]  /*14a0*/  IADD3 R9, R0, -R9, RZ ;  /* 0x8000000900097210 */ /* 0x000fe20007ffe0ff */
[----:B------:R-:W-:Y:S01]  /*14b0*/  IMAD.IADD R8, R13, 0x1, -R8 ;  /* 0x000000010d087824 */ /* 0x000fe200078e0a08 */
[----:B------:R-:W-:Y:S01]  /*14c0*/  LOP3.LUT R7, R3, 0xfffffff8, RZ, 0xc0, !PT ;  /* 0xfffffff803077812 */ /* 0x000fe200078ec0ff */
[----:B-1----:R-:W-:Y:S01]  /*14d0*/  IMAD R13, R13, 0x10, R12 ;  /* 0x000000100d0d7824 */ /* 0x002fe200078e020c */
[----:B------:R-:W-:-:S02]  /*14e0*/  SHF.R.S32.HI R3, RZ, 0x2, R4 ;  /* 0x00000002ff037819 */ /* 0x000fc40000011404 */
[----:B------:R-:W-:Y:S01]  /*14f0*/  IADD3 R19, R19, R7, -R6 ;  /* 0x0000000713137210 */ /* 0x000fe20007ffe806 */
[----:B------:R-:W-:Y:S01]  /*1500*/  IMAD.U32 R7, R13, 0x200, R18 ;  /* 0x000002000d077824 */ /* 0x000fe200078e0012 */
[C---:B------:R-:W-:Y:S02]  /*1510*/  IADD3 R6, R3.reuse, 0x8, RZ ;  /* 0x0000000803067810 */ /* 0x040fe40007ffe0ff */
[----:B------:R-:W-:Y:S02]  /*1520*/  LEA.HI R4, R4, R3, RZ, 0x1 ;  /* 0x0000000304047211 */ /* 0x000fe400078f08ff */
[--C-:B------:R-:W-:Y:S01]  /*1530*/  SHF.R.S32.HI R0, RZ, 0x3, R5.reuse ;  /* 0x00000003ff007819 */ /* 0x100fe20000011405 */
[----:B------:R1:W-:Y:S01]  /*1540*/  STL [R1+0x8], R7 ;  /* 0x0000080701007387 */ /* 0x0003e20000100800 */
[----:B------:R-:W-:Y:S01]  /*1550*/  SHF.R.S32.HI R5, RZ, 0x1f, R5 ;  /* 0x0000001fff057819 */ /* 0x000fe20000011405 */
[----:B------:R-:W-:Y:S01]  /*1560*/  VIADD R12, R3, 0x10 ;  /* 0x00000010030c7836 */ /* 0x000fe20000000000 */
[----:B------:R-:W-:-:S02]  /*1570*/  LOP3.LUT R4, R4, 0xfffffffe, RZ, 0xc0, !PT ;  /* 0xfffffffe04047812 */ /* 0x000fc400078ec0ff */
[----:B------:R-:W-:Y:S02]  /*1580*/  LEA.HI R5, R5, R0, RZ, 0x4 ;  /* 0x0000000005057211 */ /* 0x000fe400078f20ff */
[----:B-1----:R-:W-:Y:S01]  /*1590*/  LEA.HI R7, R6, R6, RZ, 0x1 ;  /* 0x0000000606077211 */ /* 0x002fe200078f08ff */
[C---:B------:R-:W-:Y:S01]  /*15a0*/  IMAD.IADD R4, R3.reuse, 0x1, -R4 ;  /* 0x0000000103047824 */ /* 0x040fe200078e0a04 */
[----:B------:R-:W-:Y:S02]  /*15b0*/  IADD3 R14, R3, 0x18, RZ ;  /* 0x00000018030e7810 */ /* 0x000fe40007ffe0ff */
[----:B------:R-:W-:Y:S02]  /*15c0*/  LOP3.LUT R13, R7, 0xfffffffe, RZ, 0xc0, !PT ;  /* 0xfffffffe070d7812 */ /* 0x000fe400078ec0ff */
[----:B------:R-:W-:Y:S02]  /*15d0*/  LOP3.LUT R5, R5, 0x1ffffff0, RZ, 0xc0, !PT ;  /* 0x1ffffff005057812 */ /* 0x000fe400078ec0ff */
[----:B------:R-:W-:Y:S01]  /*15e0*/  LEA.HI R3, R12, R12, RZ, 0x1 ;  /* 0x0000000c0c037211 */ /* 0x000fe200078f08ff */
[----:B------:R-:W-:Y:S01]  /*15f0*/  IMAD.IADD R13, R6, 0x1, -R13 ;  /* 0x00000001060d7824 */ /* 0x000fe200078e0a0d */
[----:B------:R-:W-:Y:S01]  /*1600*/  LEA.HI R16, R14, R14, RZ, 0x1 ;  /* 0x0000000e0e107211 */ /* 0x000fe200078f08ff */
[----:B------:R-:W-:Y:S01]  /*1610*/  IMAD.IADD R5, R0, 0x1, -R5 ;  /* 0x0000000100057824 */ /* 0x000fe200078e0a05 */
[----:B------:R-:W-:-:S02]  /*1620*/  LOP3.LUT R15, R3, 0xfffffffe, RZ, 0xc0, !PT ;  /* 0xfffffffe030f7812 */ /* 0x000fc400078ec0ff */
[--C-:B------:R-:W-:Y:S02]  /*1630*/  SHF.R.S32.HI R6, RZ, 0x1, R3.reuse ;  /* 0x00000001ff067819 */ /* 0x100fe40000011403 */
[----:B------:R-:W-:Y:S02]  /*1640*/  SHF.R.S32.HI R3, RZ, 0x1f, R3 ;  /* 0x0000001fff037819 */ /* 0x000fe40000011403 */
[--C-:B------:R-:W-:Y:S02]  /*1650*/  SHF.R.S32.HI R0, RZ, 0x1, R7.reuse ;  /* 0x00000001ff007819 */ /* 0x100fe40000011407 */
[----:B------:R-:W-:Y:S02]  /*1660*/  SHF.R.S32.HI R7, RZ, 0x1f, R7 ;  /* 0x0000001fff077819 */ /* 0x000fe40000011407 */
[--C-:B--2---:R-:W-:Y:S02]  /*1670*/  SHF.R.S32.HI R17, RZ, 0x1, R16.reuse ;  /* 0x00000001ff117819 */ /* 0x104fe40000011410 */
[----:B------:R-:W-:-:S02]  /*1680*/  SHF.R.S32.HI R18, RZ, 0x1f, R16 ;  /* 0x0000001fff127819 */ /* 0x000fc40000011410 */
[----:B------:R-:W-:Y:S02]  /*1690*/  LEA.HI R3, R3, R6, RZ, 0x4 ;  /* 0x0000000603037211 */ /* 0x000fe400078f20ff */
[----:B------:R-:W-:Y:S02]  /*16a0*/  LEA.HI R7, R7, R0, RZ, 0x4 ;  /* 0x0000000007077211 */ /* 0x000fe400078f20ff */
[----:B------:R-:W-:Y:S02]  /*16b0*/  LEA.HI R18, R18, R17, RZ, 0x4 ;  /* 0x0000001112127211 */ /* 0x000fe400078f20ff */
[----:B------:R-:W-:Y:S01]  /*16c0*/  LOP3.LUT R3, R3, 0x1ffffff0, RZ, 0xc0, !PT ;  /* 0x1ffffff003037812 */ /* 0x000fe200078ec0ff */
[----:B------:R-:W-:Y:S01]  /*16d0*/  IMAD R8, R8, -0x40, R19 ;  /* 0xffffffc008087824 */ /* 0x000fe200078e0213 */
[----:B------:R-:W-:Y:S02]  /*16e0*/  LOP3.LUT R7, R7, 0x1ffffff0, RZ, 0xc0, !PT ;  /* 0x1ffffff007077812 */ /* 0x000fe400078ec0ff */
[----:B------:R-:W-:Y:S01]  /*16f0*/  LOP3.LUT R19, R16, 0xfffffffe, RZ, 0xc0, !PT ;  /* 0xfffffffe10137812 */ /* 0x000fe200078ec0ff */
[----:B------:R-:W-:Y:S01]  /*1700*/  IMAD.IADD R6, R6, 0x1, -R3 ;  /* 0x0000000106067824 */ /* 0x000fe200078e0a03 */
[----:B------:R-:W-:Y:S01]  /*1710*/  LOP3.LUT R18, R18, 0x1ffffff0, RZ, 0xc0, !PT ;  /* 0x1ffffff012127812 */ /* 0x000fe200078ec0ff */
[----:B------:R-:W-:Y:S01]  /*1720*/  IMAD.IADD R0, R0, 0x1, -R7 ;  /* 0x0000000100007824 */ /* 0x000fe200078e0a07 */
[----:B------:R-:W-:Y:S01]  /*1730*/  LEA R3, R5, R4, 0x3 ;  /* 0x0000000405037211 */ /* 0x000fe200078e18ff */
[----:B------:R-:W-:Y:S01]  /*1740*/  IMAD.IADD R15, R12, 0x1, -R15 ;  /* 0x000000010c0f7824 */ /* 0x000fe200078e0a0f */
[----:B------:R-:W-:Y:S01]  /*1750*/  IADD3 R19, R14, -R19, RZ ;  /* 0x800000130e137210 */ /* 0x000fe20007ffe0ff */
[----:B------:R-:W-:-:S02]  /*1760*/  IMAD.IADD R18, R17, 0x1, -R18 ;  /* 0x0000000111127824 */ /* 0x000fc400078e0a12 */
[----:B------:R1:W-:Y:S01]  /*1770*/  STL [R1+0x18], R3 ;  /* 0x0000180301007387 */ /* 0x0003e20000100800 */
[----:B------:R-:W-:Y:S02]  /*1780*/  IMAD R4, R0, 0x8, R13 ;  /* 0x0000000800047824 */ /* 0x000fe400078e020d */
[----:B------:R-:W-:-:S03]  /*1790*/  IMAD R0, R18, 0x8, R19 ;  /* 0x0000000812007824 */ /* 0x000fc600078e0213 */
[----:B------:R-:W-:Y:S01]  /*17a0*/  STL [R1+0x14], R4 ;  /* 0x0000140401007387 */ /* 0x000fe20000100800 */
[----:B-1----:R-:W-:-:S05]  /*17b0*/  IMAD R3, R6, 0x8, R15 ;  /* 0x0000000806037824 */ /* 0x002fca00078e020f */
[----:B------:R-:W-:Y:S04]  /*17c0*/  STL [R1+0x10], R3 ;  /* 0x0000100301007387 */ /* 0x000fe80000100800 */
[----:B------:R1:W-:Y:S02]  /*17d0*/  STL [R1+0xc], R0 ;  /* 0x00000c0001007387 */ /* 0x0003e40000100800 */
[----:B-1----:R-:W-:-:S05]  /*17e0*/  SHF.R.S32.HI R0, RZ, 0x7, R23 ;  /* 0x00000007ff007819 */ /* 0x002fca0000011417 */
[----:B------:R1:W-:Y:S01]  /*17f0*/  STL [R1+0x4], R0 ;  /* 0x0000040001007387 */ /* 0x0003e20000100800 */
[----:B------:R-:W-:Y:S01]  /*1800*/  IMAD.SHL.U32 R3, R20, 0x4, RZ ;  /* 0x0000000414037824 */ /* 0x000fe200078e00ff */
[----:B------:R-:W-:Y:S02]  /*1810*/  MOV R6, RZ ;  /* 0x000000ff00067202 */ /* 0x000fe40000000f00 */
        /* <DEDUP_REMOVED lines=35> */
.L_x_637:
[----:B------:R-:W-:-:S13]  /*1a50*/  ISETP.NE.AND P0, PT, R7, 0x3, PT ;  /* 0x000000030700780c */ /* 0x000fda0003f05270 */
[----:B------:R-:W-:Y:S05]  /*1a60*/  @!P0 BRA `(.L_x_627) ;  /* 0x0000000000048947 */ /* 0x000fea0003800000 */
[----:B------:R-:W-:Y:S01]  /*1a70*/  BPT.TRAP 0x1 ;  /* 0x000000040000795c */ /* 0x000fe20000300000 */
.L_x_627:
[----:B------:R-:W-:Y:S01]  /*1a80*/  IMAD R25, R4, 0x8, R2 ;  /* 0x0000000804197824 */ /* 0x000fe200078e0202 */
[----:B------:R-:W-:-:S04]  /*1a90*/  SHF.L.U32 R22, R5, 0x1f, RZ ;  /* 0x0000001f05167819 */ /* 0x000fc800000006ff */
[----:B------:R1:W2:Y:S01]  /*1aa0*/  SYNCS.PHASECHK.TRANS64.TRYWAIT P1, [R25+URZ+0x30c10], R22 ;  /* 0x030c1016190075a7 */ /* 0x0002a2000802017f */
[----:B------:R-:W-:Y:S05]  /*1ab0*/  @!P0 BRA `(.L_x_628) ;  /* 0x0000000000048947 */ /* 0x000fea0003800000 */
[----:B------:R-:W-:Y:S01]  /*1ac0*/  BPT.TRAP 0x1 ;  /* 0x000000040000795c */ /* 0x000fe20000300000 */
.L_x_628:
[----:B------:R-:W-:-:S04]  /*1ad0*/  IADD3 R0, R2, 0x10000, RZ ;  /* 0x0001000002007810 */ /* 0x000fc80007ffe0ff */
[----:B------:R-:W-:-:S04]  /*1ae0*/  SHF.R.U32.HI R0, RZ, 0x4, R0 ;  /* 0x00000004ff007819 */ /* 0x000fc80000011600 */
[----:B------:R-:W-:Y:S01]  /*1af0*/  LOP3.LUT R0, R0, 0x3fff, RZ, 0xc0, !PT ;  /* 0x00003fff00007812 */ /* 0x000fe200078ec0ff */
[----:B--2---:R-:W-:Y:S06]  /*1b00*/  @P1 BRA `(.L_x_629) ;  /* 0x0000000000081947 */ /* 0x004fec0003800000 */
[----:B------:R-:W2:Y:S02]  /*1b10*/  SYNCS.PHASECHK.TRANS64.TRYWAIT P1, [R25+URZ+0x30c10], R22 ;  /* 0x030c1016190075a7 */ /* 0x000ea4000802017f */
[----:B--2---:R-:W-:Y:S05]  /*1b20*/  @!P1 BRA `(.L_x_630) ;  /* 0x00000098005c9947 */ /* 0x004fea0003800000 */
.L_x_629:
        /* <DEDUP_REMOVED lines=64> */
.L_x_631:
[----:B------:R1:W1:Y:S01]  /*1f30*/  SYNCS.PHASECHK.TRANS64.TRYWAIT P1, [R25+URZ+0x30c30], R22 ;  /* 0x030c3016190075a7 */ /* 0x000262000802017f */
[----:B------:R-:W-:Y:S05]  /*1f40*/  @!P0 BRA `(.L_x_632) ;  /* 0x0000000000048947 */ /* 0x000fea0003800000 */
[----:B------:R-:W-:Y:S01]  /*1f50*/  BPT.TRAP 0x1 ;  /* 0x000000040000795c */ /* 0x000fe20000300000 */
.L_x_632:
[----:B------:R-:W-:-:S04]  /*1f60*/  IADD3 R18, R2, 0x18000, RZ ;  /* 0x0001800002127810 */ /* 0x000fc80007ffe0ff */
[----:B------:R-:W-:-:S04]  /*1f70*/  SHF.R.U32.HI R18, RZ, 0x4, R18 ;  /* 0x00000004ff127819 */ /* 0x000fc80000011612 */
[----:B------:R-:W-:-:S04]  /*1f80*/  LOP3.LUT R18, R18, 0x3fff, RZ, 0xc0, !PT ;  /* 0x00003fff12127812 */ /* 0x000fc800078ec0ff */
[----:B------:R-:W-:Y:S01]  /*1f90*/  LOP3.LUT R21, R18, 0x10000, RZ, 0xfc, !PT ;  /* 0x0001000012157812 */ /* 0x000fe200078efcff */
[----:B-1----:R-:W-:Y:S06]  /*1fa0*/  @P1 BRA `(.L_x_633) ;  /* 0x0000000000081947 */ /* 0x002fec0003800000 */
[----:B------:R-:W1:Y:S02]  /*1fb0*/  SYNCS.PHASECHK.TRANS64.TRYWAIT P1, [R25+URZ+0x30c30], R22 ;  /* 0x030c3016190075a7 */ /* 0x000e64000802017f */
[----:B-1----:R-:W-:Y:S05]  /*1fc0*/  @!P1 BRA `(.L_x_634) ;  /* 0x0000009400489947 */ /* 0x002fea0003800000 */
.L_x_633:
[----:B------:R-:W-:Y:S01]  /*1fd0*/  UIADD3 UR9, UR9, 0x4000, URZ ;  /* 0x0000400009097890 */ /* 0x000fe2000fffe03f */
[----:B------:R-:W-:Y:S01]  /*1fe0*/  IMAD R22, R4, 0x400, R21 ;  /* 0x0000040004167824 */ /* 0x000fe200078e0215 */
[----:B------:R-:W-:Y:S01]  /*1ff0*/  WARPGROUP.ARRIVE ;  /* 0x00000000000079c5 */ /* 0x000fe20000000000 */
[----:B------:R-:W-:Y:S01]  /*2000*/  UMOV UR7, 0x40000040 ;  /* 0x4000004000077882 */ /* 0x000fe20000000000 */
[----:B------:R-:W-:Y:S01]  /*2010*/  USHF.R.U32.HI UR9, URZ, 0x4, UR9 ;  /* 0x000000043f097899 */ /* 0x000fe20008011609 */
[----:B------:R-:W-:Y:S01]  /*2020*/  FMUL.FTZ R23, R90, UR36 ;  /* 0x000000245a177c20 */ /* 0x000fe20008410000 */
[----:B------:R-:W-:Y:S01]  /*2030*/  R2UR UR8, R22 ;  /* 0x00000000160872ca */ /* 0x000fe200000e0000 */
[----:B------:R-:W-:Y:S01]  /*2040*/  UMOV UR5, 0x40000040 ;  /* 0x4000004000057882 */ /* 0x000fe20000000000 */
[----:B------:R-:W-:Y:S01]  /*2050*/  ULOP3.LUT UR9, UR9, 0x3fff, URZ, 0xc0, !UPT ;  /* 0x00003fff09097892 */ /* 0x000fe2000f8ec03f */
[----:B------:R-:W-:Y:S01]  /*2060*/  FMUL.FTZ R90, R93, UR36 ;  /* 0x000000245d5a7c20 */ /* 0x000fe20008410000 */
        /* <DEDUP_REMOVED lines=11> */
[----:B--2---:R-:W1:Y:S01]  /*2120*/  SHFL.IDX PT, R122, R20, R10, 0x1f ;  /* 0x00001f0a147a7589 */ /* 0x004e6200000e0000 */
[----:B------:R-:W-:Y:S01]  /*2130*/  HGMMA.64x128x16.F32.BF16 R24, gdesc[UR4], RZ, !UPT, gsb0 ;  /* 0x01e00000041879f0 */ /* 0x000fe2000c0018ff */
[----:B------:R-:W-:Y:S01]  /*2140*/  UIADD3 UR6, UR8, 0x2, URZ ;  /* 0x0000000208067890 */ /* 0x000fe2000fffe03f */
[----:B------:R-:W-:Y:S01]  /*2150*/  VIADD R131, R10, 0x4 ;  /* 0x000000040a837836 */ /* 0x000fe20000000000 */
[----:B------:R-:W-:Y:S01]  /*2160*/  UIADD3 UR4, UR9, 0x2, URZ ;  /* 0x0000000209047890 */ /* 0x000fe2000fffe03f */
[----:B------:R-:W-:Y:S01]  /*2170*/  FMUL.FTZ R22, R89, UR36 ;  /* 0x0000002459167c20 */ /* 0x000fe20008410000 */
[----:B------:R-:W-:Y:S01]  /*2180*/  UMOV UR7, 0x40000040 ;  /* 0x4000004000077882 */ /* 0x000fe20000000000 */
[----:B------:R-:W-:Y:S01]  /*2190*/  UMOV UR5, 0x40000040 ;  /* 0x4000004000057882 */ /* 0x000fe20000000000 */
[----:B------:R-:W-:Y:S01]  /*21a0*/  FMUL.FTZ R88, R91, UR36 ;  /* 0x000000245b587c20 */ /* 0x000fe20008410000 */
[----:B------:R-:W-:Y:S01]  /*21b0*/  FMUL.FTZ R108, R111, UR36 ;  /* 0x000000246f6c7c20 */ /* 0x000fe20008410000 */
[----:B------:R-:W2:Y:S01]  /*21c0*/  MUFU.TANH R21, R21 ;  /* 0x0000001500157308 */ /* 0x000ea20000002400 */
[----:B------:R-:W-:Y:S01]  /*21d0*/  FMUL.FTZ R91, R94, UR36 ;  /* 0x000000245e5b7c20 */ /* 0x000fe20008410000 */
[----:B------:R-:W-:Y:S01]  /*21e0*/  FMUL.FTZ R111, R114, UR36 ;  /* 0x00000024726f7c20 */ /* 0x000fe20008410000 */
[----:B------:R-:W-:Y:S01]  /*21f0*/  FMUL.FTZ R94, R97, UR36 ;  /* 0x00000024615e7c20 */ /* 0x000fe20008410000 */
[----:B------:R-:W-:Y:S01]  /*2200*/  FMUL.FTZ R114, R117, UR36 ;  /* 0x0000002475727c20 */ /* 0x000fe20008410000 */
[----:B------:R-:W-:Y:S01]  /*2210*/  FMUL.FTZ R97, R100, UR36 ;  /* 0x0000002464617c20 */ /* 0x000fe20008410000 */
[----:B------:R-:W-:Y:S01]  /*2220*/  FMUL.FTZ R117, R120, UR36 ;  /* 0x0000002478757c20 */ /* 0x000fe20008410000 */
[----:B------:R-:W-:Y:S01]  /*2230*/  FMUL.FTZ R100, R103, UR36 ;  /* 0x0000002467647c20 */ /* 0x000fe20008410000 */
[----:B------:R-:W4:Y:S01]  /*2240*/  SHFL.IDX PT, R120, R20, R131, 0x1f ;  /* 0x00001f8314787589 */ /* 0x000f2200000e0000 */
[----:B------:R-:W-:Y:S01]  /*2250*/  FMUL.FTZ R103, R106, UR36 ;  /* 0x000000246a677c20 */ /* 0x000fe20008410000 */
[----:B------:R-:W-:Y:S01]  /*2260*/  FMUL.FTZ R232, R135, UR36 ;  /* 0x0000002487e87c20 */ /* 0x000fe20008410000 */
[----:B------:R-:W3:Y:S01]  /*2270*/  MUFU.TANH R22, R22 ;  /* 0x0000001600167308 */ /* 0x000ee20000002400 */
[----:B------:R-:W-:Y:S01]  /*2280*/  FMUL.FTZ R106, R109, UR36 ;  /* 0x000000246d6a7c20 */ /* 0x000fe20008410000 */
[----:B------:R-:W-:-:S02]  /*2290*/  VIADD R135, R10, 0x8 ;  /* 0x000000080a877836 */ /* 0x000fc40000000000 */
[----:B------:R-:W-:Y:S01]  /*22a0*/  FMUL.FTZ R89, R92, UR36 ;  /* 0x000000245c597c20 */ /* 0x000fe20008410000 */
[----:B------:R-:W-:Y:S01]  /*22b0*/  FMUL.FTZ R109, R112, UR36 ;  /* 0x00000024706d7c20 */ /* 0x000fe20008410000 */
[----:B------:R-:W-:Y:S01]  /*22c0*/  FMUL.FTZ R112, R115, UR36 ;  /* 0x0000002473707c20 */ /* 0x000fe20008410000 */
[----:B------:R-:W-:Y:S01]  /*22d0*/  FMUL.FTZ R92, R95, UR36 ;  /* 0x000000245f5c7c20 */ /* 0x000fe20008410000 */
[----:B------:R-:W-:Y:S01]  /*22e0*/  FMUL.FTZ R115, R118, UR36 ;  /* 0x0000002476737c20 */ /* 0x000fe20008410000 */
[----:B------:R-:W4:Y:S01]  /*22f0*/  MUFU.TANH R23, R23 ;  /* 0x0000001700177308 */ /* 0x000f220000002400 */
[----:B------:R-:W-:Y:S01]  /*2300*/  FMUL.FTZ R95, R98, UR36 ;  /* 0x00000024625f7c20 */ /* 0x000fe20008410000 */
[----:B------:R-:W-:Y:S01]  /*2310*/  FMUL.FTZ R118, R121, UR36 ;  /* 0x0000002479767c20 */ /* 0x000fe20008410000 */
[----:B------:R-:W-:Y:S01]  /*2320*/  STL [R1+0x44], R155 ;  /* 0x0000449b01007387 */ /* 0x000fe20000100800 */
[----:B------:R-:W-:Y:S01]  /*2330*/  FMUL.FTZ R98, R101, UR36 ;  /* 0x0000002465627c20 */ /* 0x000fe20008410000 */
[----:B------:R-:W-:Y:S01]  /*2340*/  FMUL.FTZ R101, R104, UR36 ;  /* 0x0000002468657c20 */ /* 0x000fe20008410000 */
[----:B------:R-:W-:Y:S01]  /*2350*/  FMUL.FTZ R237, R134, UR36 ;  /* 0x0000002486ed7c20 */ /* 0x000fe20008410000 */
[----:B------:R-:W4:Y:S01]  /*2360*/  SHFL.IDX PT, R121, R20, R135, 0x1f ;  /* 0x00001f8714797589 */ /* 0x000f2200000e0000 */
[----:B------:R-:W-:Y:S01]  /*2370*/  MUFU.TANH R88, R88 ;  /* 0x0000005800587308 */ /* 0x000fe20000002400 */
[----:B------:R-:W-:Y:S01]  /*2380*/  FMUL.FTZ R104, R107, UR36 ;  /* 0x000000246b687c20 */ /* 0x000fe20008410000 */
[----:B------:R-:W-:Y:S01]  /*2390*/  FMUL.FTZ R137, R137, UR36 ;  /* 0x0000002489897c20 */ /* 0x000fe20008410000 */
[----:B------:R-:W-:Y:S01]  /*23a0*/  STL [R1+0x40], R154 ;  /* 0x0000409a01007387 */ /* 0x000fe20000100800 */
[----:B------:R-:W-:Y:S01]  /*23b0*/  IADD3 R134, R10, 0xc, RZ ;  /* 0x0000000c0a867810 */ /* 0x000fe20007ffe0ff */
[----:B------:R-:W-:Y:S01]  /*23c0*/  FMUL.FTZ R107, R110, UR36 ;  /* 0x000000246e6b7c20 */ /* 0x000fe20008410000 */
[----:B------:R-:W-:Y:S01]  /*23d0*/  ISETP.GT.AND P2, PT, R8, RZ, PT ;  /* 0x000000ff0800720c */ /* 0x000fe20003f44270 */
[----:B------:R-:W-:Y:S01]  /*23e0*/  STL [R1+0x3c], R153 ;  /* 0x00003c9901007387 */ /* 0x000fe20000100800 */
[----:B------:R-:W4:Y:S01]  /*23f0*/  MUFU.TANH R89, R89 ;  /* 0x0000005900597308 */ /* 0x000f220000002400 */
[----:B------:R-:W-:Y:S01]  /*2400*/  FMUL.FTZ R110, R113, UR36 ;  /* 0x00000024716e7c20 */ /* 0x000fe20008410000 */
[----:B------:R-:W-:Y:S01]  /*2410*/  FMUL.FTZ R113, R116, UR36 ;  /* 0x0000002474717c20 */ /* 0x000fe20008410000 */
[----:B------:R-:W-:Y:S01]  /*2420*/  STL [R1+0x38], R152 ;  /* 0x0000389801007387 */ /* 0x000fe20000100800 */
[----:B------:R-:W-:Y:S01]  /*2430*/  FMUL.FTZ R116, R119, UR36 ;  /* 0x0000002477747c20 */ /* 0x000fe20008410000 */
[----:B------:R-:W-:Y:S01]  /*2440*/  FMUL.FTZ R227, R124, UR36 ;  /* 0x000000247ce37c20 */ /* 0x000fe20008410000 */
[----:B------:R-:W-:Y:S01]  /*2450*/  FMUL.FTZ R136, R136, UR36 ;  /* 0x0000002488887c20 */ /* 0x000fe20008410000 */
[----:B------:R-:W-:Y:S01]  /*2460*/  STL [R1+0x34], R9 ;  /* 0x0000340901007387 */ /* 0x000fe20000100800 */
[----:B--2---:R-:W-:Y:S01]  /*2470*/  FSEL R119, R21, -INF , P2 ;  /* 0xff80000015777808 */ /* 0x004fe20001000000 */
[----:B------:R-:W2:Y:S01]  /*2480*/  MUFU.TANH R91, R91 ;  /* 0x0000005b005b7308 */ /* 0x000ea20000002400 */
[----:B------:R-:W-:Y:S01]  /*2490*/  FMUL.FTZ R138, R138, UR36 ;  /* 0x000000248a8a7c20 */ /* 0x000fe20008410000 */
[----:B------:R1:W-:Y:S01]  /*24a0*/  STL [R1+0x30], R7 ;  /* 0x0000300701007387 */ /* 0x0003e20000100800 */
[----:B------:R-:W-:Y:S01]  /*24b0*/  ISETP.GT.AND P1, PT, R8, 0x8, PT ;  /* 0x000000080800780c */ /* 0x000fe20003f24270 */
[----:B------:R-:W-:Y:S01]  /*24c0*/  FMUL.FTZ R217, R123, UR36 ;  /* 0x000000247bd97c20 */ /* 0x000fe20008410000 */
[----:B------:R-:W-:Y:S01]  /*24d0*/  FMUL.FTZ R133, R133, UR36 ;  /* 0x0000002485857c20 */ /* 0x000fe20008410000 */
[----:B------:R-:W2:Y:S01]  /*24e0*/  SHFL.IDX PT, R124, R20, R134, 0x1f ;  /* 0x00001f86147c7589 */ /* 0x000ea200000e0000 */
[----:B---3--:R-:W-:Y:S01]  /*24f0*/  FSEL R123, R22, -INF , P2 ;  /* 0xff800000167b7808 */ /* 0x008fe20001000000 */
[----:B------:R-:W3:Y:S01]  /*2500*/  MUFU.TANH R90, R90 ;  /* 0x0000005a005a7308 */ /* 0x000ee20000002400 */
[----:B------:R-:W-:Y:S01]  /*2510*/  FMUL.FTZ R141, R141, UR36 ;  /* 0x000000248d8d7c20 */ /* 0x000fe20008410000 */
[----:B------:R-:W-:Y:S01]  /*2520*/  STL [R1+0x2c], R6 ;  /* 0x00002c0601007387 */ /* 0x000fe20000100800 */
[----:B------:R-:W-:Y:S01]  /*2530*/  FMUL.FTZ R139, R139, UR36 ;  /* 0x000000248b8b7c20 */ /* 0x000fe20008410000 */
[----:B------:R-:W-:Y:S01]  /*2540*/  FMUL.FTZ R231, R145, UR36 ;  /* 0x0000002491e77c20 */ /* 0x000fe20008410000 */
[----:B------:R-:W-:Y:S01]  /*2550*/  FMUL.FTZ R140, R140, UR36 ;  /* 0x000000248c8c7c20 */ /* 0x000fe20008410000 */
[----:B------:R-:W-:Y:S01]  /*2560*/  STL [R1+0x28], R5 ;  /* 0x0000280501007387 */ /* 0x000fe20000100800 */
[----:B------:R-:W-:Y:S01]  /*2570*/  FMUL.FTZ R142, R142, UR36 ;  /* 0x000000248e8e7c20 */ /* 0x000fe20008410000 */
[----:B-1----:R1:W-:Y:S01]  /*2580*/  MUFU.TANH R7, R137 ;  /* 0x0000008900077308 */ /* 0x0023e20000002400 */
[----:B------:R-:W-:Y:S01]  /*2590*/  FMUL.FTZ R226, R125, UR36 ;  /* 0x000000247de27c20 */ /* 0x000fe20008410000 */
[----:B------:R-:W-:Y:S01]  /*25a0*/  STL [R1+0x24], R3 ;  /* 0x0000240301007387 */ /* 0x000fe20000100800 */
[----:B------:R-:W-:Y:S01]  /*25b0*/  FMUL.FTZ R129, R129, UR36 ;  /* 0x0000002481817c20 */ /* 0x000fe20008410000 */
[----:B------:R-:W-:Y:S01]  /*25c0*/  FMUL.FTZ R228, R146, UR36 ;  /* 0x0000002492e47c20 */ /* 0x000fe20008410000 */
[----:B------:R-:W-:Y:S01]  /*25d0*/  FMUL.FTZ R235, R144, UR36 ;  /* 0x0000002490eb7c20 */ /* 0x000fe20008410000 */
[----:B------:R3:W-:Y:S01]  /*25e0*/  STL [R1+0x20], R0 ;  /* 0x0000200001007387 */ /* 0x0007e20000100800 */
[----:B------:R-:W-:Y:S01]  /*25f0*/  FMUL.FTZ R234, R127, UR36 ;  /* 0x000000247fea7c20 */ /* 0x000fe20008410000 */
[----:B------:R4:W-:Y:S01]  /*2600*/  MUFU.TANH R152, R136 ;  /* 0x0000008800987308 */ /* 0x0009e20000002400 */
[----:B-1----:R-:W-:Y:S01]  /*2610*/  FMUL.FTZ R137, R151, UR36 ;  /* 0x0000002497897c20 */ /* 0x002fe20008410000 */
[----:B------:R-:W-:Y:S01]  /*2620*/  SHFL.IDX PT, R144, R12, R10, 0x1f ;  /* 0x00001f0a0c907589 */ /* 0x000fe200000e0000 */
[----:B------:R-:W-:Y:S01]  /*2630*/  FMUL.FTZ R127, R130, UR36 ;  /* 0x00000024827f7c20 */ /* 0x000fe20008410000 */
[----:B------:R-:W-:Y:S01]  /*2640*/  FMUL.FTZ R130, R149, UR36 ;  /* 0x0000002495827c20 */ /* 0x000fe20008410000 */
[----:B------:R-:W-:Y:S01]  /*2650*/  FMUL.FTZ R236, R143, UR36 ;  /* 0x000000248fec7c20 */ /* 0x000fe20008410000 */
[----:B------:R-:W-:Y:S01]  /*2660*/  FMUL.FTZ R229, R128, UR36 ;  /* 0x0000002480e57c20 */ /* 0x000fe20008410000 */
[----:B------:R-:W-:Y:S01]  /*2670*/  SHFL.IDX PT, R221, R12, R131, 0x1f ;  /* 0x00001f830cdd7589 */ /* 0x000fe200000e0000 */
[----:B------:R1:W-:Y:S01]  /*2680*/  MUFU.TANH R9, R138 ;  /* 0x0000008a00097308 */ /* 0x0003e20000002400 */
[----:B----4-:R-:W-:Y:S01]  /*2690*/  FFMA.FTZ R136, R119, UR37, -R122 ;  /* 0x0000002577887c23 */ /* 0x010fe2000801087a */
[----:B------:R-:W-:Y:S01]  /*26a0*/  FSEL R119, R23, -INF , P1 ;  /* 0xff80000017777808 */ /* 0x000fe20000800000 */
[----:B------:R-:W-:-:S02]  /*26b0*/  IMAD R218, R4, 0x400, R18 ;  /* 0x0000040004da7824 */ /* 0x000fc400078e0212 */
[----:B------:R-:W-:Y:S01]  /*26c0*/  FMUL.FTZ R128, R147, UR36 ;  /* 0x0000002493807c20 */ /* 0x000fe20008410000 */
[----:B------:R-:W-:Y:S01]  /*26d0*/  FMUL.FTZ R132, R132, UR36 ;  /* 0x0000002484847c20 */ /* 0x000fe20008410000 */
[----:B------:R-:W-:Y:S01]  /*26e0*/  SHFL.IDX PT, R230, R12, R134, 0x1f ;  /* 0x00001f860ce67589 */ /* 0x000fe200000e0000 */
[----:B------:R-:W-:Y:S01]  /*26f0*/  FFMA.FTZ R119, R119, UR37, -R122 ;  /* 0x0000002577777c23 */ /* 0x000fe2000801087a */
[----:B------:R4:W-:Y:S01]  /*2700*/  MUFU.TANH R153, R133 ;  /* 0x0000008500997308 */ /* 0x0009e20000002400 */
[----:B-1----:R-:W-:Y:S01]  /*2710*/  VIADD R138, R10, 0x14 ;  /* 0x000000140a8a7836 */ /* 0x002fe20000000000 */
[----:B------:R-:W-:Y:S01]  /*2720*/  FSEL R122, R89, -INF , P2 ;  /* 0xff800000597a7808 */ /* 0x000fe20001000000 */
[----:B------:R-:W-:Y:S01]  /*2730*/  SHFL.IDX PT, R225, R12, R135, 0x1f ;  /* 0x00001f870ce17589 */ /* 0x000fe200000e0000 */
[----:B------:R-:W-:-:S03]  /*2740*/  FMUL.FTZ R126, R126, UR36 ;  /* 0x000000247e7e7c20 */ /* 0x000fc60008410000 */
[----:B------:R-:W-:Y:S01]  /*2750*/  SHFL.IDX PT, R223, R20, R138, 0x1f ;  /* 0x00001f8a14df7589 */ /* 0x000fe200000e0000 */
[----:B---3--:R1:W-:Y:S01]  /*2760*/  MUFU.TANH R0, R141 ;  /* 0x0000008d00007308 */ /* 0x0083e20000002400 */
[----:B----4-:R-:W-:Y:S01]  /*2770*/  FFMA.FTZ R133, R123, UR37, -R120 ;  /* 0x000000257b857c23 */ /* 0x010fe20008010878 */
[C---:B------:R-:W-:Y:S01]  /*2780*/  FSEL R123, R88.reuse, -INF , P1 ;  /* 0xff800000587b7808 */ /* 0x040fe20000800000 */
[----:B------:R-:W-:-:S04]  /*2790*/  FFMA.FTZ R88, -R88, R88, 1 ;  /* 0x3f80000058587423 */ /* 0x000fc80000010158 */
[----:B------:R-:W-:Y:S01]  /*27a0*/  FFMA.FTZ R120, R123, UR37, -R120 ;  /* 0x000000257b787c23 */ /* 0x000fe20008010878 */
[----:B------:R-:W-:Y:S01]  /*27b0*/  MUFU.TANH R94, R94 ;  /* 0x0000005e005e7308 */ /* 0x000fe20000002400 */
[----:B-1----:R-:W-:Y:S01]  /*27c0*/  IADD3 R141, R10, 0x1c, RZ ;  /* 0x0000001c0a8d7810 */ /* 0x002fe20007ffe0ff */
[--C-:B------:R-:W-:Y:S01]  /*27d0*/  FFMA.FTZ R123, R122, UR37, -R121.reuse ;  /* 0x000000257a7b7c23 */ /* 0x100fe20008010879 */
[C---:B--2---:R-:W-:Y:S01]  /*27e0*/  FSEL R122, R91.reuse, -INF , P1 ;  /* 0xff8000005b7a7808 */ /* 0x044fe20000800000 */
[----:B------:R-:W-:Y:S02]  /*27f0*/  FFMA.FTZ R91, -R91, R91, 1 ;  /* 0x3f8000005b5b7423 */ /* 0x000fe4000001015b */
[----:B------:R-:W1:Y:S02]  /*2800*/  SHFL.IDX PT, R145, R20, R141, 0x1f ;  /* 0x00001f8d14917589 */ /* 0x000e6400000e0000 */
[----:B------:R-:W-:Y:S01]  /*2810*/  MUFU.TANH R96, R96 ;  /* 0x0000006000607308 */ /* 0x000fe20000002400 */
[----:B------:R-:W-:-:S07]  /*2820*/  FFMA.FTZ R121, R122, UR37, -R121 ;  /* 0x000000257a797c23 */ /* 0x000fce0008010879 */
[----:B------:R2:W-:Y:S08]  /*2830*/  MUFU.TANH R6, R139 ;  /* 0x0000008b00067308 */ /* 0x0005f00000002400 */
[----:B------:R-:W3:Y:S01]  /*2840*/  MUFU.TANH R98, R98 ;  /* 0x0000006200627308 */ /* 0x000ee20000002400 */
[----:B------:R-:W-:Y:S02]  /*2850*/  WARPGROUP.DEPBAR.LE gsb0, 0x0 ;  /* 0x00008000000079c5 */ /* 0x000fe40000010000 */
[----:B------:R-:W-:Y:S01]  /*2860*/  WARPGROUP.ARRIVE ;  /* 0x00000000000079c5 */ /* 0x000fe20000000000 */
[C---:B--2---:R-:W-:Y:S01]  /*2870*/  FSEL R139, R90.reuse, -INF , P2 ;  /* 0xff8000005a8b7808 */ /* 0x044fe20001000000 */
[----:B------:R-:W-:-:S03]  /*2880*/  FFMA.FTZ R90, -R90, R90, 1 ;  /* 0x3f8000005a5a7423 */ /* 0x000fc6000001015a */
[----:B------:R-:W2:Y:S01]  /*2890*/  MUFU.TANH R100, R100 ;  /* 0x0000006400647308 */ /* 0x000ea20000002400 */
[----:B------:R-:W-:Y:S01]  /*28a0*/  HGMMA.64x128x16.F32.BF16 R24, gdesc[UR4], R24, gsb0 ;  /* 0x01e00000041879f0 */ /* 0x000fe20008001818 */
[----:B------:R-:W-:Y:S01]  /*28b0*/  UIADD3 UR6, UR8, 0x4, URZ ;  /* 0x0000000408067890 */ /* 0x000fe2000fffe03f */
[----:B------:R-:W-:Y:S01]  /*28c0*/  FFMA.FTZ R122, R139, UR37, -R124 ;  /* 0x000000258b7a7c23 */ /* 0x000fe2000801087c */
[----:B------:R-:W-:Y:S01]  /*28d0*/  UIADD3 UR4, UR9, 0x4, URZ ;  /* 0x0000000409047890 */ /* 0x000fe2000fffe03f */
[----:B------:R-:W-:Y:S01]  /*28e0*/  VIADD R139, R10, 0x18 ;  /* 0x000000180a8b7836 */ /* 0x000fe20000000000 */
[----:B------:R-:W-:Y:S01]  /*28f0*/  UMOV UR7, 0x40000040 ;  /* 0x4000004000077882 */ /* 0x000fe20000000000 */
[----:B------:R-:W-:Y:S01]  /*2900*/  UMOV UR5, 0x40000040 ;  /* 0x4000004000057882 */ /* 0x000fe20000000000 */
[----:B------:R4:W-:Y:S01]  /*2910*/  MUFU.TANH R5, R140 ;  /* 0x0000008c00057308 */ /* 0x0009e20000002400 */
[----:B---3--:R-:W-:Y:S01]  /*2920*/  FSEL R219, R98, -INF , P2 ;  /* 0xff80000062db7808 */ /* 0x008fe20001000000 */
[----:B------:R-:W3:Y:S04]  /*2930*/  SHFL.IDX PT, R222, R20, R139, 0x1f ;  /* 0x00001f8b14de7589 */ /* 0x000ee800000e0000 */
[----:B-1----:R-:W-:-:S02]  /*2940*/  FFMA.FTZ R219, R219, UR37, -R145 ;  /* 0x00000025dbdb7c23 */ /* 0x002fc40008010891 */
[----:B------:R1:W-:Y:S01]  /*2950*/  MUFU.TANH R3, R142 ;  /* 0x0000008e00037308 */ /* 0x0003e20000002400 */
[----:B----4-:R-:W-:-:S05]  /*2960*/  VIADD R140, R10, 0x10 ;  /* 0x000000100a8c7836 */ /* 0x010fca0000000000 */
[----:B------:R4:W3:Y:S02]  /*2970*/  SHFL.IDX PT, R125, R20, R140, 0x1f ;  /* 0x00001f8c147d7589 */ /* 0x0008e400000e0000 */
[----:B------:R-:W-:Y:S01]  /*2980*/  MUFU.TANH R92, R92 ;  /* 0x0000005c005c7308 */ /* 0x000fe20000002400 */
[C---:B-1----:R-:W-:Y:S01]  /*2990*/  FSEL R142, R96.reuse, -INF , P1 ;  /* 0xff800000608e7808 */ /* 0x042fe20000800000 */
[----:B------:R-:W-:Y:S01]  /*29a0*/  FFMA.FTZ R96, -R96, R96, 1 ;  /* 0x3f80000060607423 */ /* 0x000fe20000010160 */
[----:B----4-:R-:W-:-:S05]  /*29b0*/  FSEL R20, R94, -INF , P2 ;  /* 0xff8000005e147808 */ /* 0x010fca0001000000 */
[----:B------:R-:W-:Y:S01]  /*29c0*/  MUFU.TANH R93, R93 ;  /* 0x0000005d005d7308 */ /* 0x000fe20000002400 */
[----:B------:R-:W-:Y:S01]  /*29d0*/  FFMA.FTZ R94, -R94, R94, 1 ;  /* 0x3f8000005e5e7423 */ /* 0x000fe2000001015e */
[--C-:B------:R-:W-:Y:S01]  /*29e0*/  FFMA.FTZ R20, R20, UR37, -R223.reuse ;  /* 0x0000002514147c23 */ /* 0x100fe200080108df */
[----:B------:R-:W-:Y:S01]  /*29f0*/  FFMA.FTZ R223, R142, UR37, -R223 ;  /* 0x000000258edf7c23 */ /* 0x000fe200080108df */
[----:B--2---:R-:W-:-:S04]  /*2a00*/  FSEL R142, R100, -INF , P1 ;  /* 0xff800000648e7808 */ /* 0x004fc80000800000 */
[----:B------:R-:W1:Y:S01]  /*2a10*/  MUFU.TANH R95, R95 ;  /* 0x0000005f005f7308 */ /* 0x000e620000002400 */
[----:B------:R-:W-:-:S07]  /*2a20*/  FFMA.FTZ R145, R142, UR37, -R145 ;  /* 0x000000258e917c23 */ /* 0x000fce0008010891 */
[----:B------:R2:W-:Y:S08]  /*2a30*/  MUFU.TANH R155, R129 ;  /* 0x00000081009b7308 */ /* 0x0005f00000002400 */
[----:B------:R-:W4:Y:S01]  /*2a40*/  MUFU.TANH R97, R97 ;  /* 0x0000006100617308 */ /* 0x000f220000002400 */
[----:B--2---:R-:W-:Y:S01]  /*2a50*/  FMUL.FTZ R129, R148, UR36 ;  /* 0x0000002494817c20 */ /* 0x004fe20008410000 */
[C---:B-1----:R-:W-:Y:S01]  /*2a60*/  FSEL R143, R95.reuse, -INF , P1 ;  /* 0xff8000005f8f7808 */ /* 0x042fe20000800000 */
[----:B------:R-:W-:-:S05]  /*2a70*/  FFMA.FTZ R95, -R95, R95, 1 ;  /* 0x3f8000005f5f7423 */ /* 0x000fca000001015f */
[----:B------:R-:W-:Y:S08]  /*2a80*/  MUFU.TANH R99, R99 ;  /* 0x0000006300637308 */ /* 0x000ff00000002400 */
[----:B------:R-:W1:Y:S01]  /*2a90*/  MUFU.TANH R101, R101 ;  /* 0x0000006500657308 */ /* 0x000e620000002400 */
[----:B----4-:R-:W-:-:S05]  /*2aa0*/  FSEL R147, R97, -INF , P2 ;  /* 0xff80000061937808 */ /* 0x010fca0001000000 */
[----:B---3--:R-:W-:Y:S02]  /*2ab0*/  FFMA.FTZ R147, R147, UR37, -R222 ;  /* 0x0000002593937c23 */ /* 0x008fe400080108de */
[----:B------:R-:W2:Y:S08]  /*2ac0*/  MUFU.TANH R103, R103 ;  /* 0x0000006700677308 */ /* 0x000eb00000002400 */
[----:B------:R-:W-:Y:S08]  /*2ad0*/  MUFU.TANH R102, R102 ;  /* 0x0000006600667308 */ /* 0x000ff00000002400 */
[----:B------:R-:W-:Y:S08]  /*2ae0*/  MUFU.EX2 R18, R223 ;  /* 0x000000df00127308 */ /* 0x000ff00000000800 */
[----:B------:R-:W-:Y:S08]  /*2af0*/  MUFU.TANH R104, R104 ;  /* 0x0000006800687308 */ /* 0x000ff00000002400 */
[----:B------:R3:W-:Y:S08]  /*2b00*/  MUFU.TANH R154, R132 ;  /* 0x00000084009a7308 */ /* 0x0007f00000002400 */
[----:B------:R-:W-:Y:S01]  /*2b10*/  MUFU.EX2 R120, R120 ;  /* 0x0000007800787308 */ /* 0x000fe20000000800 */
[----:B---3--:R-:W-:Y:S01]  /*2b20*/  FMUL.FTZ R132, R150, UR36 ;  /* 0x0000002496847c20 */ /* 0x008fe20008410000 */
[C---:B-1----:R-:W-:Y:S01]  /*2b30*/  FSEL R150, R101.reuse, -INF , P2 ;  /* 0xff80000065967808 */ /* 0x042fe20001000000 */
[----:B------:R-:W-:-:S04]  /*2b40*/  FFMA.FTZ R101, -R101, R101, 1 ;  /* 0x3f80000065657423 */ /* 0x000fc80000010165 */
[----:B------:R-:W-:Y:S01]  /*2b50*/  FFMA.FTZ R150, R150, UR37, -R144 ;  /* 0x0000002596967c23 */ /* 0x000fe20008010890 */
[----:B------:R-:W-:Y:S01]  /*2b60*/  MUFU.TANH R108, R108 ;  /* 0x0000006c006c7308 */ /* 0x000fe20000002400 */
[----:B------:R-:W-:Y:S02]  /*2b70*/  WARPGROUP.DEPBAR.LE gsb0, 0x0 ;  /* 0x00008000000079c5 */ /* 0x000fe40000010000 */
[----:B------:R-:W-:-:S05]  /*2b80*/  WARPGROUP.ARRIVE ;  /* 0x00000000000079c5 */ /* 0x000fca0000000000 */
[----:B------:R-:W-:Y:S01]  /*2b90*/  MUFU.EX2 R136, R136 ;  /* 0x0000008800887308 */ /* 0x000fe20000000800 */
[----:B------:R-:W-:Y:S01]  /*2ba0*/  HGMMA.64x128x16.F32.BF16 R24, gdesc[UR4], R24, gsb0 ;  /* 0x01e00000041879f0 */ /* 0x000fe20008001818 */
[----:B------:R-:W-:Y:S02]  /*2bb0*/  UIADD3 UR6, UR8, 0x6, URZ ;  /* 0x0000000608067890 */ /* 0x000fe4000fffe03f */
[----:B------:R-:W-:-:S04]  /*2bc0*/  UIADD3 UR4, UR9, 0x6, URZ ;  /* 0x0000000609047890 */ /* 0x000fc8000fffe03f */
[----:B------:R-:W-:Y:S01]  /*2bd0*/  MUFU.TANH R105, R105 ;  /* 0x0000006900697308 */ /* 0x000fe20000002400 */
[----:B------:R-:W-:Y:S01]  /*2be0*/  UMOV UR7, 0x40000040 ;  /* 0x4000004000077882 */ /* 0x000fe20000000000 */
[----:B------:R-:W-:-:S06]  /*2bf0*/  UMOV UR5, 0x40000040 ;  /* 0x4000004000057882 */ /* 0x000fcc0000000000 */
[----:B------:R-:W-:Y:S08]  /*2c00*/  MUFU.EX2 R119, R119 ;  /* 0x0000007700777308 */ /* 0x000ff00000000800 */
[----:B------:R-:W-:Y:S08]  /*2c10*/  MUFU.EX2 R133, R133 ;  /* 0x0000008500857308 */ /* 0x000ff00000000800 */
[----:B------:R-:W1:Y:S08]  /*2c20*/  MUFU.EX2 R123, R123 ;  /* 0x0000007b007b7308 */ /* 0x000e700000000800 */
[----:B------:R-:W-:Y:S08]  /*2c30*/  MUFU.TANH R107, R107 ;  /* 0x0000006b006b7308 */ /* 0x000ff00000002400 */
[----:B------:R-:W-:Y:S08]  /*2c40*/  MUFU.TANH R109, R109 ;  /* 0x0000006d006d7308 */ /* 0x000ff00000002400 */
[----:B------:R-:W-:Y:S08]  /*2c50*/  MUFU.TANH R111, R111 ;  /* 0x0000006f006f7308 */ /* 0x000ff00000002400 */
[----:B------:R-:W-:Y:S08]  /*2c60*/  MUFU.TANH R110, R110 ;  /* 0x0000006e006e7308 */ /* 0x000ff00000002400 */
[----:B------:R-:W-:Y:S08]  /*2c70*/  MUFU.TANH R112, R112 ;  /* 0x0000007000707308 */ /* 0x000ff00000002400 */
[----:B------:R-:W-:Y:S08]  /*2c80*/  MUFU.TANH R113, R113 ;  /* 0x0000007100717308 */ /* 0x000ff00000002400 */
[----:B------:R-:W-:Y:S08]  /*2c90*/  MUFU.TANH R115, R115 ;  /* 0x0000007300737308 */ /* 0x000ff00000002400 */
[----:B------:R-:W-:Y:S08]  /*2ca0*/  MUFU.EX2 R122, R122 ;  /* 0x0000007a007a7308 */ /* 0x000ff00000000800 */
[----:B------:R-:W-:Y:S08]  /*2cb0*/  MUFU.EX2 R20, R20 ;  /* 0x0000001400147308 */ /* 0x000ff00000000800 */
[----:B------:R-:W3:Y:S08]  /*2cc0*/  MUFU.EX2 R121, R121 ;  /* 0x0000007900797308 */ /* 0x000ef00000000800 */
[----:B------:R-:W-:Y:S08]  /*2cd0*/  MUFU.TANH R114, R114 ;  /* 0x0000007200727308 */ /* 0x000ff00000002400 */
[----:B------:R-:W-:Y:S08]  /*2ce0*/  MUFU.TANH R116, R116 ;  /* 0x0000007400747308 */ /* 0x000ff00000002400 */
[----:B------:R-:W-:Y:S01]  /*2cf0*/  MUFU.TANH R117, R117 ;  /* 0x0000007500757308 */ /* 0x000fe20000002400 */
[----:B------:R-:W-:-:S02]  /*2d00*/  WARPGROUP.DEPBAR.LE gsb0, 0x0 ;  /* 0x00008000000079c5 */ /* 0x000fc40000010000 */
[----:B------:R-:W-:-:S05]  /*2d10*/  WARPGROUP.ARRIVE ;  /* 0x00000000000079c5 */ /* 0x000fca0000000000 */
[----:B------:R-:W-:Y:S01]  /*2d20*/  MUFU.TANH R216, R216 ;  /* 0x000000d800d87308 */ /* 0x000fe20000002400 */
[----:B------:R-:W-:Y:S01]  /*2d30*/  HGMMA.64x128x16.F32.BF16 R24, gdesc[UR4], R24, gsb0 ;  /* 0x01e00000041879f0 */ /* 0x000fe20008001818 */
[----:B------:R-:W-:-:S06]  /*2d40*/  R2UR UR4, R218 ;  /* 0x00000000da0472ca */ /* 0x000fcc00000e0000 */
        /* <DEDUP_REMOVED lines=22> */
[C---:B------:R-:W-:Y:S01]  /*2eb0*/  FSEL R124, R93.reuse, -INF , P2 ;  /* 0xff8000005d7c7808 */ /* 0x040fe20001000000 */
[----:B------:R-:W-:-:S05]  /*2ec0*/  FFMA.FTZ R93, -R93, R93, 1 ;  /* 0x3f8000005d5d7423 */ /* 0x000fca000001015d */
[----:B------:R-:W-:Y:S01]  /*2ed0*/  MUFU.TANH R132, R132 ;  /* 0x0000008400847308 */ /* 0x000fe20000002400 */
[--C-:B------:R-:W-:Y:S01]  /*2ee0*/  FFMA.FTZ R124, R124, UR37, -R125.reuse ;  /* 0x000000257c7c7c23 */ /* 0x100fe2000801087d */
[----:B------:R-:W-:Y:S01]  /*2ef0*/  FFMA.FTZ R125, R143, UR37, -R125 ;  /* 0x000000258f7d7c23 */ /* 0x000fe2000801087d */
[----:B------:R-:W-:-:S05]  /*2f00*/  FSEL R143, R99, -INF , P1 ;  /* 0xff800000638f7808 */ /* 0x000fca0000800000 */
[----:B------:R-:W-:Y:S01]  /*2f10*/  MUFU.EX2 R124, R124 ;  /* 0x0000007c007c7308 */ /* 0x000fe20000000800 */
[----:B------:R-:W-:Y:S01]  /*2f20*/  FFMA.FTZ R222, R143, UR37, -R222 ;  /* 0x000000258fde7c23 */ /* 0x000fe200080108de */
[C---:B--2---:R-:W-:Y:S01]  /*2f30*/  FSEL R143, R103.reuse, -INF , P1 ;  /* 0xff800000678f7808 */ /* 0x044fe20000800000 */
[----:B------:R-:W-:-:S04]  /*2f40*/  FFMA.FTZ R103, -R103, R103, 1 ;  /* 0x3f80000067677423 */ /* 0x000fc80000010167 */
[----:B------:R-:W-:Y:S01]  /*2f50*/  FFMA.FTZ R144, R143, UR37, -R144 ;  /* 0x000000258f907c23 */ /* 0x000fe20008010890 */
[----:B------:R-:W-:Y:S01]  /*2f60*/  MUFU.EX2 R125, R125 ;  /* 0x0000007d007d7308 */ /* 0x000fe20000000800 */
[----:B-1----:R-:W1:Y:S07]  /*2f70*/  SHFL.IDX PT, R146, R151, R135, 0x1f ;  /* 0x00001f8797927589 */ /* 0x002e6e00000e0000 */
[----:B------:R-:W2:Y:S01]  /*2f80*/  MUFU.EX2 R14, R14 ;  /* 0x0000000e000e7308 */ /* 0x000ea20000000800 */
[----:B------:R-:W4:Y:S04]  /*2f90*/  SHFL.IDX PT, R148, R151, R134, 0x1f ;  /* 0x00001f8697947589 */ /* 0x000f2800000e0000 */
[----:B------:R-:W2:Y:S03]  /*2fa0*/  SHFL.IDX PT, R142, R151, R140, 0x1f ;  /* 0x00001f8c978e7589 */ /* 0x000ea600000e0000 */
[----:B------:R-:W-:Y:S01]  /*2fb0*/  MUFU.TANH R130, R130 ;  /* 0x0000008200827308 */ /* 0x000fe20000002400 */
[----:B------:R-:W2:Y:S04]  /*2fc0*/  SHFL.IDX PT, R220, R151, R10, 0x1f ;  /* 0x00001f0a97dc7589 */ /* 0x000ea800000e0000 */
[----:B------:R-:W-:Y:S03]  /*2fd0*/  SHFL.IDX PT, R149, R151, R131, 0x1f ;  /* 0x00001f8397957589 */ /* 0x000fe600000e0000 */
[----:B------:R-:W-:Y:S01]  /*2fe0*/  MUFU.TANH R137, R137 ;  /* 0x0000008900897308 */ /* 0x000fe20000002400 */
[----:B------:R-:W2:Y:S01]  /*2ff0*/  SHFL.IDX PT, R223, R151, R138, 0x1f ;  /* 0x00001f8a97df7589 */ /* 0x000ea200000e0000 */
[--C-:B-1----:R-:W-:Y:S01]  /*3000*/  FADD.FTZ R218, R28, -R146.reuse ;  /* 0x800000921cda7221 */ /* 0x102fe20000010000 */
[----:B------:R-:W-:-:S05]  /*3010*/  FADD.FTZ R30, R30, -R146 ;  /* 0x800000921e1e7221 */ /* 0x000fca0000010000 */
[----:B------:R-:W-:Y:S01]  /*3020*/  MUFU.EX2 R28, R150 ;  /* 0x00000096001c7308 */ /* 0x000fe20000000800 */
[----:B------:R-:W1:Y:S01]  /*3030*/  SHFL.IDX PT, R224, R151, R139, 0x1f ;  /* 0x00001f8b97e07589 */ /* 0x000e6200000e0000 */
[--C-:B----4-:R-:W-:Y:S01]  /*3040*/  FADD.FTZ R146, R29, -R148.reuse ;  /* 0x800000941d927221 */ /* 0x110fe20000010000 */
[----:B------:R-:W-:Y:S01]  /*3050*/  FADD.FTZ R148, R31, -R148 ;  /* 0x800000941f947221 */ /* 0x000fe20000010000 */
[----:B------:R-:W-:Y:S01]  /*3060*/  FMUL.FTZ R218, R123, R218 ;  /* 0x000000da7bda7220 */ /* 0x000fe20000410000 */
[----:B---3--:R-:W-:Y:S01]  /*3070*/  FMUL.FTZ R30, R121, R30 ;  /* 0x0000001e791e7220 */ /* 0x008fe20000410000 */
[--C-:B--2---:R-:W-:Y:S01]  /*3080*/  FADD.FTZ R31, R32, -R142.reuse ;  /* 0x8000008e201f7221 */ /* 0x104fe20000010000 */
[----:B------:R-:W-:Y:S01]  /*3090*/  FADD.FTZ R142, R34, -R142 ;  /* 0x8000008e228e7221 */ /* 0x000fe20000010000 */
[----:B------:R-:W-:Y:S01]  /*30a0*/  FMUL.FTZ R148, R14, R148 ;  /* 0x000000940e947220 */ /* 0x000fe20000410000 */
[----:B------:R2:W3:Y:S01]  /*30b0*/  SHFL.IDX PT, R34, R151, R141, 0x1f ;  /* 0x00001f8d97227589 */ /* 0x0004e200000e0000 */
[--C-:B------:R-:W-:Y:S01]  /*30c0*/  FADD.FTZ R143, R24, -R220.reuse ;  /* 0x800000dc188f7221 */ /* 0x100fe20000010000 */
[----:B------:R-:W-:Y:S01]  /*30d0*/  FADD.FTZ R220, R26, -R220 ;  /* 0x800000dc1adc7221 */ /* 0x000fe20000010000 */
[----:B------:R4:W-:Y:S01]  /*30e0*/  MUFU.EX2 R24, R147 ;  /* 0x0000009300187308 */ /* 0x0009e20000000800 */
[----:B------:R-:W-:Y:S01]  /*30f0*/  FSEL R26, R104, -INF , P1 ;  /* 0xff800000681a7808 */ /* 0x000fe20000800000 */
[----:B------:R-:W-:Y:S01]  /*3100*/  FMUL.FTZ R31, R124, R31 ;  /* 0x0000001f7c1f7220 */ /* 0x000fe20000410000 */
[----:B------:R-:W-:Y:S01]  /*3110*/  FMUL.FTZ R220, R119, R220 ;  /* 0x000000dc77dc7220 */ /* 0x000fe20000410000 */
[----:B------:R-:W-:Y:S01]  /*3120*/  FMUL.FTZ R91, R91, R30 ;  /* 0x0000001e5b5b7220 */ /* 0x000fe20000410000 */
[----:B------:R-:W-:Y:S01]  /*3130*/  FSEL R29, R106, -INF , P2 ;  /* 0xff8000006a1d7808 */ /* 0x000fe20001000000 */
[----:B------:R-:W-:Y:S01]  /*3140*/  FADD.FTZ R32, R35, -R223 ;  /* 0x800000df23207221 */ /* 0x000fe20000010000 */
[----:B------:R-:W-:Y:S01]  /*3150*/  FFMA.FTZ R35, -R21, R21, 1 ;  /* 0x3f80000015237423 */ /* 0x000fe20000010115 */
[----:B--2---:R-:W-:Y:S01]  /*3160*/  FSEL R151, R107, -INF , P1 ;  /* 0xff8000006b977808 */ /* 0x004fe20000800000 */
[--C-:B----4-:R-:W-:Y:S01]  /*3170*/  FADD.FTZ R147, R25, -R149.reuse ;  /* 0x8000009519937221 */ /* 0x110fe20000010000 */
[----:B------:R-:W-:Y:S01]  /*3180*/  FADD.FTZ R149, R27, -R149 ;  /* 0x800000951b957221 */ /* 0x000fe20000010000 */
[----:B------:R2:W4:Y:S01]  /*3190*/  MUFU.EX2 R25, R222 ;  /* 0x000000de00197308 */ /* 0x0005220000000800 */
[----:B------:R-:W-:Y:S01]  /*31a0*/  FMUL.FTZ R32, R18, R32 ;  /* 0x0000002012207220 */ /* 0x000fe20000410000 */
[----:B------:R-:W-:Y:S01]  /*31b0*/  FFMA.FTZ R151, R151, UR37, -R225 ;  /* 0x0000002597977c23 */ /* 0x000fe200080108e1 */
[----:B------:R-:W-:Y:S01]  /*31c0*/  FMUL.FTZ R149, R120, R149 ;  /* 0x0000009578957220 */ /* 0x000fe20000410000 */
[--C-:B-1----:R-:W-:Y:S01]  /*31d0*/  FADD.FTZ R36, R36, -R224.reuse ;  /* 0x800000e024247221 */ /* 0x102fe20000010000 */
[----:B------:R-:W-:Y:S01]  /*31e0*/  FMUL.FTZ R96, R96, R32 ;  /* 0x0000002060607220 */ /* 0x000fe20000410000 */
[----:B------:R-:W-:Y:S01]  /*31f0*/  FADD.FTZ R38, R38, -R224 ;  /* 0x800000e026267221 */ /* 0x000fe20000010000 */
[----:B------:R-:W-:Y:S01]  /*3200*/  FMUL.FTZ R88, R88, R149 ;  /* 0x0000009558587220 */ /* 0x000fe20000410000 */
[----:B------:R3:W-:Y:S01]  /*3210*/  MUFU.EX2 R21, R144 ;  /* 0x0000009000157308 */ /* 0x0007e20000000800 */
[C---:B--2---:R-:W-:Y:S01]  /*3220*/  FSEL R222, R102.reuse, -INF , P2 ;  /* 0xff80000066de7808 */ /* 0x044fe20001000000 */
[----:B------:R1:W-:Y:S01]  /*3230*/  LDS R149, [R17+0x400] ;  /* 0x0004000011957984 */ /* 0x0003e20000000800 */
[----:B------:R-:W-:Y:S01]  /*3240*/  FFMA.FTZ R29, R29, UR37, -R230 ;  /* 0x000000251d1d7c23 */ /* 0x000fe200080108e6 */
[----:B------:R-:W-:Y:S01]  /*3250*/  FFMA.FTZ R102, -R102, R102, 1 ;  /* 0x3f80000066667423 */ /* 0x000fe20000010166 */
[----:B------:R-:W-:Y:S01]  /*3260*/  FFMA.FTZ R104, -R104, R104, 1 ;  /* 0x3f80000068687423 */ /* 0x000fe20000010168 */
[--C-:B------:R-:W-:Y:S01]  /*3270*/  FFMA.FTZ R222, R222, UR37, -R221.reuse ;  /* 0x00000025dede7c23 */ /* 0x100fe200080108dd */
[----:B------:R-:W-:Y:S01]  /*3280*/  FFMA.FTZ R221, R26, UR37, -R221 ;  /* 0x000000251add7c23 */ /* 0x000fe200080108dd */
[----:B------:R2:W1:Y:S01]  /*3290*/  MUFU.EX2 R27, R219 ;  /* 0x000000db001b7308 */ /* 0x0004620000000800 */
[----:B---3--:R-:W-:Y:S01]  /*32a0*/  FADD.FTZ R144, R39, -R34 ;  /* 0x8000002227907221 */ /* 0x008fe20000010000 */
[----:B----4-:R-:W-:Y:S01]  /*32b0*/  FMUL.FTZ R38, R25, R38 ;  /* 0x0000002619267220 */ /* 0x010fe20000410000 */
[----:B------:R-:W3:Y:S01]  /*32c0*/  SHFL.IDX PT, R39, R12, R138, 0x1f ;  /* 0x00001f8a0c277589 */ /* 0x000ee200000e0000 */
[----:B------:R-:W-:-:S04]  /*32d0*/  FFMA.FTZ R107, -R107, R107, 1 ;  /* 0x3f8000006b6b7423 */ /* 0x000fc8000001016b */
[----:B------:R4:W3:Y:S01]  /*32e0*/  MUFU.EX2 R26, R145 ;  /* 0x00000091001a7308 */ /* 0x0008e20000000800 */
[C---:B--2---:R-:W-:Y:S01]  /*32f0*/  FSEL R219, R105.reuse, -INF , P2 ;  /* 0xff80000069db7808 */ /* 0x044fe20001000000 */
[----:B------:R-:W-:-:S04]  /*3300*/  FFMA.FTZ R105, -R105, R105, 1 ;  /* 0x3f80000069697423 */ /* 0x000fc80000010169 */
[----:B------:R-:W-:Y:S02]  /*3310*/  FFMA.FTZ R219, R219, UR37, -R225 ;  /* 0x00000025dbdb7c23 */ /* 0x000fe400080108e1 */
[----:B------:R-:W-:Y:S01]  /*3320*/  MUFU.EX2 R29, R29 ;  /* 0x0000001d001d7308 */ /* 0x000fe20000000800 */
[----:B----4-:R-:W-:Y:S01]  /*3330*/  FADD.FTZ R145, R33, -R223 ;  /* 0x800000df21917221 */ /* 0x010fe20000010000 */
[----:B------:R-:W-:Y:S01]  /*3340*/  FSEL R33, R108, -INF , P1 ;  /* 0xff8000006c217808 */ /* 0x000fe20000800000 */
[----:B------:R-:W-:Y:S01]  /*3350*/  FMUL.FTZ R223, R136, R143 ;  /* 0x0000008f88df7220 */ /* 0x000fe20000410000 */
[----:B------:R-:W-:Y:S01]  /*3360*/  FADD.FTZ R143, R37, -R34 ;  /* 0x80000022258f7221 */ /* 0x000fe20000010000 */
[----:B------:R-:W-:Y:S01]  /*3370*/  FFMA.FTZ R37, -R89, R89, 1 ;  /* 0x3f80000059257423 */ /* 0x000fe20000010159 */
[----:B------:R-:W-:Y:S01]  /*3380*/  FMUL.FTZ R89, R133, R147 ;  /* 0x0000009385597220 */ /* 0x000fe20000410000 */
[----:B------:R-:W-:Y:S01]  /*3390*/  FFMA.FTZ R150, R33, UR37, -R230 ;  /* 0x0000002521967c23 */ /* 0x000fe200080108e6 */
[----:B------:R-:W-:Y:S01]  /*33a0*/  FFMA.FTZ R33, -R23, R23, 1 ;  /* 0x3f80000017217423 */ /* 0x000fe20000010117 */
[----:B------:R-:W-:Y:S01]  /*33b0*/  FMUL.FTZ R34, R35, R223 ;  /* 0x000000df23227220 */ /* 0x000fe20000410000 */
[----:B------:R-:W2:Y:S01]  /*33c0*/  SHFL.IDX PT, R23, R12, R140, 0x1f ;  /* 0x00001f8c0c177589 */ /* 0x000ea200000e0000 */
[----:B------:R-:W-:Y:S01]  /*33d0*/  FFMA.FTZ R35, -R22, R22, 1 ;  /* 0x3f80000016237423 */ /* 0x000fe20000010116 */
[----:B------:R-:W-:Y:S01]  /*33e0*/  FMUL.FTZ R33, R33, R220 ;  /* 0x000000dc21217220 */ /* 0x000fe20000410000 */
[----:B------:R4:W2:Y:S01]  /*33f0*/  MUFU.EX2 R22, R222 ;  /* 0x000000de00167308 */ /* 0x0008a20000000800 */
[----:B------:R-:W2:Y:S01]  /*3400*/  SHFL.IDX PT, R223, R12, R139, 0x1f ;  /* 0x00001f8b0cdf7589 */ /* 0x000ea200000e0000 */
[----:B------:R-:W-:Y:S01]  /*3410*/  FMUL.FTZ R89, R35, R89 ;  /* 0x0000005923597220 */ /* 0x000fe20000410000 */
[----:B------:R-:W-:Y:S01]  /*3420*/  FMUL.FTZ R35, R37, R218 ;  /* 0x000000da25237220 */ /* 0x000fe20000410000 */
[----:B------:R-:W-:Y:S01]  /*3430*/  FSEL R220, R111, -INF , P1 ;  /* 0xff8000006fdc7808 */ /* 0x000fe20000800000 */
[----:B------:R-:W-:Y:S01]  /*3440*/  FMUL.FTZ R145, R20, R145 ;  /* 0x0000009114917220 */ /* 0x000fe20000410000 */
[----:B------:R-:W-:Y:S01]  /*3450*/  FSEL R37, R110, -INF , P2 ;  /* 0xff8000006e257808 */ /* 0x000fe20001000000 */
[----:B-1----:R-:W-:Y:S01]  /*3460*/  FMUL.FTZ R143, R27, R143 ;  /* 0x0000008f1b8f7220 */ /* 0x002fe20000410000 */
[----:B------:R-:W-:Y:S01]  /*3470*/  FSEL R147, R112, -INF , P1 ;  /* 0xff80000070937808 */ /* 0x000fe20000800000 */
[----:B----4-:R1:W4:Y:S01]  /*3480*/  SHFL.IDX PT, R222, R12, R141, 0x1f ;  /* 0x00001f8d0cde7589 */ /* 0x01032200000e0000 */
[----:B------:R1:W-:Y:S01]  /*3490*/  MUFU.EX2 R17, R219 ;  /* 0x000000db00117308 */ /* 0x0003e20000000800 */
[----:B------:R-:W-:Y:S01]  /*34a0*/  FSEL R218, R115, -INF , P1 ;  /* 0xff80000073da7808 */ /* 0x000fe20000800000 */
[--C-:B---3--:R-:W-:Y:S01]  /*34b0*/  FFMA.FTZ R37, R37, UR37, -R39.reuse ;  /* 0x0000002525257c23 */ /* 0x108fe20008010827 */
[----:B------:R-:W-:Y:S01]  /*34c0*/  FFMA.FTZ R147, R147, UR37, -R39 ;  /* 0x0000002593937c23 */ /* 0x000fe20008010827 */
[----:B------:R-:W-:Y:S01]  /*34d0*/  FMUL.FTZ R94, R94, R145 ;  /* 0x000000915e5e7220 */ /* 0x000fe20000410000 */
[----:B------:R-:W-:Y:S01]  /*34e0*/  FMUL.FTZ R144, R26, R144 ;  /* 0x000000901a907220 */ /* 0x000fe20000410000 */
[----:B------:R-:W-:Y:S01]  /*34f0*/  SHFL.IDX PT, R145, R149, R10, 0x1f ;  /* 0x00001f0a95917589 */ /* 0x000fe200000e0000 */
[----:B------:R-:W-:Y:S01]  /*3500*/  FFMA.FTZ R115, -R115, R115, 1 ;  /* 0x3f80000073737423 */ /* 0x000fe20000010173 */
[----:B------:R-:W-:Y:S01]  /*3510*/  MUFU.EX2 R30, R150 ;  /* 0x00000096001e7308 */ /* 0x000fe20000000800 */
[----:B-1----:R-:W-:Y:S01]  /*3520*/  FSEL R219, R113, -INF , P2 ;  /* 0xff80000071db7808 */ /* 0x002fe20001000000 */
[----:B------:R-:W-:Y:S01]  /*3530*/  SHFL.IDX PT, R32, R149, R134, 0x1f ;  /* 0x00001f8695207589 */ /* 0x000fe200000e0000 */
[----:B--2---:R-:W-:Y:S01]  /*3540*/  FFMA.FTZ R220, R220, UR37, -R23 ;  /* 0x00000025dcdc7c23 */ /* 0x004fe20008010817 */
[----:B------:R-:W-:Y:S01]  /*3550*/  FFMA.FTZ R111, -R111, R111, 1 ;  /* 0x3f8000006f6f7423 */ /* 0x000fe2000001016f */
[----:B------:R-:W-:Y:S01]  /*3560*/  FFMA.FTZ R113, -R113, R113, 1 ;  /* 0x3f80000071717423 */ /* 0x000fe20000010171 */
[----:B------:R-:W1:Y:S01]  /*3570*/  SHFL.IDX PT, R224, R149, R138, 0x1f ;  /* 0x00001f8a95e07589 */ /* 0x000e6200000e0000 */
[----:B------:R-:W-:Y:S01]  /*3580*/  FFMA.FTZ R39, R219, UR37, -R223 ;  /* 0x00000025db277c23 */ /* 0x000fe200080108df */
[----:B------:R2:W3:Y:S01]  /*3590*/  MUFU.EX2 R12, R221 ;  /* 0x000000dd000c7308 */ /* 0x0004e20000000800 */
[----:B------:R-:W-:Y:S01]  /*35a0*/  FSEL R219, R114, -INF , P2 ;  /* 0xff80000072db7808 */ /* 0x000fe20001000000 */
[----:B------:R-:W3:Y:S04]  /*35b0*/  SHFL.IDX PT, R225, R149, R139, 0x1f ;  /* 0x00001f8b95e17589 */ /* 0x000ee800000e0000 */
[----:B------:R-:W-:Y:S01]  /*35c0*/  SHFL.IDX PT, R230, R13, R131, 0x1f ;  /* 0x00001f830de67589 */ /* 0x000fe200000e0000 */
[----:B----4-:R-:W-:Y:S01]  /*35d0*/  FFMA.FTZ R219, R219, UR37, -R222 ;  /* 0x00000025dbdb7c23 */ /* 0x010fe200080108de */
[----:B------:R-:W-:Y:S01]  /*35e0*/  MUFU.EX2 R37, R37 ;  /* 0x0000002500257308 */ /* 0x000fe20000000800 */
[C---:B--2---:R-:W-:Y:S01]  /*35f0*/  FSEL R221, R109.reuse, -INF , P2 ;  /* 0xff8000006ddd7808 */ /* 0x044fe20001000000 */
[----:B------:R-:W-:-:S04]  /*3600*/  FFMA.FTZ R109, -R109, R109, 1 ;  /* 0x3f8000006d6d7423 */ /* 0x000fc8000001016d */
[----:B------:R-:W-:Y:S02]  /*3610*/  FFMA.FTZ R221, R221, UR37, -R23 ;  /* 0x00000025dddd7c23 */ /* 0x000fe40008010817 */
[----:B------:R2:W4:Y:S01]  /*3620*/  MUFU.EX2 R23, R151 ;  /* 0x0000009700177308 */ /* 0x0005220000000800 */
[----:B-1----:R-:W-:-:S07]  /*3630*/  FADD.FTZ R51, R51, -R224 ;  /* 0x800000e033337221 */ /* 0x002fce0000010000 */
[----:B------:R-:W-:Y:S01]  /*3640*/  MUFU.EX2 R39, R39 ;  /* 0x0000002700277308 */ /* 0x000fe20000000800 */
[----:B--2---:R-:W-:Y:S01]  /*3650*/  FFMA.FTZ R151, R218, UR37, -R223 ;  /* 0x00000025da977c23 */ /* 0x004fe200080108df */
[----:B------:R-:W-:Y:S01]  /*3660*/  FFMA.FTZ R223, -R92, R92, 1 ;  /* 0x3f8000005cdf7423 */ /* 0x000fe2000001015c */
[----:B------:R-:W-:Y:S01]  /*3670*/  FMUL.FTZ R92, R122, R146 ;  /* 0x000000927a5c7220 */ /* 0x000fe20000410000 */
[----:B------:R-:W-:Y:S01]  /*3680*/  FMUL.FTZ R146, R125, R142 ;  /* 0x0000008e7d927220 */ /* 0x000fe20000410000 */
[----:B------:R-:W-:Y:S01]  /*3690*/  FMUL.FTZ R142, R93, R31 ;  /* 0x0000001f5d8e7220 */ /* 0x000fe20000410000 */
[----:B------:R-:W-:Y:S01]  /*36a0*/  FSEL R218, R116, -INF , P1 ;  /* 0xff80000074da7808 */ /* 0x000fe20000800000 */
[----:B------:R-:W-:Y:S01]  /*36b0*/  FMUL.FTZ R92, R90, R92 ;  /* 0x0000005c5a5c7220 */ /* 0x000fe20000410000 */
[----:B------:R-:W-:Y:S01]  /*36c0*/  FMUL.FTZ R93, R95, R146 ;  /* 0x000000925f5d7220 */ /* 0x000fe20000410000 */
[----:B------:R-:W-:Y:S01]  /*36d0*/  FFMA.FTZ R95, -R97, R97, 1 ;  /* 0x3f800000615f7423 */ /* 0x000fe20000010161 */
[----:B------:R-:W1:Y:S01]  /*36e0*/  SHFL.IDX PT, R146, R149, R131, 0x1f ;  /* 0x00001f8395927589 */ /* 0x000e6200000e0000 */
[----:B------:R-:W-:Y:S01]  /*36f0*/  FMUL.FTZ R97, R24, R36 ;  /* 0x0000002418617220 */ /* 0x000fe20000410000 */
[----:B------:R-:W-:Y:S01]  /*3700*/  FMUL.FTZ R90, R223, R148 ;  /* 0x00000094df5a7220 */ /* 0x000fe20000410000 */
[----:B------:R2:W-:Y:S01]  /*3710*/  MUFU.EX2 R36, R220 ;  /* 0x000000dc00247308 */ /* 0x0005e20000000800 */
[----:B------:R-:W4:Y:S01]  /*3720*/  SHFL.IDX PT, R148, R149, R135, 0x1f ;  /* 0x00001f8795947589 */ /* 0x000f2200000e0000 */
[----:B------:R-:W-:Y:S01]  /*3730*/  FMUL.FTZ R95, R95, R97 ;  /* 0x000000615f5f7220 */ /* 0x000fe20000410000 */
[----:B------:R-:W-:Y:S01]  /*3740*/  FFMA.FTZ R97, -R99, R99, 1 ;  /* 0x3f80000063617423 */ /* 0x000fe20000010163 */
[----:B------:R-:W-:Y:S01]  /*3750*/  FFMA.FTZ R99, -R98, R98, 1 ;  /* 0x3f80000062637423 */ /* 0x000fe20000010162 */
[----:B------:R-:W-:Y:S01]  /*3760*/  FFMA.FTZ R98, -R100, R100, 1 ;  /* 0x3f80000064627423 */ /* 0x000fe20000010164 */
[----:B------:R-:W4:Y:S01]  /*3770*/  SHFL.IDX PT, R223, R13, R10, 0x1f ;  /* 0x00001f0a0ddf7589 */ /* 0x000f2200000e0000 */
[----:B------:R-:W-:Y:S01]  /*3780*/  FFMA.FTZ R218, R218, UR37, -R222 ;  /* 0x00000025dada7c23 */ /* 0x000fe200080108de */
[----:B------:R-:W-:Y:S01]  /*3790*/  FMUL.FTZ R99, R99, R143 ;  /* 0x0000008f63637220 */ /* 0x000fe20000410000 */
[----:B------:R-:W-:Y:S01]  /*37a0*/  FMUL.FTZ R98, R98, R144 ;  /* 0x0000009062627220 */ /* 0x000fe20000410000 */
[----:B--2---:R-:W2:Y:S01]  /*37b0*/  SHFL.IDX PT, R220, R149, R140, 0x1f ;  /* 0x00001f8c95dc7589 */ /* 0x004ea200000e0000 */
[--C-:B------:R-:W-:Y:S01]  /*37c0*/  FADD.FTZ R143, R40, -R145.reuse ;  /* 0x80000091288f7221 */ /* 0x100fe20000010000 */
[----:B------:R-:W-:Y:S01]  /*37d0*/  FADD.FTZ R144, R42, -R145 ;  /* 0x800000912a907221 */ /* 0x000fe20000010000 */
[----:B------:R1:W2:Y:S01]  /*37e0*/  MUFU.EX2 R31, R221 ;  /* 0x000000dd001f7308 */ /* 0x0002a20000000800 */
[----:B------:R-:W-:Y:S01]  /*37f0*/  SHFL.IDX PT, R222, R13, R140, 0x1f ;  /* 0x00001f8c0dde7589 */ /* 0x000fe200000e0000 */
[----:B------:R-:W-:Y:S01]  /*3800*/  FMUL.FTZ R97, R97, R38 ;  /* 0x0000002661617220 */ /* 0x000fe20000410000 */
[----:B------:R-:W-:Y:S01]  /*3810*/  FMUL.FTZ R143, R28, R143 ;  /* 0x0000008f1c8f7220 */ /* 0x000fe20000410000 */
[----:B------:R-:W-:Y:S01]  /*3820*/  FMUL.FTZ R144, R21, R144 ;  /* 0x0000009015907220 */ /* 0x000fe20000410000 */
[----:B---3--:R-:W-:Y:S01]  /*3830*/  FADD.FTZ R54, R54, -R225 ;  /* 0x800000e136367221 */ /* 0x008fe20000010000 */
[----:B------:R-:W-:Y:S01]  /*3840*/  FFMA.FTZ R116, -R116, R116, 1 ;  /* 0x3f80000074747423 */ /* 0x000fe20000010174 */
[----:B------:R-:W-:Y:S01]  /*3850*/  FMUL.FTZ R143, R101, R143 ;  /* 0x0000008f658f7220 */ /* 0x000fe20000410000 */
[--C-:B-1----:R-:W-:Y:S01]  /*3860*/  FADD.FTZ R145, R41, -R146.reuse ;  /* 0x8000009229917221 */ /* 0x102fe20000010000 */
[----:B------:R-:W-:Y:S01]  /*3870*/  FADD.FTZ R146, R43, -R146 ;  /* 0x800000922b927221 */ /* 0x000fe20000010000 */
[----:B------:R1:W3:Y:S01]  /*3880*/  SHFL.IDX PT, R221, R149, R141, 0x1f ;  /* 0x00001f8d95dd7589 */ /* 0x0002e200000e0000 */
[----:B------:R1:W-:Y:S01]  /*3890*/  MUFU.EX2 R40, R219 ;  /* 0x000000db00287308 */ /* 0x0003e20000000800 */
[----:B----4-:R-:W-:Y:S01]  /*38a0*/  FADD.FTZ R100, R44, -R148 ;  /* 0x800000942c647221 */ /* 0x010fe20000010000 */
[----:B------:R-:W-:Y:S01]  /*38b0*/  FSEL R44, R216, -INF , P1 ;  /* 0xff800000d82c7808 */ /* 0x000fe20000800000 */
[----:B------:R-:W4:Y:S01]  /*38c0*/  SHFL.IDX PT, R43, R13, R135, 0x1f ;  /* 0x00001f870d2b7589 */ /* 0x000f2200000e0000 */
[----:B------:R-:W-:Y:S01]  /*38d0*/  FMUL.FTZ R145, R22, R145 ;  /* 0x0000009116917220 */ /* 0x000fe20000410000 */
[----:B------:R-:W-:Y:S01]  /*38e0*/  FMUL.FTZ R144, R103, R144 ;  /* 0x0000009067907220 */ /* 0x000fe20000410000 */
[----:B------:R-:W-:Y:S01]  /*38f0*/  FFMA.FTZ R103, -R106, R106, 1 ;  /* 0x3f8000006a677423 */ /* 0x000fe2000001016a */
[----:B------:R-:W-:Y:S01]  /*3900*/  FFMA.FTZ R44, R44, UR37, -R223 ;  /* 0x000000252c2c7c23 */ /* 0x000fe200080108df */
[----:B------:R3:W-:Y:S01]  /*3910*/  MUFU.EX2 R38, R147 ;  /* 0x0000009300267308 */ /* 0x0007e20000000800 */
[----:B-1----:R-:W-:Y:S01]  /*3920*/  SHFL.IDX PT, R219, R13, R138, 0x1f ;  /* 0x00001f8a0ddb7589 */ /* 0x002fe200000e0000 */
[--C-:B--2---:R-:W-:Y:S01]  /*3930*/  FADD.FTZ R150, R48, -R220.reuse ;  /* 0x800000dc30967221 */ /* 0x104fe20000010000 */
[----:B------:R-:W-:Y:S01]  /*3940*/  FADD.FTZ R50, R50, -R220 ;  /* 0x800000dc32327221 */ /* 0x000fe20000010000 */
[----:B------:R-:W-:Y:S01]  /*3950*/  FSEL R149, R227, -INF , P2 ;  /* 0xff800000e3957808 */ /* 0x000fe20001000000 */
[----:B------:R-:W1:Y:S01]  /*3960*/  SHFL.IDX PT, R48, R13, R134, 0x1f ;  /* 0x00001f860d307589 */ /* 0x000e6200000e0000 */
[----:B------:R-:W-:Y:S01]  /*3970*/  FADD.FTZ R220, R49, -R224 ;  /* 0x800000e031dc7221 */ /* 0x000fe20000010000 */
[----:B------:R-:W-:Y:S01]  /*3980*/  FSEL R224, R226, -INF , P2 ;  /* 0xff800000e2e07808 */ /* 0x000fe20001000000 */
[----:B------:R2:W1:Y:S01]  /*3990*/  MUFU.EX2 R42, R151 ;  /* 0x00000097002a7308 */ /* 0x0004620000000800 */
[----:B---3--:R-:W-:Y:S01]  /*39a0*/  FADD.FTZ R147, R46, -R148 ;  /* 0x800000942e937221 */ /* 0x008fe20000010000 */
[--C-:B------:R-:W-:Y:S01]  /*39b0*/  FADD.FTZ R148, R45, -R32.reuse ;  /* 0x800000202d947221 */ /* 0x100fe20000010000 */
[----:B------:R-:W-:Y:S01]  /*39c0*/  FADD.FTZ R32, R47, -R32 ;  /* 0x800000202f207221 */ /* 0x000fe20000010000 */
[----:B------:R-:W-:Y:S01]  /*39d0*/  FSEL R47, R126, -INF , P1 ;  /* 0xff8000007e2f7808 */ /* 0x000fe20000800000 */
[----:B------:R-:W3:Y:S01]  /*39e0*/  SHFL.IDX PT, R101, R13, R139, 0x1f ;  /* 0x00001f8b0d657589 */ /* 0x000ee200000e0000 */
[----:B------:R-:W-:Y:S01]  /*39f0*/  FSEL R49, R234, -INF , P1 ;  /* 0xff800000ea317808 */ /* 0x000fe20000800000 */
[--C-:B------:R-:W-:Y:S01]  /*3a00*/  FADD.FTZ R53, R53, -R221.reuse ;  /* 0x800000dd35357221 */ /* 0x100fe20000010000 */
[----:B------:R1:W3:Y:S01]  /*3a10*/  MUFU.EX2 R41, R218 ;  /* 0x000000da00297308 */ /* 0x0002e20000000800 */
[----:B--2---:R-:W-:Y:S01]  /*3a20*/  FSEL R151, R117, -INF , P2 ;  /* 0xff80000075977808 */ /* 0x004fe20001000000 */
[----:B------:R-:W-:Y:S01]  /*3a30*/  FADD.FTZ R221, R55, -R221 ;  /* 0x800000dd37dd7221 */ /* 0x000fe20000010000 */
[--C-:B----4-:R-:W-:Y:S01]  /*3a40*/  FFMA.FTZ R149, R149, UR37, -R43.reuse ;  /* 0x0000002595957c23 */ /* 0x110fe2000801082b */
[----:B------:R-:W-:Y:S01]  /*3a50*/  FFMA.FTZ R47, R47, UR37, -R43 ;  /* 0x000000252f2f7c23 */ /* 0x000fe2000801082b */
[----:B------:R2:W4:Y:S01]  /*3a60*/  LDS R55, [R16+0x400] ;  /* 0x0004000010377984 */ /* 0x0005220000000800 */
[----:B------:R-:W-:Y:S01]  /*3a70*/  FFMA.FTZ R151, R151, UR37, -R223 ;  /* 0x0000002597977c23 */ /* 0x000fe200080108df */
[----:B------:R-:W-:Y:S01]  /*3a80*/  FSEL R223, R229, -INF , P2 ;  /* 0xff800000e5df7808 */ /* 0x000fe20001000000 */
[----:B------:R-:W-:Y:S01]  /*3a90*/  FMUL.FTZ R145, R102, R145 ;  /* 0x0000009166917220 */ /* 0x000fe20000410000 */
[----:B-1----:R-:W-:Y:S01]  /*3aa0*/  FADD.FTZ R218, R52, -R225 ;  /* 0x800000e134da7221 */ /* 0x002fe20000010000 */
[----:B------:R-:W-:Y:S01]  /*3ab0*/  FSEL R52, R127, -INF , P1 ;  /* 0xff8000007f347808 */ /* 0x000fe20000800000 */
[----:B------:R1:W4:Y:S01]  /*3ac0*/  MUFU.EX2 R43, R151 ;  /* 0x00000097002b7308 */ /* 0x0003220000000800 */
[----:B------:R-:W-:Y:S01]  /*3ad0*/  SHFL.IDX PT, R102, R19, R10, 0x1f ;  /* 0x00001f0a13667589 */ /* 0x000fe200000e0000 */
[----:B------:R-:W-:Y:S01]  /*3ae0*/  FMUL.FTZ R146, R12, R146 ;  /* 0x000000920c927220 */ /* 0x000fe20000410000 */
[----:B------:R-:W-:Y:S01]  /*3af0*/  FMUL.FTZ R100, R17, R100 ;  /* 0x0000006411647220 */ /* 0x000fe20000410000 */
[----:B------:R-:W-:Y:S01]  /*3b00*/  FMUL.FTZ R148, R29, R148 ;  /* 0x000000941d947220 */ /* 0x000fe20000410000 */
[----:B------:R-:W-:Y:S01]  /*3b10*/  SHFL.IDX PT, R106, R19, R131, 0x1f ;  /* 0x00001f83136a7589 */ /* 0x000fe200000e0000 */
[----:B------:R-:W-:Y:S01]  /*3b20*/  FMUL.FTZ R147, R23, R147 ;  /* 0x0000009317937220 */ /* 0x000fe20000410000 */
[----:B------:R-:W-:Y:S01]  /*3b30*/  FMUL.FTZ R146, R104, R146 ;  /* 0x0000009268927220 */ /* 0x000fe20000410000 */
[----:B------:R-:W-:Y:S01]  /*3b40*/  FMUL.FTZ R148, R103, R148 ;  /* 0x0000009467947220 */ /* 0x000fe20000410000 */
[--C-:B-1----:R-:W-:Y:S01]  /*3b50*/  FFMA.FTZ R151, R224, UR37, -R48.reuse ;  /* 0x00000025e0977c23 */ /* 0x102fe20008010830 */
[----:B------:R-:W-:Y:S01]  /*3b60*/  FFMA.FTZ R48, R49, UR37, -R48 ;  /* 0x0000002531307c23 */ /* 0x000fe20008010830 */
[--C-:B------:R-:W-:Y:S01]  /*3b70*/  FFMA.FTZ R49, R223, UR37, -R222.reuse ;  /* 0x00000025df317c23 */ /* 0x100fe200080108de */
[----:B------:R-:W-:Y:S01]  /*3b80*/  FFMA.FTZ R222, R52, UR37, -R222 ;  /* 0x0000002534de7c23 */ /* 0x000fe200080108de */
[----:B------:R-:W-:Y:S01]  /*3b90*/  FSEL R223, R155, -INF , P2 ;  /* 0xff8000009bdf7808 */ /* 0x000fe20001000000 */
[----:B------:R-:W-:Y:S01]  /*3ba0*/  FMUL.FTZ R147, R107, R147 ;  /* 0x000000936b937220 */ /* 0x000fe20000410000 */
[----:B------:R-:W-:Y:S01]  /*3bb0*/  FSEL R52, R233, -INF , P1 ;  /* 0xff800000e9347808 */ /* 0x000fe20000800000 */
[----:B--2---:R-:W-:Y:S01]  /*3bc0*/  MUFU.EX2 R16, R47 ;  /* 0x0000002f00107308 */ /* 0x004fe20000000800 */
[----:B------:R-:W-:Y:S01]  /*3bd0*/  FSEL R103, R154, -INF , P2 ;  /* 0xff8000009a677808 */ /* 0x000fe20001000000 */
[--C-:B------:R-:W-:Y:S01]  /*3be0*/  FFMA.FTZ R223, R223, UR37, -R219.reuse ;  /* 0x00000025dfdf7c23 */ /* 0x100fe200080108db */
[----:B------:R-:W-:Y:S01]  /*3bf0*/  FSEL R104, R153, -INF , P2 ;  /* 0xff80000099687808 */ /* 0x000fe20001000000 */
[----:B------:R-:W-:Y:S01]  /*3c00*/  FFMA.FTZ R52, R52, UR37, -R219 ;  /* 0x0000002534347c23 */ /* 0x000fe200080108db */
[----:B------:R-:W-:Y:S01]  /*3c10*/  FSEL R107, R152, -INF , P2 ;  /* 0xff800000986b7808 */ /* 0x000fe20001000000 */
[----:B------:R1:W2:Y:S01]  /*3c20*/  SHFL.IDX PT, R219, R13, R141, 0x1f ;  /* 0x00001f8d0ddb7589 */ /* 0x0002a200000e0000 */
[----:B---3--:R-:W-:Y:S01]  /*3c30*/  FFMA.FTZ R103, R103, UR37, -R101 ;  /* 0x0000002567677c23 */ /* 0x008fe20008010865 */
[----:B------:R3:W-:Y:S01]  /*3c40*/  MUFU.EX2 R47, R151 ;  /* 0x00000097002f7308 */ /* 0x0007e20000000800 */
[----:B------:R-:W-:Y:S01]  /*3c50*/  FMUL.FTZ R150, R31, R150 ;  /* 0x000000961f967220 */ /* 0x000fe20000410000 */
[----:B------:R-:W-:Y:S01]  /*3c60*/  FMUL.FTZ R220, R37, R220 ;  /* 0x000000dc25dc7220 */ /* 0x000fe20000410000 */
[----:B------:R-:W-:Y:S01]  /*3c70*/  FMUL.FTZ R54, R42, R54 ;  /* 0x000000362a367220 */ /* 0x000fe20000410000 */
[----:B------:R-:W-:Y:S01]  /*3c80*/  FMUL.FTZ R53, R40, R53 ;  /* 0x0000003528357220 */ /* 0x000fe20000410000 */
[----:B------:R-:W-:Y:S01]  /*3c90*/  FMUL.FTZ R150, R109, R150 ;  /* 0x000000966d967220 */ /* 0x000fe20000410000 */
[----:B------:R-:W-:Y:S01]  /*3ca0*/  FMUL.FTZ R109, R38, R51 ;  /* 0x00000033266d7220 */ /* 0x000fe20000410000 */
[----:B------:R-:W-:Y:S01]  /*3cb0*/  FSEL R45, R118, -INF , P2 ;  /* 0xff800000762d7808 */ /* 0x000fe20001000000 */
[----:B-1----:R1:W-:Y:S01]  /*3cc0*/  MUFU.EX2 R13, R149 ;  /* 0x00000095000d7308 */ /* 0x0023e20000000800 */
[----:B---3--:R-:W-:Y:S01]  /*3cd0*/  FFMA.FTZ R151, -R108, R108, 1 ;  /* 0x3f8000006c977423 */ /* 0x008fe2000001016c */
[----:B------:R-:W-:Y:S01]  /*3ce0*/  FMUL.FTZ R108, R30, R32 ;  /* 0x000000201e6c7220 */ /* 0x000fe20000410000 */
[----:B------:R-:W-:Y:S01]  /*3cf0*/  FSEL R46, R217, -INF , P1 ;  /* 0xff800000d92e7808 */ /* 0x000fe20000800000 */
[--C-:B------:R-:W-:Y:S01]  /*3d00*/  FFMA.FTZ R45, R45, UR37, -R230.reuse ;  /* 0x000000252d2d7c23 */ /* 0x100fe200080108e6 */
[----:B------:R-:W-:Y:S01]  /*3d10*/  FMUL.FTZ R50, R36, R50 ;  /* 0x0000003224327220 */ /* 0x000fe20000410000 */
[----:B------:R-:W-:Y:S01]  /*3d20*/  FMUL.FTZ R151, R151, R108 ;  /* 0x0000006c97977220 */ /* 0x000fe20000410000 */
[----:B------:R-:W-:Y:S01]  /*3d30*/  FMUL.FTZ R218, R39, R218 ;  /* 0x000000da27da7220 */ /* 0x000fe20000410000 */
[----:B----4-:R-:W3:Y:S01]  /*3d40*/  SHFL.IDX PT, R108, R55, R10, 0x1f ;  /* 0x00001f0a376c7589 */ /* 0x010ee200000e0000 */
[----:B-1----:R-:W-:Y:S01]  /*3d50*/  FMUL.FTZ R149, R105, R100 ;  /* 0x0000006469957220 */ /* 0x002fe20000410000 */
[----:B------:R-:W-:Y:S01]  /*3d60*/  FSEL R105, R237, -INF , P1 ;  /* 0xff800000ed697808 */ /* 0x000fe20000800000 */
[----:B------:R-:W-:Y:S01]  /*3d70*/  FFMA.FTZ R46, R46, UR37, -R230 ;  /* 0x000000252e2e7c23 */ /* 0x000fe200080108e6 */
[----:B------:R-:W-:Y:S01]  /*3d80*/  FSEL R100, R232, -INF , P1 ;  /* 0xff800000e8647808 */ /* 0x000fe20000800000 */
[----:B------:R-:W-:Y:S01]  /*3d90*/  MUFU.EX2 R51, R223 ;  /* 0x000000df00337308 */ /* 0x000fe20000000800 */
[----:B--2---:R-:W-:Y:S01]  /*3da0*/  FFMA.FTZ R104, R104, UR37, -R219 ;  /* 0x0000002568687c23 */ /* 0x004fe200080108db */
[----:B------:R-:W-:Y:S01]  /*3db0*/  FFMA.FTZ R105, R105, UR37, -R101 ;  /* 0x0000002569697c23 */ /* 0x000fe20008010865 */
[----:B------:R-:W-:Y:S01]  /*3dc0*/  FSEL R101, R9, -INF , P1 ;  /* 0xff80000009657808 */ /* 0x000fe20000800000 */
[----:B------:R-:W-:Y:S01]  /*3dd0*/  FFMA.FTZ R100, R100, UR37, -R219 ;  /* 0x0000002564647c23 */ /* 0x000fe200080108db */
[--C-:B------:R-:W-:Y:S01]  /*3de0*/  FFMA.FTZ R219, R107, UR37, -R102.reuse ;  /* 0x000000256bdb7c23 */ /* 0x100fe20008010866 */
[----:B------:R-:W-:Y:S01]  /*3df0*/  FSEL R107, R7, -INF , P2 ;  /* 0xff800000076b7808 */ /* 0x000fe20001000000 */
[----:B------:R-:W-:Y:S01]  /*3e00*/  SHFL.IDX PT, R230, R19, R135, 0x1f ;  /* 0x00001f8713e67589 */ /* 0x000fe200000e0000 */
[----:B------:R-:W-:Y:S01]  /*3e10*/  FFMA.FTZ R101, R101, UR37, -R102 ;  /* 0x0000002565657c23 */ /* 0x000fe20008010866 */
[----:B------:R-:W-:Y:S01]  /*3e20*/  FMUL.FTZ R221, R41, R221 ;  /* 0x000000dd29dd7220 */ /* 0x000fe20000410000 */
[----:B------:R-:W-:Y:S01]  /*3e30*/  FMUL.FTZ R111, R111, R50 ;  /* 0x000000326f6f7220 */ /* 0x000fe20000410000 */
[--C-:B------:R-:W-:Y:S01]  /*3e40*/  FFMA.FTZ R102, R107, UR37, -R106.reuse ;  /* 0x000000256b667c23 */ /* 0x100fe2000801086a */
[----:B------:R-:W-:Y:S01]  /*3e50*/  FSEL R107, R6, -INF , P1 ;  /* 0xff800000066b7808 */ /* 0x000fe20000800000 */
[----:B------:R-:W-:Y:S01]  /*3e60*/  MUFU.EX2 R50, R222 ;  /* 0x000000de00327308 */ /* 0x000fe20000000800 */
[----:B------:R-:W-:Y:S01]  /*3e70*/  FMUL.FTZ R218, R113, R218 ;  /* 0x000000da71da7220 */ /* 0x000fe20000410000 */
[----:B------:R-:W-:Y:S01]  /*3e80*/  FMUL.FTZ R113, R116, R221 ;  /* 0x000000dd74717220 */ /* 0x000fe20000410000 */
[----:B------:R-:W-:Y:S01]  /*3e90*/  FFMA.FTZ R217, -R217, R217, 1 ;  /* 0x3f800000d9d97423 */ /* 0x000fe200000101d9 */
[----:B------:R-:W-:Y:S01]  /*3ea0*/  FFMA.FTZ R32, R107, UR37, -R106 ;  /* 0x000000256b207c23 */ /* 0x000fe2000801086a */
[----:B------:R-:W-:Y:S01]  /*3eb0*/  FFMA.FTZ R106, -R110, R110, 1 ;  /* 0x3f8000006e6a7423 */ /* 0x000fe2000001016e */
[----:B------:R-:W1:Y:S01]  /*3ec0*/  SHFL.IDX PT, R107, R55, R131, 0x1f ;  /* 0x00001f83376b7589 */ /* 0x000e6200000e0000 */
[----:B------:R-:W-:Y:S01]  /*3ed0*/  FFMA.FTZ R110, -R112, R112, 1 ;  /* 0x3f800000706e7423 */ /* 0x000fe20000010170 */
[--C-:B---3--:R-:W-:Y:S01]  /*3ee0*/  FADD.FTZ R225, R56, -R108.reuse ;  /* 0x8000006c38e17221 */ /* 0x108fe20000010000 */
[----:B------:R-:W-:Y:S01]  /*3ef0*/  FMUL.FTZ R112, R106, R220 ;  /* 0x000000dc6a707220 */ /* 0x000fe20000410000 */
[----:B------:R-:W-:Y:S01]  /*3f00*/  FFMA.FTZ R106, -R114, R114, 1 ;  /* 0x3f800000726a7423 */ /* 0x000fe20000010172 */
[----:B------:R-:W-:Y:S01]  /*3f10*/  FMUL.FTZ R110, R110, R109 ;  /* 0x0000006d6e6e7220 */ /* 0x000fe20000410000 */
[----:B------:R-:W2:Y:S01]  /*3f20*/  SHFL.IDX PT, R220, R55, R135, 0x1f ;  /* 0x00001f8737dc7589 */ /* 0x000ea200000e0000 */
[----:B------:R-:W-:Y:S01]  /*3f30*/  FMUL.FTZ R114, R115, R54 ;  /* 0x0000003673727220 */ /* 0x000fe20000410000 */
[----:B------:R-:W-:Y:S01]  /*3f40*/  FMUL.FTZ R115, R106, R53 ;  /* 0x000000356a737220 */ /* 0x000fe20000410000 */
[----:B------:R-:W-:Y:S01]  /*3f50*/  FADD.FTZ R58, R58, -R108 ;  /* 0x8000006c3a3a7221 */ /* 0x000fe20000010000 */
[----:B------:R-:W3:Y:S01]  /*3f60*/  SHFL.IDX PT, R109, R55, R134, 0x1f ;  /* 0x00001f86376d7589 */ /* 0x000ee200000e0000 */
[----:B------:R1:W-:Y:S01]  /*3f70*/  MUFU.EX2 R53, R103 ;  /* 0x0000006700357308 */ /* 0x0003e20000000800 */
[----:B------:R-:W-:Y:S01]  /*3f80*/  FSEL R56, R3, -INF , P1 ;  /* 0xff80000003387808 */ /* 0x000fe20000800000 */
[----:B------:R-:W-:Y:S01]  /*3f90*/  FMUL.FTZ R225, R43, R225 ;  /* 0x000000e12be17220 */ /* 0x000fe20000410000 */
[----:B------:R-:W4:Y:S01]  /*3fa0*/  SHFL.IDX PT, R108, R55, R139, 0x1f ;  /* 0x00001f8b376c7589 */ /* 0x000f2200000e0000 */
[----:B------:R-:W-:Y:S01]  /*3fb0*/  FSEL R224, R5, -INF , P2 ;  /* 0xff80000005e07808 */ /* 0x000fe20001000000 */
[----:B------:R-:W-:-:S02]  /*3fc0*/  FFMA.FTZ R229, -R229, R229, 1 ;  /* 0x3f800000e5e57423 */ /* 0x000fc400000101e5 */
[----:B------:R-:W4:Y:S01]  /*3fd0*/  SHFL.IDX PT, R106, R19, R134, 0x1f ;  /* 0x00001f86136a7589 */ /* 0x000f2200000e0000 */
[----:B------:R2:W-:Y:S08]  /*3fe0*/  MUFU.EX2 R54, R105 ;  /* 0x0000006900367308 */ /* 0x0005f00000000800 */
[----:B------:R-:W4:Y:S01]  /*3ff0*/  MUFU.EX2 R44, R44 ;  /* 0x0000002c002c7308 */ /* 0x000f220000000800 */
[--C-:B-1----:R-:W-:Y:S01]  /*4000*/  FADD.FTZ R103, R57, -R107.reuse ;  /* 0x8000006b39677221 */ /* 0x102fe20000010000 */
[----:B------:R-:W-:Y:S01]  /*4010*/  FADD.FTZ R223, R59, -R107 ;  /* 0x8000006b3bdf7221 */ /* 0x000fe20000010000 */
[----:B------:R-:W-:Y:S01]  /*4020*/  SHFL.IDX PT, R116, R19, R138, 0x1f ;  /* 0x00001f8a13747589 */ /* 0x000fe200000e0000 */
[--C-:B--2---:R-:W-:Y:S01]  /*4030*/  FADD.FTZ R60, R60, -R220.reuse ;  /* 0x800000dc3c3c7221 */ /* 0x104fe20000010000 */
[----:B------:R-:W-:Y:S01]  /*4040*/  FADD.FTZ R59, R62, -R220 ;  /* 0x800000dc3e3b7221 */ /* 0x000fe20000010000 */
[----:B------:R-:W-:Y:S01]  /*4050*/  FSEL R105, R0, -INF , P2 ;  /* 0xff80000000697808 */ /* 0x000fe20001000000 */
[----:B------:R-:W-:Y:S01]  /*4060*/  SHFL.IDX PT, R107, R55, R138, 0x1f ;  /* 0x00001f8a376b7589 */ /* 0x000fe200000e0000 */
[--C-:B---3--:R-:W-:Y:S01]  /*4070*/  FADD.FTZ R222, R61, -R109.reuse ;  /* 0x8000006d3dde7221 */ /* 0x108fe20000010000 */
[----:B------:R-:W-:Y:S01]  /*4080*/  FADD.FTZ R57, R63, -R109 ;  /* 0x8000006d3f397221 */ /* 0x000fe20000010000 */
[----:B------:R-:W-:Y:S01]  /*4090*/  FSEL R61, R236, -INF , P1 ;  /* 0xff800000ec3d7808 */ /* 0x000fe20000800000 */
[----:B------:R-:W1:Y:S01]  /*40a0*/  SHFL.IDX PT, R109, R19, R140, 0x1f ;  /* 0x00001f8c136d7589 */ /* 0x000e6200000e0000 */
[--C-:B----4-:R-:W-:Y:S01]  /*40b0*/  FADD.FTZ R62, R68, -R108.reuse ;  /* 0x8000006c443e7221 */ /* 0x110fe20000010000 */
[----:B------:R-:W-:Y:S01]  /*40c0*/  FADD.FTZ R63, R70, -R108 ;  /* 0x8000006c463f7221 */ /* 0x000fe20000010000 */
[----:B------:R-:W-:Y:S01]  /*40d0*/  FSEL R108, R228, -INF , P1 ;  /* 0xff800000e46c7808 */ /* 0x000fe20000800000 */
[----:B------:R-:W2:Y:S01]  /*40e0*/  SHFL.IDX PT, R221, R55, R140, 0x1f ;  /* 0x00001f8c37dd7589 */ /* 0x000ea200000e0000 */
[--C-:B------:R-:W-:Y:S01]  /*40f0*/  FFMA.FTZ R105, R105, UR37, -R106.reuse ;  /* 0x0000002569697c23 */ /* 0x100fe2000801086a */
[----:B------:R-:W-:Y:S01]  /*4100*/  FSEL R68, R231, -INF , P2 ;  /* 0xff800000e7447808 */ /* 0x000fe20001000000 */
[----:B------:R-:W-:Y:S01]  /*4110*/  FFMA.FTZ R106, R61, UR37, -R106 ;  /* 0x000000253d6a7c23 */ /* 0x000fe2000801086a */
[----:B------:R3:W4:Y:S01]  /*4120*/  SHFL.IDX PT, R220, R55, R141, 0x1f ;  /* 0x00001f8d37dc7589 */ /* 0x00072200000e0000 */
[----:B------:R-:W3:Y:S01]  /*4130*/  MUFU.EX2 R46, R46 ;  /* 0x0000002e002e7308 */ /* 0x000ee20000000800 */
[----:B------:R-:W-:Y:S01]  /*4140*/  FSEL R70, R130, -INF , P2 ;  /* 0xff80000082467808 */ /* 0x000fe20001000000 */
[----:B------:R-:W-:Y:S01]  /*4150*/  FMUL.FTZ R58, R44, R58 ;  /* 0x0000003a2c3a7220 */ /* 0x000fe20000410000 */
[----:B------:R-:W4:Y:S01]  /*4160*/  SHFL.IDX PT, R61, R19, R139, 0x1f ;  /* 0x00001f8b133d7589 */ /* 0x000f2200000e0000 */
[----:B------:R-:W-:-:S04]  /*4170*/  FMUL.FTZ R60, R13, R60 ;  /* 0x0000003c0d3c7220 */ /* 0x000fc80000410000 */
[----:B------:R-:W4:Y:S01]  /*4180*/  MUFU.EX2 R48, R48 ;  /* 0x0000003000307308 */ /* 0x000f220000000800 */
[----:B------:R-:W-:Y:S01]  /*4190*/  FMUL.FTZ R222, R47, R222 ;  /* 0x000000de2fde7220 */ /* 0x000fe20000410000 */
[----:B------:R-:W-:Y:S01]  /*41a0*/  FFMA.FTZ R233, -R233, R233, 1 ;  /* 0x3f800000e9e97423 */ /* 0x000fe200000101e9 */
[----:B------:R-:W-:Y:S01]  /*41b0*/  FFMA.FTZ R224, R224, UR37, -R230 ;  /* 0x00000025e0e07c23 */ /* 0x000fe200080108e6 */
[----:B-1----:R-:W-:-:S04]  /*41c0*/  FFMA.FTZ R108, R108, UR37, -R109 ;  /* 0x000000256c6c7c23 */ /* 0x002fc8000801086d */
[----:B---3--:R1:W-:Y:S01]  /*41d0*/  MUFU.EX2 R55, R104 ;  /* 0x0000006800377308 */ /* 0x0083e20000000800 */
[----:B------:R-:W-:Y:S01]  /*41e0*/  FMUL.FTZ R223, R46, R223 ;  /* 0x000000df2edf7220 */ /* 0x000fe20000410000 */
[--C-:B--2---:R-:W-:Y:S01]  /*41f0*/  FADD.FTZ R64, R64, -R221.reuse ;  /* 0x800000dd40407221 */ /* 0x104fe20000010000 */
[----:B------:R-:W-:Y:S01]  /*4200*/  FADD.FTZ R221, R66, -R221 ;  /* 0x800000dd42dd7221 */ /* 0x000fe20000010000 */
[----:B------:R-:W-:-:S04]  /*4210*/  FSEL R66, R128, -INF , P1 ;  /* 0xff80000080427808 */ /* 0x000fc80000800000 */
[----:B------:R-:W-:Y:S01]  /*4220*/  MUFU.EX2 R102, R102 ;  /* 0x0000006600667308 */ /* 0x000fe20000000800 */
[----:B-1----:R-:W-:Y:S01]  /*4230*/  FFMA.FTZ R104, R56, UR37, -R230 ;  /* 0x0000002538687c23 */ /* 0x002fe200080108e6 */
[--C-:B------:R-:W-:Y:S01]  /*4240*/  FADD.FTZ R56, R65, -R107.reuse ;  /* 0x8000006b41387221 */ /* 0x100fe20000010000 */
[----:B------:R-:W-:Y:S01]  /*4250*/  FADD.FTZ R107, R67, -R107 ;  /* 0x8000006b436b7221 */ /* 0x000fe20000010000 */
[----:B------:R-:W-:Y:S01]  /*4260*/  FSEL R67, R235, -INF , P2 ;  /* 0xff800000eb437808 */ /* 0x000fe20001000000 */
[----:B------:R1:W2:Y:S01]  /*4270*/  SHFL.IDX PT, R65, R19, R141, 0x1f ;  /* 0x00001f8d13417589 */ /* 0x0002a200000e0000 */
[----:B------:R-:W-:Y:S01]  /*4280*/  FMUL.FTZ R62, R53, R62 ;  /* 0x0000003e353e7220 */ /* 0x000fe20000410000 */
[----:B----4-:R-:W-:Y:S01]  /*4290*/  FMUL.FTZ R57, R48, R57 ;  /* 0x0000003930397220 */ /* 0x010fe20000410000 */
[----:B------:R-:W3:Y:S08]  /*42a0*/  MUFU.EX2 R45, R45 ;  /* 0x0000002d002d7308 */ /* 0x000ef00000000800 */
[----:B------:R-:W4:Y:S08]  /*42b0*/  MUFU.EX2 R52, R52 ;  /* 0x0000003400347308 */ /* 0x000f300000000800 */
[----:B------:R-:W-:Y:S01]  /*42c0*/  MUFU.EX2 R100, R100 ;  /* 0x0000006400647308 */ /* 0x000fe20000000800 */
[----:B---3--:R-:W-:-:S07]  /*42d0*/  FMUL.FTZ R103, R45, R103 ;  /* 0x000000672d677220 */ /* 0x008fce0000410000 */
[----:B------:R-:W-:Y:S01]  /*42e0*/  MUFU.EX2 R101, R101 ;  /* 0x0000006500657308 */ /* 0x000fe20000000800 */
[----:B------:R-:W-:Y:S01]  /*42f0*/  FFMA.FTZ R237, -R237, R237, 1 ;  /* 0x3f800000eded7423 */ /* 0x000fe200000101ed */
[----:B------:R-:W-:Y:S01]  /*4300*/  FMUL.FTZ R63, R54, R63 ;  /* 0x0000003f363f7220 */ /* 0x000fe20000410000 */
[----:B------:R-:W-:Y:S01]  /*4310*/  FFMA.FTZ R232, -R232, R232, 1 ;  /* 0x3f800000e8e87423 */ /* 0x000fe200000101e8 */
[----:B------:R-:W-:-:S04]  /*4320*/  FMUL.FTZ R221, R50, R221 ;  /* 0x000000dd32dd7220 */ /* 0x000fc80000410000 */
[----:B-1----:R1:W3:Y:S08]  /*4330*/  MUFU.EX2 R19, R219 ;  /* 0x000000db00137308 */ /* 0x0022f00000000800 */
[----:B------:R-:W-:Y:S01]  /*4340*/  MUFU.EX2 R105, R105 ;  /* 0x0000006900697308 */ /* 0x000fe20000000800 */
        /* <DEDUP_REMOVED lines=8> */
[----:B------:R1:W3:Y:S01]  /*43d0*/  LDS R225, [R15+0x400] ;  /* 0x000400000fe17984 */ /* 0x0002e20000000800 */
[----:B------:R-:W-:Y:S01]  /*43e0*/  FADD.FTZ R220, R71, -R220 ;  /* 0x800000dc47dc7221 */ /* 0x000fe20000010000 */
[--C-:B------:R-:W-:Y:S01]  /*43f0*/  FFMA.FTZ R117, R69, UR37, -R61.reuse ;  /* 0x0000002545757c23 */ /* 0x100fe2000801083d */
[----:B------:R-:W-:Y:S01]  /*4400*/  FFMA.FTZ R69, -R216, R216, 1 ;  /* 0x3f800000d8457423 */ /* 0x000fe200000101d8 */
[----:B------:R-:W-:Y:S01]  /*4410*/  FFMA.FTZ R67, R67, UR37, -R61 ;  /* 0x0000002543437c23 */ /* 0x000fe2000801083d */
[----:B------:R-:W-:Y:S01]  /*4420*/  FFMA.FTZ R61, -R118, R118, 1 ;  /* 0x3f800000763d7423 */ /* 0x000fe20000010176 */
[----:B--2---:R-:W-:Y:S01]  /*4430*/  FFMA.FTZ R216, R70, UR37, -R65 ;  /* 0x0000002546d87c23 */ /* 0x004fe20008010841 */
[----:B------:R-:W-:Y:S01]  /*4440*/  FSEL R70, R137, -INF , P1 ;  /* 0xff80000089467808 */ /* 0x000fe20000800000 */
[----:B-1----:R1:W-:Y:S01]  /*4450*/  MUFU.EX2 R15, R32 ;  /* 0x00000020000f7308 */ /* 0x0023e20000000800 */
[----:B------:R-:W-:Y:S01]  /*4460*/  FFMA.FTZ R71, -R126, R126, 1 ;  /* 0x3f8000007e477423 */ /* 0x000fe2000001017e */
[----:B------:R-:W-:Y:S01]  /*4470*/  FMUL.FTZ R69, R69, R58 ;  /* 0x0000003a45457220 */ /* 0x000fe20000410000 */
[----:B------:R-:W-:Y:S01]  /*4480*/  FMUL.FTZ R58, R217, R223 ;  /* 0x000000dfd93a7220 */ /* 0x000fe20000410000 */
[----:B------:R-:W-:Y:S01]  /*4490*/  FMUL.FTZ R56, R51, R56 ;  /* 0x0000003833387220 */ /* 0x000fe20000410000 */
[----:B----4-:R-:W-:Y:S01]  /*44a0*/  FMUL.FTZ R107, R52, R107 ;  /* 0x0000006b346b7220 */ /* 0x010fe20000410000 */
[----:B------:R-:W-:-:S02]  /*44b0*/  FMUL.FTZ R61, R61, R103 ;  /* 0x000000673d3d7220 */ /* 0x000fc40000410000 */
[----:B------:R-:W-:Y:S01]  /*44c0*/  MUFU.EX2 R108, R108 ;  /* 0x0000006c006c7308 */ /* 0x000fe20000000800 */
[----:B-1----:R-:W-:Y:S01]  /*44d0*/  FFMA.FTZ R32, R70, UR37, -R65 ;  /* 0x0000002546207c23 */ /* 0x002fe20008010841 */
[----:B------:R-:W-:Y:S01]  /*44e0*/  FMUL.FTZ R65, R16, R59 ;  /* 0x0000003b10417220 */ /* 0x000fe20000410000 */
[----:B------:R-:W-:-:S05]  /*44f0*/  FFMA.FTZ R70, -R227, R227, 1 ;  /* 0x3f800000e3467423 */ /* 0x000fca00000101e3 */
[----:B------:R-:W1:Y:S01]  /*4500*/  MUFU.EX2 R49, R49 ;  /* 0x0000003100317308 */ /* 0x000e620000000800 */
[----:B------:R-:W-:Y:S01]  /*4510*/  FMUL.FTZ R71, R71, R65 ;  /* 0x0000004147477220 */ /* 0x000fe20000410000 */
[----:B------:R-:W-:-:S06]  /*4520*/  FFMA.FTZ R65, -R127, R127, 1 ;  /* 0x3f8000007f417423 */ /* 0x000fcc000001017f */
[----:B------:R-:W-:Y:S01]  /*4530*/  MUFU.EX2 R104, R104 ;  /* 0x0000006800687308 */ /* 0x000fe20000000800 */
[----:B---3--:R-:W2:Y:S04]  /*4540*/  SHFL.IDX PT, R118, R225, R10, 0x1f ;  /* 0x00001f0ae1767589 */ /* 0x008ea800000e0000 */
[----:B------:R-:W3:Y:S04]  /*4550*/  SHFL.IDX PT, R131, R225, R131, 0x1f ;  /* 0x00001f83e1837589 */ /* 0x000ee800000e0000 */
[----:B------:R-:W4:Y:S04]  /*4560*/  SHFL.IDX PT, R139, R225, R139, 0x1f ;  /* 0x00001f8be18b7589 */ /* 0x000f2800000e0000 */
[----:B------:R-:W1:Y:S04]  /*4570*/  SHFL.IDX PT, R135, R225, R135, 0x1f ;  /* 0x00001f87e1877589 */ /* 0x000e6800000e0000 */
[----:B------:R-:W1:Y:S04]  /*4580*/  SHFL.IDX PT, R138, R225, R138, 0x1f ;  /* 0x00001f8ae18a7589 */ /* 0x000e6800000e0000 */
[----:B------:R-:W1:Y:S01]  /*4590*/  SHFL.IDX PT, R140, R225, R140, 0x1f ;  /* 0x00001f8ce18c7589 */ /* 0x000e6200000e0000 */
[----:B------:R-:W-:Y:S01]  /*45a0*/  FFMA.FTZ R126, -R154, R154, 1 ;  /* 0x3f8000009a7e7423 */ /* 0x000fe2000001019a */
[----:B------:R-:W-:Y:S01]  /*45b0*/  FFMA.FTZ R127, -R153, R153, 1 ;  /* 0x3f800000997f7423 */ /* 0x000fe20000010199 */
[----:B------:R-:W-:Y:S01]  /*45c0*/  FMUL.FTZ R217, R55, R66 ;  /* 0x0000004237d97220 */ /* 0x000fe20000410000 */
[----:B--2---:R-:W-:Y:S01]  /*45d0*/  FADD.FTZ R72, R72, -R118 ;  /* 0x8000007648487221 */ /* 0x004fe20000010000 */
[----:B------:R-:W-:Y:S01]  /*45e0*/  FMUL.FTZ R70, R70, R60 ;  /* 0x0000003c46467220 */ /* 0x000fe20000410000 */
[----:B------:R-:W-:Y:S01]  /*45f0*/  FFMA.FTZ R60, -R234, R234, 1 ;  /* 0x3f800000ea3c7423 */ /* 0x000fe200000101ea */
[----:B------:R-:W-:Y:S01]  /*4600*/  FMUL.FTZ R66, R126, R62 ;  /* 0x0000003e7e427220 */ /* 0x000fe20000410000 */
[----:B------:R-:W-:Y:S01]  /*4610*/  FMUL.FTZ R126, R127, R217 ;  /* 0x000000d97f7e7220 */ /* 0x000fe20000410000 */
[----:B------:R-:W-:Y:S01]  /*4620*/  FFMA.FTZ R127, -R152, R152, 1 ;  /* 0x3f800000987f7423 */ /* 0x000fe20000010198 */
[----:B------:R-:W-:Y:S01]  /*4630*/  FMUL.FTZ R72, R19, R72 ;  /* 0x0000004813487220 */ /* 0x000fe20000410000 */
[----:B---3--:R-:W-:Y:S01]  /*4640*/  FADD.FTZ R73, R73, -R131 ;  /* 0x8000008349497221 */ /* 0x008fe20000010000 */
[----:B------:R-:W-:Y:S01]  /*4650*/  FMUL.FTZ R60, R60, R57 ;  /* 0x000000393c3c7220 */ /* 0x000fe20000410000 */
[----:B------:R-:W-:Y:S01]  /*4660*/  FFMA.FTZ R57, -R155, R155, 1 ;  /* 0x3f8000009b397423 */ /* 0x000fe2000001019b */
[--C-:B----4-:R-:W-:Y:S01]  /*4670*/  FADD.FTZ R84, R84, -R139.reuse ;  /* 0x8000008b54547221 */ /* 0x110fe20000010000 */
[----:B------:R2:W5:Y:S01]  /*4680*/  LDL.LU R155, [R1+0x44] ;  /* 0x00004400019b7983 */ /* 0x0005620000300800 */
[----:B------:R-:W-:Y:S01]  /*4690*/  FADD.FTZ R86, R86, -R139 ;  /* 0x8000008b56567221 */ /* 0x000fe20000010000 */
[----:B------:R-:W-:Y:S01]  /*46a0*/  FMUL.FTZ R127, R127, R72 ;  /* 0x000000487f7f7220 */ /* 0x000fe20000410000 */
[----:B------:R-:W-:Y:S01]  /*46b0*/  FFMA.FTZ R139, -R7, R7, 1 ;  /* 0x3f800000078b7423 */ /* 0x000fe20000010107 */
[----:B------:R2:W5:Y:S01]  /*46c0*/  LDL.LU R154, [R1+0x40] ;  /* 0x00004000019a7983 */ /* 0x0005620000300800 */
[----:B------:R-:W-:Y:S01]  /*46d0*/  FMUL.FTZ R72, R102, R73 ;  /* 0x0000004966487220 */ /* 0x000fe20000410000 */
[--C-:B-1----:R-:W-:Y:S01]  /*46e0*/  FADD.FTZ R76, R76, -R135.reuse ;  /* 0x800000874c4c7221 */ /* 0x102fe20000010000 */
[----:B------:R-:W-:Y:S01]  /*46f0*/  FADD.FTZ R78, R78, -R135 ;  /* 0x800000874e4e7221 */ /* 0x000fe20000010000 */
[----:B------:R2:W5:Y:S01]  /*4700*/  LDL.LU R153, [R1+0x3c] ;  /* 0x00003c0001997983 */ /* 0x0005620000300800 */
[----:B------:R-:W-:Y:S01]  /*4710*/  FFMA.FTZ R135, -R9, R9, 1 ;  /* 0x3f80000009877423 */ /* 0x000fe20000010109 */
[--C-:B------:R-:W-:Y:S01]  /*4720*/  FADD.FTZ R81, R81, -R138.reuse ;  /* 0x8000008a51517221 */ /* 0x100fe20000010000 */
[----:B------:R-:W-:Y:S01]  /*4730*/  FADD.FTZ R83, R83, -R138 ;  /* 0x8000008a53537221 */ /* 0x000fe20000010000 */
[----:B------:R2:W5:Y:S01]  /*4740*/  LDL.LU R152, [R1+0x38] ;  /* 0x0000380001987983 */ /* 0x0005620000300800 */
[----:B------:R-:W-:Y:S01]  /*4750*/  FFMA.FTZ R59, -R226, R226, 1 ;  /* 0x3f800000e23b7423 */ /* 0x000fe200000101e2 */
[----:B------:R-:W-:Y:S01]  /*4760*/  FFMA.FTZ R138, -R6, R6, 1 ;  /* 0x3f800000068a7423 */ /* 0x000fe20000010106 */
[----:B------:R-:W-:Y:S01]  /*4770*/  FMUL.FTZ R139, R139, R72 ;  /* 0x000000488b8b7220 */ /* 0x000fe20000410000 */
[----:B------:R2:W5:Y:S01]  /*4780*/  LDL.LU R9, [R1+0x34] ;  /* 0x0000340001097983 */ /* 0x0005620000300800 */
[--C-:B------:R-:W-:Y:S01]  /*4790*/  FADD.FTZ R80, R80, -R140.reuse ;  /* 0x8000008c50507221 */ /* 0x100fe20000010000 */
[----:B------:R-:W-:Y:S01]  /*47a0*/  FADD.FTZ R82, R82, -R140 ;  /* 0x8000008c52527221 */ /* 0x000fe20000010000 */
[----:B------:R-:W-:Y:S01]  /*47b0*/  FFMA.FTZ R72, -R5, R5, 1 ;  /* 0x3f80000005487423 */ /* 0x000fe20000010105 */
[----:B------:R2:W5:Y:S01]  /*47c0*/  LDL.LU R7, [R1+0x30] ;  /* 0x0000300001077983 */ /* 0x0005620000300800 */
[----:B------:R-:W-:Y:S01]  /*47d0*/  FFMA.FTZ R140, -R3, R3, 1 ;  /* 0x3f800000038c7423 */ /* 0x000fe20000010103 */
[----:B------:R-:W-:Y:S01]  /*47e0*/  FFMA.FTZ R217, -R0, R0, 1 ;  /* 0x3f80000000d97423 */ /* 0x000fe20000010100 */
[----:B------:R-:W-:Y:S01]  /*47f0*/  FMUL.FTZ R59, R59, R222 ;  /* 0x000000de3b3b7220 */ /* 0x000fe20000410000 */
[----:B------:R2:W5:Y:S01]  /*4800*/  LDL.LU R6, [R1+0x2c] ;  /* 0x00002c0001067983 */ /* 0x0005620000300800 */
[----:B------:R-:W1:Y:S03]  /*4810*/  MUFU.EX2 R103, R224 ;  /* 0x000000e000677308 */ /* 0x000e660000000800 */
[----:B------:R-:W3:Y:S04]  /*4820*/  SHFL.IDX PT, R134, R225, R134, 0x1f ;  /* 0x00001f86e1867589 */ /* 0x000ee800000e0000 */
[----:B------:R-:W4:Y:S01]  /*4830*/  SHFL.IDX PT, R141, R225, R141, 0x1f ;  /* 0x00001f8de18d7589 */ /* 0x000f2200000e0000 */
[----:B------:R-:W-:Y:S01]  /*4840*/  MUFU.EX2 R109, R109 ;  /* 0x0000006d006d7308 */ /* 0x000fe20000000800 */
[----:B------:R-:W-:-:S07]  /*4850*/  FMUL.FTZ R220, R100, R220 ;  /* 0x000000dc64dc7220 */ /* 0x000fce0000410000 */
[----:B------:R-:W-:Y:S01]  /*4860*/  MUFU.EX2 R106, R106 ;  /* 0x0000006a006a7308 */ /* 0x000fe20000000800 */
[----:B------:R2:W5:Y:S01]  /*4870*/  LDL.LU R5, [R1+0x28] ;  /* 0x0000280001057983 */ /* 0x0005620000300800 */
[----:B------:R-:W-:Y:S01]  /*4880*/  FFMA.FTZ R130, -R130, R130, 1 ;  /* 0x3f80000082827423 */ /* 0x000fe20000010182 */
[----:B------:R-:W-:-:S05]  /*4890*/  FMUL.FTZ R65, R65, R221 ;  /* 0x000000dd41417220 */ /* 0x000fca0000410000 */
[----:B------:R-:W-:Y:S01]  /*48a0*/  MUFU.EX2 R116, R116 ;  /* 0x0000007400747308 */ /* 0x000fe20000000800 */
[----:B------:R2:W5:Y:S01]  /*48b0*/  LDL.LU R3, [R1+0x24] ;  /* 0x0000240001037983 */ /* 0x0005620000300800 */
[----:B------:R-:W-:Y:S01]  /*48c0*/  FFMA.FTZ R228, -R228, R228, 1 ;  /* 0x3f800000e4e47423 */ /* 0x000fe200000101e4 */
[----:B------:R-:W-:Y:S01]  /*48d0*/  FFMA.FTZ R129, -R129, R129, 1 ;  /* 0x3f80000081817423 */ /* 0x000fe20000010181 */
[----:B------:R-:W-:Y:S01]  /*48e0*/  FMUL.FTZ R64, R49, R64 ;  /* 0x0000004031407220 */ /* 0x000fe20000410000 */
[----:B------:R2:W5:Y:S01]  /*48f0*/  LDL.LU R0, [R1+0x20] ;  /* 0x0000200001007983 */ /* 0x0005620000300800 */
[----:B------:R-:W-:Y:S01]  /*4900*/  FMUL.FTZ R57, R57, R56 ;  /* 0x0000003839397220 */ /* 0x000fe20000410000 */
[----:B------:R-:W-:Y:S01]  /*4910*/  FADD.FTZ R75, R75, -R131 ;  /* 0x800000834b4b7221 */ /* 0x000fe20000010000 */
[----:B------:R-:W-:Y:S01]  /*4920*/  MUFU.EX2 R117, R117 ;  /* 0x0000007500757308 */ /* 0x000fe20000000800 */
[----:B------:R-:W2:Y:S01]  /*4930*/  LDL R222, [R1+0x8] ;  /* 0x0000080001de7983 */ /* 0x000ea20000100800 */
[----:B------:R-:W-:Y:S01]  /*4940*/  FMUL.FTZ R56, R233, R107 ;  /* 0x0000006be9387220 */ /* 0x000fe20000410000 */
[----:B------:R-:W-:Y:S01]  /*4950*/  FADD.FTZ R74, R74, -R118 ;  /* 0x800000764a4a7221 */ /* 0x000fe20000010000 */
[--C-:B---3--:R-:W-:Y:S01]  /*4960*/  FADD.FTZ R77, R77, -R134.reuse ;  /* 0x800000864d4d7221 */ /* 0x108fe20000010000 */
[----:B------:R-:W-:Y:S01]  /*4970*/  FADD.FTZ R79, R79, -R134 ;  /* 0x800000864f4f7221 */ /* 0x000fe20000010000 */
[----:B------:R-:W-:Y:S01]  /*4980*/  FMUL.FTZ R62, R237, R63 ;  /* 0x0000003fed3e7220 */ /* 0x000fe20000410000 */
[--C-:B----4-:R-:W-:Y:S01]  /*4990*/  FADD.FTZ R85, R85, -R141.reuse ;  /* 0x8000008d55557221 */ /* 0x110fe20000010000 */
[----:B------:R-:W3:Y:S01]  /*49a0*/  MUFU.EX2 R107, R219 ;  /* 0x000000db006b7308 */ /* 0x000ee20000000800 */
[----:B-1----:R-:W-:Y:S01]  /*49b0*/  FMUL.FTZ R73, R103, R76 ;  /* 0x0000004c67497220 */ /* 0x002fe20000410000 */
[----:B------:R-:W-:Y:S01]  /*49c0*/  FFMA.FTZ R221, -R231, R231, 1 ;  /* 0x3f800000e7dd7423 */ /* 0x000fe200000101e7 */
[----:B------:R-:W-:Y:S01]  /*49d0*/  FADD.FTZ R87, R87, -R141 ;  /* 0x8000008d57577221 */ /* 0x000fe20000010000 */
[----:B------:R-:W-:-:S04]  /*49e0*/  FMUL.FTZ R64, R229, R64 ;  /* 0x00000040e5407220 */ /* 0x000fc80000410000 */
[----:B------:R-:W1:Y:S01]  /*49f0*/  MUFU.EX2 R131, R216 ;  /* 0x000000d800837308 */ /* 0x000e620000000800 */
[----:B------:R-:W-:-:S07]  /*4a00*/  FMUL.FTZ R63, R232, R220 ;  /* 0x000000dce83f7220 */ /* 0x000fce0000410000 */
[----:B------:R3:W4:Y:S01]  /*4a10*/  MUFU.EX2 R118, R67 ;  /* 0x0000004300767308 */ /* 0x0007220000000800 */
[----:B------:R-:W-:-:S07]  /*4a20*/  FMUL.FTZ R74, R101, R74 ;  /* 0x0000004a654a7220 */ /* 0x000fce0000410000 */
[----:B------:R4:W4:Y:S01]  /*4a30*/  MUFU.EX2 R134, R32 ;  /* 0x0000002000867308 */ /* 0x0009220000000800 */
[----:B------:R-:W-:Y:S01]  /*4a40*/  FFMA.FTZ R220, -R235, R235, 1 ;  /* 0x3f800000ebdc7423 */ /* 0x000fe200000101eb */
[----:B---3--:R-:W-:Y:S01]  /*4a50*/  FMUL.FTZ R67, R107, R80 ;  /* 0x000000506b437220 */ /* 0x008fe20000410000 */
[----:B-1----:R-:W-:Y:S01]  /*4a60*/  FMUL.FTZ R85, R131, R85 ;  /* 0x0000005583557220 */ /* 0x002fe20000410000 */
[----:B------:R-:W-:Y:S01]  /*4a70*/  FMUL.FTZ R75, R15, R75 ;  /* 0x0000004b0f4b7220 */ /* 0x000fe20000410000 */
[----:B------:R-:W-:Y:S01]  /*4a80*/  FMUL.FTZ R135, R135, R74 ;  /* 0x0000004a87877220 */ /* 0x000fe20000410000 */
        /* <DEDUP_REMOVED lines=8> */
[----:B------:R-:W-:Y:S01]  /*4b10*/  F2FP.BF16.F32.PACK_AB R85, R88, R33 ;  /* 0x000000215855723e */ /* 0x000fe200000010ff */
        /* <DEDUP_REMOVED lines=9> */
[----:B----4-:R-:W-:Y:S01]  /*4bb0*/  FFMA.FTZ R32, -R132, R132, 1 ;  /* 0x3f80000084207423 */ /* 0x010fe20000010184 */
        /* <DEDUP_REMOVED lines=49> */
[----:B------:R-:W-:Y:S02]  /*4ed0*/  F2FP.BF16.F32.PACK_AB R25, R12, R21 ;  /* 0x000000150c19723e */ /* 0x000fe400000010ff */
[----:B------:R-:W-:Y:S01]  /*4ee0*/  F2FP.BF16.F32.PACK_AB R26, R29, R17 ;  /* 0x000000111d1a723e */ /* 0x000fe200000010ff */
[----:B--2---:R-:W-:-:S04]  /*4ef0*/  IMAD R33, R4, 0x4000, R222 ;  /* 0x0000400004217824 */ /* 0x004fc800078e02de */
        /* <DEDUP_REMOVED lines=14> */
[----:B------:R-:W-:Y:S01]  /*4fe0*/  F2FP.BF16.F32.PACK_AB R27, R30, R23 ;  /* 0x000000171e1b723e */ /* 0x000fe200000010ff */
        /* <DEDUP_REMOVED lines=11> */
[----:B------:R-:W-:Y:S02]  /*50a0*/  F2FP.BF16.F32.PACK_AB R24, R37, R31 ;  /* 0x0000001f2518723e */ /* 0x000fe400000010ff */
[----:B------:R-:W-:Y:S02]  /*50b0*/  F2FP.BF16.F32.PACK_AB R25, R38, R36 ;  /* 0x000000242619723e */ /* 0x000fe400000010ff */
[----:B------:R-:W-:Y:S02]  /*50c0*/  F2FP.BF16.F32.PACK_AB R26, R40, R39 ;  /* 0x00000027281a723e */ /* 0x000fe400000010ff */
[----:B------:R-:W-:-:S04]  /*50d0*/  F2FP.BF16.F32.PACK_AB R27, R41, R42 ;  /* 0x0000002a291b723e */ /* 0x000fc800000010ff */
        /* <DEDUP_REMOVED lines=13> */
[----:B------:R-:W-:Y:S01]  /*51b0*/  F2FP.BF16.F32.PACK_AB R101, R15, R101 ;  /* 0x000000650f65723e */ /* 0x000fe200000010ff */
[----:B------:R-:W-:Y:S02]  /*51c0*/  WARPGROUP.DEPBAR.LE gsb0, 0x0 ;  /* 0x00008000000079c5 */ /* 0x000fe40000010000 */
[----:B------:R-:W-:Y:S02]  /*51d0*/  F2FP.BF16.F32.PACK_AB R24, R51, R49 ;  /* 0x000000313318723e */ /* 0x000fe400000010ff */
[----:B------:R-:W-:Y:S02]  /*51e0*/  F2FP.BF16.F32.PACK_AB R25, R52, R50 ;  /* 0x000000323419723e */ /* 0x000fe400000010ff */
[----:B------:R-:W-:-:S02]  /*51f0*/  F2FP.BF16.F32.PACK_AB R26, R55, R53 ;  /* 0x00000035371a723e */ /* 0x000fc400000010ff */
[----:B------:R-:W-:-:S04]  /*5200*/  F2FP.BF16.F32.PACK_AB R27, R100, R54 ;  /* 0x00000036641b723e */ /* 0x000fc800000010ff */
[----:B------:R-:W-:-:S06]  /*5210*/  WARPGROUP.ARRIVE ;  /* 0x00000000000079c5 */ /* 0x000fcc0000000000 */
[----:B------:R-:W-:Y:S01]  /*5220*/  HGMMA.64x64x16.F32.BF16 R184, R24, gdesc[UR4].tnspB, R184, gsb0 ;  /* 0x40e0000418b87df0 */ /* 0x000fe200080018b8 */
[----:B------:R-:W-:Y:S02]  /*5230*/  F2FP.BF16.F32.PACK_AB R100, R102, R19 ;  /* 0x000000136664723e */ /* 0x000fe400000010ff */
[----:B------:R-:W-:Y:S01]  /*5240*/  F2FP.BF16.F32.PACK_AB R102, R105, R103 ;  /* 0x000000676966723e */ /* 0x000fe200000010ff */
[----:B------:R-:W-:Y:S01]  /*5250*/  UIADD3 UR6, UR4, 0x300, URZ ;  /* 0x0000030004067890 */ /* 0x000fe2000fffe03f */
[----:B------:R-:W-:Y:S01]  /*5260*/  F2FP.BF16.F32.PACK_AB R103, R106, R104 ;  /* 0x000000686a67723e */ /* 0x000fe200000010ff */
[----:B------:R-:W-:Y:S01]  /*5270*/  UMOV UR7, 0x40000040 ;  /* 0x4000004000077882 */ /* 0x000fe20000000000 */
[----:B------:R-:W-:Y:S01]  /*5280*/  UIADD3 UR4, UR4, 0x380, URZ ;  /* 0x0000038004047890 */ /* 0x000fe2000fffe03f */
[----:B------:R-:W-:Y:S02]  /*5290*/  WARPGROUP.DEPBAR.LE gsb0, 0x0 ;  /* 0x00008000000079c5 */ /* 0x000fe40000010000 */
[----:B------:R-:W-:-:S06]  /*52a0*/  WARPGROUP.ARRIVE ;  /* 0x00000000000079c5 */ /* 0x000fcc0000000000 */
[----:B------:R-:W-:Y:S01]  /*52b0*/  HGMMA.64x64x16.F32.BF16 R184, R100, gdesc[UR4].tnspB, R184, gsb0 ;  /* 0x40e0000464b87df0 */ /* 0x000fe200080018b8 */
[----:B------:R-:W-:Y:S02]  /*52c0*/  F2FP.BF16.F32.PACK_AB R24, R109, R107 ;  /* 0x0000006b6d18723e */ /* 0x000fe400000010ff */
[----:B------:R-:W-:Y:S02]  /*52d0*/  F2FP.BF16.F32.PACK_AB R25, R116, R108 ;  /* 0x0000006c7419723e */ /* 0x000fe400000010ff */
[----:B------:R-:W-:Y:S02]  /*52e0*/  F2FP.BF16.F32.PACK_AB R26, R131, R117 ;  /* 0x00000075831a723e */ /* 0x000fe400000010ff */
[----:B------:R-:W-:Y:S01]  /*52f0*/  F2FP.BF16.F32.PACK_AB R27, R134, R118 ;  /* 0x00000076861b723e */ /* 0x000fe200000010ff */
[----:B------:R-:W-:Y:S01]  /*5300*/  UMOV UR6, UR4 ;  /* 0x0000000400067c82 */ /* 0x000fe20008000000 */
[----:B------:R-:W-:Y:S01]  /*5310*/  UMOV UR7, 0x40000040 ;  /* 0x4000004000077882 */ /* 0x000fe20000000000 */
[----:B------:R-:W-:-:S02]  /*5320*/  WARPGROUP.DEPBAR.LE gsb0, 0x0 ;  /* 0x00008000000079c5 */ /* 0x000fc40000010000 */
        /* <DEDUP_REMOVED lines=74> */
.L_x_635:
        /* <DEDUP_REMOVED lines=69> */
.L_x_636:
[----:B-1----:R-:W2:Y:S01]  /*5c20*/  LDL R12, [R1+0x4] ;  /* 0x00000400010c7983 */ /* 0x002ea20000100800 */
        /* <DEDUP_REMOVED lines=45> */
.L_x_619:
        /* <DEDUP_REMOVED lines=34> */
[----:B------:R-:W-:Y:S02]  /*6120*/  IADD3 R0, R11, -R0, RZ ;  /* 0x800000000b007210 */ /* 0x000fe40007ffe0ff */
[----:B------:R-:W-:Y:S02]  /*6130*/  F2FP.BF16.F32.PACK_AB R211, R215, R214 ;  /* 0x000000d6d7d3723e */ /* 0x000fe400000010ff */
[----:B-1----:R-:W-:-:S02]  /*6140*/  SHF.R.S32.HI R3, RZ, 0x1f, R0 ;  /* 0x0000001fff037819 */ /* 0x002fc40000011400 */
[----:B------:R-:W-:Y:S02]  /*6150*/  F2FP.BF16.F32.PACK_AB R153, R155, R154 ;  /* 0x0000009a9b99723e */ /* 0x000fe400000010ff */
[----:B------:R-:W-:Y:S02]  /*6160*/  LEA.HI R3, R3, R0, RZ, 0x3 ;  /* 0x0000000003037211 */ /* 0x000fe400078f18ff */
[----:B------:R-:W-:Y:S02]  /*6170*/  F2FP.BF16.F32.PACK_AB R154, R157, R156 ;  /* 0x0000009c9d9a723e */ /* 0x000fe400000010ff */
[C---:B------:R-:W-:Y:S02]  /*6180*/  LOP3.LUT R5, R3.reuse, 0xfffffff8, RZ, 0xc0, !PT ;  /* 0xfffffff803057812 */ /* 0x040fe400078ec0ff */
[----:B------:R-:W-:Y:S02]  /*6190*/  SHF.L.U32 R3, R3, 0x6, RZ ;  /* 0x0000000603037819 */ /* 0x000fe400000006ff */
[----:B------:R-:W-:Y:S01]  /*61a0*/  F2FP.BF16.F32.PACK_AB R155, R159, R158 ;  /* 0x0000009e9f9b723e */ /* 0x000fe200000010ff */
[----:B------:R-:W-:Y:S01]  /*61b0*/  IMAD.IADD R5, R0, 0x1, -R5 ;  /* 0x0000000100057824 */ /* 0x000fe200078e0a05 */
[----:B------:R-:W-:-:S02]  /*61c0*/  LOP3.LUT R3, R3, 0x7ffffe00, RZ, 0xc0, !PT ;  /* 0x7ffffe0003037812 */ /* 0x000fc400078ec0ff */
[----:B------:R-:W-:Y:S01]  /*61d0*/  F2FP.BF16.F32.PACK_AB R161, R163, R162 ;  /* 0x000000a2a3a1723e */ /* 0x000fe200000010ff */
[C---:B------:R-:W-:Y:S01]  /*61e0*/  IMAD.SHL.U32 R0, R5.reuse, 0x40, RZ ;  /* 0x0000004005007824 */ /* 0x040fe200078e00ff */
[----:B------:R-:W-:Y:S01]  /*61f0*/  R2P PR, R5, 0x6 ;  /* 0x0000000605007804 */ /* 0x000fe20000000000 */
[----:B------:R-:W-:Y:S01]  /*6200*/  IMAD.MOV.U32 R5, RZ, RZ, 0x20 ;  /* 0x00000020ff057424 */ /* 0x000fe200078e00ff */
[----:B------:R-:W-:Y:S02]  /*6210*/  ISETP.NE.U32.AND P4, PT, R8, RZ, PT ;  /* 0x000000ff0800720c */ /* 0x000fe40003f85070 */
[----:B------:R-:W-:Y:S02]  /*6220*/  LOP3.LUT R0, R0, 0x1c0, RZ, 0xc0, !PT ;  /* 0x000001c000007812 */ /* 0x000fe400078ec0ff */
[----:B------:R-:W-:Y:S02]  /*6230*/  SEL R5, R5, 0xffffffe0, !P1 ;  /* 0xffffffe005057807 */ /* 0x000fe40004800000 */
[----:B------:R-:W-:-:S02]  /*6240*/  LOP3.LUT R7, R0, 0x8, R7, 0xf8, !PT ;  /* 0x0000000800077812 */ /* 0x000fc400078ef807 */
[----:B------:R-:W-:Y:S01]  /*6250*/  SHF.R.U32.HI R2, RZ, 0x3, R0 ;  /* 0x00000003ff027819 */ /* 0x000fe20000011600 */
[----:B------:R-:W-:Y:S01]  /*6260*/  IMAD.SHL.U32 R0, R4, 0x20, RZ ;  /* 0x0000002004007824 */ /* 0x000fe200078e00ff */
[----:B------:R-:W-:Y:S02]  /*6270*/  F2FP.BF16.F32.PACK_AB R162, R165, R164 ;  /* 0x000000a4a5a2723e */ /* 0x000fe400000010ff */
[----:B------:R-:W-:Y:S02]  /*6280*/  LOP3.LUT R2, R7, R2, RZ, 0x3c, !PT ;  /* 0x0000000207027212 */ /* 0x000fe400078e3cff */
[----:B------:R-:W-:Y:S02]  /*6290*/  LOP3.LUT R0, R0, 0x7ffffc00, RZ, 0xc0, !PT ;  /* 0x7ffffc0000007812 */ /* 0x000fe400078ec0ff */
[----:B------:R-:W-:Y:S02]  /*62a0*/  F2FP.BF16.F32.PACK_AB R163, R167, R166 ;  /* 0x000000a6a7a3723e */ /* 0x000fe400000010ff */
[----:B------:R-:W-:Y:S01]  /*62b0*/  IADD3 R0, R2, R3, R0 ;  /* 0x0000000302007210 */ /* 0x000fe20007ffe000 */
[----:B------:R-:W-:Y:S01]  /*62c0*/  IMAD.MOV.U32 R3, RZ, RZ, 0x40 ;  /* 0x00000040ff037424 */ /* 0x000fe200078e00ff */
[----:B------:R-:W-:-:S02]  /*62d0*/  F2FP.BF16.F32.PACK_AB R169, R171, R170 ;  /* 0x000000aaaba9723e */ /* 0x000fc400000010ff */
[----:B------:R-:W-:Y:S02]  /*62e0*/  LEA R0, R0, UR4, 0x1 ;  /* 0x0000000400007c11 */ /* 0x000fe4000f8e08ff */
[----:B------:R-:W-:Y:S02]  /*62f0*/  SEL R3, R3, 0xffffffc0, !P2 ;  /* 0xffffffc003037807 */ /* 0x000fe40005000000 */
[--C-:B------:R-:W-:Y:S01]  /*6300*/  IADD3 R6, R5, 0x4000, R0.reuse ;  /* 0x0000400005067810 */ /* 0x100fe20007ffe000 */
[----:B------:R-:W-:Y:S01]  /*6310*/  STSM.16.M88.4 [R0+0x4000], R184 ;  /* 0x004000b800007844 */ /* 0x000fe20000000200 */
[----:B------:R-:W-:Y:S02]  /*6320*/  IADD3 R8, R3, 0x4000, R0 ;  /* 0x0000400003087810 */ /* 0x000fe40007ffe000 */
        /* <DEDUP_REMOVED lines=8> */
[----:B------:R-:W-:Y:S01]  /*63b0*/  F2FP.BF16.F32.PACK_AB R179, R183, R182 ;  /* 0x000000b6b7b3723e */ /* 0x000fe200000010ff */
[----:B------:R-:W-:Y:S01]  /*63c0*/  STSM.16.M88.4 [R7], R208 ;  /* 0x000000d007007844 */ /* 0x000fe20000000200 */
[----:B------:R-:W-:-:S03]  /*63d0*/  ISETP.NE.AND.EX P4, PT, R9, RZ, PT, P4 ;  /* 0x000000ff0900720c */ /* 0x000fc60003f85340 */
        /* <DEDUP_REMOVED lines=9> */
[----:B------:R-:W-:-:S02]  /*6470*/  LEA.HI R19, R10, R11, RZ, 0x3 ;  /* 0x0000000b0a137211 */ /* 0x000fc400078f18ff */
[----:B-1----:R-:W-:Y:S02]  /*6480*/  MOV R0, UR5 ;  /* 0x0000000500007c02 */ /* 0x002fe40008000f00 */
[----:B--2---:R-:W-:-:S04]  /*6490*/  ISETP.NE.U32.AND P0, PT, R2, RZ, PT ;  /* 0x000000ff0200720c */ /* 0x004fc80003f05070 */
[----:B------:R-:W-:-:S13]  /*64a0*/  ISETP.NE.AND.EX P0, PT, R3, RZ, PT, P0 ;  /* 0x000000ff0300720c */ /* 0x000fda0003f05300 */
[----:B------:R-:W1:Y:S01]  /*64b0*/  @P0 LDC.64 R2, c[0x0][0x878] ;  /* 0x00021e00ff020b82 */ /* 0x000e620000000a00 */
[----:B----4-:R-:W-:Y:S02]  /*64c0*/  LOP3.LUT R6, R19, 0x1ffffff8, RZ, 0xc0, !PT ;  /* 0x1ffffff813067812 */ /* 0x010fe400078ec0ff */
[----:B------:R-:W-:-:S05]  /*64d0*/  SHF.R.S32.HI R19, RZ, 0x3, R19 ;  /* 0x00000003ff137819 */ /* 0x000fca0000011413 */
[----:B------:R-:W2:Y:S01]  /*64e0*/  S2UR UR5, SR_CTAID.Y ;  /* 0x00000000000579c3 */ /* 0x000ea20000002600 */
[----:B------:R-:W4:Y:S01]  /*64f0*/  S2R R27, SR_CTAID.X ;  /* 0x00000000001b7919 */ /* 0x000f220000002500 */
[----:B------:R-:W-:Y:S02]  /*6500*/  IMAD.IADD R6, R11, 0x1, -R6 ;  /* 0x000000010b067824 */ /* 0x000fe400078e0a06 */
[----:B---3--:R-:W-:Y:S02]  /*6510*/  IMAD.SHL.U32 R7, R19, 0x40, RZ ;  /* 0x0000004013077824 */ /* 0x008fe400078e00ff */
[----:B------:R-:W-:-:S03]  /*6520*/  IMAD.SHL.U32 R20, R6, 0x8, RZ ;  /* 0x0000000806147824 */ /* 0x000fc600078e00ff */
[----:B------:R-:W-:Y:S01]  /*6530*/  LOP3.LUT R7, R7, 0x1c0, RZ, 0xc0, !PT ;  /* 0x000001c007077812 */ /* 0x000fe200078ec0ff */
[----:B-1----:R-:W-:-:S05]  /*6540*/  @P0 IMAD.WIDE R2, R25, 0x4, R2 ;  /* 0x0000000419020825 */ /* 0x002fca00078e0202 */
[----:B------:R1:W5:Y:S01]  /*6550*/  @P0 LDG.E R0, desc[UR38][R2.64] ;  /* 0x0000002602000981 */ /* 0x000362000c1e1900 */
[----:B--2---:R-:W-:Y:S01]  /*6560*/  USHF.R.S32.HI UR6, URZ, 0x1f, UR5 ;  /* 0x0000001f3f067899 */ /* 0x004fe20008011405 */
[----:B-1----:R-:W-:Y:S02]  /*6570*/  LOP3.LUT R2, R7, 0x38, R20, 0xf8, !PT ;  /* 0x0000003807027812 */ /* 0x002fe400078ef814 */
[----:B------:R-:W-:Y:S02]  /*6580*/  SHF.R.U32.HI R7, RZ, 0x3, R7 ;  /* 0x00000003ff077819 */ /* 0x000fe40000011607 */
[----:B------:R-:W-:Y:S02]  /*6590*/  LEA.HI R3, R10, R11, RZ, 0x6 ;  /* 0x0000000b0a037211 */ /* 0x000fe400078f30ff */
[----:B------:R-:W-:Y:S02]  /*65a0*/  LOP3.LUT R2, R2, R7, RZ, 0x3c, !PT ;  /* 0x0000000702027212 */ /* 0x000fe400078e3cff */
[----:B------:R-:W-:-:S04]  /*65b0*/  SHF.L.U32 R3, R3, 0x3, RZ ;  /* 0x0000000303037819 */ /* 0x000fc800000006ff */
[----:B------:R-:W-:Y:S02]  /*65c0*/  LOP3.LUT R6, R2, 0x7ffffe00, R3, 0xf8, !PT ;  /* 0x7ffffe0002067812 */ /* 0x000fe400078ef803 */
[----:B------:R-:W-:Y:S02]  /*65d0*/  CS2R R2, SRZ ;  /* 0x0000000000027805 */ /* 0x000fe4000001ff00 */
[----:B------:R-:W-:Y:S01]  /*65e0*/  @P4 SHF.R.S32.HI R8, RZ, 0x1f, R9 ;  /* 0x0000001fff084819 */ /* 0x000fe20000011409 */
[----:B----4-:R-:W-:Y:S06]  /*65f0*/  @P0 BRA `(.L_x_639) ;  /* 0x0000000000100947 */ /* 0x010fec0003800000 */
[----:B------:R-:W-:Y:S05]  /*6600*/  @!P4 BRA `(.L_x_639) ;  /* 0x00000000000cc947 */ /* 0x000fea0003800000 */
[----:B------:R-:W2:Y:S04]  /*6610*/  LDG.E R7, desc[UR38][R4.64] ;  /* 0x0000002604077981 */ /* 0x000ea8000c1e1900 */
[----:B-----5:R-:W2:Y:S02]  /*6620*/  LDG.E R0, desc[UR38][R4.64+0x4] ;  /* 0x0000042604007981 */ /* 0x020ea4000c1e1900 */
[----:B--2---:R-:W-:-:S07]  /*6630*/  IMAD.IADD R0, R0, 0x1, -R7 ;  /* 0x0000000100007824 */ /* 0x004fce00078e0a07 */
.L_x_639:
[----:B------:R-:W-:Y:S01]  /*6640*/  LEA R30, R6, UR4, 0x1 ;  /* 0x00000004061e7c11 */ /* 0x000fe2000f8e08ff */
[----:B------:R-:W-:Y:S01]  /*6650*/  @P4 IMAD.MOV.U32 R2, RZ, RZ, R9 ;  /* 0x000000ffff024224 */ /* 0x000fe200078e0009 */
[----:B------:R-:W1:Y:S01]  /*6660*/  LDC.64 R34, c[0x0][0x820] ;  /* 0x00020800ff227b82 */ /* 0x000e620000000a00 */
[----:B------:R-:W-:Y:S01]  /*6670*/  @P4 IMAD.MOV.U32 R3, RZ, RZ, R8 ;  /* 0x000000ffff034224 */ /* 0x000fe200078e0008 */
[----:B------:R-:W-:Y:S01]  /*6680*/  IADD3 R16, R19, 0x20, RZ ;  /* 0x0000002013107810 */ /* 0x000fe20007ffe0ff */
[----:B------:R2:W3:Y:S01]  /*6690*/  LDS.128 R12, [R30+0x1000] ;  /* 0x001000001e0c7984 */ /* 0x0004e20000000c00 */
[----:B-----5:R-:W-:Y:S01]  /*66a0*/  IMAD R0, R27, -0x80, R0 ;  /* 0xffffff801b007824 */ /* 0x020fe200078e0200 */
[----:B------:R-:W-:Y:S01]  /*66b0*/  SHF.R.S32.HI R21, RZ, 0x1f, R20 ;  /* 0x0000001fff157819 */ /* 0x000fe20000011414 */
[----:B------:R-:W-:Y:S01]  /*66c0*/  IMAD R18, R22, UR6, RZ ;  /* 0x0000000616127c24 */ /* 0x000fe2000f8e02ff */
[----:B------:R2:W4:Y:S01]  /*66d0*/  LDS.128 R8, [R30+0x2000] ;  /* 0x002000001e087984 */ /* 0x0005220000000c00 */
[----:B------:R-:W-:Y:S01]  /*66e0*/  ULDC UR4, c[0x0][0x83c] ;  /* 0x00020f0000047ab9 */ /* 0x000fe20000000800 */
[----:B------:R-:W-:Y:S01]  /*66f0*/  VIMNMX R24, R0, 0x80, PT ;  /* 0x0000008000187848 */ /* 0x000fe20003fe0100 */
[----:B------:R-:W-:Y:S01]  /*6700*/  IMAD R23, R23, UR5, R18 ;  /* 0x0000000517177c24 */ /* 0x000fe2000f8e0212 */
[----:B------:R2:W1:Y:S01]  /*6710*/  LDS.128 R4, [R30+0x3000] ;  /* 0x003000001e047984 */ /* 0x0004620000000c00 */
[----:B------:R-:W-:Y:S01]  /*6720*/  SHF.R.S32.HI R18, RZ, 0x1f, R25 ;  /* 0x0000001fff127819 */ /* 0x000fe20000011419 */
[C---:B------:R-:W-:Y:S01]  /*6730*/  VIADD R0, R19.reuse, 0x40 ;  /* 0x0000004013007836 */ /* 0x040fe20000000000 */
[-C--:B------:R-:W-:Y:S01]  /*6740*/  ISETP.GE.AND P3, PT, R19, R24.reuse, PT ;  /* 0x000000181300720c */ /* 0x080fe20003f66270 */
[----:B------:R-:W-:Y:S01]  /*6750*/  ULDC.64 UR8, c[0x0][0x858] ;  /* 0x0002160000087ab9 */ /* 0x000fe20000000a00 */
[----:B------:R-:W-:Y:S01]  /*6760*/  ISETP.GE.AND P2, PT, R16, R24, PT ;  /* 0x000000181000720c */ /* 0x000fe20003f46270 */
[----:B------:R-:W-:Y:S01]  /*6770*/  IMAD.WIDE.U32 R16, R22, UR5, R20 ;  /* 0x0000000516107c25 */ /* 0x000fe2000f8e0014 */
[----:B------:R-:W-:Y:S01]  /*6780*/  ISETP.GE.OR P6, PT, R20, UR4, P3 ;  /* 0x0000000414007c0c */ /* 0x000fe20009fc6670 */
[----:B------:R-:W-:Y:S01]  /*6790*/  BSSY B0, `(.L_x_640) ;  /* 0x000001c000007945 */ /* 0x000fe20003800000 */
[----:B------:R-:W-:Y:S01]  /*67a0*/  SEL R36, R18, RZ, !P4 ;  /* 0x000000ff12247207 */ /* 0x000fe20006000000 */
[----:B------:R-:W-:Y:S01]  /*67b0*/  IMAD.IADD R17, R17, 0x1, R23 ;  /* 0x0000000111117824 */ /* 0x000fe200078e0217 */
[----:B------:R-:W-:-:S02]  /*67c0*/  IADD3 R2, P0, R19, R2, RZ ;  /* 0x0000000213027210 */ /* 0x000fc40007f1e0ff */
        /* <DEDUP_REMOVED lines=10> */
[----:B------:R-:W-:Y:S01]  /*6870*/  IMAD.WIDE R26, R27, 0x80, R2 ;  /* 0x000000801b1a7825 */ /* 0x000fe200078e0202 */
[----:B------:R-:W-:Y:S01]  /*6880*/  IADD3 R23, R29, R23, RZ ;  /* 0x000000171d177210 */ /* 0x000fe20007ffe0ff */
[----:B--2---:R-:W-:Y:S08]  /*6890*/  @P6 BRA `(.L_x_641) ;  /* 0x00000000002c6947 */ /* 0x004ff00003800000 */
[----:B------:R-:W2:Y:S01]  /*68a0*/  LDS.128 R16, [R30+0x4000] ;  /* 0x004000001e107984 */ /* 0x000ea20000000c00 */
        /* <DEDUP_REMOVED lines=9> */
[----:B--2---:R2:W-:Y:S02]  /*6940*/  STG.E.128 desc[UR38][R24.64], R16 ;  /* 0x0000001018007986 */ /* 0x0045e4000c101d26 */
.L_x_641:
[----:B------:R-:W-:Y:S05]  /*6950*/  BSYNC B0 ;  /* 0x0000000000007941 */ /* 0x000fea0003800000 */
.L_x_640:
[----:B--2---:R2:W1:Y:S01]  /*6960*/  LDS.128 R16, [R30+0x5000] ;  /* 0x005000001e107984 */ /* 0x0044620000000c00 */
        /* <DEDUP_REMOVED lines=15> */
[----:B-1----:R1:W-:Y:S02]  /*6a60*/  STG.E.128 desc[UR38][R24.64], R16 ;  /* 0x0000001018007986 */ /* 0x0023e4000c101d26 */
.L_x_643:
[----:B------:R-:W-:Y:S05]  /*6a70*/  BSYNC B0 ;  /* 0x0000000000007941 */ /* 0x000fea0003800000 */
.L_x_642:
[----:B-1----:R1:W1:Y:S01]  /*6a80*/  LDS.128 R16, [R30+0x6000] ;  /* 0x006000001e107984 */ /* 0x0022620000000c00 */
[----:B------:R-:W-:Y:S01]  /*6a90*/  BSSY B0, `(.L_x_644) ;  /* 0x0000010000007945 */ /* 0x000fe20003800000 */
[----:B------:R-:W-:-:S03]  /*6aa0*/  IMAD R32, R34, UR6, RZ ;  /* 0x0000000622207c24 */ /* 0x000fc6000f8e02ff */
        /* <DEDUP_REMOVED lines=14> */
.L_x_645:
[----:B------:R-:W-:Y:S05]  /*6b90*/  BSYNC B0 ;  /* 0x0000000000007941 */ /* 0x000fea0003800000 */
.L_x_644:
[----:B-1----:R1:W1:Y:S01]  /*6ba0*/  LDS.128 R16, [R30+0x7000] ;  /* 0x007000001e107984 */ /* 0x0022620000000c00 */
        /* <DEDUP_REMOVED lines=17> */
.L_x_647:
[----:B------:R-:W-:Y:S05]  /*6cc0*/  BSYNC B0 ;  /* 0x0000000000007941 */ /* 0x000fea0003800000 */
.L_x_646:
[----:B-1----:R1:W1:Y:S01]  /*6cd0*/  LDS.128 R16, [R30] ;  /* 0x000000001e107984 */ /* 0x0022620000000c00 */
        /* <DEDUP_REMOVED lines=10> */
[----:B------:R-:W-:-:S05]  /*6d80*/  IMAD R21, R33, UR5, R0 ;  /* 0x0000000521157c24 */ /* 0x000fca000f8e0200 */
        /* <DEDUP_REMOVED lines=11> */
[----:B-1----:R1:W-:Y:S02]  /*6e40*/  STG.E.128 desc[UR38][R22.64], R16 ;  /* 0x0000001016007986 */ /* 0x0023e4000c101d26 */
.L_x_649:
[----:B------:R-:W-:Y:S05]  /*6e50*/  BSYNC B0 ;  /* 0x0000000000007941 */ /* 0x000fea0003800000 */
.L_x_648:
        /* <DEDUP_REMOVED lines=15> */
.L_x_651:
[----:B------:R-:W-:Y:S05]  /*6f50*/  BSYNC B0 ;  /* 0x0000000000007941 */ /* 0x000fea0003800000 */
.L_x_650:
[----:B------:R-:W-:Y:S04]  /*6f60*/  BSSY B0, `(.L_x_652) ;  /* 0x000000f000007945 */ /* 0x000fe80003800000 */
[----:B------:R-:W-:Y:S05]  /*6f70*/  @P1 BRA `(.L_x_653) ;  /* 0x0000000000341947 */ /* 0x000fea0003800000 */
[----:B-1-3--:R-:W-:Y:S01]  /*6f80*/  IADD3 R13, P1, R26, 0x40, RZ ;  /* 0x000000401a0d7810 */ /* 0x00afe20007f3e0ff */
        /* <DEDUP_REMOVED lines=12> */
.L_x_653:
[----:B------:R-:W-:Y:S05]  /*7050*/  BSYNC B0 ;  /* 0x0000000000007941 */ /* 0x000fea0003800000 */
.L_x_652:
        /* <DEDUP_REMOVED lines=15> */
.L_x_638:
        /* <DEDUP_REMOVED lines=21> */
[----:B----4-:R-:W-:Y:S01]  /*72a0*/  IMAD R6, R16, UR5, RZ ;  /* 0x0000000510067c24 */ /* 0x010fe2000f8e02ff */
[----:B--2---:R-:W-:-:S04]  /*72b0*/  IADD3 R8, R2, -0x80, RZ ;  /* 0xffffff8002087810 */ /* 0x004fc80007ffe0ff */
[----:B------:R-:W-:-:S04]  /*72c0*/  SHF.R.S32.HI R3, RZ, 0x1f, R8 ;  /* 0x0000001fff037819 */ /* 0x000fc80000011408 */
[----:B------:R-:W-:Y:S02]  /*72d0*/  LEA.HI R10, R3, R8, RZ, 0x3 ;  /* 0x00000008030a7211 */ /* 0x000fe400078f18ff */
[----:B------:R-:W-:Y:S02]  /*72e0*/  CS2R R2, SRZ ;  /* 0x0000000000027805 */ /* 0x000fe4000001ff00 */
[----:B------:R-:W-:Y:S02]  /*72f0*/  LOP3.LUT R11, R10, 0x1ffffff8, RZ, 0xc0, !PT ;  /* 0x1ffffff80a0b7812 */ /* 0x000fe400078ec0ff */
[----:B------:R-:W-:-:S03]  /*7300*/  SHF.R.S32.HI R13, RZ, 0x3, R10 ;  /* 0x00000003ff0d7819 */ /* 0x000fc6000001140a */
[----:B------:R-:W-:-:S04]  /*7310*/  IMAD.IADD R11, R8, 0x1, -R11 ;  /* 0x00000001080b7824 */ /* 0x000fc800078e0a0b */
        /* <DEDUP_REMOVED lines=10> */
[----:B--2---:R-:W-:-:S07]  /*73c0*/  IADD3 R0, -R7, R0, RZ ;  /* 0x0000000007007210 */ /* 0x004fce0007ffe1ff */
.L_x_654:
[----:B-----5:R-:W-:Y:S01]  /*73d0*/  IMAD R0, R15, -0x80, R0 ;  /* 0xffffff800f007824 */ /* 0x020fe200078e0200 */
[----:B------:R-:W-:Y:S01]  /*73e0*/  ULDC UR8, c[0x0][0x80c] ;  /* 0x0002030000087ab9 */ /* 0x000fe20000000800 */
[----:B------:R-:W-:Y:S01]  /*73f0*/  IMAD R17, R17, UR4, R6 ;  /* 0x0000000411117c24 */ /* 0x000fe2000f8e0206 */
[----:B------:R-:W-:Y:S01]  /*7400*/  SHF.R.S32.HI R6, RZ, 0x1f, R18 ;  /* 0x0000001fff067819 */ /* 0x000fe20000011412 */
[C---:B------:R-:W-:Y:S01]  /*7410*/  VIADD R7, R13.reuse, 0x20 ;  /* 0x000000200d077836 */ /* 0x040fe20000000000 */
[CC--:B------:R-:W-:Y:S01]  /*7420*/  ISETP.GE.AND P3, PT, R13.reuse, R0.reuse, PT ;  /* 0x000000000d00720c */ /* 0x0c0fe20003f66270 */
[C---:B------:R-:W-:Y:S01]  /*7430*/  VIADD R9, R13.reuse, 0x40 ;  /* 0x000000400d097836 */ /* 0x040fe20000000000 */
[----:B------:R-:W-:Y:S01]  /*7440*/  SEL R14, R6, RZ, !P4 ;  /* 0x000000ff060e7207 */ /* 0x000fe20006000000 */
[----:B------:R-:W-:Y:S01]  /*7450*/  IMAD.WIDE.U32 R4, R16, UR4, R10 ;  /* 0x0000000410047c25 */ /* 0x000fe2000f8e000a */
[----:B------:R-:W-:Y:S01]  /*7460*/  SEL R19, R18, RZ, !P4 ;  /* 0x000000ff12137207 */ /* 0x000fe20006000000 */
[----:B------:R-:W-:Y:S01]  /*7470*/  ULDC.64 UR6, c[0x0][0x828] ;  /* 0x00020a0000067ab9 */ /* 0x000fe20000000a00 */
[----:B------:R-:W-:Y:S01]  /*7480*/  ISETP.GE.OR P4, PT, R10, UR8, P3 ;  /* 0x000000080a007c0c */ /* 0x000fe20009f86670 */
[----:B------:R-:W-:Y:S01]  /*7490*/  VIADD R13, R13, 0x60 ;  /* 0x000000600d0d7836 */ /* 0x000fe20000000000 */
[----:B------:R-:W-:Y:S01]  /*74a0*/  IADD3 R5, R5, R17, RZ ;  /* 0x0000001105057210 */ /* 0x000fe20007ffe0ff */
        /* <DEDUP_REMOVED lines=12> */
[----:B------:R-:W-:Y:S02]  /*7570*/  IMAD R21, R21, UR4, R12 ;  /* 0x0000000415157c24 */ /* 0x000fe4000f8e020c */
[----:B------:R-:W-:Y:S01]  /*7580*/  IMAD.IADD R5, R9, 0x1, R13 ;  /* 0x0000000109057824 */ /* 0x000fe200078e020d */
        /* <DEDUP_REMOVED lines=11> */
.L_x_656:
[----:B------:R-:W-:Y:S05]  /*7640*/  BSYNC B0 ;  /* 0x0000000000007941 */ /* 0x000fea0003800000 */
.L_x_655:
[----:B-1----:R-:W-:Y:S01]  /*7650*/  IMAD.WIDE.U32 R12, R20, UR4, R10 ;  /* 0x00000004140c7c25 */ /* 0x002fe2000f8e000a */
[----:B------:R-:W-:Y:S01]  /*7660*/  BSSY B0, `(.L_x_657) ;  /* 0x0000012000007945 */ /* 0x000fe20003800000 */
[C---:B------:R-:W-:Y:S02]  /*7670*/  ISETP.GE.OR P4, PT, R10.reuse, UR8, P0 ;  /* 0x000000080a007c0c */ /* 0x040fe40008786670 */
[----:B------:R-:W-:Y:S02]  /*7680*/  ISETP.GE.OR P3, PT, R10, UR9, P3 ;  /* 0x000000090a007c0c */ /* 0x000fe40009f66670 */
[----:B------:R-:W-:Y:S01]  /*7690*/  IADD3 R15, R13, R21, RZ ;  /* 0x000000150d0f7210 */ /* 0x000fe20007ffe0ff */
[----:B------:R-:W-:Y:S10]  /*76a0*/  @P6 BRA `(.L_x_658) ;  /* 0x0000000000346947 */ /* 0x000ff40003800000 */
[----:B------:R-:W-:Y:S01]  /*76b0*/  IADD3 R17, P6, R6, 0x20, RZ ;  /* 0x0000002006117810 */ /* 0x000fe20007fde0ff */
[----:B------:R-:W-:Y:S01]  /*76c0*/  ULDC.64 UR6, c[0x0][0x818] ;  /* 0x0002060000067ab9 */ /* 0x000fe20000000a00 */
[----:B------:R-:W-:Y:S02]  /*76d0*/  IMAD.MOV.U32 R2, RZ, RZ, R8 ;  /* 0x000000ffff027224 */ /* 0x000fe400078e0008 */
[----:B------:R-:W-:Y:S02]  /*76e0*/  IMAD.MOV.U32 R3, RZ, RZ, R5 ;  /* 0x000000ffff037224 */ /* 0x000fe400078e0005 */
[----:B------:R-:W-:Y:S02]  /*76f0*/  IMAD.X R0, RZ, RZ, R7, P6 ;  /* 0x000000ffff007224 */ /* 0x000fe400030e0607 */
[----:B------:R-:W-:-:S04]  /*7700*/  IMAD.WIDE.U32 R2, R17, UR6, R2 ;  /* 0x0000000611027c25 */ /* 0x000fc8000f8e0002 */
[----:B------:R-:W-:-:S04]  /*7710*/  IMAD R0, R0, UR6, RZ ;  /* 0x0000000600007c24 */ /* 0x000fc8000f8e02ff */
[----:B------:R-:W-:Y:S01]  /*7720*/  IMAD R17, R17, UR7, R0 ;  /* 0x0000000711117c24 */ /* 0x000fe2000f8e0200 */
[----:B------:R-:W-:Y:S02]  /*7730*/  ULDC.64 UR6, c[0x0][0x800] ;  /* 0x0002000000067ab9 */ /* 0x000fe40000000a00 */
[----:B------:R-:W-:Y:S02]  /*7740*/  LEA R16, P6, R2, UR6, 0x1 ;  /* 0x0000000602107c11 */ /* 0x000fe4000f8c08ff */
[----:B------:R-:W-:-:S04]  /*7750*/  IADD3 R3, R3, R17, RZ ;  /* 0x0000001103037210 */ /* 0x000fc80007ffe0ff */
[----:B------:R-:W-:-:S05]  /*7760*/  LEA.HI.X R17, R2, UR7, R3, 0x1, P6 ;  /* 0x0000000702117c11 */ /* 0x000fca000b0f0c03 */
[----:B------:R1:W-:Y:S02]  /*7770*/  STG.E.128 desc[UR38][R16.64], RZ ;  /* 0x000000ff10007986 */ /* 0x0003e4000c101d26 */
.L_x_658:
[----:B------:R-:W-:Y:S05]  /*7780*/  BSYNC B0 ;  /* 0x0000000000007941 */ /* 0x000fea0003800000 */
.L_x_657:
[----:B------:R-:W-:Y:S04]  /*7790*/  BSSY B0, `(.L_x_659) ;  /* 0x000000f000007945 */ /* 0x000fe80003800000 */
[----:B------:R-:W-:Y:S05]  /*77a0*/  @P5 BRA `(.L_x_660) ;  /* 0x0000000000345947 */ /* 0x000fea0003800000 */
[----:B-1----:R-:W-:Y:S01]  /*77b0*/  IADD3 R17, P5, R6, 0x40, RZ ;  /* 0x0000004006117810 */ /* 0x002fe20007fbe0ff */
        /* <DEDUP_REMOVED lines=12> */
.L_x_660:
[----:B------:R-:W-:Y:S05]  /*7880*/  BSYNC B0 ;  /* 0x0000000000007941 */ /* 0x000fea0003800000 */
.L_x_659:
[----:B------:R-:W-:Y:S04]  /*7890*/  BSSY B0, `(.L_x_661) ;  /* 0x000000f000007945 */ /* 0x000fe80003800000 */
[----:B------:R-:W-:Y:S05]  /*78a0*/  @P4 BRA `(.L_x_662) ;  /* 0x0000000000344947 */ /* 0x000fea0003800000 */
        /* <DEDUP_REMOVED lines=13> */
.L_x_662:
[----:B------:R-:W-:Y:S05]  /*7980*/  BSYNC B0 ;  /* 0x0000000000007941 */ /* 0x000fea0003800000 */
.L_x_661:
[----:B------:R-:W-:Y:S01]  /*7990*/  ULDC.64 UR4, c[0x0][0x858] ;  /* 0x0002160000047ab9 */ /* 0x000fe20000000a00 */
[----:B------:R-:W-:Y:S01]  /*79a0*/  BSSY B0, `(.L_x_663) ;  /* 0x0000014000007945 */ /* 0x000fe20003800000 */
[----:B------:R-:W-:Y:S01]  /*79b0*/  IMAD R0, R14, UR4, RZ ;  /* 0x000000040e007c24 */ /* 0x000fe2000f8e02ff */
[C---:B------:R-:W-:Y:S01]  /*79c0*/  ISETP.GE.OR P2, PT, R10.reuse, UR9, P2 ;  /* 0x000000090a007c0c */ /* 0x040fe20009746670 */
[----:B------:R-:W-:Y:S01]  /*79d0*/  IMAD.MOV.U32 R14, RZ, RZ, R12 ;  /* 0x000000ffff0e7224 */ /* 0x000fe200078e000c */
[C---:B------:R-:W-:Y:S01]  /*79e0*/  ISETP.GE.OR P1, PT, R10.reuse, UR9, P1 ;  /* 0x000000090a007c0c */ /* 0x040fe20008f26670 */
[C---:B---3--:R-:W-:Y:S01]  /*79f0*/  IMAD R5, R19.reuse, UR5, R0 ;  /* 0x0000000513057c24 */ /* 0x048fe2000f8e0200 */
[----:B------:R-:W-:Y:S01]  /*7a00*/  ISETP.GE.OR P0, PT, R10, UR9, P0 ;  /* 0x000000090a007c0c */ /* 0x000fe20008706670 */
[----:B------:R-:W-:-:S04]  /*7a10*/  IMAD.WIDE.U32 R8, R19, UR4, R14 ;  /* 0x0000000413087c25 */ /* 0x000fc8000f8e000e */
[----:B------:R-:W-:Y:S01]  /*7a20*/  IMAD.IADD R5, R9, 0x1, R5 ;  /* 0x0000000109057824 */ /* 0x000fe200078e0205 */
[----:B------:R-:W-:Y:S07]  /*7a30*/  @P3 BRA `(.L_x_664) ;  /* 0x0000000000283947 */ /* 0x000fee0003800000 */
[----:B------:R-:W-:Y:S01]  /*7a40*/  ULDC.64 UR4, c[0x0][0x848] ;  /* 0x0002120000047ab9 */ /* 0x000fe20000000a00 */
[----:B------:R-:W-:Y:S02]  /*7a50*/  IMAD.MOV.U32 R4, RZ, RZ, R8 ;  /* 0x000000ffff047224 */ /* 0x000fe400078e0008 */
[----:B------:R-:W-:Y:S02]  /*7a60*/  IMAD R11, R7, UR4, RZ ;  /* 0x00000004070b7c24 */ /* 0x000fe4000f8e02ff */
[----:B------:R-:W-:-:S04]  /*7a70*/  IMAD.WIDE.U32 R2, R6, UR4, R4 ;  /* 0x0000000406027c25 */ /* 0x000fc8000f8e0004 */
[----:B------:R-:W-:Y:S01]  /*7a80*/  IMAD R11, R6, UR5, R11 ;  /* 0x00000005060b7c24 */ /* 0x000fe2000f8e020b */
[----:B------:R-:W-:Y:S02]  /*7a90*/  ULDC.64 UR4, c[0x0][0x830] ;  /* 0x00020c0000047ab9 */ /* 0x000fe40000000a00 */
[----:B------:R-:W-:Y:S02]  /*7aa0*/  LEA R10, P3, R2, UR4, 0x1 ;  /* 0x00000004020a7c11 */ /* 0x000fe4000f8608ff */
[----:B------:R-:W-:-:S04]  /*7ab0*/  IADD3 R3, R3, R11, RZ ;  /* 0x0000000b03037210 */ /* 0x000fc80007ffe0ff */
[----:B------:R-:W-:-:S05]  /*7ac0*/  LEA.HI.X R11, R2, UR5, R3, 0x1, P3 ;  /* 0x00000005020b7c11 */ /* 0x000fca00098f0c03 */
[----:B------:R3:W-:Y:S02]  /*7ad0*/  STG.E.128 desc[UR38][R10.64], RZ ;  /* 0x000000ff0a007986 */ /* 0x0007e4000c101d26 */
.L_x_664:
[----:B------:R-:W-:Y:S05]  /*7ae0*/  BSYNC B0 ;  /* 0x0000000000007941 */ /* 0x000fea0003800000 */
.L_x_663:
[----:B------:R-:W-:Y:S04]  /*7af0*/  BSSY B0, `(.L_x_665) ;  /* 0x000000f000007945 */ /* 0x000fe80003800000 */
[----:B------:R-:W-:Y:S05]  /*7b00*/  @P2 BRA `(.L_x_666) ;  /* 0x0000000000342947 */ /* 0x000fea0003800000 */
[----:B---3--:R-:W-:Y:S01]  /*7b10*/  IADD3 R11, P2, R6, 0x20, RZ ;  /* 0x00000020060b7810 */ /* 0x008fe20007f5e0ff */
        /* <DEDUP_REMOVED lines=12> */
.L_x_666:
[----:B------:R-:W-:Y:S05]  /*7be0*/  BSYNC B0 ;  /* 0x0000000000007941 */ /* 0x000fea0003800000 */
.L_x_665:
[----:B------:R-:W-:Y:S04]  /*7bf0*/  BSSY B0, `(.L_x_667) ;  /* 0x000000f000007945 */ /* 0x000fe80003800000 */
[----:B------:R-:W-:Y:S05]  /*7c00*/  @P1 BRA `(.L_x_668) ;  /* 0x0000000000341947 */ /* 0x000fea0003800000 */
[----:B---34-:R-:W-:Y:S01]  /*7c10*/  IADD3 R11, P1, R6, 0x40, RZ ;  /* 0x00000040060b7810 */ /* 0x018fe20007f3e0ff */
        /* <DEDUP_REMOVED lines=12> */
.L_x_668:
[----:B------:R-:W-:Y:S05]  /*7ce0*/  BSYNC B0 ;  /* 0x0000000000007941 */ /* 0x000fea0003800000 */
.L_x_667:
        /* <DEDUP_REMOVED lines=13> */
[----:B------:R1:W-:Y:S01]  /*7dc0*/  STG.E.128 desc[UR38][R4.64], RZ ;  /* 0x000000ff04007986 */ /* 0x0003e2000c101d26 */
[----:B------:R-:W-:Y:S05]  /*7dd0*/  BRA `(.L_x_614) ;  /* 0x0000003400787947 */ /* 0x000fea0003800000 */
.L_x_609:
        /* <DEDUP_REMOVED lines=9> */
[----:B------:R-:W1:Y:S01]  /*7e70*/  S2UR UR24, SR_CTAID.X ;  /* 0x00000000001879c3 */ /* 0x000e620000002500 */
[----:B------:R-:W-:-:S04]  /*7e80*/  ISETP.NE.U32.AND P0, PT, RZ, UR4, PT ;  /* 0x00000004ff007c0c */ /* 0x000fc8000bf05070 */
[----:B------:R-:W-:-:S03]  /*7e90*/  ISETP.NE.AND.EX P0, PT, RZ, UR5, PT, P0 ;  /* 0x00000005ff007c0c */ /* 0x000fc6000bf05300 */
[----:B------:R-:W2:Y:S10]  /*7ea0*/  S2UR UR12, SR_CTAID.Z ;  /* 0x00000000000c79c3 */ /* 0x000eb40000002700 */
[----:B------:R-:W-:Y:S05]  /*7eb0*/  @!P0 BRA `(.L_x_670) ;  /* 0x00000000001c8947 */ /* 0x000fea0003800000 */
[----:B------:R-:W-:Y:S02]  /*7ec0*/  ULDC.64 UR4, c[0x0][0x8d8] ;  /* 0x0002360000047ab9 */ /* 0x000fe40000000a00 */
[----:B--2---:R-:W-:-:S06]  /*7ed0*/  UIMAD.WIDE UR4, UR12, 0x4, UR4 ;  /* 0x000000040c0478a5 */ /* 0x004fcc000f8e0204 */
[----:B------:R-:W-:Y:S02]  /*7ee0*/  IMAD.U32 R2, RZ, RZ, UR4 ;  /* 0x00000004ff027e24 */ /* 0x000fe4000f8e00ff */
[----:B------:R-:W-:-:S05]  /*7ef0*/  IMAD.U32 R3, RZ, RZ, UR5 ;  /* 0x00000005ff037e24 */ /* 0x000fca000f8e00ff */
[----:B------:R-:W2:Y:S02]  /*7f00*/  LDG.E R2, desc[UR38][R2.64] ;  /* 0x0000002602027981 */ /* 0x000ea4000c1e1900 */
[----:B--2---:R-:W-:Y:S01]  /*7f10*/  R2UR UR4, R2 ;  /* 0x00000000020472ca */ /* 0x004fe200000e0000 */
[----:B------:R-:W-:-:S14]  /*7f20*/  BRA `(.L_x_671) ;  /* 0x0000000000387947 */ /* 0x000fdc0003800000 */
.L_x_670:
[----:B------:R-:W-:Y:S02]  /*7f30*/  ULDC.64 UR4, c[0x0][0x8d0] ;  /* 0x0002340000047ab9 */ /* 0x000fe40000000a00 */
[----:B------:R-:W-:-:S04]  /*7f40*/  ISETP.NE.U32.AND P0, PT, RZ, UR4, PT ;  /* 0x00000004ff007c0c */ /* 0x000fc8000bf05070 */
[----:B------:R-:W-:-:S13]  /*7f50*/  ISETP.NE.AND.EX P0, PT, RZ, UR5, PT, P0 ;  /* 0x00000005ff007c0c */ /* 0x000fda000bf05300 */
[----:B------:R-:W-:Y:S05]  /*7f60*/  @!P0 BRA `(.L_x_672) ;  /* 0x0000000000248947 */ /* 0x000fea0003800000 */
[----:B------:R-:W-:Y:S02]  /*7f70*/  ULDC.64 UR4, c[0x0][0x8d0] ;  /* 0x0002340000047ab9 */ /* 0x000fe40000000a00 */
[----:B--2---:R-:W-:-:S06]  /*7f80*/  UIMAD.WIDE UR4, UR12, 0x4, UR4 ;  /* 0x000000040c0478a5 */ /* 0x004fcc000f8e0204 */
[----:B------:R-:W-:Y:S01]  /*7f90*/  IMAD.U32 R2, RZ, RZ, UR4 ;  /* 0x00000004ff027e24 */ /* 0x000fe2000f8e00ff */
[----:B------:R-:W-:-:S05]  /*7fa0*/  MOV R3, UR5 ;  /* 0x0000000500037c02 */ /* 0x000fca0008000f00 */
[----:B------:R-:W2:Y:S04]  /*7fb0*/  LDG.E R0, desc[UR38][R2.64] ;  /* 0x0000002602007981 */ /* 0x000ea8000c1e1900 */
[----:B------:R-:W2:Y:S02]  /*7fc0*/  LDG.E R5, desc[UR38][R2.64+0x4] ;  /* 0x0000042602057981 */ /* 0x000ea4000c1e1900 */
[----:B--2---:R-:W-:-:S05]  /*7fd0*/  IMAD.IADD R0, R5, 0x1, -R0 ;  /* 0x0000000105007824 */ /* 0x004fca00078e0a00 */
[----:B------:R-:W-:Y:S01]  /*7fe0*/  R2UR UR4, R0 ;  /* 0x00000000000472ca */ /* 0x000fe200000e0000 */
[----:B------:R-:W-:-:S14]  /*7ff0*/  BRA `(.L_x_671) ;  /* 0x0000000000047947 */ /* 0x000fdc0003800000 */
.L_x_672:
[----:B------:R-:W-:-:S05]  /*8000*/  ULDC UR4, c[0x0][0x8bc] ;  /* 0x00022f0000047ab9 */ /* 0x000fca0000000800 */
.L_x_671:
[----:B-1----:R-:W-:-:S04]  /*8010*/  USHF.L.U32 UR5, UR24, 0x7, URZ ;  /* 0x0000000718057899 */ /* 0x002fc8000800063f */
[----:B------:R-:W-:-:S04]  /*8020*/  UISETP.GE.AND UP0, UPT, UR5, UR4, UPT ;  /* 0x000000040500728c */ /* 0x000fc8000bf06270 */
[----:B--2---:R-:W-:-:S06]  /*8030*/  USEL UR12, UR12, 0xffffffff, !UP0 ;  /* 0xffffffff0c0c7887 */ /* 0x004fcc000c000000 */
        /* <DEDUP_REMOVED lines=15> */
[----:B------:R-:W-:-:S05]  /*8130*/  MOV R0, UR6 ;  /* 0x0000000600007c02 */ /* 0x000fca0008000f00 */
[----:B------:R-:W-:-:S05]  /*8140*/  PLOP3.LUT P1, PT, PT, PT, UP1, 0x80, 0x0 ;  /* 0x000000000000781c */ /* 0x000fca0003f2f018 */
[----:B------:R-:W-:Y:S02]  /*8150*/  @UP1 ULDC.64 UR4, c[0x0][0x780] ;  /* 0x0001e00000041ab9 */ /* 0x000fe40000000a00 */
[----:B------:R-:W-:-:S06]  /*8160*/  @UP1 UIMAD.WIDE UR4, UR12, 0x4, UR4 ;  /* 0x000000040c0418a5 */ /* 0x000fcc000f8e0204 */
[----:B------:R-:W-:Y:S02]  /*8170*/  IMAD.U32 R4, RZ, RZ, UR4 ;  /* 0x00000004ff047e24 */ /* 0x000fe4000f8e00ff */
[----:B------:R-:W-:-:S05]  /*8180*/  IMAD.U32 R5, RZ, RZ, UR5 ;  /* 0x00000005ff057e24 */ /* 0x000fca000f8e00ff */
[----:B------:R1:W5:Y:S01]  /*8190*/  @P1 LDG.E R0, desc[UR38][R4.64] ;  /* 0x0000002604001981 */ /* 0x000362000c1e1900 */
[----:B------:R-:W-:Y:S01]  /*81a0*/  PLOP3.LUT P2, PT, PT, PT, UP0, 0x80, 0x0 ;  /* 0x000000000000781c */ /* 0x000fe20003f4f008 */
[----:B------:R-:W3:-:S12]  /*81b0*/  S2UR UR11, SR_CTAID.Y ;  /* 0x00000000000b79c3 */ /* 0x000ed80000002600 */
[----:B--2---:R-:W-:-:S13]  /*81c0*/  @P2 R2UR UR4, R6 ;  /* 0x00000000060422ca */ /* 0x004fda00000e0000 */
[----:B------:R-:W-:-:S04]  /*81d0*/  @UP0 ULEA UR4, UR12, UR4, 0x7 ;  /* 0x000000040c040291 */ /* 0x000fc8000f8e383f */
[----:B------:R-:W-:-:S04]  /*81e0*/  @UP0 USHF.R.S32.HI UR5, URZ, 0x1f, UR4 ;  /* 0x0000001f3f050899 */ /* 0x000fc80008011404 */
[----:B------:R-:W-:-:S04]  /*81f0*/  @UP0 ULEA.HI UR5, UR5, UR4, URZ, 0x7 ;  /* 0x0000000405050291 */ /* 0x000fc8000f8f383f */
[----:B------:R-:W-:Y:S01]  /*8200*/  @UP0 USHF.L.U32 UR5, UR5, 0x6, URZ ;  /* 0x0000000605050899 */ /* 0x000fe2000800063f */
[----:B-1-3--:R-:W-:Y:S11]  /*8210*/  @P1 BRA `(.L_x_673) ;  /* 0x0000000000101947 */ /* 0x00aff60003800000 */
[----:B------:R-:W-:Y:S05]  /*8220*/  @!P0 BRA `(.L_x_673) ;  /* 0x00000000000c8947 */ /* 0x000fea0003800000 */
[----:B------:R-:W2:Y:S04]  /*8230*/  LDG.E R5, desc[UR38][R2.64] ;  /* 0x0000002602057981 */ /* 0x000ea8000c1e1900 */
[----:B-----5:R-:W2:Y:S02]  /*8240*/  LDG.E R0, desc[UR38][R2.64+0x4] ;  /* 0x0000042602007981 */ /* 0x020ea4000c1e1900 */
[----:B--2---:R-:W-:-:S07]  /*8250*/  IMAD.IADD R0, R0, 0x1, -R5 ;  /* 0x0000000100007824 */ /* 0x004fce00078e0a05 */
.L_x_673:
[----:B-----5:R-:W-:Y:S01]  /*8260*/  ISETP.GE.AND P0, PT, R0, 0x1, PT ;  /* 0x000000010000780c */ /* 0x020fe20003f06270 */
[----:B------:R-:W-:Y:S01]  /*8270*/  @UP0 ULOP3.LUT UR5, UR5, 0xffffe000, URZ, 0xc0, !UPT ;  /* 0xffffe00005050892 */ /* 0x000fe2000f8ec03f */
[----:B------:R-:W-:Y:S01]  /*8280*/  UMOV UR6, URZ ;  /* 0x0000003f00067c82 */ /* 0x000fe20008000000 */
[----:B------:R-:W-:Y:S02]  /*8290*/  UMOV UR7, URZ ;  /* 0x0000003f00077c82 */ /* 0x000fe40008000000 */
[----:B------:R-:W-:Y:S02]  /*82a0*/  @UP0 USHF.R.S32.HI UR4, URZ, 0x1f, UR5 ;  /* 0x0000001f3f040899 */ /* 0x000fe40008011405 */
[----:B------:R-:W-:Y:S01]  /*82b0*/  USHF.R.S32.HI UR19, URZ, 0x1f, UR11 ;  /* 0x0000001f3f137899 */ /* 0x000fe2000801140b */
[----:B------:R-:W-:-:S04]  /*82c0*/  @UP0 UMOV UR6, UR5 ;  /* 0x0000000500060c82 */ /* 0x000fc80008000000 */
[----:B------:R-:W-:Y:S01]  /*82d0*/  @UP0 UMOV UR7, UR4 ;  /* 0x0000000400070c82 */ /* 0x000fe20008000000 */
[----:B------:R-:W-:Y:S06]  /*82e0*/  @!P0 BRA `(.L_x_614) ;  /* 0x0000003000348947 */ /* 0x000fec0003800000 */
[----:B------:R-:W1:Y:S01]  /*82f0*/  S2R R4, SR_TID.X ;  /* 0x0000000000047919 */ /* 0x000e620000002100 */
[----:B------:R-:W-:Y:S01]  /*8300*/  ULDC.64 UR8, c[0x0][0x2d8] ;  /* 0x0000b60000087ab9 */ /* 0x000fe20000000a00 */
[----:B------:R-:W-:Y:S01]  /*8310*/  USHF.R.S32.HI UR4, URZ, 0x1f, UR12 ;  /* 0x0000001f3f047899 */ /* 0x000fe2000801140c */
[C---:B------:R-:W-:Y:S01]  /*8320*/  IADD3 R2, R0.reuse, 0x7f, RZ ;  /* 0x0000007f00027810 */ /* 0x040fe20007ffe0ff */
[----:B------:R-:W-:Y:S01]  /*8330*/  UIMAD UR5, UR19, UR8, URZ ;  /* 0x00000008130572a4 */ /* 0x000fe2000f8e023f */
[----:B------:R-:W-:Y:S01]  /*8340*/  ISETP.GE.AND P1, PT, R0, 0x81, PT ;  /* 0x000000810000780c */ /* 0x000fe20003f26270 */
[----:B------:R-:W-:Y:S01]  /*8350*/  UIMAD.WIDE.U32 UR14, UR11, UR8, URZ ;  /* 0x000000080b0e72a5 */ /* 0x000fe2000f8e003f */
[----:B------:R-:W-:Y:S01]  /*8360*/  SHF.R.S32.HI R3, RZ, 0x1f, R2 ;  /* 0x0000001fff037819 */ /* 0x000fe20000011402 */
[----:B------:R-:W-:Y:S02]  /*8370*/  UIMAD UR5, UR11, UR9, UR5 ;  /* 0x000000090b0572a4 */ /* 0x000fe4000f8e0205 */
[----:B------:R-:W-:Y:S01]  /*8380*/  USEL UR18, UR12, URZ, !UP0 ;  /* 0x0000003f0c127287 */ /* 0x000fe2000c000000 */
[----:B------:R-:W-:Y:S01]  /*8390*/  LEA.HI R3, R3, R2, RZ, 0x7 ;  /* 0x0000000203037211 */ /* 0x000fe200078f38ff */
[----:B------:R-:W-:Y:S01]  /*83a0*/  USEL UR4, UR4, URZ, !UP0 ;  /* 0x0000003f04047287 */ /* 0x000fe2000c000000 */
[----:B------:R-:W-:Y:S01]  /*83b0*/  ULDC UR10, c[0x0][0x288] ;  /* 0x0000a200000a7ab9 */ /* 0x000fe20000000800 */
[----:B------:R-:W-:Y:S01]  /*83c0*/  UIADD3 UR8, UP0, UR6, UR14, URZ ;  /* 0x0000000e06087290 */ /* 0x000fe2000ff1e03f */
[----:B------:R-:W-:Y:S01]  /*83d0*/  SHF.R.S32.HI R3, RZ, 0x7, R3 ;  /* 0x00000007ff037819 */ /* 0x000fe20000011403 */
[----:B------:R-:W-:Y:S01]  /*83e0*/  UIADD3 UR5, UR15, UR5, URZ ;  /* 0x000000050f057290 */ /* 0x000fe2000fffe03f */
[----:B------:R-:W-:Y:S01]  /*83f0*/  ULDC UR9, c[0x0][0x760] ;  /* 0x0001d80000097ab9 */ /* 0x000fe20000000800 */
[----:B------:R-:W-:Y:S01]  /*8400*/  ULDC.64 UR16, c[0x0][0x2e0] ;  /* 0x0000b80000107ab9 */ /* 0x000fe20000000a00 */
[----:B------:R-:W-:Y:S01]  /*8410*/  UIMAD UR12, UR12, UR10, URZ ;  /* 0x0000000a0c0c72a4 */ /* 0x000fe2000f8e023f */
[----:B------:R-:W-:Y:S01]  /*8420*/  VIMNMX R3, R3, 0x1, !PT ;  /* 0x0000000103037848 */ /* 0x000fe20007fe0100 */
[----:B------:R-:W-:-:S02]  /*8430*/  UIMAD UR10, UR10, UR9, URZ ;  /* 0x000000090a0a72a4 */ /* 0x000fc4000f8e023f */
[----:B------:R-:W-:Y:S01]  /*8440*/  UIADD3.X UR9, UR7, UR5, URZ, UP0, !UPT ;  /* 0x0000000507097290 */ /* 0x000fe200087fe43f */
[----:B------:R-:W-:Y:S01]  /*8450*/  LOP3.LUT R6, R3, 0x1, RZ, 0xc0, !PT ;  /* 0x0000000103067812 */ /* 0x000fe200078ec0ff */
[----:B------:R-:W-:Y:S02]  /*8460*/  UIMAD UR4, UR4, UR16, URZ ;  /* 0x00000010040472a4 */ /* 0x000fe4000f8e023f */
[----:B------:R-:W-:Y:S02]  /*8470*/  UIADD3 UR11, UP0, UR12, UR11, URZ ;  /* 0x0000000b0c0b7290 */ /* 0x000fe4000ff1e03f */
[----:B------:R-:W-:Y:S01]  /*8480*/  UIMAD UR13, UR18, UR17, UR4 ;  /* 0x00000011120d72a4 */ /* 0x000fe2000f8e0204 */
[----:B-1----:R-:W-:Y:S01]  /*8490*/  LOP3.LUT R0, R4, 0x1f, RZ, 0xc0, !PT ;  /* 0x0000001f04007812 */ /* 0x002fe200078ec0ff */
[----:B------:R-:W-:Y:S01]  /*84a0*/  UIMAD.WIDE.U32 UR8, UR18, UR16, UR8 ;  /* 0x00000010120872a5 */ /* 0x000fe2000f8e0008 */
[----:B------:R-:W-:Y:S01]  /*84b0*/  ELECT P0, URZ, PT ;  /* 0x00000000003f782f */ /* 0x000fe20003800000 */
[----:B------:R-:W-:-:S02]  /*84c0*/  ULEA.HI.X.SX32 UR12, UR12, UR19, 0x1, UP0 ;  /* 0x000000130c0c7291 */ /* 0x000fc400080f0e3f */
[----:B------:R-:W-:Y:S01]  /*84d0*/  UIADD3 UR25, UR9, UR13, URZ ;  /* 0x0000000d09197290 */ /* 0x000fe2000fffe03f */
[----:B------:R-:W-:Y:S01]  /*84e0*/  UMOV UR4, URZ ;  /* 0x0000003f00047c82 */ /* 0x000fe20008000000 */
[----:B------:R-:W-:Y:S10]  /*84f0*/  @!P1 BRA `(.L_x_674) ;  /* 0x0000000800bc9947 */ /* 0x000ff40003800000 */
[----:B------:R-:W-:Y:S01]  /*8500*/  UMOV UR4, UR14 ;  /* 0x0000000e00047c82 */ /* 0x000fe20008000000 */
[----:B------:R-:W-:Y:S01]  /*8510*/  ULDC.64 UR14, c[0x0][0x2c0] ;  /* 0x0000b000000e7ab9 */ /* 0x000fe20000000a00 */
[----:B------:R-:W-:Y:S01]  /*8520*/  UIMAD.WIDE.U32 UR4, UR18, UR16, UR4 ;  /* 0x00000010120472a5 */ /* 0x000fe2000f8e0004 */
[----:B------:R-:W-:-:S03]  /*8530*/  IMAD.IADD R4, R3, 0x1, -R6 ;  /* 0x0000000103047824 */ /* 0x000fc600078e0a06 */
        /* <DEDUP_REMOVED lines=12> */
.L_x_699:
        /* <DEDUP_REMOVED lines=17> */
.L_x_677:
[----:B------:R-:W2:Y:S04]  /*8710*/  LDG.E.STRONG.GPU R5, desc[UR38][R2.64] ;  /* 0x0000002602057981 */ /* 0x000ea8000c1ef900 */
[----:B--2---:R-:W-:Y:S01]  /*8720*/  CCTL.IVALL ;  /* 0x00000000ff00798f */ /* 0x004fe20002000000 */
[----:B------:R-:W-:Y:S05]  /*8730*/  YIELD ;  /* 0x0000000000007946 */ /* 0x000fea0003800000 */
[----:B------:R-:W-:-:S13]  /*8740*/  ISETP.NE.AND P1, PT, R5, UR24, PT ;  /* 0x0000001805007c0c */ /* 0x000fda000bf25270 */
[----:B------:R-:W-:Y:S05]  /*8750*/  @P1 BRA `(.L_x_677) ;  /* 0xfffffffc00ec1947 */ /* 0x000fea000383ffff */
.L_x_676:
[----:B------:R-:W-:Y:S05]  /*8760*/  BSYNC B0 ;  /* 0x0000000000007941 */ /* 0x000fea0003800000 */
.L_x_675:
[----:B------:R-:W-:-:S03]  /*8770*/  UMOV UR22, 0xffffffff ;  /* 0xffffffff00167882 */ /* 0x000fc60000000000 */
[----:B------:R-:W-:Y:S05]  /*8780*/  BRA.DIV UR22, `(.L_x_678) ;  /* 0x0000002e166c7947 */ /* 0x000fea000b800000 */
[----:B------:R-:W-:Y:S01]  /*8790*/  NOP ;  /* 0x0000000000007918 */ /* 0x000fe20000000000 */
.L_x_746:
        /* <DEDUP_REMOVED lines=8> */
[----:B------:R-:W-:Y:S02]  /*8820*/  UIADD3 UR33, UP0, UR22, UR8, URZ ;  /* 0x0000000816217290 */ /* 0x000fe4000ff1e03f */
[----:B-1----:R-:W-:Y:S02]  /*8830*/  ULEA UR32, UR32, UR23, 0x18 ;  /* 0x0000001720207291 */ /* 0x002fe4000f8ec03f */
[----:B------:R-:W-:Y:S02]  /*8840*/  ULEA.HI.X.SX32 UR23, UR22, UR25, 0x1, UP0 ;  /* 0x0000001916177291 */ /* 0x000fe400080f0e3f */
[----:B------:R-:W-:-:S02]  /*8850*/  ULEA UR22, UP0, UR33, UR28, 0x2 ;  /* 0x0000001c21167291 */ /* 0x000fc4000f80103f */
[----:B------:R-:W-:Y:S02]  /*8860*/  UIADD3 UR28, UR32, 0x8000, URZ ;  /* 0x00008000201c7890 */ /* 0x000fe4000fffe03f */
[----:B------:R-:W-:Y:S01]  /*8870*/  ULEA.HI.X UR23, UR33, UR29, UR23, 0x2, UP0 ;  /* 0x0000001d21177291 */ /* 0x000fe200080f1417 */
[----:B------:R-:W-:Y:S02]  /*8880*/  UMOV UR32, 0x0 ;  /* 0x0000000000207882 */ /* 0x000fe40000000000 */
[----:B------:R-:W-:Y:S01]  /*8890*/  UMOV UR29, 0x400 ;  /* 0x00000400001d7882 */ /* 0x000fe20000000000 */
[----:B------:R-:W-:-:S05]  /*88a0*/  UMOV UR33, 0x14f00000 ;  /* 0x14f0000000217882 */ /* 0x000fca0000000000 */
[----:B------:R1:W-:Y:S02]  /*88b0*/  UBLKRED.G.S.ADD.F32.RN [UR22], [UR28], UR29, desc[UR32] ;  /* 0x000020161c0073bb */ /* 0x0003e400080a141d */
[----:B-1----:R0:W-:Y:S02]  /*88c0*/  UTMACMDFLUSH ;  /* 0x00000000000079b7 */ /* 0x0021e40000000000 */
.L_x_680:
[----:B------:R-:W-:Y:S05]  /*88d0*/  BSYNC B0 ;  /* 0x0000000000007941 */ /* 0x000fea0003800000 */
.L_x_679:
        /* <DEDUP_REMOVED lines=13> */
.L_x_682:
[----:B------:R-:W-:Y:S05]  /*89b0*/  BSYNC B0 ;  /* 0x0000000000007941 */ /* 0x000fea0003800000 */
.L_x_681:
[----:B------:R-:W-:Y:S06]  /*89c0*/  BAR.ARV 0xa, 0xa0 ;  /* 0x0282800000007b1d */ /* 0x000fec0000002000 */
[----:B------:R-:W-:Y:S04]  /*89d0*/  BSSY B0, `(.L_x_683) ;  /* 0x0000003000007945 */ /* 0x000fe80003800000 */
[----:B------:R-:W-:Y:S05]  /*89e0*/  @!P0 BRA `(.L_x_684) ;  /* 0x0000000000048947 */ /* 0x000fea0003800000 */
[----:B------:R-:W-:-:S04]  /*89f0*/  DEPBAR.LE SB0, 0x0 ;  /* 0x000080000000791a */ /* 0x000fc80000000000 */
.L_x_684:
[----:B------:R-:W-:Y:S05]  /*8a00*/  BSYNC B0 ;  /* 0x0000000000007941 */ /* 0x000fea0003800000 */
.L_x_683:
        /* <DEDUP_REMOVED lines=15> */
[----:B------:R-:W-:-:S06]  /*8b00*/  UFLO.U32 UR23, UR22 ;  /* 0x00000016001772bd */ /* 0x000fcc00080e0000 */
[----:B-1----:R-:W-:Y:S02]  /*8b10*/  ISETP.EQ.U32.AND P1, PT, R5, UR23, PT ;  /* 0x0000001705007c0c */ /* 0x002fe4000bf22070 */
[----:B------:R-:W1:Y:S11]  /*8b20*/  POPC R5, UR22 ;  /* 0x0000001600057d09 */ /* 0x000e760008000000 */
[----:B-1----:R1:W-:Y:S02]  /*8b30*/  @P1 REDG.E.ADD.S32.STRONG.GPU desc[UR38][R2.64], R5 ;  /* 0x000000050200198e */ /* 0x0023e4000c10e3a6 */
.L_x_686:
[----:B------:R-:W-:Y:S05]  /*8b40*/  BSYNC B0 ;  /* 0x0000000000007941 */ /* 0x000fea0003800000 */
.L_x_685:
        /* <DEDUP_REMOVED lines=9> */
.L_x_689:
[----:B------:R-:W2:Y:S04]  /*8be0*/  LDG.E.STRONG.GPU R5, desc[UR38][R2.64] ;  /* 0x0000002602057981 */ /* 0x000ea8000c1ef900 */
[----:B--2---:R-:W-:Y:S01]  /*8bf0*/  CCTL.IVALL ;  /* 0x00000000ff00798f */ /* 0x004fe20002000000 */
[----:B------:R-:W-:Y:S05]  /*8c00*/  YIELD ;  /* 0x0000000000007946 */ /* 0x000fea0003800000 */
[----:B------:R-:W-:-:S13]  /*8c10*/  ISETP.NE.AND P1, PT, R5, UR24, PT ;  /* 0x0000001805007c0c */ /* 0x000fda000bf25270 */
[----:B------:R-:W-:Y:S05]  /*8c20*/  @P1 BRA `(.L_x_689) ;  /* 0xfffffffc00ec1947 */ /* 0x000fea000383ffff */
.L_x_688:
[----:B------:R-:W-:Y:S05]  /*8c30*/  BSYNC B0 ;  /* 0x0000000000007941 */ /* 0x000fea0003800000 */
.L_x_687:
[----:B------:R-:W-:-:S03]  /*8c40*/  UMOV UR6, 0xffffffff ;  /* 0xffffffff00067882 */ /* 0x000fc60000000000 */
[----:B------:R-:W-:Y:S05]  /*8c50*/  BRA.DIV UR6, `(.L_x_690) ;  /* 0x0000002a06547947 */ /* 0x000fea000b800000 */
[----:B------:R-:W-:Y:S01]  /*8c60*/  NOP ;  /* 0x0000000000007918 */ /* 0x000fe20000000000 */
.L_x_749:
        /* <DEDUP_REMOVED lines=13> */
.L_x_692:
[----:B------:R-:W-:Y:S05]  /*8d40*/  BSYNC B0 ;  /* 0x0000000000007941 */ /* 0x000fea0003800000 */
.L_x_691:
        /* <DEDUP_REMOVED lines=13> */
.L_x_694:
[----:B------:R-:W-:Y:S05]  /*8e20*/  BSYNC B0 ;  /* 0x0000000000007941 */ /* 0x000fea0003800000 */
.L_x_693:
[----:B------:R-:W-:Y:S06]  /*8e30*/  BAR.ARV 0xa, 0xa0 ;  /* 0x0282800000007b1d */ /* 0x000fec0000002000 */
[----:B------:R-:W-:Y:S04]  /*8e40*/  BSSY B0, `(.L_x_695) ;  /* 0x0000003000007945 */ /* 0x000fe80003800000 */
[----:B------:R-:W-:Y:S05]  /*8e50*/  @!P0 BRA `(.L_x_696) ;  /* 0x0000000000048947 */ /* 0x000fea0003800000 */
[----:B------:R-:W-:-:S04]  /*8e60*/  DEPBAR.LE SB0, 0x0 ;  /* 0x000080000000791a */ /* 0x000fc80000000000 */
.L_x_696:
[----:B------:R-:W-:Y:S05]  /*8e70*/  BSYNC B0 ;  /* 0x0000000000007941 */ /* 0x000fea0003800000 */
.L_x_695:
        /* <DEDUP_REMOVED lines=15> */
[----:B------:R-:W-:-:S06]  /*8f70*/  UFLO.U32 UR7, UR6 ;  /* 0x00000006000772bd */ /* 0x000fcc00080e0000 */
[----:B-1----:R-:W-:Y:S02]  /*8f80*/  ISETP.EQ.U32.AND P1, PT, R5, UR7, PT ;  /* 0x0000000705007c0c */ /* 0x002fe4000bf22070 */
[----:B------:R-:W1:Y:S11]  /*8f90*/  POPC R5, UR6 ;  /* 0x0000000600057d09 */ /* 0x000e760008000000 */
[----:B-1----:R1:W-:Y:S02]  /*8fa0*/  @P1 REDG.E.ADD.S32.STRONG.GPU desc[UR38][R2.64], R5 ;  /* 0x000000050200198e */ /* 0x0023e4000c10e3a6 */
.L_x_698:
[----:B------:R-:W-:Y:S05]  /*8fb0*/  BSYNC B0 ;  /* 0x0000000000007941 */ /* 0x000fea0003800000 */
.L_x_697:
[----:B------:R-:W-:Y:S02]  /*8fc0*/  UIADD3 UR4, UR4, 0x2, URZ ;  /* 0x0000000204047890 */ /* 0x000fe4000fffe03f */
[----:B------:R-:W-:Y:S01]  /*8fd0*/  UIADD3 UR5, UR5, 0x1, URZ ;  /* 0x0000000105057890 */ /* 0x000fe2000fffe03f */
[----:B------:R-:W-:Y:S11]  /*8fe0*/  @P3 BRA `(.L_x_699) ;  /* 0xfffffff400843947 */ /* 0x000ff6000383ffff */
.L_x_674:
        /* <DEDUP_REMOVED lines=10> */
[----:B-1----:R-:W-:-:S04]  /*9090*/  IMAD.U32 R2, RZ, RZ, UR7 ;  /* 0x00000007ff027e24 */ /* 0x002fc8000f8e00ff */
[----:B------:R-:W-:Y:S01]  /*90a0*/  MOV R3, UR5 ;  /* 0x0000000500037c02 */ /* 0x000fe20008000f00 */
[----:B------:R-:W-:Y:S06]  /*90b0*/  @P3 BRA `(.L_x_701) ;  /* 0x0000000000143947 */ /* 0x000fec0003800000 */
.L_x_702:
[----:B------:R-:W2:Y:S04]  /*90c0*/  LDG.E.STRONG.GPU R0, desc[UR38][R2.64] ;  /* 0x0000002602007981 */ /* 0x000ea8000c1ef900 */
[----:B--2---:R-:W-:Y:S01]  /*90d0*/  CCTL.IVALL ;  /* 0x00000000ff00798f */ /* 0x004fe20002000000 */
[----:B------:R-:W-:Y:S05]  /*90e0*/  YIELD ;  /* 0x0000000000007946 */ /* 0x000fea0003800000 */
[----:B------:R-:W-:-:S13]  /*90f0*/  ISETP.NE.AND P1, PT, R0, UR24, PT ;  /* 0x0000001800007c0c */ /* 0x000fda000bf25270 */
[----:B------:R-:W-:Y:S05]  /*9100*/  @P1 BRA `(.L_x_702) ;  /* 0xfffffffc00ec1947 */ /* 0x000fea000383ffff */
.L_x_701:
[----:B------:R-:W-:Y:S05]  /*9110*/  BSYNC B0 ;  /* 0x0000000000007941 */ /* 0x000fea0003800000 */
.L_x_700:
[----:B------:R-:W-:-:S03]  /*9120*/  UMOV UR5, 0xffffffff ;  /* 0xffffffff00057882 */ /* 0x000fc60000000000 */
[----:B------:R-:W-:Y:S05]  /*9130*/  BRA.DIV UR5, `(.L_x_703) ;  /* 0x0000002605387947 */ /* 0x000fea000b800000 */
[----:B------:R-:W-:Y:S01]  /*9140*/  NOP ;  /* 0x0000000000007918 */ /* 0x000fe20000000000 */
.L_x_752:
[----:B------:R-:W-:Y:S01]  /*9150*/  IMAD.U32 R6, RZ, RZ, UR4 ;  /* 0x00000004ff067e24 */ /* 0x000fe2000f8e00ff */
[----:B------:R-:W-:Y:S05]  /*9160*/  WARPSYNC.ALL ;  /* 0x0000000000007948 */ /* 0x000fea0003800000 */
[----:B------:R-:W-:Y:S01]  /*9170*/  BAR.SYNC.DEFER_BLOCKING 0xd, 0xa0 ;  /* 0x0342800000007b1d */ /* 0x000fe20000010000 */
[----:B------:R-:W-:-:S05]  /*9180*/  IMAD.SHL.U32 R6, R6, 0x2000, RZ ;  /* 0x0000200006067824 */ /* 0x000fca00078e00ff */
        /* <DEDUP_REMOVED lines=18> */
.L_x_705:
[----:B------:R-:W-:Y:S05]  /*92b0*/  BSYNC B0 ;  /* 0x0000000000007941 */ /* 0x000fea0003800000 */
.L_x_704:
[----:B------:R-:W-:Y:S06]  /*92c0*/  BAR.SYNC.DEFER_BLOCKING 0xe, 0xa0 ;  /* 0x0382800000007b1d */ /* 0x000fec0000010000 */
[----:B------:R-:W-:Y:S04]  /*92d0*/  BSSY B0, `(.L_x_706) ;  /* 0x0000013000007945 */ /* 0x000fe80003800000 */
[----:B------:R-:W-:Y:S05]  /*92e0*/  @!P0 BRA `(.L_x_707) ;  /* 0x0000000000448947 */ /* 0x000fea0003800000 */
[----:B------:R-:W1:Y:S01]  /*92f0*/  S2UR UR14, SR_CgaCtaId ;  /* 0x00000000000e79c3 */ /* 0x000e620000008800 */
[----:B------:R-:W-:Y:S01]  /*9300*/  R2UR UR5, R6 ;  /* 0x00000000060572ca */ /* 0x000fe200000e0000 */
[----:B------:R-:W-:Y:S01]  /*9310*/  UMOV UR13, 0x400 ;  /* 0x00000400000d7882 */ /* 0x000fe20000000000 */
[----:B------:R-:W-:-:S11]  /*9320*/  ULDC.64 UR6, c[0x0][0x2c0] ;  /* 0x0000b00000067ab9 */ /* 0x000fd60000000a00 */
[----:B------:R-:W-:-:S04]  /*9330*/  UIADD3 UR5, UR5, 0x1000, URZ ;  /* 0x0000100005057890 */ /* 0x000fc8000fffe03f */
[----:B------:R-:W-:-:S04]  /*9340*/  UIADD3 UR15, UP0, UR5, UR8, URZ ;  /* 0x00000008050f7290 */ /* 0x000fc8000ff1e03f */
[----:B------:R-:W-:Y:S02]  /*9350*/  ULEA.HI.X.SX32 UR5, UR5, UR25, 0x1, UP0 ;  /* 0x0000001905057291 */ /* 0x000fe400080f0e3f */
[----:B-1----:R-:W-:Y:S02]  /*9360*/  ULEA UR13, UR14, UR13, 0x18 ;  /* 0x0000000d0e0d7291 */ /* 0x002fe4000f8ec03f */
[----:B------:R-:W-:Y:S02]  /*9370*/  ULEA UR6, UP0, UR15, UR6, 0x2 ;  /* 0x000000060f067291 */ /* 0x000fe4000f80103f */
[----:B------:R-:W-:Y:S02]  /*9380*/  UIADD3 UR13, UR13, 0xc000, URZ ;  /* 0x0000c0000d0d7890 */ /* 0x000fe4000fffe03f */
[----:B------:R-:W-:Y:S01]  /*9390*/  ULEA.HI.X UR7, UR15, UR7, UR5, 0x2, UP0 ;  /* 0x000000070f077291 */ /* 0x000fe200080f1405 */
[----:B------:R-:W-:Y:S02]  /*93a0*/  UMOV UR14, 0x0 ;  /* 0x00000000000e7882 */ /* 0x000fe40000000000 */
[----:B------:R-:W-:Y:S01]  /*93b0*/  UMOV UR5, 0x400 ;  /* 0x0000040000057882 */ /* 0x000fe20000000000 */
[----:B------:R-:W-:-:S05]  /*93c0*/  UMOV UR15, 0x14f00000 ;  /* 0x14f00000000f7882 */ /* 0x000fca0000000000 */
[----:B------:R1:W-:Y:S01]  /*93d0*/  UBLKRED.G.S.ADD.F32.RN [UR6], [UR13], UR5, desc[UR14] ;  /* 0x00000e060d0073bb */ /* 0x0003e200080a1405 */
[----:B------:R0:W-:Y:S01]  /*93e0*/  UTMACMDFLUSH ;  /* 0x00000000000079b7 */ /* 0x0001e20000000000 */
[----:B-1----:R-:W-:-:S04]  /*93f0*/  DEPBAR.LE SB0, 0x1 ;  /* 0x000080400000791a */ /* 0x002fc80000000000 */
.L_x_707:
[----:B------:R-:W-:Y:S05]  /*9400*/  BSYNC B0 ;  /* 0x0000000000007941 */ /* 0x000fea0003800000 */
.L_x_706:
[----:B------:R-:W-:Y:S06]  /*9410*/  BAR.ARV 0xa, 0xa0 ;  /* 0x0282800000007b1d */ /* 0x000fec0000002000 */
[----:B------:R-:W-:Y:S04]  /*9420*/  BSSY B0, `(.L_x_708) ;  /* 0x0000003000007945 */ /* 0x000fe80003800000 */
[----:B------:R-:W-:Y:S05]  /*9430*/  @!P0 BRA `(.L_x_709) ;  /* 0x0000000000048947 */ /* 0x000fea0003800000 */
[----:B------:R-:W-:-:S04]  /*9440*/  DEPBAR.LE SB0, 0x0 ;  /* 0x000080000000791a */ /* 0x000fc80000000000 */
.L_x_709:
[----:B------:R-:W-:Y:S05]  /*9450*/  BSYNC B0 ;  /* 0x0000000000007941 */ /* 0x000fea0003800000 */
.L_x_708:
        /* <DEDUP_REMOVED lines=19> */
.L_x_669:
        /* <DEDUP_REMOVED lines=10> */
.L_x_710:
        /* <DEDUP_REMOVED lines=10> */
.L_x_712:
[----:B------:R-:W3:Y:S02]  /*96d0*/  LDC R5, c[0x0][0x8bc] ;  /* 0x00022f00ff057b82 */ /* 0x000ee40000000800 */
.L_x_711:
[----:B------:R-:W1:Y:S01]  /*96e0*/  S2R R14, SR_CTAID.X ;  /* 0x00000000000e7919 */ /* 0x000e620000002500 */
[----:B------:R-:W-:Y:S02]  /*96f0*/  IMAD.MOV.U32 R0, RZ, RZ, 0x1 ;  /* 0x00000001ff007424 */ /* 0x000fe400078e00ff */
[----:B------:R-:W-:Y:S01]  /*9700*/  IMAD.MOV.U32 R9, RZ, RZ, RZ ;  /* 0x000000ffff097224 */ /* 0x000fe200078e00ff */
[----:B-1----:R-:W-:-:S04]  /*9710*/  SHF.L.U32 R14, R14, 0x7, RZ ;  /* 0x000000070e0e7819 */ /* 0x002fc800000006ff */
[----:B---3-5:R-:W-:-:S04]  /*9720*/  ISETP.GE.AND P0, PT, R14, R5, PT ;  /* 0x000000050e00720c */ /* 0x028fc80003f06270 */
[----:B------:R-:W-:-:S04]  /*9730*/  SEL R8, R7, 0xffffffff, !P0 ;  /* 0xffffffff07087807 */ /* 0x000fc80004000000 */
[----:B------:R-:W-:-:S13]  /*9740*/  ISETP.GE.AND P0, PT, R8, RZ, PT ;  /* 0x000000ff0800720c */ /* 0x000fda0003f06270 */
[----:B------:R-:W-:Y:S05]  /*9750*/  @!P0 BRA `(.L_x_713) ;  /* 0x0000001800848947 */ /* 0x000fea0003800000 */
[----:B------:R-:W1:Y:S08]  /*9760*/  LDC.64 R10, c[0x0][0x770] ;  /* 0x0001dc00ff0a7b82 */ /* 0x000e700000000a00 */
[----:B------:R-:W3:Y:S08]  /*9770*/  LDC.64 R6, c[0x0][0x770] ;  /* 0x0001dc00ff067b82 */ /* 0x000ef00000000a00 */
[----:B------:R-:W2:Y:S01]  /*9780*/  LDC.64 R4, c[0x0][0x778] ;  /* 0x0001de00ff047b82 */ /* 0x000ea20000000a00 */
[----:B-1----:R-:W-:-:S07]  /*9790*/  ISETP.NE.U32.AND P1, PT, R10, RZ, PT ;  /* 0x000000ff0a00720c */ /* 0x002fce0003f25070 */
[----:B----4-:R-:W1:Y:S01]  /*97a0*/  LDC.64 R2, c[0x0][0x780] ;  /* 0x0001e000ff027b82 */ /* 0x010e620000000a00 */
[----:B------:R-:W-:Y:S01]  /*97b0*/  ISETP.NE.AND.EX P1, PT, R11, RZ, PT, P1 ;  /* 0x000000ff0b00720c */ /* 0x000fe20003f25310 */
[----:B---3--:R-:W-:Y:S01]  /*97c0*/  IMAD.WIDE R6, R8, 0x4, R6 ;  /* 0x0000000408067825 */ /* 0x008fe200078e0206 */
[----:B--2---:R-:W-:-:S11]  /*97d0*/  ISETP.NE.U32.AND P0, PT, R4, RZ, PT ;  /* 0x000000ff0400720c */ /* 0x004fd60003f05070 */
[----:B------:R-:W2:Y:S01]  /*97e0*/  @P1 LDG.E R9, desc[UR38][R6.64] ;  /* 0x0000002606091981 */ /* 0x000ea2000c1e1900 */
[----:B------:R-:W-:-:S03]  /*97f0*/  ISETP.NE.AND.EX P0, PT, R5, RZ, PT, P0 ;  /* 0x000000ff0500720c */ /* 0x000fc60003f05300 */
[----:B------:R-:W3:Y:S01]  /*9800*/  @P1 LDG.E R15, desc[UR38][R6.64] ;  /* 0x00000026060f1981 */ /* 0x000ee2000c1e1900 */
[----:B-1----:R-:W-:-:S04]  /*9810*/  ISETP.NE.U32.AND P2, PT, R2, RZ, PT ;  /* 0x000000ff0200720c */ /* 0x002fc80003f45070 */
[----:B------:R-:W-:-:S05]  /*9820*/  ISETP.NE.AND.EX P2, PT, R3, RZ, PT, P2 ;  /* 0x000000ff0300720c */ /* 0x000fca0003f45320 */
[----:B------:R-:W1:Y:S08]  /*9830*/  @P0 LDC.64 R2, c[0x0][0x778] ;  /* 0x0001de00ff020b82 */ /* 0x000e700000000a00 */
[----:B------:R-:W4:Y:S01]  /*9840*/  @P2 LDC.64 R12, c[0x0][0x780] ;  /* 0x0001e000ff0c2b82 */ /* 0x000f220000000a00 */
[----:B------:R-:W-:Y:S01]  /*9850*/  IMAD.MOV.U32 R5, RZ, RZ, RZ ;  /* 0x000000ffff057224 */ /* 0x000fe200078e00ff */
[----:B------:R-:W-:Y:S01]  /*9860*/  ULDC UR4, c[0x0][0x280] ;  /* 0x0000a00000047ab9 */ /* 0x000fe20000000800 */
[----:B-1----:R-:W-:-:S05]  /*9870*/  @P0 IMAD.WIDE R2, R8, 0x4, R2 ;  /* 0x0000000408020825 */ /* 0x002fca00078e0202 */
[----:B------:R4:W5:Y:S01]  /*9880*/  @P0 LDG.E R5, desc[UR38][R2.64] ;  /* 0x0000002602050981 */ /* 0x000962000c1e1900 */
[----:B------:R-:W-:Y:S01]  /*9890*/  MOV R4, UR4 ;  /* 0x0000000400047c02 */ /* 0x000fe20008000f00 */
[----:B----4-:R-:W-:Y:S01]  /*98a0*/  @P2 IMAD.WIDE R2, R8, 0x4, R12 ;  /* 0x0000000408022825 */ /* 0x010fe200078e020c */
[----:B------:R-:W-:-:S04]  /*98b0*/  VOTEU.ANY UP0, P1 ;  /* 0x00000000003f7886 */ /* 0x000fc80000800100 */
[----:B------:R1:W5:Y:S02]  /*98c0*/  @P2 LDG.E R4, desc[UR38][R2.64] ;  /* 0x0000002602042981 */ /* 0x000364000c1e1900 */
[----:B-1----:R-:W-:Y:S01]  /*98d0*/  CS2R R2, SRZ ;  /* 0x0000000000027805 */ /* 0x002fe2000001ff00 */
[----:B--2---:R-:W-:-:S05]  /*98e0*/  @P1 IMAD R9, R8, 0x80, R9 ;  /* 0x0000008008091824 */ /* 0x004fca00078e0209 */
[----:B------:R-:W-:-:S04]  /*98f0*/  @P1 SHF.R.S32.HI R12, RZ, 0x1f, R9 ;  /* 0x0000001fff0c1819 */ /* 0x000fc80000011409 */
[----:B------:R-:W-:-:S04]  /*9900*/  @P1 LEA.HI R12, R12, R9, RZ, 0x7 ;  /* 0x000000090c0c1211 */ /* 0x000fc800078f38ff */
[----:B------:R-:W-:Y:S02]  /*9910*/  @P1 LOP3.LUT R12, R12, 0xffffff80, RZ, 0xc0, !PT ;  /* 0xffffff800c0c1812 */ /* 0x000fe400078ec0ff */
[----:B---3--:R-:W-:Y:S02]  /*9920*/  @P1 R2UR UR4, R15 ;  /* 0x000000000f0412ca */ /* 0x008fe400000e0000 */
[--C-:B------:R-:W-:Y:S01]  /*9930*/  @P1 SHF.R.S32.HI R9, RZ, 0x1f, R12.reuse ;  /* 0x0000001fff091819 */ /* 0x100fe2000001140c */
[----:B------:R-:W-:-:S04]  /*9940*/  @P1 IMAD.MOV.U32 R2, RZ, RZ, R12 ;  /* 0x000000ffff021224 */ /* 0x000fc800078e000c */
[----:B------:R-:W-:Y:S01]  /*9950*/  @P1 IMAD.MOV.U32 R3, RZ, RZ, R9 ;  /* 0x000000ffff031224 */ /* 0x000fe200078e0009 */
[----:B------:R-:W-:Y:S07]  /*9960*/  @P2 BRA `(.L_x_714) ;  /* 0x0000000000102947 */ /* 0x000fee0003800000 */
[----:B------:R-:W-:Y:S05]  /*9970*/  @!P1 BRA `(.L_x_714) ;  /* 0x00000000000c9947 */ /* 0x000fea0003800000 */
[----:B------:R-:W2:Y:S04]  /*9980*/  LDG.E R9, desc[UR38][R6.64] ;  /* 0x0000002606097981 */ /* 0x000ea8000c1e1900 */
[----:B-----5:R-:W2:Y:S02]  /*9990*/  LDG.E R4, desc[UR38][R6.64+0x4] ;  /* 0x0000042606047981 */ /* 0x020ea4000c1e1900 */
[----:B--2---:R-:W-:-:S07]  /*99a0*/  IADD3 R4, -R9, R4, RZ ;  /* 0x0000000409047210 */ /* 0x004fce0007ffe1ff */
.L_x_714:
[----:B-----5:R-:W-:Y:S01]  /*99b0*/  ISETP.GE.AND P1, PT, R4, 0x1, PT ;  /* 0x000000010400780c */ /* 0x020fe20003f26270 */
[----:B------:R-:W-:Y:S01]  /*99c0*/  UMOV UR27, URZ ;  /* 0x0000003f001b7c82 */ /* 0x000fe20008000000 */
[----:B------:R-:W-:Y:S01]  /*99d0*/  @UP0 UMOV UR27, UR4 ;  /* 0x00000004001b0c82 */ /* 0x000fe20008000000 */
[----:B------:R-:W-:-:S10]  /*99e0*/  IMAD.MOV.U32 R9, RZ, RZ, RZ ;  /* 0x000000ffff097224 */ /* 0x000fd400078e00ff */
        /* <DEDUP_REMOVED lines=43> */
[----:B------:R-:W-:-:S04]  /*9ca0*/  IMAD.WIDE.U32 R6, R10, UR20, R6 ;  /* 0x000000140a067c25 */ /* 0x000fc8000f8e0006 */
[----:B------:R-:W-:Y:S02]  /*9cb0*/  IMAD R11, R11, UR20, R2 ;  /* 0x000000140b0b7c24 */ /* 0x000fe4000f8e0202 */
[----:B------:R-:W1:Y:S01]  /*9cc0*/  LDC.64 R2, c[0x0][0x738] ;  /* 0x0001ce00ff027b82 */ /* 0x000e620000000a00 */
[----:B------:R-:W-:Y:S02]  /*9cd0*/  IMAD.MOV.U32 R9, RZ, RZ, RZ ;  /* 0x000000ffff097224 */ /* 0x000fe400078e00ff */
        /* <DEDUP_REMOVED lines=8> */
[----:B-1----:R-:W-:Y:S02]  /*9d60*/  LEA R12, R3, R12, 0x18 ;  /* 0x0000000c030c7211 */ /* 0x002fe400078ec0ff */
[----:B------:R-:W-:Y:S02]  /*9d70*/  MOV R3, 0x1 ;  /* 0x0000000100037802 */ /* 0x000fe40000000f00 */
[----:B--2---:R-:W-:Y:S02]  /*9d80*/  LOP3.LUT R16, R16, 0x7f, RZ, 0xc0, !PT ;  /* 0x0000007f10107812 */ /* 0x004fe400078ec0ff */
[----:B------:R-:W-:-:S02]  /*9d90*/  SHF.L.U32 R3, R3, 0x1f, RZ ;  /* 0x0000001f03037819 */ /* 0x000fc400000006ff */
[----:B------:R-:W-:Y:S02]  /*9da0*/  ISETP.NE.AND P0, PT, R16, RZ, PT ;  /* 0x000000ff1000720c */ /* 0x000fe40003f05270 */
[----:B------:R-:W1:Y:S02]  /*9db0*/  SYNCS.PHASECHK.TRANS64.TRYWAIT P1, [R12+URZ+0x30c20], R3 ;  /* 0x030c20030c0075a7 */ /* 0x000e64000802017f */
[----:B-1----:R-:W-:Y:S09]  /*9dc0*/  @!P1 BRA `(.L_x_716) ;  /* 0x0000001800309947 */ /* 0x002ff20003800000 */
.L_x_753:
[----:B------:R-:W-:Y:S02]  /*9dd0*/  IMAD.IADD R11, R7, 0x1, R11 ;  /* 0x00000001070b7824 */ /* 0x000fe400078e020b */
[----:B------:R-:W-:Y:S01]  /*9de0*/  IMAD.MOV.U32 R10, RZ, RZ, 0x1 ;  /* 0x00000001ff0a7424 */ /* 0x000fe200078e00ff */
[----:B------:R-:W-:Y:S06]  /*9df0*/  @P0 BRA `(.L_x_717) ;  /* 0x0000000000180947 */ /* 0x000fec0003800000 */
[----:B------:R-:W2:Y:S01]  /*9e00*/  S2R R0, SR_TID.X ;  /* 0x0000000000007919 */ /* 0x000ea20000002100 */
[----:B-1----:R-:W-:-:S04]  /*9e10*/  IMAD.MOV.U32 R3, RZ, RZ, 0x4200 ;  /* 0x00004200ff037424 */ /* 0x002fc800078e00ff */
[----:B------:R3:W-:Y:S01]  /*9e20*/  SYNCS.ARRIVE.TRANS64 RZ, [R12+URZ+0x30c10], R3 ;  /* 0x030c10030cff79a7 */ /* 0x0007e2000800003f */
[----:B--2---:R-:W-:-:S13]  /*9e30*/  LOP3.LUT P1, RZ, R0, 0x1f, RZ, 0xc0, !PT ;  /* 0x0000001f00ff7812 */ /* 0x004fda000782c0ff */
[----:B---3--:R-:W-:Y:S05]  /*9e40*/  @!P1 BRA `(.L_x_717) ;  /* 0x0000000000049947 */ /* 0x008fea0003800000 */
[----:B------:R-:W-:Y:S01]  /*9e50*/  BPT.TRAP 0x1 ;  /* 0x000000040000795c */ /* 0x000fe20000300000 */
.L_x_717:
        /* <DEDUP_REMOVED lines=19> */
[----:B-1----:R-:W-:Y:S01]  /*9f90*/  MOV R9, R2 ;  /* 0x0000000200097202 */ /* 0x002fe20000000f00 */
[----:B------:R-:W-:Y:S01]  /*9fa0*/  IMAD.MOV.U32 R8, RZ, RZ, R3 ;  /* 0x000000ffff087224 */ /* 0x000fe200078e0003 */
[----:B------:R-:W-:Y:S01]  /*9fb0*/  UMOV UR19, UR25 ;  /* 0x0000001900137c82 */ /* 0x000fe20008000000 */
[----:B------:R-:W-:Y:S01]  /*9fc0*/  UMOV UR37, UR13 ;  /* 0x0000000d00257c82 */ /* 0x000fe20008000000 */
[----:B------:R-:W-:Y:S01]  /*9fd0*/  IADD3 R0, P1, R9, 0x2f0, RZ ;  /* 0x000002f009007810 */ /* 0x000fe20007f3e0ff */
[----:B------:R-:W-:Y:S01]  /*9fe0*/  UMOV UR34, UR26 ;  /* 0x0000001a00227c82 */ /* 0x000fe20008000000 */
[----:B------:R-:W-:-:S02]  /*9ff0*/  UMOV UR33, UR9 ;  /* 0x0000000900217c82 */ /* 0x000fc40008000000 */
        /* <DEDUP_REMOVED lines=10> */
[----:B------:R-:W-:Y:S01]  /*a0a0*/  R2UR UR41, R0 ;  /* 0x00000000002972ca */ /* 0x000fe200000e0000 */
[----:B------:R-:W-:Y:S01]  /*a0b0*/  IMAD.MOV.U32 R0, RZ, RZ, RZ ;  /* 0x000000ffff007224 */ /* 0x000fe200078e00ff */
[----:B------:R-:W-:-:S09]  /*a0c0*/  ISETP.GE.AND P1, PT, R4, 0x81, PT ;  /* 0x000000810400780c */ /* 0x000fd20003f26270 */
        /* <DEDUP_REMOVED lines=8> */
[C---:B------:R-:W-:Y:S01]  /*a150*/  IADD3 R0, R4.reuse, 0x7f, RZ ;  /* 0x0000007f04007810 */ /* 0x040fe20007ffe0ff */
[----:B------:R-:W-:Y:S01]  /*a160*/  IMAD.MOV.U32 R10, RZ, RZ, 0x1 ;  /* 0x00000001ff0a7424 */ /* 0x000fe200078e00ff */
[----:B------:R-:W-:Y:S02]  /*a170*/  ISETP.GE.AND P1, PT, R4, 0x101, PT ;  /* 0x000001010400780c */ /* 0x000fe40003f26270 */
[----:B------:R-:W-:Y:S02]  /*a180*/  SHF.R.S32.HI R5, RZ, 0x1f, R0 ;  /* 0x0000001fff057819 */ /* 0x000fe40000011400 */
[----:B------:R-:W-:Y:S02]  /*a190*/  MOV R19, RZ ;  /* 0x000000ff00137202 */ /* 0x000fe40000000f00 */
[----:B------:R-:W-:Y:S01]  /*a1a0*/  LEA.HI R5, R5, R0, RZ, 0x7 ;  /* 0x0000000005057211 */ /* 0x000fe200078f38ff */
[----:B------:R-:W-:-:S03]  /*a1b0*/  IMAD.MOV.U32 R0, RZ, RZ, RZ ;  /* 0x000000ffff007224 */ /* 0x000fc600078e00ff */
[----:B------:R-:W-:-:S04]  /*a1c0*/  LEA.HI.SX32 R5, R5, 0xffffffff, 0x19 ;  /* 0xffffffff05057811 */ /* 0x000fc800078fcaff */
[----:B------:R-:W-:Y:S01]  /*a1d0*/  VIMNMX R17, R5, 0x1, !PT ;  /* 0x0000000105117848 */ /* 0x000fe20007fe0100 */
[----:B------:R-:W-:-:S03]  /*a1e0*/  IMAD.MOV.U32 R5, RZ, RZ, RZ ;  /* 0x000000ffff057224 */ /* 0x000fc600078e00ff */
[----:B------:R-:W-:Y:S02]  /*a1f0*/  LOP3.LUT R18, R17, 0x1, RZ, 0xc0, !PT ;  /* 0x0000000111127812 */ /* 0x000fe400078ec0ff */
[----:B-1----:R-:W-:Y:S01]  /*a200*/  LOP3.LUT R20, R13, 0x1f, RZ, 0xc0, !PT ;  /* 0x0000001f0d147812 */ /* 0x002fe200078ec0ff */
[----:B------:R-:W-:Y:S06]  /*a210*/  @!P1 BRA `(.L_x_719) ;  /* 0x0000000800109947 */ /* 0x000fec0003800000 */
[----:B------:R-:W-:Y:S02]  /*a220*/  IMAD.IADD R17, R17, 0x1, -R18 ;  /* 0x0000000111117824 */ /* 0x000fe400078e0a12 */
[----:B------:R-:W-:Y:S02]  /*a230*/  IMAD.MOV.U32 R19, RZ, RZ, RZ ;  /* 0x000000ffff137224 */ /* 0x000fe400078e00ff */
[----:B------:R-:W-:-:S07]  /*a240*/  IMAD.MOV.U32 R10, RZ, RZ, 0x1 ;  /* 0x00000001ff0a7424 */ /* 0x000fce00078e00ff */
.L_x_728:
[----:B------:R-:W-:-:S04]  /*a250*/  SHF.L.U32 R21, R10, 0x1f, RZ ;  /* 0x0000001f0a157819 */ /* 0x000fc800000006ff */
[----:B-1----:R-:W1:Y:S02]  /*a260*/  SYNCS.PHASECHK.TRANS64.TRYWAIT P1, [R12+URZ+0x30c40], R21 ;  /* 0x030c40150c0075a7 */ /* 0x002e64000802017f */
[----:B-12--5:R-:W-:Y:S05]  /*a270*/  @!P1 BRA `(.L_x_720) ;  /* 0x0000001400189947 */ /* 0x026fea0003800000 */
.L_x_754:
[----:B------:R-:W-:Y:S05]  /*a280*/  @P0 BRA `(.L_x_721) ;  /* 0x0000000000140947 */ /* 0x000fea0003800000 */
[----:B------:R-:W-:Y:S02]  /*a290*/  ISETP.NE.AND P1, PT, R20, RZ, PT ;  /* 0x000000ff1400720c */ /* 0x000fe40003f25270 */
[----:B------:R-:W-:-:S04]  /*a2a0*/  MOV R3, 0x4200 ;  /* 0x0000420000037802 */ /* 0x000fc80000000f00 */
[----:B------:R2:W-:Y:S07]  /*a2b0*/  SYNCS.ARRIVE.TRANS64 RZ, [R12+URZ+0x30c30], R3 ;  /* 0x030c30030cff79a7 */ /* 0x0005ee000800003f */
[----:B------:R-:W-:Y:S05]  /*a2c0*/  @!P1 BRA `(.L_x_721) ;  /* 0x0000000000049947 */ /* 0x000fea0003800000 */
[----:B------:R-:W-:Y:S01]  /*a2d0*/  BPT.TRAP 0x1 ;  /* 0x000000040000795c */ /* 0x000fe20000300000 */
.L_x_721:
        /* <DEDUP_REMOVED lines=18> */
[----:B---3--:R-:W-:Y:S02]  /*a400*/  IMAD.MOV.U32 R9, RZ, RZ, R4 ;  /* 0x000000ffff097224 */ /* 0x008fe400078e0004 */
[----:B------:R-:W-:Y:S01]  /*a410*/  IMAD.MOV.U32 R8, RZ, RZ, R5 ;  /* 0x000000ffff087224 */ /* 0x000fe200078e0005 */
[----:B------:R-:W-:Y:S02]  /*a420*/  LEA.HI.X R2, R2, R15, R3, 0x2, P2 ;  /* 0x0000000f02027211 */ /* 0x000fe400010f1403 */
[----:B------:R-:W-:Y:S02]  /*a430*/  IADD3 R4, P1, R9, 0x1f0, RZ ;  /* 0x000001f009047810 */ /* 0x000fe40007f3e0ff */
[----:B------:R-:W-:-:S02]  /*a440*/  R2UR UR9, R2 ;  /* 0x00000000020972ca */ /* 0x000fc400000e0000 */
[----:B------:R-:W-:Y:S02]  /*a450*/  IADD3.X R5, RZ, R8, RZ, P1, !PT ;  /* 0x00000008ff057210 */ /* 0x000fe40000ffe4ff */
[----:B------:R-:W-:Y:S02]  /*a460*/  R2UR UR14, R4 ;  /* 0x00000000040e72ca */ /* 0x000fe400000e0000 */
[----:B------:R-:W-:-:S13]  /*a470*/  R2UR UR15, R5 ;  /* 0x00000000050f72ca */ /* 0x000fda00000e0000 */
[----:B------:R2:W-:Y:S01]  /*a480*/  UTMALDG.4D [UR16], [UR14], desc[UR22] ;  /* 0x000016100e0075b4 */ /* 0x0005e20008019000 */
[----:B------:R2:W-:Y:S01]  /*a490*/  UBLKCP.S.G [UR6], [UR8], UR10 ;  /* 0x00000006080073ba */ /* 0x0005e2000800020a */
[----:B------:R-:W3:Y:S02]  /*a4a0*/  SYNCS.PHASECHK.TRANS64.TRYWAIT P1, [R12+URZ+0x30c28], R21 ;  /* 0x030c28150c0075a7 */ /* 0x000ee4000802017f */
[----:B--23--:R-:W-:Y:S05]  /*a4b0*/  @!P1 BRA `(.L_x_722) ;  /* 0x00000010009c9947 */ /* 0x00cfea0003800000 */
.L_x_755:
[----:B------:R-:W-:Y:S05]  /*a4c0*/  @P0 BRA `(.L_x_723) ;  /* 0x0000000000140947 */ /* 0x000fea0003800000 */
[----:B------:R-:W-:Y:S01]  /*a4d0*/  ISETP.NE.AND P1, PT, R20, RZ, PT ;  /* 0x000000ff1400720c */ /* 0x000fe20003f25270 */
[----:B------:R-:W-:-:S04]  /*a4e0*/  IMAD.MOV.U32 R2, RZ, RZ, 0x4200 ;  /* 0x00004200ff027424 */ /* 0x000fc800078e00ff */
[----:B------:R3:W-:Y:S08]  /*a4f0*/  SYNCS.ARRIVE.TRANS64 RZ, [R12+URZ+0x30c18], R2 ;  /* 0x030c18020cff79a7 */ /* 0x0007f0000800003f */
[----:B------:R-:W-:Y:S05]  /*a500*/  @!P1 BRA `(.L_x_723) ;  /* 0x0000000000049947 */ /* 0x000fea0003800000 */
[----:B------:R-:W-:Y:S01]  /*a510*/  BPT.TRAP 0x1 ;  /* 0x000000040000795c */ /* 0x000fe20000300000 */
.L_x_723:
[----:B------:R-:W-:Y:S01]  /*a520*/  VIADD R16, R16, 0x80 ;  /* 0x0000008010107836 */ /* 0x000fe20000000000 */
[----:B------:R-:W-:Y:S01]  /*a530*/  R2UR UR17, R12 ;  /* 0x000000000c1172ca */ /* 0x000fe200000e0000 */
[----:B------:R-:W-:Y:S01]  /*a540*/  UMOV UR22, 0x0 ;  /* 0x0000000000167882 */ /* 0x000fe20000000000 */
[----:B---3--:R-:W-:Y:S01]  /*a550*/  IADD3 R2, P1, R9, 0xf0, RZ ;  /* 0x000000f009027810 */ /* 0x008fe20007f3e0ff */
[----:B------:R-:W-:Y:S01]  /*a560*/  UMOV UR23, 0x14f00000 ;  /* 0x14f0000000177882 */ /* 0x000fe20000000000 */
[C---:B------:R-:W-:Y:S01]  /*a570*/  R2UR UR6, R16.reuse ;  /* 0x00000000100672ca */ /* 0x040fe200000e0000 */
[----:B------:R-:W-:Y:S01]  /*a580*/  UMOV UR18, URZ ;  /* 0x0000003f00127c82 */ /* 0x000fe20008000000 */
[----:B------:R-:W-:Y:S01]  /*a590*/  IADD3 R13, R16, UR27, RZ ;  /* 0x0000001b100d7c10 */ /* 0x000fe2000fffe0ff */
[----:B------:R-:W-:Y:S01]  /*a5a0*/  IMAD.X R3, RZ, RZ, R8, P1 ;  /* 0x000000ffff037224 */ /* 0x000fe200008e0608 */
[----:B------:R-:W-:Y:S01]  /*a5b0*/  R2UR UR14, R2 ;  /* 0x00000000020e72ca */ /* 0x000fe200000e0000 */
[----:B------:R-:W-:Y:S01]  /*a5c0*/  UMOV UR10, 0x20 ;  /* 0x00000020000a7882 */ /* 0x000fe20000000000 */
[----:B------:R-:W-:-:S02]  /*a5d0*/  R2UR UR19, R13 ;  /* 0x000000000d1372ca */ /* 0x000fc400000e0000 */
        /* <DEDUP_REMOVED lines=10> */
.L_x_756:
[----:B-123--:R-:W-:Y:S01]  /*a680*/  SHF.R.S32.HI R21, RZ, 0x1f, R16 ;  /* 0x0000001fff157819 */ /* 0x00efe20000011410 */
[----:B------:R-:W-:Y:S06]  /*a690*/  @P0 BRA `(.L_x_725) ;  /* 0x00000000001c0947 */ /* 0x000fec0003800000 */
[----:B------:R1:W-:Y:S02]  /*a6a0*/  STL [R1+0x20], R0 ;  /* 0x0000200001007387 */ /* 0x0003e40000100800 */
[----:B-1----:R-:W-:-:S04]  /*a6b0*/  IMAD.MOV.U32 R0, RZ, RZ, 0x4200 ;  /* 0x00004200ff007424 */ /* 0x002fc800078e00ff */
[----:B------:R1:W-:Y:S02]  /*a6c0*/  SYNCS.ARRIVE.TRANS64 RZ, [R12+URZ+0x30c38], R0 ;  /* 0x030c38000cff79a7 */ /* 0x0003e4000800003f */
[----:B-1----:R1:W5:Y:S01]  /*a6d0*/  LDL.LU R0, [R1+0x20] ;  /* 0x0000200001007983 */ /* 0x0023620000300800 */
[----:B------:R-:W-:-:S13]  /*a6e0*/  ISETP.NE.AND P1, PT, R20, RZ, PT ;  /* 0x000000ff1400720c */ /* 0x000fda0003f25270 */
[----:B-1----:R-:W-:Y:S05]  /*a6f0*/  @!P1 BRA `(.L_x_725) ;  /* 0x0000000000049947 */ /* 0x002fea0003800000 */
[----:B------:R-:W-:Y:S01]  /*a700*/  BPT.TRAP 0x1 ;  /* 0x000000040000795c */ /* 0x000fe20000300000 */
.L_x_725:
        /* <DEDUP_REMOVED lines=24> */
.L_x_758:
[----:B------:R-:W-:Y:S05]  /*a890*/  @P0 BRA `(.L_x_727) ;  /* 0x0000000000140947 */ /* 0x000fea0003800000 */
[----:B------:R-:W-:Y:S01]  /*a8a0*/  ISETP.NE.AND P1, PT, R20, RZ, PT ;  /* 0x000000ff1400720c */ /* 0x000fe20003f25270 */
[----:B-1----:R-:W-:-:S04]  /*a8b0*/  IMAD.MOV.U32 R5, RZ, RZ, 0x4200 ;  /* 0x00004200ff057424 */ /* 0x002fc800078e00ff */
[----:B------:R2:W-:Y:S08]  /*a8c0*/  SYNCS.ARRIVE.TRANS64 RZ, [R12+URZ+0x30c10], R5 ;  /* 0x030c10050cff79a7 */ /* 0x0005f0000800003f */
[----:B------:R-:W-:Y:S05]  /*a8d0*/  @!P1 BRA `(.L_x_727) ;  /* 0x0000000000049947 */ /* 0x000fea0003800000 */
[----:B------:R-:W-:Y:S01]  /*a8e0*/  BPT.TRAP 0x1 ;  /* 0x000000040000795c */ /* 0x000fe20000300000 */
.L_x_727:
        /* <DEDUP_REMOVED lines=23> */
.L_x_719:
[----:B------:R-:W-:-:S13]  /*aa60*/  ISETP.NE.AND P1, PT, R18, RZ, PT ;  /* 0x000000ff1200720c */ /* 0x000fda0003f25270 */
[----:B------:R-:W-:Y:S05]  /*aa70*/  @!P1 BRA `(.L_x_718) ;  /* 0x0000000000f89947 */ /* 0x000fea0003800000 */
[----:B------:R-:W-:-:S04]  /*aa80*/  SHF.L.U32 R13, R10, 0x1f, RZ ;  /* 0x0000001f0a0d7819 */ /* 0x000fc800000006ff */
[----:B------:R-:W1:Y:S02]  /*aa90*/  SYNCS.PHASECHK.TRANS64.TRYWAIT P1, [R12+URZ+0x30c40], R13 ;  /* 0x030c400d0c0075a7 */ /* 0x000e64000802017f */
[----:B-1----:R-:W-:Y:S05]  /*aaa0*/  @!P1 BRA `(.L_x_729) ;  /* 0x0000000c00609947 */ /* 0x002fea0003800000 */
.L_x_759:
[----:B------:R-:W-:Y:S05]  /*aab0*/  @P0 BRA `(.L_x_730) ;  /* 0x0000000000140947 */ /* 0x000fea0003800000 */
[----:B------:R-:W-:Y:S01]  /*aac0*/  ISETP.NE.AND P1, PT, R20, RZ, PT ;  /* 0x000000ff1400720c */ /* 0x000fe20003f25270 */
[----:B------:R-:W-:-:S04]  /*aad0*/  IMAD.MOV.U32 R5, RZ, RZ, 0x4200 ;  /* 0x00004200ff057424 */ /* 0x000fc800078e00ff */
[----:B------:R2:W-:Y:S08]  /*aae0*/  SYNCS.ARRIVE.TRANS64 RZ, [R12+URZ+0x30c30], R5 ;  /* 0x030c30050cff79a7 */ /* 0x0005f0000800003f */
[----:B------:R-:W-:Y:S05]  /*aaf0*/  @!P1 BRA `(.L_x_730) ;  /* 0x0000000000049947 */ /* 0x000fea0003800000 */
[----:B------:R-:W-:Y:S01]  /*ab00*/  BPT.TRAP 0x1 ;  /* 0x000000040000795c */ /* 0x000fe20000300000 */
.L_x_730:
[----:B--2---:R-:W2:Y:S01]  /*ab10*/  LDC.64 R4, c[0x0][0x728] ;  /* 0x0001ca00ff047b82 */ /* 0x004ea20000000a00 */
[----:B------:R-:W-:Y:S01]  /*ab20*/  SHF.L.U32 R19, R19, 0x7, RZ ;  /* 0x0000000713137819 */ /* 0x000fe200000006ff */
[----:B------:R-:W-:Y:S01]  /*ab30*/  UMOV UR8, 0x0 ;  /* 0x0000000000087882 */ /* 0x000fe20000000000 */
[----:B------:R-:W-:Y:S01]  /*ab40*/  R2UR UR14, R12 ;  /* 0x000000000c0e72ca */ /* 0x000fe200000e0000 */
[----:B------:R-:W-:Y:S01]  /*ab50*/  UMOV UR9, 0x14f00000 ;  /* 0x14f0000000097882 */ /* 0x000fe20000000000 */
[C---:B-----5:R-:W-:Y:S01]  /*ab60*/  IADD3 R0, P1, R19.reuse, R6, RZ ;  /* 0x0000000613007210 */ /* 0x060fe20007f3e0ff */
[----:B------:R-:W-:Y:S01]  /*ab70*/  UMOV UR18, URZ ;  /* 0x0000003f00127c82 */ /* 0x000fe20008000000 */
[----:B------:R-:W-:Y:S01]  /*ab80*/  R2UR UR19, R19 ;  /* 0x00000000131372ca */ /* 0x000fe200000e0000 */
[----:B------:R-:W-:-:S08]  /*ab90*/  UMOV UR10, 0x20 ;  /* 0x00000020000a7882 */ /* 0x000fd00000000000 */
[----:B------:R-:W-:Y:S02]  /*aba0*/  UIADD3 UR16, UR14, 0x18000, URZ ;  /* 0x000180000e107890 */ /* 0x000fe4000fffe03f */
[----:B------:R-:W-:Y:S02]  /*abb0*/  UIADD3 UR17, UR14, 0x30c30, URZ ;  /* 0x00030c300e117890 */ /* 0x000fe4000fffe03f */
[----:B------:R-:W-:Y:S02]  /*abc0*/  UIADD3 UR19, UR19, UR27, URZ ;  /* 0x0000001b13137290 */ /* 0x000fe4000fffe03f */
[----:B------:R-:W-:Y:S01]  /*abd0*/  UIADD3 UR14, UR14, 0x20400, URZ ;  /* 0x000204000e0e7890 */ /* 0x000fe2000fffe03f */
        /* <DEDUP_REMOVED lines=14> */
.L_x_760:
[----:B------:R-:W-:Y:S05]  /*acc0*/  @P0 BRA `(.L_x_732) ;  /* 0x0000000000140947 */ /* 0x000fea0003800000 */
[----:B------:R-:W-:Y:S01]  /*acd0*/  ISETP.NE.AND P0, PT, R20, RZ, PT ;  /* 0x000000ff1400720c */ /* 0x000fe20003f05270 */
[----:B------:R-:W-:-:S04]  /*ace0*/  IMAD.MOV.U32 R5, RZ, RZ, 0x4200 ;  /* 0x00004200ff057424 */ /* 0x000fc800078e00ff */
[----:B------:R3:W-:Y:S08]  /*acf0*/  SYNCS.ARRIVE.TRANS64 RZ, [R12+URZ+0x30c18], R5 ;  /* 0x030c18050cff79a7 */ /* 0x0007f0000800003f */
[----:B------:R-:W-:Y:S05]  /*ad00*/  @!P0 BRA `(.L_x_732) ;  /* 0x0000000000048947 */ /* 0x000fea0003800000 */
[----:B------:R-:W-:Y:S01]  /*ad10*/  BPT.TRAP 0x1 ;  /* 0x000000040000795c */ /* 0x000fe20000300000 */
.L_x_732:
        /* <DEDUP_REMOVED lines=13> */
[----:B---3--:R-:W-:Y:S01]  /*adf0*/  MOV R5, UR6 ;  /* 0x0000000600057c02 */ /* 0x008fe20008000f00 */
[----:B------:R-:W-:Y:S02]  /*ae00*/  UIADD3 UR19, UR6, UR27, URZ ;  /* 0x0000001b06137290 */ /* 0x000fe4000fffe03f */
[----:B------:R-:W-:-:S03]  /*ae10*/  UIMAD.WIDE UR8, UR6, 0x4, UR4 ;  /* 0x00000004060878a5 */ /* 0x000fc6000f8e0204 */
[----:B------:R-:W-:-:S04]  /*ae20*/  UMOV UR15, UR17 ;  /* 0x00000011000f7c82 */ /* 0x000fc80008000000 */
[----:B------:R3:W-:Y:S02]  /*ae30*/  UTMALDG.4D [UR16], [UR22], desc[UR24] ;  /* 0x00001810160075b4 */ /* 0x0007e40008019000 */
[----:B------:R3:W-:Y:S02]  /*ae40*/  UBLKCP.S.G [UR14], [UR8], UR7 ;  /* 0x0000000e080073ba */ /* 0x0007e40008000207 */
[----:B---3--:R-:W-:Y:S01]  /*ae50*/  NOP ;  /* 0x0000000000007918 */ /* 0x008fe20000000000 */
.L_x_718:
[----:B------:R-:W3:Y:S01]  /*ae60*/  S2R R2, SR_TID.X ;  /* 0x0000000000027919 */ /* 0x000ee20000002100 */
[----:B-12--5:R-:W-:Y:S01]  /*ae70*/  IMAD R13, R0, 0x8, R12 ;  /* 0x00000008000d7824 */ /* 0x026fe200078e020c */
[----:B---3--:R-:W-:Y:S02]  /*ae80*/  LOP3.LUT R3, R2, 0x7f, RZ, 0xc0, !PT ;  /* 0x0000007f02037812 */ /* 0x008fe400078ec0ff */
[----:B------:R-:W-:Y:S02]  /*ae90*/  SHF.L.U32 R2, R10, 0x1f, RZ ;  /* 0x0000001f0a027819 */ /* 0x000fe400000006ff */
[----:B------:R-:W-:Y:S02]  /*aea0*/  ISETP.NE.AND P1, PT, R3, RZ, PT ;  /* 0x000000ff0300720c */ /* 0x000fe40003f25270 */
[----:B------:R-:W1:Y:S02]  /*aeb0*/  SYNCS.PHASECHK.TRANS64.TRYWAIT P0, [R13+URZ+0x30c40], R2 ;  /* 0x030c40020d0075a7 */ /* 0x000e64000800017f */
[----:B-1----:R-:W-:Y:S09]  /*aec0*/  @!P0 BRA `(.L_x_733) ;  /* 0x0000000800808947 */ /* 0x002ff20003800000 */
.L_x_761:
[----:B------:R-:W-:Y:S05]  /*aed0*/  @P1 BRA `(.L_x_734) ;  /* 0x0000000000181947 */ /* 0x000fea0003800000 */
[----:B------:R-:W2:Y:S01]  /*aee0*/  S2R R3, SR_TID.X ;  /* 0x0000000000037919 */ /* 0x000ea20000002100 */
[----:B-1----:R-:W-:-:S04]  /*aef0*/  IMAD.MOV.U32 R2, RZ, RZ, 0x4200 ;  /* 0x00004200ff027424 */ /* 0x002fc800078e00ff */
[----:B------:R3:W-:Y:S01]  /*af00*/  SYNCS.ARRIVE.TRANS64 RZ, [R13+URZ+0x30c30], R2 ;  /* 0x030c30020dff79a7 */ /* 0x0007e2000800003f */
[----:B--2---:R-:W-:-:S13]  /*af10*/  LOP3.LUT P0, RZ, R3, 0x1f, RZ, 0xc0, !PT ;  /* 0x0000001f03ff7812 */ /* 0x004fda000780c0ff */
[----:B---3--:R-:W-:Y:S05]  /*af20*/  @!P0 BRA `(.L_x_734) ;  /* 0x0000000000048947 */ /* 0x008fea0003800000 */
[----:B------:R-:W-:Y:S01]  /*af30*/  BPT.TRAP 0x1 ;  /* 0x000000040000795c */ /* 0x000fe20000300000 */
.L_x_734:
        /* <DEDUP_REMOVED lines=34> */
.L_x_715:
[----:B------:R-:W-:Y:S05]  /*b160*/  BSYNC B0 ;  /* 0x0000000000007941 */ /* 0x000fea0003800000 */
.L_x_713:
[----:B------:R-:W-:-:S03]  /*b170*/  UMOV UR6, 0xffffffff ;  /* 0xffffffff00067882 */ /* 0x000fc60000000000 */
[----:B------:R-:W-:Y:S05]  /*b180*/  BRA.DIV UR6, `(.L_x_735) ;  /* 0x0000000606e47947 */ /* 0x000fea000b800000 */
[----:B------:R-:W-:-:S13]  /*b190*/  ELECT P6, URZ, PT ;  /* 0x00000000003f782f */ /* 0x000fda00038c0000 */
.L_x_764:
[----:B------:R-:W-:Y:S05]  /*b1a0*/  @!P6 BRA `(.L_x_614) ;  /* 0x000000000084e947 */ /* 0x000fea0003800000 */
[----:B----4-:R-:W3:Y:S02]  /*b1b0*/  LDL.LU R2, [R1] ;  /* 0x0000000001027983 */ /* 0x010ee40000300800 */
[----:B---3--:R-:W-:-:S04]  /*b1c0*/  LOP3.LUT R2, R2, 0x2, RZ, 0xfc, !PT ;  /* 0x0000000202027812 */ /* 0x008fc800078efcff */
[----:B------:R-:W-:-:S13]  /*b1d0*/  ISETP.NE.AND P2, PT, R2, 0x3, PT ;  /* 0x000000030200780c */ /* 0x000fda0003f45270 */
[----:B------:R-:W-:Y:S05]  /*b1e0*/  @!P2 BRA `(.L_x_736) ;  /* 0x000000000004a947 */ /* 0x000fea0003800000 */
[----:B--2---:R-:W-:Y:S01]  /*b1f0*/  BPT.TRAP 0x1 ;  /* 0x000000040000795c */ /* 0x004fe20000300000 */
.L_x_736:
        /* <DEDUP_REMOVED lines=15> */
.L_x_765:
[----:B------:R-:W3:Y:S02]  /*b2f0*/  SYNCS.PHASECHK.TRANS64.TRYWAIT P0, [R11+URZ], R2 ;  /* 0x000000020b0075a7 */ /* 0x000ee4000800017f */
[----:B---3--:R-:W-:Y:S05]  /*b300*/  @!P0 BRA `(.L_x_738) ;  /* 0x0000000400b88947 */ /* 0x008fea0003800000 */
.L_x_766:
[----:B------:R-:W-:Y:S05]  /*b310*/  @!P2 BRA `(.L_x_739) ;  /* 0x000000000004a947 */ /* 0x000fea0003800000 */
[----:B--2---:R-:W-:Y:S01]  /*b320*/  BPT.TRAP 0x1 ;  /* 0x000000040000795c */ /* 0x004fe20000300000 */
.L_x_739:
[----:B------:R-:W-:-:S04]  /*b330*/  VIADD R0, R6, 0x30c40 ;  /* 0x00030c4006007836 */ /* 0x000fc80000000000 */
[----:B------:R-:W-:-:S04]  /*b340*/  IMAD R9, R9, 0x8, R0 ;  /* 0x0000000809097824 */ /* 0x000fc800078e0200 */
[----:B------:R-:W4:Y:S02]  /*b350*/  SYNCS.PHASECHK.TRANS64.TRYWAIT P0, [R9+URZ], R4 ;  /* 0x00000004090075a7 */ /* 0x000f24000800017f */
[----:B----4-:R-:W-:Y:S05]  /*b360*/  @!P0 BRA `(.L_x_740) ;  /* 0x0000000400b48947 */ /* 0x010fea0003800000 */
.L_x_767:
[----:B------:R-:W-:-:S07]  /*b370*/  LEA R3, R3, R0, 0x3 ;  /* 0x0000000003037211 */ /* 0x000fce00078e18ff */
.L_x_741:
[----:B------:R1:W1:Y:S02]  /*b380*/  SYNCS.PHASECHK.TRANS64.TRYWAIT P0, [R3+URZ], R2 ;  /* 0x00000002030075a7 */ /* 0x000264000800017f */
[----:B-1----:R-:W-:Y:S05]  /*b390*/  @!P0 NANOSLEEP.SYNCS 0x989680 ;  /* 0x009896800000895d */ /* 0x002fea0003900000 */
[----:B------:R-:W1:Y:S02]  /*b3a0*/  @!P0 SYNCS.PHASECHK.TRANS64 P0, [R3+URZ], R2 ;  /* 0x00000002030085a7 */ /* 0x000e64000800007f */
[----:B-1----:R-:W-:Y:S05]  /*b3b0*/  @!P0 BRA `(.L_x_741) ;  /* 0xfffffffc00f08947 */ /* 0x002fea000383ffff */
.L_x_614:
[----:B--2---:R-:W-:Y:S05]  /*b3c0*/  BSYNC B6 ;  /* 0x0000000000067941 */ /* 0x004fea0003800000 */
.L_x_608:
[----:B------:R-:W-:Y:S05]  /*b3d0*/  EXIT ;  /* 0x000000000000794d */ /* 0x000fea0003800000 */
.L_x_624:
[----:B------:R-:W-:Y:S01]  /*b3e0*/  IMAD.MOV.U32 R12, RZ, RZ, RZ ;  /* 0x000000ffff0c7224 */ /* 0x000fe200078e00ff */
[----:B------:R-:W-:Y:S01]  /*b3f0*/  MOV R15, 0xffffffff ;  /* 0xffffffff000f7802 */ /* 0x000fe20000000f00 */
[----:B------:R-:W-:-:S07]  /*b400*/  IMAD.MOV.U32 R11, RZ, RZ, 0x1f ;  /* 0x0000001fff0b7424 */ /* 0x000fce00078e00ff */
[----:B------:R-:W-:Y:S05]  /*b410*/  WARPSYNC.COLLECTIVE R15, `(.L_x_742) ;  /* 0x000000000f087348 */ /* 0x000fea0003c00000 */
[----:B------:R1:W2:Y:S02]  /*b420*/  SHFL.IDX P6, R14, R13, R12, R11 ;  /* 0x0000000c0d0e7389 */ /* 0x0002a400000c000b */
[----:B-12---:R-:W-:Y:S01]  /*b430*/  ENDCOLLECTIVE ;  /* 0x000000000000791b */ /* 0x006fe20003800000 */
.L_x_742:
[----:B------:R-:W-:Y:S05]  /*b440*/  BRA `(.L_x_743) ;  /* 0xffffff5c004c7947 */ /* 0x000fea000383ffff */
.L_x_626:
[----:B--2---:R2:W3:Y:S02]  /*b450*/  SYNCS.PHASECHK.TRANS64.TRYWAIT P0, [R2+URZ+0x30c00], R17 ;  /* 0x030c0011020075a7 */ /* 0x0044e4000800017f */
[----:B---3--:R-:W-:Y:S05]  /*b460*/  @!P0 NANOSLEEP.SYNCS 0x989680 ;  /* 0x009896800000895d */ /* 0x008fea0003900000 */
[----:B------:R-:W3:Y:S02]  /*b470*/  @!P0 SYNCS.PHASECHK.TRANS64 P0, [R2+URZ+0x30c00], R17 ;  /* 0x030c0011020085a7 */ /* 0x000ee4000800007f */
[----:B---3--:R-:W-:Y:S05]  /*b480*/  @!P0 BRA `(.L_x_626) ;  /* 0xfffffffc00f08947 */ /* 0x008fea000383ffff */
[----:B------:R-:W-:Y:S05]  /*b490*/  BRA `(.L_x_625) ;  /* 0xffffff5c00b07947 */ /* 0x000fea000383ffff */
.L_x_630:
[----:B--2---:R2:W3:Y:S02]  /*b4a0*/  SYNCS.PHASECHK.TRANS64.TRYWAIT P1, [R25+URZ+0x30c10], R22 ;  /* 0x030c1016190075a7 */ /* 0x0044e4000802017f */
[----:B---3--:R-:W-:Y:S05]  /*b4b0*/  @!P1 NANOSLEEP.SYNCS 0x989680 ;  /* 0x009896800000995d */ /* 0x008fea0003900000 */
[----:B------:R-:W3:Y:S02]  /*b4c0*/  @!P1 SYNCS.PHASECHK.TRANS64 P1, [R25+URZ+0x30c10], R22 ;  /* 0x030c1016190095a7 */ /* 0x000ee4000802007f */
[----:B---3--:R-:W-:Y:S05]  /*b4d0*/  @!P1 BRA `(.L_x_630) ;  /* 0xfffffffc00f09947 */ /* 0x008fea000383ffff */
[----:B------:R-:W-:Y:S05]  /*b4e0*/  BRA `(.L_x_629) ;  /* 0xffffff6400907947 */ /* 0x000fea000383ffff */
.L_x_634:
[----:B------:R1:W1:Y:S02]  /*b4f0*/  SYNCS.PHASECHK.TRANS64.TRYWAIT P1, [R25+URZ+0x30c30], R22 ;  /* 0x030c3016190075a7 */ /* 0x000264000802017f */
[----:B-1----:R-:W-:Y:S05]  /*b500*/  @!P1 NANOSLEEP.SYNCS 0x989680 ;  /* 0x009896800000995d */ /* 0x002fea0003900000 */
[----:B------:R-:W1:Y:S02]  /*b510*/  @!P1 SYNCS.PHASECHK.TRANS64 P1, [R25+URZ+0x30c30], R22 ;  /* 0x030c3016190095a7 */ /* 0x000e64000802007f */
[----:B-1----:R-:W-:Y:S05]  /*b520*/  @!P1 BRA `(.L_x_634) ;  /* 0xfffffffc00f09947 */ /* 0x002fea000383ffff */
[----:B------:R-:W-:Y:S05]  /*b530*/  BRA `(.L_x_633) ;  /* 0xffffff6800a47947 */ /* 0x000fea000383ffff */
.L_x_678:
[----:B------:R-:W-:Y:S01]  /*b540*/  BSSY B0, `(.L_x_744) ;  /* 0x0000005000007945 */ /* 0x000fe20003800000 */
[----:B------:R-:W-:-:S07]  /*b550*/  IMAD.MOV.U32 R15, RZ, RZ, -0x1 ;  /* 0xffffffffff0f7424 */ /* 0x000fce00078e00ff */
[----:B------:R-:W-:Y:S05]  /*b560*/  WARPSYNC.COLLECTIVE R15, `(.L_x_745) ;  /* 0x000000000f087348 */ /* 0x000fea0003c00000 */
[----:B------:R-:W-:Y:S01]  /*b570*/  NOP ;  /* 0x0000000000007918 */ /* 0x000fe20000000000 */
[----:B------:R-:W-:Y:S01]  /*b580*/  ENDCOLLECTIVE ;  /* 0x000000000000791b */ /* 0x000fe20003800000 */
.L_x_745:
[----:B------:R-:W-:Y:S05]  /*b590*/  BSYNC B0 ;  /* 0x0000000000007941 */ /* 0x000fea0003800000 */
.L_x_744:
[----:B------:R-:W-:Y:S05]  /*b5a0*/  BRA `(.L_x_746) ;  /* 0xffffffd0007c7947 */ /* 0x000fea000383ffff */
.L_x_690:
[----:B------:R-:W-:Y:S01]  /*b5b0*/  BSSY B0, `(.L_x_747) ;  /* 0x0000005000007945 */ /* 0x000fe20003800000 */
[----:B------:R-:W-:-:S07]  /*b5c0*/  IMAD.MOV.U32 R15, RZ, RZ, -0x1 ;  /* 0xffffffffff0f7424 */ /* 0x000fce00078e00ff */
[----:B------:R-:W-:Y:S05]  /*b5d0*/  WARPSYNC.COLLECTIVE R15, `(.L_x_748) ;  /* 0x000000000f087348 */ /* 0x000fea0003c00000 */
[----:B------:R-:W-:Y:S01]  /*b5e0*/  NOP ;  /* 0x0000000000007918 */ /* 0x000fe20000000000 */
[----:B------:R-:W-:Y:S01]  /*b5f0*/  ENDCOLLECTIVE ;  /* 0x000000000000791b */ /* 0x000fe20003800000 */
.L_x_748:
[----:B------:R-:W-:Y:S05]  /*b600*/  BSYNC B0 ;  /* 0x0000000000007941 */ /* 0x000fea0003800000 */
.L_x_747:
[----:B------:R-:W-:Y:S05]  /*b610*/  BRA `(.L_x_749) ;  /* 0xffffffd400947947 */ /* 0x000fea000383ffff */
.L_x_703:
[----:B------:R-:W-:Y:S01]  /*b620*/  BSSY B0, `(.L_x_750) ;  /* 0x0000005000007945 */ /* 0x000fe20003800000 */
[----:B------:R-:W-:-:S07]  /*b630*/  MOV R15, 0xffffffff ;  /* 0xffffffff000f7802 */ /* 0x000fce0000000f00 */
[----:B------:R-:W-:Y:S05]  /*b640*/  WARPSYNC.COLLECTIVE R15, `(.L_x_751) ;  /* 0x000000000f087348 */ /* 0x000fea0003c00000 */
[----:B------:R-:W-:Y:S01]  /*b650*/  NOP ;  /* 0x0000000000007918 */ /* 0x000fe20000000000 */
[----:B------:R-:W-:Y:S01]  /*b660*/  ENDCOLLECTIVE ;  /* 0x000000000000791b */ /* 0x000fe20003800000 */
.L_x_751:
[----:B------:R-:W-:Y:S05]  /*b670*/  BSYNC B0 ;  /* 0x0000000000007941 */ /* 0x000fea0003800000 */
.L_x_750:
[----:B------:R-:W-:Y:S05]  /*b680*/  BRA `(.L_x_752) ;  /* 0xffffffd800b07947 */ /* 0x000fea000383ffff */
.L_x_716:
[----:B-1----:R1:W2:Y:S02]  /*b690*/  SYNCS.PHASECHK.TRANS64.TRYWAIT P1, [R12+URZ+0x30c20], R3 ;  /* 0x030c20030c0075a7 */ /* 0x0022a4000802017f */
[----:B--2---:R-:W-:Y:S05]  /*b6a0*/  @!P1 NANOSLEEP.SYNCS 0x989680 ;  /* 0x009896800000995d */ /* 0x004fea0003900000 */
[----:B------:R-:W2:Y:S02]  /*b6b0*/  @!P1 SYNCS.PHASECHK.TRANS64 P1, [R12+URZ+0x30c20], R3 ;  /* 0x030c20030c0095a7 */ /* 0x000ea4000802007f */
[----:B--2---:R-:W-:Y:S05]  /*b6c0*/  @!P1 BRA `(.L_x_716) ;  /* 0xfffffffc00f09947 */ /* 0x004fea000383ffff */
[----:B------:R-:W-:Y:S05]  /*b6d0*/  BRA `(.L_x_753) ;  /* 0xffffffe400bc7947 */ /* 0x000fea000383ffff */
.L_x_720:
[----:B-1----:R1:W2:Y:S02]  /*b6e0*/  SYNCS.PHASECHK.TRANS64.TRYWAIT P1, [R12+URZ+0x30c40], R21 ;  /* 0x030c40150c0075a7 */ /* 0x0022a4000802017f */
[----:B--2---:R-:W-:Y:S05]  /*b6f0*/  @!P1 NANOSLEEP.SYNCS 0x989680 ;  /* 0x009896800000995d */ /* 0x004fea0003900000 */
[----:B------:R-:W2:Y:S02]  /*b700*/  @!P1 SYNCS.PHASECHK.TRANS64 P1, [R12+URZ+0x30c40], R21 ;  /* 0x030c40150c0095a7 */ /* 0x000ea4000802007f */
[----:B--2---:R-:W-:Y:S05]  /*b710*/  @!P1 BRA `(.L_x_720) ;  /* 0xfffffffc00f09947 */ /* 0x004fea000383ffff */
[----:B------:R-:W-:Y:S05]  /*b720*/  BRA `(.L_x_754) ;  /* 0xffffffe800d47947 */ /* 0x000fea000383ffff */
.L_x_722:
[----:B--2---:R2:W3:Y:S02]  /*b730*/  SYNCS.PHASECHK.TRANS64.TRYWAIT P1, [R12+URZ+0x30c28], R21 ;  /* 0x030c28150c0075a7 */ /* 0x0044e4000802017f */
[----:B---3--:R-:W-:Y:S05]  /*b740*/  @!P1 NANOSLEEP.SYNCS 0x989680 ;  /* 0x009896800000995d */ /* 0x008fea0003900000 */
[----:B------:R-:W3:Y:S02]  /*b750*/  @!P1 SYNCS.PHASECHK.TRANS64 P1, [R12+URZ+0x30c28], R21 ;  /* 0x030c28150c0095a7 */ /* 0x000ee4000802007f */
[----:B---3--:R-:W-:Y:S05]  /*b760*/  @!P1 BRA `(.L_x_722) ;  /* 0xfffffffc00f09947 */ /* 0x008fea000383ffff */
[----:B------:R-:W-:Y:S05]  /*b770*/  BRA `(.L_x_755) ;  /* 0xffffffec00507947 */ /* 0x000fea000383ffff */
.L_x_724:
[----:B---3--:R3:W4:Y:S02]  /*b780*/  SYNCS.PHASECHK.TRANS64.TRYWAIT P1, [R12+URZ+0x30c48], R21 ;  /* 0x030c48150c0075a7 */ /* 0x008724000802017f */
[----:B----4-:R-:W-:Y:S05]  /*b790*/  @!P1 NANOSLEEP.SYNCS 0x989680 ;  /* 0x009896800000995d */ /* 0x010fea0003900000 */
[----:B------:R-:W4:Y:S02]  /*b7a0*/  @!P1 SYNCS.PHASECHK.TRANS64 P1, [R12+URZ+0x30c48], R21 ;  /* 0x030c48150c0095a7 */ /* 0x000f24000802007f */
[----:B----4-:R-:W-:Y:S05]  /*b7b0*/  @!P1 BRA `(.L_x_724) ;  /* 0xfffffffc00f09947 */ /* 0x010fea000383ffff */
[----:B------:R-:W-:Y:S05]  /*b7c0*/  BRA `(.L_x_756) ;  /* 0xffffffec00ac7947 */ /* 0x000fea000383ffff */
.L_x_726:
[----:B------:R-:W-:-:S07]  /*b7d0*/  SHF.L.U32 R5, R10, 0x1f, RZ ;  /* 0x0000001f0a057819 */ /* 0x000fce00000006ff */
.L_x_757:
[----:B-1----:R1:W2:Y:S02]  /*b7e0*/  SYNCS.PHASECHK.TRANS64.TRYWAIT P1, [R12+URZ+0x30c20], R5 ;  /* 0x030c20050c0075a7 */ /* 0x0022a4000802017f */
[----:B--2---:R-:W-:Y:S05]  /*b7f0*/  @!P1 NANOSLEEP.SYNCS 0x989680 ;  /* 0x009896800000995d */ /* 0x004fea0003900000 */
[----:B------:R-:W2:Y:S02]  /*b800*/  @!P1 SYNCS.PHASECHK.TRANS64 P1, [R12+URZ+0x30c20], R5 ;  /* 0x030c20050c0095a7 */ /* 0x000ea4000802007f */
[----:B--2---:R-:W-:Y:S05]  /*b810*/  @!P1 BRA `(.L_x_757) ;  /* 0xfffffffc00f09947 */ /* 0x004fea000383ffff */
[----:B------:R-:W-:Y:S05]  /*b820*/  BRA `(.L_x_758) ;  /* 0xfffffff000187947 */ /* 0x000fea000383ffff */
.L_x_729:
[----:B-1----:R1:W2:Y:S02]  /*b830*/  SYNCS.PHASECHK.TRANS64.TRYWAIT P1, [R12+URZ+0x30c40], R13 ;  /* 0x030c400d0c0075a7 */ /* 0x0022a4000802017f */
[----:B--2---:R-:W-:Y:S05]  /*b840*/  @!P1 NANOSLEEP.SYNCS 0x989680 ;  /* 0x009896800000995d */ /* 0x004fea0003900000 */
[----:B------:R-:W2:Y:S02]  /*b850*/  @!P1 SYNCS.PHASECHK.TRANS64 P1, [R12+URZ+0x30c40], R13 ;  /* 0x030c400d0c0095a7 */ /* 0x000ea4000802007f */
[----:B--2---:R-:W-:Y:S05]  /*b860*/  @!P1 BRA `(.L_x_729) ;  /* 0xfffffffc00f09947 */ /* 0x004fea000383ffff */
[----:B------:R-:W-:Y:S05]  /*b870*/  BRA `(.L_x_759) ;  /* 0xfffffff0008c7947 */ /* 0x000fea000383ffff */
.L_x_731:
[----:B--2---:R2:W3:Y:S02]  /*b880*/  SYNCS.PHASECHK.TRANS64.TRYWAIT P1, [R12+URZ+0x30c28], R13 ;  /* 0x030c280d0c0075a7 */ /* 0x0044e4000802017f */
[----:B---3--:R-:W-:Y:S05]  /*b890*/  @!P1 NANOSLEEP.SYNCS 0x989680 ;  /* 0x009896800000995d */ /* 0x008fea0003900000 */
[----:B------:R-:W3:Y:S02]  /*b8a0*/  @!P1 SYNCS.PHASECHK.TRANS64 P1, [R12+URZ+0x30c28], R13 ;  /* 0x030c280d0c0095a7 */ /* 0x000ee4000802007f */
[----:B---3--:R-:W-:Y:S05]  /*b8b0*/  @!P1 BRA `(.L_x_731) ;  /* 0xfffffffc00f09947 */ /* 0x008fea000383ffff */
[----:B------:R-:W-:Y:S05]  /*b8c0*/  BRA `(.L_x_760) ;  /* 0xfffffff000fc7947 */ /* 0x000fea000383ffff */
.L_x_733:
[----:B-1----:R1:W2:Y:S02]  /*b8d0*/  SYNCS.PHASECHK.TRANS64.TRYWAIT P0, [R13+URZ+0x30c40], R2 ;  /* 0x030c40020d0075a7 */ /* 0x0022a4000800017f */
[----:B--2---:R-:W-:Y:S05]  /*b8e0*/  @!P0 NANOSLEEP.SYNCS 0x989680 ;  /* 0x009896800000895d */ /* 0x004fea0003900000 */
[----:B------:R-:W2:Y:S02]  /*b8f0*/  @!P0 SYNCS.PHASECHK.TRANS64 P0, [R13+URZ+0x30c40], R2 ;  /* 0x030c40020d0085a7 */ /* 0x000ea4000800007f */
[----:B--2---:R-:W-:Y:S05]  /*b900*/  @!P0 BRA `(.L_x_733) ;  /* 0xfffffffc00f08947 */ /* 0x004fea000383ffff */
[----:B------:R-:W-:Y:S05]  /*b910*/  BRA `(.L_x_761) ;  /* 0xfffffff4006c7947 */ /* 0x000fea000383ffff */
.L_x_735:
[----:B------:R-:W-:Y:S01]  /*b920*/  BSSY B0, `(.L_x_762) ;  /* 0x0000006000007945 */ /* 0x000fe20003800000 */
[----:B------:R-:W-:-:S07]  /*b930*/  IMAD.MOV.U32 R15, RZ, RZ, -0x1 ;  /* 0xffffffffff0f7424 */ /* 0x000fce00078e00ff */
[----:B--2-4-:R-:W-:Y:S05]  /*b940*/  WARPSYNC.COLLECTIVE R15, `(.L_x_763) ;  /* 0x000000000f0c7348 */ /* 0x014fea0003c00000 */
[----:B------:R-:W-:Y:S02]  /*b950*/  ELECT P6, UR62, PT ;  /* 0x00000000003e782f */ /* 0x000fe400038c0000 */
[----:B------:R-:W-:Y:S01]  /*b960*/  MOV R14, UR62 ;  /* 0x0000003e000e7c02 */ /* 0x000fe20008000f00 */
[----:B--2-4-:R-:W-:Y:S10]  /*b970*/  ENDCOLLECTIVE ;  /* 0x000000000000791b */ /* 0x014ff40003800000 */
.L_x_763:
[----:B------:R-:W-:Y:S05]  /*b980*/  BSYNC B0 ;  /* 0x0000000000007941 */ /* 0x000fea0003800000 */
.L_x_762:
[----:B------:R-:W-:Y:S05]  /*b990*/  BRA `(.L_x_764) ;  /* 0xfffffff800007947 */ /* 0x000fea000383ffff */
.L_x_737:
[----:B-1----:R1:W3:Y:S02]  /*b9a0*/  SYNCS.PHASECHK.TRANS64.TRYWAIT P0, [R7+URZ], R4 ;  /* 0x00000004070075a7 */ /* 0x0022e4000800017f */
[----:B---3--:R-:W-:Y:S05]  /*b9b0*/  @!P0 NANOSLEEP.SYNCS 0x989680 ;  /* 0x009896800000895d */ /* 0x008fea0003900000 */
[----:B------:R-:W3:Y:S02]  /*b9c0*/  @!P0 SYNCS.PHASECHK.TRANS64 P0, [R7+URZ], R4 ;  /* 0x00000004070085a7 */ /* 0x000ee4000800007f */
[----:B---3--:R-:W-:Y:S05]  /*b9d0*/  @!P0 BRA `(.L_x_737) ;  /* 0xfffffffc00f08947 */ /* 0x008fea000383ffff */
[----:B------:R-:W-:Y:S05]  /*b9e0*/  BRA `(.L_x_765) ;  /* 0xfffffff800407947 */ /* 0x000fea000383ffff */
.L_x_738:
[----:B---3--:R3:W4:Y:S02]  /*b9f0*/  SYNCS.PHASECHK.TRANS64.TRYWAIT P0, [R11+URZ], R2 ;  /* 0x000000020b0075a7 */ /* 0x008724000800017f */
[----:B----4-:R-:W-:Y:S05]  /*ba00*/  @!P0 NANOSLEEP.SYNCS 0x989680 ;  /* 0x009896800000895d */ /* 0x010fea0003900000 */
[----:B------:R-:W4:Y:S02]  /*ba10*/  @!P0 SYNCS.PHASECHK.TRANS64 P0, [R11+URZ], R2 ;  /* 0x000000020b0085a7 */ /* 0x000f24000800007f */
[----:B----4-:R-:W-:Y:S05]  /*ba20*/  @!P0 BRA `(.L_x_738) ;  /* 0xfffffffc00f08947 */ /* 0x010fea000383ffff */
[----:B------:R-:W-:Y:S05]  /*ba30*/  BRA `(.L_x_766) ;  /* 0xfffffff800347947 */ /* 0x000fea000383ffff */
.L_x_740:
[----:B----4-:R4:W1:Y:S02]  /*ba40*/  SYNCS.PHASECHK.TRANS64.TRYWAIT P0, [R9+URZ], R4 ;  /* 0x00000004090075a7 */ /* 0x010864000800017f */
[----:B-1----:R-:W-:Y:S05]  /*ba50*/  @!P0 NANOSLEEP.SYNCS 0x989680 ;  /* 0x009896800000895d */ /* 0x002fea0003900000 */
[----:B------:R-:W1:Y:S02]  /*ba60*/  @!P0 SYNCS.PHASECHK.TRANS64 P0, [R9+URZ], R4 ;  /* 0x00000004090085a7 */ /* 0x000e64000800007f */
[----:B-1----:R-:W-:Y:S05]  /*ba70*/  @!P0 BRA `(.L_x_740) ;  /* 0xfffffffc00f08947 */ /* 0x002fea000383ffff */
[----:B------:R-:W-:Y:S05]  /*ba80*/  BRA `(.L_x_767) ;  /* 0xfffffff800387947 */ /* 0x000fea000383ffff */
.L_x_768:
        /* <DEDUP_REMOVED lines=15> */
.L_x_3723:


//--------------------- .text._ZN7cutlass13device_kernelIN5flash11enable_sm90INS1_16FlashAttnBwdSm90INS1_25CollectiveMainloopBwdSm90ILi2ELi2ELi2EN4cute5tupleIJNS5_1CILi1EEES8_S8_EEENS6_IJNS7_ILi128EEESA_NS7_ILi64EEEEEENS_10bfloat16_tEfNS_4arch4Sm90ELb0ELb0ELb1ELb1ELb0ELb1ELb0ELb0ELi2ELi1ELi2ELi2ELb0EEENS1_24CollectiveEpilogueBwdGQAISC_fSF_Li256ELb1ELb0EEENS1_19SingleTileSchedulerILb1ELb0ELb0ELi128EEEEEEEEEvNT_6ParamsE --------------------------
	.section	.text._ZN7cutlass13device_kernelIN5flash11enable_sm90INS1_16FlashAttnBwdSm90INS1_25CollectiveMainloopBwdSm90ILi2ELi2ELi2EN4cute5tupleIJNS5_1CILi1EEES8_S8_EEENS6_IJNS7_ILi128EEESA_NS7_ILi64EEEEEENS_10bfloat16_tEfNS_4arch4Sm90ELb0ELb0ELb1ELb1ELb0ELb1ELb0ELb0ELi2ELi1ELi2ELi2ELb0EEENS1_24CollectiveEpilogueBwdGQAISC_fSF_Li256ELb1ELb0EEENS1_19SingleTileSchedulerILb1ELb0ELb0ELi128EEEEEEEEEvNT_6ParamsE,"ax",@progbits
	.align	128
.text._ZN7cutlass13device_kernelIN5flash11enable_sm90INS1_16FlashAttnBwdSm90INS1_25CollectiveMainloopBwdSm90ILi2ELi2ELi2EN4cute5tupleIJNS5_1CILi1EEES8_S8_EEENS6_IJNS7_ILi128EEESA_NS7_ILi64EEEEEENS_10bfloat16_tEfNS_4arch4Sm90ELb0ELb0ELb1ELb1ELb0ELb1ELb0ELb0ELi2ELi1ELi2ELi2ELb0EEENS1_24CollectiveEpilogueBwdGQAISC_fSF_Li256ELb1ELb0EEENS1_19SingleTileSchedulerILb1ELb0ELb0ELi128EEEEEEEEEvNT_6ParamsE:
        .type           _ZN7cutlass13device_kernelIN5flash11enable_sm90INS1_16FlashAttnBwdSm90INS1_25CollectiveMainloopBwdSm90ILi2ELi2ELi2EN4cute5tupleIJNS5_1CILi1EEES8_S8_EEENS6_IJNS7_ILi128EEESA_NS7_ILi64EEEEEENS_10bfloat16_tEfNS_4arch4Sm90ELb0ELb0ELb1ELb1ELb0ELb1ELb0ELb0ELi2ELi1ELi2ELi2ELb0EEENS1_24CollectiveEpilogueBwdGQAISC_fSF_Li256ELb1ELb0EEENS1_19SingleTileSchedulerILb1ELb0ELb0ELi128EEEEEEEEEvNT_6ParamsE,@function
        .size           _ZN7cutlass13device_kernelIN5flash11enable_sm90INS1_16FlashAttnBwdSm90INS1_25CollectiveMainloopBwdSm90ILi2ELi2ELi2EN4cute5tupleIJNS5_1CILi1EEES8_S8_EEENS6_IJNS7_ILi128EEESA_NS7_ILi64EEEEEENS_10bfloat16_tEfNS_4arch4Sm90ELb0ELb0ELb1ELb1ELb0ELb1ELb0ELb0ELi2ELi1ELi2ELi2ELb0EEENS1_24CollectiveEpilogueBwdGQAISC_fSF_Li256ELb1ELb0EEENS1_19SingleTileSchedulerILb1ELb0ELb0ELi128EEEEEEEEEvNT_6ParamsE,(.L_x_3724 - _ZN7cutlass13device_kernelIN5flash11enable_sm90INS1_16FlashAttnBwdSm90INS1_25CollectiveMainloopBwdSm90ILi2ELi2ELi2EN4cute5tupleIJNS5_1CILi1EEES8_S8_EEENS6_IJNS7_ILi128EEESA_NS7_ILi64EEEEEENS_10bfloat16_tEfNS_4arch4Sm90ELb0ELb0ELb1ELb1ELb0ELb1ELb0ELb0ELi2ELi1ELi2ELi2ELb0EEENS1_24CollectiveEpilogueBwdGQAISC_fSF_Li256ELb1ELb0EEENS1_19SingleTileSchedulerILb1ELb0ELb0ELi128EEEEEEEEEvNT_6ParamsE)
        .other          _ZN7cutlass13device_kernelIN5flash11enable_sm90INS1_16FlashAttnBwdSm90INS1_25CollectiveMainloopBwdSm90ILi2ELi2ELi2EN4cute5tupleIJNS5_1CILi1EEES8_S8_EEENS6_IJNS7_ILi128EEESA_NS7_ILi64EEEEEENS_10bfloat16_tEfNS_4arch4Sm90ELb0ELb0ELb1ELb1ELb0ELb1ELb0ELb0ELi2ELi1ELi2ELi2ELb0EEENS1_24CollectiveEpilogueBwdGQAISC_fSF_Li256ELb1ELb0EEENS1_19SingleTileSchedulerILb1ELb0ELb0ELi128EEEEEEEEEvNT_6ParamsE,@"STO_CUDA_ENTRY STV_DEFAULT"
_ZN7cutlass13device_kernelIN5flash11enable_sm90INS1_16FlashAttnBwdSm90INS1_25CollectiveMainloopBwdSm90ILi2ELi2ELi2EN4cute5tupleIJNS5_1CILi1EEES8_S8_EEENS6_IJNS7_ILi128EEESA_NS7_ILi64EEEEEENS_10bfloat16_tEfNS_4arch4Sm90ELb0ELb0ELb1ELb1ELb0ELb1ELb0ELb0ELi2ELi1ELi2ELi2ELb0EEENS1_24CollectiveEpilogueBwdGQAISC_fSF_Li256ELb1ELb0EEENS1_19SingleTileSchedulerILb1ELb0ELb0ELi128EEEEEEEEEvNT_6ParamsE:
        /* <DEDUP_REMOVED lines=23> */
.L_x_770:
[----:B------:R-:W-:Y:S05]  /*0170*/  BSYNC B0 ;  /* 0x0000000000007941 */ /* 0x000fea0003800000 */
.L_x_769:
        /* <DEDUP_REMOVED lines=34> */
.L_x_771:
        /* <DEDUP_REMOVED lines=22> */
.L_x_772:
        /* <DEDUP_REMOVED lines=9> */
.L_x_775:
        /* <DEDUP_REMOVED lines=20> */
.L_x_776:
        /* <DEDUP_REMOVED lines=10> */
.L_x_778:
[----:B------:R-:W2:Y:S02]  /*0770*/  LDC R0, c[0x0][0x8c4] ;  /* 0x00023100ff007b82 */ /* 0x000ea40000000800 */
.L_x_777:
        /* <DEDUP_REMOVED lines=19> */
.L_x_780:
        /* <DEDUP_REMOVED lines=10> */
.L_x_781:
        /* <DEDUP_REMOVED lines=8> */
.L_x_782:
        /* <DEDUP_REMOVED lines=9> */
.L_x_783:
        /* <DEDUP_REMOVED lines=56> */
.L_x_786:
        /* <DEDUP_REMOVED lines=15> */
.L_x_785:
        /* <DEDUP_REMOVED lines=22> */
.L_x_788:
        /* <DEDUP_REMOVED lines=15> */
.L_x_787:
[----:B------:R-:W-:Y:S01]  /*1120*/  SHF.R.S32.HI R3, RZ, 0x1f, R18 ;  /* 0x0000001fff037819 */ /* 0x000fe20000011412 */
[----:B------:R-:W-:-:S03]  /*1130*/  UMOV UR4, 0xffffffff ;  /* 0xffffffff00047882 */ /* 0x000fc60000000000 */
[----:B------:R-:W-:-:S04]  /*1140*/  LEA.HI R0, R3, R18, RZ, 0x7 ;  /* 0x0000001203007211 */ /* 0x000fc800078f38ff */
[----:B------:R-:W-:Y:S01]  /*1150*/  SHF.R.S32.HI R13, RZ, 0x7, R0 ;  /* 0x00000007ff0d7819 */ /* 0x000fe20000011400 */
[----:B------:R-:W-:Y:S06]  /*1160*/  BRA.DIV UR4, `(.L_x_789) ;  /* 0x0000008604087947 */ /* 0x000fec000b800000 */
[----:B------:R1:W2:Y:S02]  /*1170*/  SHFL.IDX PT, R14, R13, RZ, 0x1f ;  /* 0x00001fff0d0e7589 */ /* 0x0002a400000e0000 */
.L_x_865:
        /* <DEDUP_REMOVED lines=30> */
.L_x_790:
[----:B------:R-:W3:Y:S01]  /*1360*/  LDL.LU R21, [R1] ;  /* 0x0000000001157983 */ /* 0x000ee20000300800 */
[----:B--2---:R-:W-:Y:S01]  /*1370*/  LOP3.LUT R9, R5, 0x8, R6, 0xf8, !PT ;  /* 0x0000000805097812 */ /* 0x004fe200078ef806 */
[----:B------:R-:W-:Y:S01]  /*1380*/  IMAD R20, R13, 0x400, R0 ;  /* 0x000004000d147824 */ /* 0x000fe200078e0200 */
[----:B------:R-:W-:Y:S02]  /*1390*/  LOP3.LUT R8, R8, 0x7ffffe, RZ, 0xc0, !PT ;  /* 0x007ffffe08087812 */ /* 0x000fe400078ec0ff */
[-C--:B------:R-:W-:Y:S02]  /*13a0*/  LEA.HI R5, R3, R0.reuse, RZ, 0x5 ;  /* 0x0000000003057211 */ /* 0x080fe400078f28ff */
[----:B------:R-:W-:Y:S01]  /*13b0*/  SHF.R.S32.HI R4, RZ, 0x1f, R7 ;  /* 0x0000001fff047819 */ /* 0x000fe20000011407 */
[----:B------:R-:W-:Y:S01]  /*13c0*/  IMAD.IADD R16, R15, 0x1, -R8 ;  /* 0x000000010f107824 */ /* 0x000fe200078e0a08 */
[----:B------:R-:W-:Y:S02]  /*13d0*/  SHF.R.U32.HI R18, RZ, 0x3, R18 ;  /* 0x00000003ff127819 */ /* 0x000fe40000011612 */
[----:B------:R-:W-:-:S02]  /*13e0*/  LEA.HI R3, R3, R0, RZ, 0x2 ;  /* 0x0000000003037211 */ /* 0x000fc400078f10ff */
[----:B------:R-:W-:Y:S02]  /*13f0*/  SHF.R.S32.HI R5, RZ, 0x5, R5 ;  /* 0x00000005ff057819 */ /* 0x000fe40000011405 */
[CC--:B------:R-:W-:Y:S02]  /*1400*/  LEA.HI R6, R4.reuse, R7.reuse, RZ, 0x3 ;  /* 0x0000000704067211 */ /* 0x0c0fe400078f18ff */
[----:B------:R-:W-:Y:S01]  /*1410*/  LOP3.LUT R18, R9, R18, RZ, 0x3c, !PT ;  /* 0x0000001209127212 */ /* 0x000fe200078e3cff */
[----:B------:R-:W-:Y:S01]  /*1420*/  IMAD R22, R5, -0x10, R22 ;  /* 0xfffffff005167824 */ /* 0x000fe200078e0216 */
[----:B------:R-:W-:Y:S02]  /*1430*/  LEA.HI R4, R4, R7, RZ, 0x2 ;  /* 0x0000000704047211 */ /* 0x000fe400078f10ff */
[----:B------:R-:W-:Y:S02]  /*1440*/  LEA.HI R9, R13, R13, RZ, 0x1 ;  /* 0x0000000d0d097211 */ /* 0x000fe400078f08ff */
[----:B------:R-:W-:-:S02]  /*1450*/  SHF.R.S32.HI R7, RZ, 0x2, R3 ;  /* 0x00000002ff077819 */ /* 0x000fc40000011403 */
[----:B------:R-:W-:Y:S02]  /*1460*/  SHF.R.S32.HI R8, RZ, 0x1f, R3 ;  /* 0x0000001fff087819 */ /* 0x000fe40000011403 */
[----:B------:R-:W-:Y:S02]  /*1470*/  LOP3.LUT R14, R9, 0xfffffffe, RZ, 0xc0, !PT ;  /* 0xfffffffe090e7812 */ /* 0x000fe400078ec0ff */
[----:B------:R-:W-:Y:S02]  /*1480*/  LOP3.LUT R5, R3, 0x7ffffffc, RZ, 0xc0, !PT ;  /* 0x7ffffffc03057812 */ /* 0x000fe400078ec0ff */
[----:B------:R-:W-:Y:S01]  /*1490*/  LEA.HI R8, R8, R7, RZ, 0x3 ;  /* 0x0000000708087211 */ /* 0x000fe200078f18ff */
[C---:B------:R-:W-:Y:S01]  /*14a0*/  IMAD.IADD R9, R13.reuse, 0x1, -R14 ;  /* 0x000000010d097824 */ /* 0x040fe200078e0a0e */
[----:B------:R-:W-:Y:S01]  /*14b0*/  IADD3 R10, R0, -R5, RZ ;  /* 0x80000005000a7210 */ /* 0x000fe20007ffe0ff */
[----:B-1----:R-:W-:Y:S01]  /*14c0*/  IMAD R13, R13, 0x10, R16 ;  /* 0x000000100d0d7824 */ /* 0x002fe200078e0210 */
[----:B------:R-:W-:-:S02]  /*14d0*/  LOP3.LUT R8, R8, 0xfffffff8, RZ, 0xc0, !PT ;  /* 0xfffffff808087812 */ /* 0x000fc400078ec0ff */
        /* <DEDUP_REMOVED lines=12> */
[C---:B------:R-:W-:Y:S02]  /*15a0*/  VIADD R8, R3.reuse, 0x10 ;  /* 0x0000001003087836 */ /* 0x040fe40000000000 */
[----:B------:R-:W-:Y:S01]  /*15b0*/  IMAD.IADD R5, R0, 0x1, -R5 ;  /* 0x0000000100057824 */ /* 0x000fe200078e0a05 */
[----:B-1----:R-:W-:Y:S01]  /*15c0*/  LEA.HI R7, R6, R6, RZ, 0x1 ;  /* 0x0000000606077211 */ /* 0x002fe200078f08ff */
[C---:B------:R-:W-:Y:S01]  /*15d0*/  IMAD.IADD R4, R3.reuse, 0x1, -R4 ;  /* 0x0000000103047824 */ /* 0x040fe200078e0a04 */
[----:B------:R-:W-:-:S02]  /*15e0*/  IADD3 R14, R3, 0x18, RZ ;  /* 0x00000018030e7810 */ /* 0x000fc40007ffe0ff */
[----:B------:R-:W-:Y:S02]  /*15f0*/  LOP3.LUT R13, R7, 0xfffffffe, RZ, 0xc0, !PT ;  /* 0xfffffffe070d7812 */ /* 0x000fe400078ec0ff */
[--C-:B------:R-:W-:Y:S02]  /*1600*/  SHF.R.S32.HI R0, RZ, 0x1, R7.reuse ;  /* 0x00000001ff007819 */ /* 0x100fe40000011407 */
[----:B------:R-:W-:Y:S02]  /*1610*/  SHF.R.S32.HI R7, RZ, 0x1f, R7 ;  /* 0x0000001fff077819 */ /* 0x000fe40000011407 */
[----:B------:R-:W-:Y:S01]  /*1620*/  LEA.HI R3, R8, R8, RZ, 0x1 ;  /* 0x0000000808037211 */ /* 0x000fe200078f08ff */
[----:B------:R-:W-:Y:S01]  /*1630*/  IMAD.IADD R13, R6, 0x1, -R13 ;  /* 0x00000001060d7824 */ /* 0x000fe200078e0a0d */
[----:B------:R-:W-:Y:S02]  /*1640*/  LEA.HI R7, R7, R0, RZ, 0x4 ;  /* 0x0000000007077211 */ /* 0x000fe400078f20ff */
[----:B------:R-:W-:-:S02]  /*1650*/  LEA.HI R16, R14, R14, RZ, 0x1 ;  /* 0x0000000e0e107211 */ /* 0x000fc400078f08ff */
[----:B------:R-:W-:Y:S02]  /*1660*/  LOP3.LUT R15, R3, 0xfffffffe, RZ, 0xc0, !PT ;  /* 0xfffffffe030f7812 */ /* 0x000fe400078ec0ff */
[--C-:B------:R-:W-:Y:S02]  /*1670*/  SHF.R.S32.HI R6, RZ, 0x1, R3.reuse ;  /* 0x00000001ff067819 */ /* 0x100fe40000011403 */
[----:B------:R-:W-:Y:S02]  /*1680*/  SHF.R.S32.HI R3, RZ, 0x1f, R3 ;  /* 0x0000001fff037819 */ /* 0x000fe40000011403 */
[----:B------:R-:W-:Y:S02]  /*1690*/  LOP3.LUT R7, R7, 0x1ffffff0, RZ, 0xc0, !PT ;  /* 0x1ffffff007077812 */ /* 0x000fe400078ec0ff */
[--C-:B------:R-:W-:Y:S02]  /*16a0*/  SHF.R.S32.HI R17, RZ, 0x1, R16.reuse ;  /* 0x00000001ff117819 */ /* 0x100fe40000011410 */
[----:B------:R-:W-:-:S02]  /*16b0*/  SHF.R.S32.HI R18, RZ, 0x1f, R16 ;  /* 0x0000001fff127819 */ /* 0x000fc40000011410 */
[----:B------:R-:W-:Y:S01]  /*16c0*/  LEA.HI R3, R3, R6, RZ, 0x4 ;  /* 0x0000000603037211 */ /* 0x000fe200078f20ff */
[----:B------:R-:W-:Y:S01]  /*16d0*/  IMAD.IADD R0, R0, 0x1, -R7 ;  /* 0x0000000100007824 */ /* 0x000fe200078e0a07 */
[----:B------:R-:W-:Y:S02]  /*16e0*/  LEA.HI R18, R18, R17, RZ, 0x4 ;  /* 0x0000001112127211 */ /* 0x000fe400078f20ff */
[----:B------:R-:W-:Y:S02]  /*16f0*/  LOP3.LUT R3, R3, 0x1ffffff0, RZ, 0xc0, !PT ;  /* 0x1ffffff003037812 */ /* 0x000fe400078ec0ff */
[----:B------:R-:W-:Y:S02]  /*1700*/  LOP3.LUT R19, R16, 0xfffffffe, RZ, 0xc0, !PT ;  /* 0xfffffffe10137812 */ /* 0x000fe400078ec0ff */
[----:B------:R-:W-:Y:S02]  /*1710*/  LOP3.LUT R18, R18, 0x1ffffff0, RZ, 0xc0, !PT ;  /* 0x1ffffff012127812 */ /* 0x000fe400078ec0ff */
[----:B------:R-:W-:Y:S01]  /*1720*/  IADD3 R6, R6, -R3, RZ ;  /* 0x8000000306067210 */ /* 0x000fe20007ffe0ff */
[----:B------:R-:W-:Y:S01]  /*1730*/  IMAD R3, R5, 0x8, R4 ;  /* 0x0000000805037824 */ /* 0x000fe200078e0204 */
[----:B------:R-:W-:-:S02]  /*1740*/  LEA R0, R0, R13, 0x3 ;  /* 0x0000000d00007211 */ /* 0x000fc400078e18ff */
[----:B------:R-:W-:Y:S01]  /*1750*/  IADD3 R15, R8, -R15, RZ ;  /* 0x8000000f080f7210 */ /* 0x000fe20007ffe0ff */
[----:B------:R-:W-:Y:S02]  /*1760*/  IMAD.IADD R19, R14, 0x1, -R19 ;  /* 0x000000010e137824 */ /* 0x000fe400078e0a13 */
        /* <DEDUP_REMOVED lines=46> */
.L_x_802:
[----:B------:R-:W-:-:S13]  /*1a50*/  ISETP.NE.AND P0, PT, R8, 0x3, PT ;  /* 0x000000030800780c */ /* 0x000fda0003f05270 */
[----:B------:R-:W-:Y:S05]  /*1a60*/  @!P0 BRA `(.L_x_792) ;  /* 0x0000000000048947 */ /* 0x000fea0003800000 */
[----:B------:R-:W-:Y:S01]  /*1a70*/  BPT.TRAP 0x1 ;  /* 0x000000040000795c */ /* 0x000fe20000300000 */
.L_x_792:
[----:B------:R-:W-:Y:S02]  /*1a80*/  LEA R3, R5, R2, 0x3 ;  /* 0x0000000205037211 */ /* 0x000fe400078e18ff */
[----:B------:R-:W-:-:S04]  /*1a90*/  SHF.L.U32 R22, R6, 0x1f, RZ ;  /* 0x0000001f06167819 */ /* 0x000fc800000006ff */
[----:B------:R1:W2:Y:S01]  /*1aa0*/  SYNCS.PHASECHK.TRANS64.TRYWAIT P1, [R3+URZ+0x30c10], R22 ;  /* 0x030c1016030075a7 */ /* 0x0002a2000802017f */
[----:B------:R-:W-:Y:S05]  /*1ab0*/  @!P0 BRA `(.L_x_793) ;  /* 0x0000000000048947 */ /* 0x000fea0003800000 */
[----:B------:R-:W-:Y:S01]  /*1ac0*/  BPT.TRAP 0x1 ;  /* 0x000000040000795c */ /* 0x000fe20000300000 */
.L_x_793:
[----:B------:R-:W-:-:S05]  /*1ad0*/  VIADD R0, R2, 0x10000 ;  /* 0x0001000002007836 */ /* 0x000fca0000000000 */
[----:B------:R-:W-:-:S04]  /*1ae0*/  SHF.R.U32.HI R0, RZ, 0x4, R0 ;  /* 0x00000004ff007819 */ /* 0x000fc80000011600 */
[----:B------:R-:W-:Y:S01]  /*1af0*/  LOP3.LUT R0, R0, 0x3fff, RZ, 0xc0, !PT ;  /* 0x00003fff00007812 */ /* 0x000fe200078ec0ff */
[----:B--2---:R-:W-:Y:S06]  /*1b00*/  @P1 BRA `(.L_x_794) ;  /* 0x0000000000081947 */ /* 0x004fec0003800000 */
[----:B------:R-:W2:Y:S02]  /*1b10*/  SYNCS.PHASECHK.TRANS64.TRYWAIT P1, [R3+URZ+0x30c10], R22 ;  /* 0x030c1016030075a7 */ /* 0x000ea4000802017f */
[----:B--2---:R-:W-:Y:S05]  /*1b20*/  @!P1 BRA `(.L_x_795) ;  /* 0x0000007800c89947 */ /* 0x004fea0003800000 */
.L_x_794:
[----:B------:R-:W-:Y:S05]  /*1b30*/  WARPSYNC.ALL ;  /* 0x0000000000007948 */ /* 0x000fea0003800000 */
[----:B------:R-:W-:Y:S01]  /*1b40*/  LOP3.LUT R14, R0, 0x10000, RZ, 0xfc, !PT ;  /* 0x00010000000e7812 */ /* 0x000fe200078efcff */
[----:B------:R-:W-:Y:S01]  /*1b50*/  IMAD R13, R12, 0x2000, R2 ;  /* 0x000020000c0d7824 */ /* 0x000fe200078e0202 */
[----:B------:R-:W3:Y:S04]  /*1b60*/  LDL R17, [R1+0x18] ;  /* 0x0000180001117983 */ /* 0x000ee80000100800 */
[----:B------:R-:W-:Y:S01]  /*1b70*/  R2UR UR9, R13 ;  /* 0x000000000d0972ca */ /* 0x000fe200000e0000 */
[----:B------:R-:W4:Y:S01]  /*1b80*/  LDL R18, [R1+0x1c] ;  /* 0x00001c0001127983 */ /* 0x000f220000100800 */
[----:B------:R-:W-:-:S03]  /*1b90*/  LEA R14, R5, R14, 0xa ;  /* 0x0000000e050e7211 */ /* 0x000fc600078e50ff */
[----:B------:R-:W5:Y:S01]  /*1ba0*/  LDL R16, [R1+0x14] ;  /* 0x0000140001107983 */ /* 0x000f620000100800 */
[----:B------:R-:W-:-:S03]  /*1bb0*/  R2UR UR8, R14 ;  /* 0x000000000e0872ca */ /* 0x000fc600000e0000 */
[----:B------:R-:W2:Y:S04]  /*1bc0*/  LDL R15, [R1+0x10] ;  /* 0x00001000010f7983 */ /* 0x000ea80000100800 */
        /* <DEDUP_REMOVED lines=32> */
[----:B------:R-:W-:-:S02]  /*1dd0*/  IMAD R15, R10, 0x2, R13 ;  /* 0x000000020a0f7824 */ /* 0x000fc400078e020d */
[C---:B------:R-:W-:Y:S02]  /*1de0*/  IMAD R23, R10.reuse, 0x2, R21 ;  /* 0x000000020a177824 */ /* 0x040fe400078e0215 */
[----:B------:R-:W-:Y:S01]  /*1df0*/  IMAD R19, R10, 0x2, R19 ;  /* 0x000000020a137824 */ /* 0x000fe200078e0213 */
[-C--:B------:R-:W-:Y:S01]  /*1e00*/  LEA R21, R15, R2.reuse, 0x2 ;  /* 0x000000020f157211 */ /* 0x080fe200078e10ff */
        /* <DEDUP_REMOVED lines=18> */
.L_x_796:
[----:B------:R1:W1:Y:S01]  /*1f30*/  SYNCS.PHASECHK.TRANS64.TRYWAIT P1, [R3+URZ+0x30c30], R22 ;  /* 0x030c3016030075a7 */ /* 0x000262000802017f */
[----:B------:R-:W-:Y:S05]  /*1f40*/  @!P0 BRA `(.L_x_797) ;  /* 0x0000000000048947 */ /* 0x000fea0003800000 */
[----:B------:R-:W-:Y:S01]  /*1f50*/  BPT.TRAP 0x1 ;  /* 0x000000040000795c */ /* 0x000fe20000300000 */
.L_x_797:
[----:B------:R-:W-:-:S04]  /*1f60*/  IADD3 R19, R2, 0x18000, RZ ;  /* 0x0001800002137810 */ /* 0x000fc80007ffe0ff */
[----:B------:R-:W-:-:S04]  /*1f70*/  SHF.R.U32.HI R19, RZ, 0x4, R19 ;  /* 0x00000004ff137819 */ /* 0x000fc80000011613 */
[----:B------:R-:W-:-:S04]  /*1f80*/  LOP3.LUT R19, R19, 0x3fff, RZ, 0xc0, !PT ;  /* 0x00003fff13137812 */ /* 0x000fc800078ec0ff */
[----:B------:R-:W-:Y:S01]  /*1f90*/  LOP3.LUT R24, R19, 0x10000, RZ, 0xfc, !PT ;  /* 0x0001000013187812 */ /* 0x000fe200078efcff */
[----:B-1----:R-:W-:Y:S06]  /*1fa0*/  @P1 BRA `(.L_x_798) ;  /* 0x0000000000081947 */ /* 0x002fec0003800000 */
[----:B------:R-:W1:Y:S02]  /*1fb0*/  SYNCS.PHASECHK.TRANS64.TRYWAIT P1, [R3+URZ+0x30c30], R22 ;  /* 0x030c3016030075a7 */ /* 0x000e64000802017f */
[----:B-1----:R-:W-:Y:S05]  /*1fc0*/  @!P1 BRA `(.L_x_799) ;  /* 0x0000007400b49947 */ /* 0x002fea0003800000 */
.L_x_798:
        /* <DEDUP_REMOVED lines=63> */
[----:B---3--:R-:W-:Y:S01]  /*23c0*/  IADD3 R134, R11, 0x8, RZ ;  /* 0x000000080b867810 */ /* 0x008fe20007ffe0ff */
        /* <DEDUP_REMOVED lines=23> */
[----:B-1----:R-:W-:Y:S01]  /*2540*/  VIADD R133, R11, 0xc ;  /* 0x0000000c0b857836 */ /* 0x002fe20000000000 */
        /* <DEDUP_REMOVED lines=33> */
[C---:B-1----:R-:W-:Y:S01]  /*2760*/  IADD3 R137, R11.reuse, 0x14, RZ ;  /* 0x000000140b897810 */ /* 0x042fe20007ffe0ff */
[----:B------:R-:W-:Y:S01]  /*2770*/  FFMA.FTZ R123, R122, UR37, -R121 ;  /* 0x000000257a7b7c23 */ /* 0x000fe20008010879 */
[----:B------:R-:W-:Y:S01]  /*2780*/  FSEL R122, R92, -INF , P1 ;  /* 0xff8000005c7a7808 */ /* 0x000fe20000800000 */
[----:B------:R-:W-:Y:S04]  /*2790*/  SHFL.IDX PT, R225, R13, R134, 0x1f ;  /* 0x00001f860de17589 */ /* 0x000fe800000e0000 */
[----:B------:R-:W-:Y:S01]  /*27a0*/  MUFU.TANH R93, R93 ;  /* 0x0000005d005d7308 */ /* 0x000fe20000002400 */
[----:B---3--:R-:W-:-:S02]  /*27b0*/  VIADD R139, R11, 0x10 ;  /* 0x000000100b8b7836 */ /* 0x008fc40000000000 */
        /* <DEDUP_REMOVED lines=18> */
[----:B--2---:R-:W-:-:S05]  /*28e0*/  VIADD R140, R11, 0x1c ;  /* 0x0000001c0b8c7836 */ /* 0x004fca0000000000 */
[----:B------:R2:W-:Y:S01]  /*28f0*/  MUFU.TANH R10, R138 ;  /* 0x0000008a000a7308 */ /* 0x0005e20000002400 */
[----:B------:R-:W1:Y:S01]  /*2900*/  SHFL.IDX PT, R141, R21, R140, 0x1f ;  /* 0x00001f8c158d7589 */ /* 0x000e6200000e0000 */
[----:B---3--:R-:W-:Y:S01]  /*2910*/  FMUL.FTZ R129, R149, UR36 ;  /* 0x0000002495817c20 */ /* 0x008fe20008410000 */
[----:B------:R-:W-:-:S05]  /*2920*/  LEA R149, R5, R19, 0xa ;  /* 0x0000001305957211 */ /* 0x000fca00078e50ff */
        /* <DEDUP_REMOVED lines=750> */
.L_x_800:
        /* <DEDUP_REMOVED lines=68> */
.L_x_801:
[----:B-1----:R-:W2:Y:S01]  /*5c50*/  LDL R0, [R1+0x8] ;  /* 0x0000080001007983 */ /* 0x002ea20000100800 */
        /* <DEDUP_REMOVED lines=45> */
.L_x_784:
[----:B------:R-:W-:Y:S05]  /*5f30*/  @P0 BRA `(.L_x_779) ;  /* 0x00000034008c0947 */ /* 0x000fea0003800000 */
[----:B------:R-:W2:Y:S01]  /*5f40*/  LDL.LU R24, [R1+0x20] ;  /* 0x0000200001187983 */ /* 0x000ea20000300800 */
[----:B-1----:R-:W1:Y:S01]  /*5f50*/  LDC.64 R2, c[0x0][0x878] ;  /* 0x00021e00ff027b82 */ /* 0x002e620000000a00 */
[----:B------:R-:W3:Y:S07]  /*5f60*/  S2R R22, SR_TID.X ;  /* 0x0000000000167919 */ /* 0x000eee0000002100 */
[----:B------:R-:W4:Y:S01]  /*5f70*/  LDC R0, c[0x0][0x850] ;  /* 0x00021400ff007b82 */ /* 0x000f220000000800 */
[----:B------:R-:W5:Y:S01]  /*5f80*/  S2R R7, SR_CTAID.Y ;  /* 0x0000000000077919 */ /* 0x000f620000002600 */
[----:B------:R-:W5:Y:S06]  /*5f90*/  S2R R8, SR_CTAID.X ;  /* 0x0000000000087919 */ /* 0x000f6c0000002500 */
[----:B------:R-:W3:Y:S01]  /*5fa0*/  S2UR UR5, SR_CgaCtaId ;  /* 0x00000000000579c3 */ /* 0x000ee20000008800 */
[----:B-1----:R-:W-:-:S07]  /*5fb0*/  ISETP.NE.U32.AND P0, PT, R2, RZ, PT ;  /* 0x000000ff0200720c */ /* 0x002fce0003f05070 */
[----:B------:R-:W1:Y:S01]  /*5fc0*/  LDC.64 R10, c[0x0][0x818] ;  /* 0x00020600ff0a7b82 */ /* 0x000e620000000a00 */
[----:B------:R-:W-:-:S07]  /*5fd0*/  ISETP.NE.AND.EX P0, PT, R3, RZ, PT, P0 ;  /* 0x000000ff0300720c */ /* 0x000fce0003f05300 */
[----:B------:R-:W1:Y:S08]  /*5fe0*/  LDC.64 R14, c[0x0][0x840] ;  /* 0x00021000ff0e7b82 */ /* 0x000e700000000a00 */
[----:B------:R-:W2:Y:S01]  /*5ff0*/  @P0 LDC.64 R2, c[0x0][0x878] ;  /* 0x00021e00ff020b82 */ /* 0x000ea20000000a00 */
[----:B------:R-:W-:-:S07]  /*6000*/  UMOV UR4, 0x400 ;  /* 0x0000040000047882 */ /* 0x000fce0000000000 */
[----:B------:R-:W1:Y:S08]  /*6010*/  LDC.64 R12, c[0x0][0x820] ;  /* 0x00020800ff0c7b82 */ /* 0x000e700000000a00 */
[----:B------:R-:W1:Y:S08]  /*6020*/  LDC.64 R16, c[0x0][0x848] ;  /* 0x00021200ff107b82 */ /* 0x000e700000000a00 */
[----:B------:R-:W1:Y:S08]  /*6030*/  LDC.64 R18, c[0x0][0x800] ;  /* 0x00020000ff127b82 */ /* 0x000e700000000a00 */
[----:B------:R-:W1:Y:S01]  /*6040*/  LDC.64 R20, c[0x0][0x828] ;  /* 0x00020a00ff147b82 */ /* 0x000e620000000a00 */
[----:B--2---:R-:W-:-:S06]  /*6050*/  @P0 IMAD.WIDE R2, R24, 0x4, R2 ;  /* 0x0000000418020825 */ /* 0x004fcc00078e0202 */
[----:B------:R2:W5:Y:S01]  /*6060*/  @P0 LDG.E R2, desc[UR38][R2.64] ;  /* 0x0000002602020981 */ /* 0x000562000c1e1900 */
[----:B------:R-:W-:Y:S01]  /*6070*/  BAR.SYNC.DEFER_BLOCKING 0x1, 0x100 ;  /* 0x0044000000007b1d */ /* 0x000fe20000010000 */
[----:B----4-:R-:W-:Y:S01]  /*6080*/  ISETP.NE.AND P1, PT, R0, 0x1, PT ;  /* 0x000000010000780c */ /* 0x010fe20003f25270 */
[----:B---3--:R-:W-:Y:S01]  /*6090*/  VIADD R23, R22, 0xffffff80 ;  /* 0xffffff8016177836 */ /* 0x008fe20000000000 */
[----:B------:R-:W-:-:S03]  /*60a0*/  ULEA UR4, UR5, UR4, 0x18 ;  /* 0x0000000405047291 */ /* 0x000fc6000f8ec03f */
[----:B------:R-:W-:Y:S01]  /*60b0*/  BSSY B0, `(.L_x_803) ;  /* 0x000004d000007945 */ /* 0x000fe20003800000 */
[----:B------:R-:W-:-:S04]  /*60c0*/  SHF.R.S32.HI R0, RZ, 0x1f, R23 ;  /* 0x0000001fff007819 */ /* 0x000fc80000011417 */
[----:B------:R-:W-:-:S03]  /*60d0*/  LEA.HI R5, R0, R23, RZ, 0x7 ;  /* 0x0000001700057211 */ /* 0x000fc600078f38ff */
[----:B------:R-:W3:Y:S01]  /*60e0*/  @P1 LDC R4, c[0x0][0x854] ;  /* 0x00021500ff041b82 */ /* 0x000ee20000000800 */
[C---:B------:R-:W-:Y:S01]  /*60f0*/  LOP3.LUT R0, R5.reuse, 0xfffff80, RZ, 0xc0, !PT ;  /* 0x0fffff8005007812 */ /* 0x040fe200078ec0ff */
[----:B--2---:R-:W-:-:S04]  /*6100*/  IMAD.SHL.U32 R3, R5, 0x20, RZ ;  /* 0x0000002005037824 */ /* 0x004fc800078e00ff */
[----:B------:R-:W-:Y:S01]  /*6110*/  IMAD.IADD R0, R23, 0x1, -R0 ;  /* 0x0000000117007824 */ /* 0x000fe200078e0a00 */
[----:B------:R-:W-:Y:S01]  /*6120*/  LOP3.LUT R5, R3, 0x3ffff000, RZ, 0xc0, !PT ;  /* 0x3ffff00003057812 */ /* 0x000fe200078ec0ff */
[----:B------:R-:W2:Y:S04]  /*6130*/  @P1 LDC R9, c[0x0][0x858] ;  /* 0x00021600ff091b82 */ /* 0x000ea80000000800 */
[----:B------:R-:W-:-:S05]  /*6140*/  IMAD R5, R0, 0x4, R5 ;  /* 0x0000000400057824 */ /* 0x000fca00078e0205 */
[----:B------:R-:W-:Y:S01]  /*6150*/  LEA R6, R5, UR4, 0x2 ;  /* 0x0000000405067c11 */ /* 0x000fe2000f8e10ff */
[----:B-----5:R-:W-:-:S04]  /*6160*/  IMAD.SHL.U32 R5, R8, 0x2000, RZ ;  /* 0x0000200008057824 */ /* 0x020fc800078e00ff */
[----:B------:R4:W-:Y:S01]  /*6170*/  STS.128 [R6], R152 ;  /* 0x0000009806007388 */ /* 0x0009e20000000c00 */
[----:B---3--:R-:W-:-:S03]  /*6180*/  @P1 IMAD.HI.U32 R0, R7, R4, RZ ;  /* 0x0000000407001227 */ /* 0x008fc600078e00ff */
[----:B------:R4:W-:Y:S04]  /*6190*/  STS.128 [R6+0x800], R156 ;  /* 0x0008009c06007388 */ /* 0x0009e80000000c00 */
[----:B------:R4:W-:Y:S01]  /*61a0*/  STS.128 [R6+0x1000], R160 ;  /* 0x001000a006007388 */ /* 0x0009e20000000c00 */
[----:B--2---:R-:W-:-:S03]  /*61b0*/  @P1 SHF.R.U32.HI R7, RZ, R9, R0 ;  /* 0x00000009ff071219 */ /* 0x004fc60000011600 */
[----:B------:R4:W-:Y:S01]  /*61c0*/  STS.128 [R6+0x1800], R164 ;  /* 0x001800a406007388 */ /* 0x0009e20000000c00 */
[----:B------:R-:W-:-:S03]  /*61d0*/  SHF.R.S32.HI R9, RZ, 0x1f, R7 ;  /* 0x0000001fff097819 */ /* 0x000fc60000011407 */
[----:B------:R4:W-:Y:S02]  /*61e0*/  STS.128 [R6+0x2000], R168 ;  /* 0x002000a806007388 */ /* 0x0009e40000000c00 */
[----:B-1----:R-:W-:Y:S02]  /*61f0*/  IMAD R0, R9, R10, RZ ;  /* 0x0000000a09007224 */ /* 0x002fe400078e02ff */
        /* <DEDUP_REMOVED lines=9> */
[----:B-1----:R-:W-:Y:S01]  /*6290*/  BAR.SYNC.DEFER_BLOCKING 0x1, 0x100 ;  /* 0x0044000000007b1d */ /* 0x002fe20000010000 */
[----:B------:R-:W-:-:S04]  /*62a0*/  @P0 LEA R2, R24, R2, 0x7 ;  /* 0x0000000218020211 */ /* 0x000fc800078e38ff */
[----:B------:R-:W-:-:S04]  /*62b0*/  @P0 SHF.R.S32.HI R3, RZ, 0x1f, R2 ;  /* 0x0000001fff030819 */ /* 0x000fc80000011402 */
[----:B------:R-:W-:-:S04]  /*62c0*/  @P0 LEA.HI R3, R3, R2, RZ, 0x7 ;  /* 0x0000000203030211 */ /* 0x000fc800078f38ff */
[----:B------:R-:W-:-:S04]  /*62d0*/  @P0 SHF.L.U32 R3, R3, 0x6, RZ ;  /* 0x0000000603030819 */ /* 0x000fc800000006ff */
[----:B------:R-:W-:-:S04]  /*62e0*/  @P0 LOP3.LUT R2, R3, 0xffffe000, RZ, 0xc0, !PT ;  /* 0xffffe00003020812 */ /* 0x000fc800078ec0ff */
[----:B------:R-:W-:Y:S02]  /*62f0*/  @P0 SHF.R.S32.HI R3, RZ, 0x1f, R2 ;  /* 0x0000001fff030819 */ /* 0x000fe40000011402 */
[----:B------:R-:W-:-:S06]  /*6300*/  @!P0 CS2R R2, SRZ ;  /* 0x0000000000028805 */ /* 0x000fcc000001ff00 */
[----:B------:R-:W-:Y:S01]  /*6310*/  IADD3 R4, P1, R5, R2, RZ ;  /* 0x0000000205047210 */ /* 0x000fe20007f3e0ff */
[----:B------:R-:W-:Y:S02]  /*6320*/  IMAD R2, R9, R14, RZ ;  /* 0x0000000e09027224 */ /* 0x000fe400078e02ff */
[----:B------:R-:W-:Y:S01]  /*6330*/  IMAD R9, R7, R11, R0 ;  /* 0x0000000b07097224 */ /* 0x000fe200078e0200 */
[----:B------:R-:W-:Y:S01]  /*6340*/  LEA.HI.X.SX32 R5, R5, R3, 0x1, P1 ;  /* 0x0000000305057211 */ /* 0x000fe200008f0eff */
[C---:B------:R-:W-:Y:S01]  /*6350*/  IMAD R11, R7.reuse, R15, R2 ;  /* 0x0000000f070b7224 */ /* 0x040fe200078e0202 */
[----:B------:R-:W-:Y:S01]  /*6360*/  SHF.R.S32.HI R0, RZ, 0x1f, R24 ;  /* 0x0000001fff007819 */ /* 0x000fe20000011418 */
[----:B------:R-:W-:-:S04]  /*6370*/  IMAD.WIDE.U32 R2, R7, R10, R4 ;  /* 0x0000000a07027225 */ /* 0x000fc800078e0004 */
[----:B------:R-:W-:Y:S01]  /*6380*/  IMAD.WIDE.U32 R4, R7, R14, R4 ;  /* 0x0000000e07047225 */ /* 0x000fe200078e0004 */
[----:B------:R-:W-:-:S03]  /*6390*/  SEL R7, R24, RZ, !P0 ;  /* 0x000000ff18077207 */ /* 0x000fc60004000000 */
[----:B------:R-:W-:Y:S01]  /*63a0*/  IMAD.IADD R3, R3, 0x1, R9 ;  /* 0x0000000103037824 */ /* 0x000fe200078e0209 */
[----:B------:R-:W-:Y:S02]  /*63b0*/  SEL R9, R0, RZ, !P0 ;  /* 0x000000ff00097207 */ /* 0x000fe40004000000 */
[----:B------:R-:W-:Y:S01]  /*63c0*/  IADD3 R5, R5, R11, RZ ;  /* 0x0000000b05057210 */ /* 0x000fe20007ffe0ff */
[----:B------:R-:W-:Y:S01]  /*63d0*/  IMAD.WIDE.U32 R2, R7, R12, R2 ;  /* 0x0000000c07027225 */ /* 0x000fe200078e0002 */
[----:B------:R-:W-:-:S03]  /*63e0*/  ISETP.NE.AND P0, PT, R23, RZ, PT ;  /* 0x000000ff1700720c */ /* 0x000fc60003f05270 */
[C---:B------:R-:W-:Y:S01]  /*63f0*/  IMAD R0, R9.reuse, R12, RZ ;  /* 0x0000000c09007224 */ /* 0x040fe200078e02ff */
[----:B------:R-:W-:Y:S01]  /*6400*/  LEA R18, P1, R2, R18, 0x2 ;  /* 0x0000001202127211 */ /* 0x000fe200078210ff */
[-C--:B------:R-:W-:Y:S02]  /*6410*/  IMAD R8, R9, R16.reuse, RZ ;  /* 0x0000001009087224 */ /* 0x080fe400078e02ff */
[----:B------:R-:W-:-:S04]  /*6420*/  IMAD.WIDE.U32 R4, R7, R16, R4 ;  /* 0x0000001007047225 */ /* 0x000fc800078e0004 */
[C---:B------:R-:W-:Y:S01]  /*6430*/  IMAD R9, R7.reuse, R13, R0 ;  /* 0x0000000d07097224 */ /* 0x040fe200078e0200 */
[----:B------:R-:W-:Y:S01]  /*6440*/  LEA R20, P2, R4, R20, 0x2 ;  /* 0x0000001404147211 */ /* 0x000fe200078410ff */
[----:B------:R-:W-:Y:S02]  /*6450*/  IMAD R7, R7, R17, R8 ;  /* 0x0000001107077224 */ /* 0x000fe400078e0208 */
[----:B------:R-:W-:Y:S02]  /*6460*/  IMAD.IADD R3, R3, 0x1, R9 ;  /* 0x0000000103037824 */ /* 0x000fe400078e0209 */
[----:B------:R-:W-:-:S03]  /*6470*/  IMAD.IADD R0, R5, 0x1, R7 ;  /* 0x0000000105007824 */ /* 0x000fc600078e0207 */
[----:B------:R-:W-:Y:S02]  /*6480*/  LEA.HI.X R3, R2, R19, R3, 0x2, P1 ;  /* 0x0000001302037211 */ /* 0x000fe400008f1403 */
[----:B------:R-:W-:Y:S01]  /*6490*/  LEA.HI.X R0, R4, R21, R0, 0x2, P2 ;  /* 0x0000001504007211 */ /* 0x000fe200010f1400 */
[----:B----4-:R-:W-:Y:S06]  /*64a0*/  @P0 BRA `(.L_x_804) ;  /* 0x0000000000340947 */ /* 0x010fec0003800000 */
[----:B------:R-:W-:Y:S01]  /*64b0*/  R2UR UR6, R20 ;  /* 0x00000000140672ca */ /* 0x000fe200000e0000 */
[----:B------:R-:W-:Y:S01]  /*64c0*/  UMOV UR5, 0x800 ;  /* 0x0000080000057882 */ /* 0x000fe20000000000 */
[----:B------:R-:W-:Y:S01]  /*64d0*/  R2UR UR7, R0 ;  /* 0x00000000000772ca */ /* 0x000fe200000e0000 */
[----:B------:R-:W-:Y:S01]  /*64e0*/  UMOV UR8, 0x0 ;  /* 0x0000000000087882 */ /* 0x000fe20000000000 */
[----:B------:R-:W-:Y:S01]  /*64f0*/  PLOP3.LUT P0, PT, PT, PT, PT, 0x80, 0x0 ;  /* 0x000000000000781c */ /* 0x000fe20003f0f070 */
[----:B------:R-:W-:-:S12]  /*6500*/  UMOV UR9, 0x14f00000 ;  /* 0x14f0000000097882 */ /* 0x000fd80000000000 */
.L_x_805:
[----:B------:R-:W-:Y:S01]  /*6510*/  @P0 ELECT P1, URZ, PT ;  /* 0x00000000003f082f */ /* 0x000fe20003820000 */
[----:B------:R1:W-:-:S12]  /*6520*/  UBLKRED.G.S.ADD.F32.RN [UR6], [UR4], UR5, desc[UR8] ;  /* 0x00000806040073bb */ /* 0x0003d800080a1405 */
[----:B------:R-:W-:Y:S02]  /*6530*/  @P1 PLOP3.LUT P0, PT, P1, PT, PT, 0x8, 0x0 ;  /* 0x000000000000181c */ /* 0x000fe40000f0e170 */
[----:B------:R-:W-:-:S11]  /*6540*/  PLOP3.LUT P1, PT, PT, PT, PT, 0x8, 0x0 ;  /* 0x000000000000781c */ /* 0x000fd60003f2e170 */
[----:B-1----:R-:W-:Y:S05]  /*6550*/  @P0 BRA.U.ANY `(.L_x_805) ;  /* 0xfffffffd00ec0947 */ /* 0x002fea000393ffff */
[----:B------:R0:W-:Y:S01]  /*6560*/  UTMACMDFLUSH ;  /* 0x00000000000079b7 */ /* 0x0001e20000000000 */
[----:B------:R-:W-:-:S04]  /*6570*/  DEPBAR.LE SB0, 0x0 ;  /* 0x000080000000791a */ /* 0x000fc80000000000 */
.L_x_804:
[----:B------:R-:W-:Y:S05]  /*6580*/  BSYNC B0 ;  /* 0x0000000000007941 */ /* 0x000fea0003800000 */
.L_x_803:
[----:B------:R-:W-:Y:S01]  /*6590*/  BAR.SYNC.DEFER_BLOCKING 0x1, 0x100 ;  /* 0x0044000000007b1d */ /* 0x000fe20000010000 */
[----:B------:R-:W-:-:S05]  /*65a0*/  ISETP.NE.AND P0, PT, R22, 0x80, PT ;  /* 0x000000801600780c */ /* 0x000fca0003f05270 */
        /* <DEDUP_REMOVED lines=20> */
[----:B------:R-:W-:Y:S01]  /*66f0*/  PLOP3.LUT P0, PT, PT, PT, PT, 0x80, 0x0 ;  /* 0x000000000000781c */ /* 0x000fe20003f0f070 */
[----:B------:R-:W-:-:S12]  /*6700*/  UMOV UR9, 0x14f00000 ;  /* 0x14f0000000097882 */ /* 0x000fd80000000000 */
.L_x_806:
        /* <DEDUP_REMOVED lines=8> */
.L_x_774:
        /* <DEDUP_REMOVED lines=20> */
.L_x_808:
[----:B------:R-:W-:Y:S02]  /*68d0*/  ULDC.64 UR4, c[0x0][0x8d8] ;  /* 0x0002360000047ab9 */ /* 0x000fe40000000a00 */
[----:B------:R-:W-:-:S04]  /*68e0*/  ISETP.NE.U32.AND P0, PT, RZ, UR4, PT ;  /* 0x00000004ff007c0c */ /* 0x000fc8000bf05070 */
[----:B------:R-:W-:-:S13]  /*68f0*/  ISETP.NE.AND.EX P0, PT, RZ, UR5, PT, P0 ;  /* 0x00000005ff007c0c */ /* 0x000fda000bf05300 */
[----:B------:R-:W-:Y:S05]  /*6900*/  @!P0 BRA `(.L_x_810) ;  /* 0x0000000000248947 */ /* 0x000fea0003800000 */
[----:B------:R-:W-:Y:S02]  /*6910*/  ULDC.64 UR4, c[0x0][0x8d8] ;  /* 0x0002360000047ab9 */ /* 0x000fe40000000a00 */
[----:B-1----:R-:W-:-:S06]  /*6920*/  UIMAD.WIDE UR4, UR12, 0x4, UR4 ;  /* 0x000000040c0478a5 */ /* 0x002fcc000f8e0204 */
[----:B------:R-:W-:Y:S01]  /*6930*/  IMAD.U32 R2, RZ, RZ, UR4 ;  /* 0x00000004ff027e24 */ /* 0x000fe2000f8e00ff */
[----:B------:R-:W-:-:S05]  /*6940*/  MOV R3, UR5 ;  /* 0x0000000500037c02 */ /* 0x000fca0008000f00 */
[----:B------:R-:W2:Y:S04]  /*6950*/  LDG.E R0, desc[UR38][R2.64] ;  /* 0x0000002602007981 */ /* 0x000ea8000c1e1900 */
[----:B------:R-:W2:Y:S02]  /*6960*/  LDG.E R5, desc[UR38][R2.64+0x4] ;  /* 0x0000042602057981 */ /* 0x000ea4000c1e1900 */
[----:B--2---:R-:W-:-:S05]  /*6970*/  IMAD.IADD R0, R5, 0x1, -R0 ;  /* 0x0000000105007824 */ /* 0x004fca00078e0a00 */
[----:B------:R-:W-:Y:S01]  /*6980*/  R2UR UR5, R0 ;  /* 0x00000000000572ca */ /* 0x000fe200000e0000 */
[----:B------:R-:W-:-:S14]  /*6990*/  BRA `(.L_x_809) ;  /* 0x0000000000047947 */ /* 0x000fdc0003800000 */
.L_x_810:
[----:B------:R-:W-:-:S05]  /*69a0*/  ULDC UR5, c[0x0][0x8c4] ;  /* 0x0002310000057ab9 */ /* 0x000fca0000000800 */
.L_x_809:
        /* <DEDUP_REMOVED lines=12> */
[----:B------:R-:W-:Y:S01]  /*6a70*/  IMAD.U32 R2, RZ, RZ, UR4 ;  /* 0x00000004ff027e24 */ /* 0x000fe2000f8e00ff */
[----:B------:R-:W-:Y:S01]  /*6a80*/  MOV R3, UR5 ;  /* 0x0000000500037c02 */ /* 0x000fe20008000f00 */
[----:B------:R-:W-:-:S06]  /*6a90*/  ULDC.64 UR4, c[0x0][0x780] ;  /* 0x0001e00000047ab9 */ /* 0x000fcc0000000a00 */
        /* <DEDUP_REMOVED lines=8> */
[----:B------:R-:W-:Y:S01]  /*6b20*/  IMAD.U32 R4, RZ, RZ, UR4 ;  /* 0x00000004ff047e24 */ /* 0x000fe2000f8e00ff */
[----:B------:R-:W-:-:S05]  /*6b30*/  MOV R5, UR5 ;  /* 0x0000000500057c02 */ /* 0x000fca0008000f00 */
        /* <DEDUP_REMOVED lines=15> */
.L_x_811:
        /* <DEDUP_REMOVED lines=49> */
.L_x_825:
        /* <DEDUP_REMOVED lines=21> */
.L_x_814:
[----:B------:R-:W-:Y:S05]  /*7090*/  BSYNC B0 ;  /* 0x0000000000007941 */ /* 0x000fea0003800000 */
.L_x_813:
        /* <DEDUP_REMOVED lines=13> */
.L_x_816:
[----:B------:R-:W-:Y:S05]  /*7170*/  BSYNC B0 ;  /* 0x0000000000007941 */ /* 0x000fea0003800000 */
.L_x_815:
[----:B------:R-:W-:Y:S06]  /*7180*/  BAR.ARV 0xa, 0xa0 ;  /* 0x0282800000007b1d */ /* 0x000fec0000002000 */
[----:B------:R-:W-:Y:S04]  /*7190*/  BSSY B0, `(.L_x_817) ;  /* 0x0000003000007945 */ /* 0x000fe80003800000 */
[----:B------:R-:W-:Y:S05]  /*71a0*/  @!P0 BRA `(.L_x_818) ;  /* 0x0000000000048947 */ /* 0x000fea0003800000 */
[----:B------:R-:W-:-:S04]  /*71b0*/  DEPBAR.LE SB0, 0x0 ;  /* 0x000080000000791a */ /* 0x000fc80000000000 */
.L_x_818:
[----:B------:R-:W-:Y:S05]  /*71c0*/  BSYNC B0 ;  /* 0x0000000000007941 */ /* 0x000fea0003800000 */
.L_x_817:
        /* <DEDUP_REMOVED lines=13> */
.L_x_820:
[----:B------:R-:W-:Y:S05]  /*72a0*/  BSYNC B0 ;  /* 0x0000000000007941 */ /* 0x000fea0003800000 */
.L_x_819:
        /* <DEDUP_REMOVED lines=13> */
.L_x_822:
[----:B------:R-:W-:Y:S05]  /*7380*/  BSYNC B0 ;  /* 0x0000000000007941 */ /* 0x000fea0003800000 */
.L_x_821:
[----:B------:R-:W-:Y:S01]  /*7390*/  VIADD R0, R0, 0xfffffffe ;  /* 0xfffffffe00007836 */ /* 0x000fe20000000000 */
[----:B------:R-:W-:Y:S06]  /*73a0*/  BAR.ARV 0xa, 0xa0 ;  /* 0x0282800000007b1d */ /* 0x000fec0000002000 */
[----:B------:R-:W-:Y:S01]  /*73b0*/  BSSY B0, `(.L_x_823) ;  /* 0x0000004000007945 */ /* 0x000fe20003800000 */
[----:B------:R-:W-:-:S03]  /*73c0*/  ISETP.NE.AND P1, PT, R0, RZ, PT ;  /* 0x000000ff0000720c */ /* 0x000fc60003f25270 */
[----:B------:R-:W-:Y:S10]  /*73d0*/  @!P0 BRA `(.L_x_824) ;  /* 0x0000000000048947 */ /* 0x000ff40003800000 */
[----:B------:R-:W-:-:S04]  /*73e0*/  DEPBAR.LE SB0, 0x0 ;  /* 0x000080000000791a */ /* 0x000fc80000000000 */
.L_x_824:
[----:B------:R-:W-:Y:S05]  /*73f0*/  BSYNC B0 ;  /* 0x0000000000007941 */ /* 0x000fea0003800000 */
.L_x_823:
[----:B------:R-:W-:Y:S06]  /*7400*/  BAR.ARV 0xb, 0xa0 ;  /* 0x02c2800000007b1d */ /* 0x000fec0000002000 */
[----:B------:R-:W-:Y:S02]  /*7410*/  UIADD3 UR5, UR5, 0x2, URZ ;  /* 0x0000000205057890 */ /* 0x000fe4000fffe03f */
[----:B------:R-:W-:Y:S01]  /*7420*/  UIADD3 UR4, UR4, 0x1, URZ ;  /* 0x0000000104047890 */ /* 0x000fe2000fffe03f */
[----:B------:R-:W-:Y:S11]  /*7430*/  @P1 BRA `(.L_x_825) ;  /* 0xfffffff800c01947 */ /* 0x000ff6000383ffff */
[----:B------:R-:W-:-:S12]  /*7440*/  USHF.L.U32 UR6, UR5, 0xd, URZ ;  /* 0x0000000d05067899 */ /* 0x000fd8000800063f */
.L_x_812:
        /* <DEDUP_REMOVED lines=19> */
.L_x_827:
[----:B------:R-:W-:Y:S05]  /*7580*/  BSYNC B0 ;  /* 0x0000000000007941 */ /* 0x000fea0003800000 */
.L_x_826:
        /* <DEDUP_REMOVED lines=19> */
.L_x_829:
[----:B------:R-:W-:Y:S05]  /*76c0*/  BSYNC B0 ;  /* 0x0000000000007941 */ /* 0x000fea0003800000 */
.L_x_828:
[----:B------:R-:W-:Y:S06]  /*76d0*/  BAR.ARV 0xa, 0xa0 ;  /* 0x0282800000007b1d */ /* 0x000fec0000002000 */
[----:B------:R-:W-:Y:S04]  /*76e0*/  BSSY B0, `(.L_x_830) ;  /* 0x0000003000007945 */ /* 0x000fe80003800000 */
[----:B------:R-:W-:Y:S05]  /*76f0*/  @!P0 BRA `(.L_x_831) ;  /* 0x0000000000048947 */ /* 0x000fea0003800000 */
[----:B------:R-:W-:-:S04]  /*7700*/  DEPBAR.LE SB0, 0x0 ;  /* 0x000080000000791a */ /* 0x000fc80000000000 */
.L_x_831:
[----:B------:R-:W-:Y:S05]  /*7710*/  BSYNC B0 ;  /* 0x0000000000007941 */ /* 0x000fea0003800000 */
.L_x_830:
[----:B------:R-:W-:Y:S06]  /*7720*/  BAR.ARV 0xb, 0xa0 ;  /* 0x02c2800000007b1d */ /* 0x000fec0000002000 */
[----:B------:R-:W-:Y:S05]  /*7730*/  BRA `(.L_x_779) ;  /* 0x0000001c008c7947 */ /* 0x000fea0003800000 */
.L_x_807:
        /* <DEDUP_REMOVED lines=10> */
.L_x_832:
        /* <DEDUP_REMOVED lines=10> */
.L_x_834:
[----:B------:R-:W3:Y:S02]  /*7880*/  LDC R5, c[0x0][0x8c4] ;  /* 0x00023100ff057b82 */ /* 0x000ee40000000800 */
.L_x_833:
        /* <DEDUP_REMOVED lines=23> */
[----:B------:R-:W-:Y:S01]  /*7a00*/  MOV R5, RZ ;  /* 0x000000ff00057202 */ /* 0x000fe20000000f00 */
[----:B------:R-:W-:Y:S01]  /*7a10*/  ULDC UR4, c[0x0][0x280] ;  /* 0x0000a00000047ab9 */ /* 0x000fe20000000800 */
[----:B-1----:R-:W-:-:S05]  /*7a20*/  @P0 IMAD.WIDE R2, R8, 0x4, R2 ;  /* 0x0000000408020825 */ /* 0x002fca00078e0202 */
[----:B------:R4:W5:Y:S01]  /*7a30*/  @P0 LDG.E R5, desc[UR38][R2.64] ;  /* 0x0000002602050981 */ /* 0x000962000c1e1900 */
[----:B------:R-:W-:Y:S02]  /*7a40*/  IMAD.U32 R4, RZ, RZ, UR4 ;  /* 0x00000004ff047e24 */ /* 0x000fe4000f8e00ff */
        /* <DEDUP_REMOVED lines=17> */
.L_x_836:
        /* <DEDUP_REMOVED lines=66> */
.L_x_866:
        /* <DEDUP_REMOVED lines=9> */
.L_x_839:
        /* <DEDUP_REMOVED lines=63> */
.L_x_850:
[----:B------:R-:W-:-:S04]  /*8400*/  SHF.L.U32 R21, R10, 0x1f, RZ ;  /* 0x0000001f0a157819 */ /* 0x000fc800000006ff */
[----:B-1----:R-:W1:Y:S02]  /*8410*/  SYNCS.PHASECHK.TRANS64.TRYWAIT P1, [R12+URZ+0x30c40], R21 ;  /* 0x030c40150c0075a7 */ /* 0x002e64000802017f */
[----:B-12--5:R-:W-:Y:S05]  /*8420*/  @!P1 BRA `(.L_x_842) ;  /* 0x0000001000c49947 */ /* 0x026fea0003800000 */
.L_x_867:
[----:B------:R-:W-:Y:S05]  /*8430*/  @P0 BRA `(.L_x_843) ;  /* 0x0000000000140947 */ /* 0x000fea0003800000 */
[----:B------:R-:W-:Y:S02]  /*8440*/  ISETP.NE.AND P1, PT, R20, RZ, PT ;  /* 0x000000ff1400720c */ /* 0x000fe40003f25270 */
[----:B------:R-:W-:-:S04]  /*8450*/  MOV R3, 0x4200 ;  /* 0x0000420000037802 */ /* 0x000fc80000000f00 */
[----:B------:R2:W-:Y:S07]  /*8460*/  SYNCS.ARRIVE.TRANS64 RZ, [R12+URZ+0x30c30], R3 ;  /* 0x030c30030cff79a7 */ /* 0x0005ee000800003f */
[----:B------:R-:W-:Y:S05]  /*8470*/  @!P1 BRA `(.L_x_843) ;  /* 0x0000000000049947 */ /* 0x000fea0003800000 */
[----:B------:R-:W-:Y:S01]  /*8480*/  BPT.TRAP 0x1 ;  /* 0x000000040000795c */ /* 0x000fe20000300000 */
.L_x_843:
        /* <DEDUP_REMOVED lines=30> */
.L_x_868:
[----:B------:R-:W-:Y:S05]  /*8670*/  @P0 BRA `(.L_x_845) ;  /* 0x0000000000140947 */ /* 0x000fea0003800000 */
[----:B------:R-:W-:Y:S01]  /*8680*/  ISETP.NE.AND P1, PT, R20, RZ, PT ;  /* 0x000000ff1400720c */ /* 0x000fe20003f25270 */
[----:B------:R-:W-:-:S04]  /*8690*/  IMAD.MOV.U32 R2, RZ, RZ, 0x4200 ;  /* 0x00004200ff027424 */ /* 0x000fc800078e00ff */
[----:B------:R3:W-:Y:S08]  /*86a0*/  SYNCS.ARRIVE.TRANS64 RZ, [R12+URZ+0x30c18], R2 ;  /* 0x030c18020cff79a7 */ /* 0x0007f0000800003f */
[----:B------:R-:W-:Y:S05]  /*86b0*/  @!P1 BRA `(.L_x_845) ;  /* 0x0000000000049947 */ /* 0x000fea0003800000 */
[----:B------:R-:W-:Y:S01]  /*86c0*/  BPT.TRAP 0x1 ;  /* 0x000000040000795c */ /* 0x000fe20000300000 */
.L_x_845:
        /* <DEDUP_REMOVED lines=22> */
.L_x_869:
        /* <DEDUP_REMOVED lines=9> */
.L_x_847:
        /* <DEDUP_REMOVED lines=24> */
.L_x_871:
[----:B------:R-:W-:Y:S05]  /*8a40*/  @P0 BRA `(.L_x_849) ;  /* 0x0000000000140947 */ /* 0x000fea0003800000 */
[----:B------:R-:W-:Y:S01]  /*8a50*/  ISETP.NE.AND P1, PT, R20, RZ, PT ;  /* 0x000000ff1400720c */ /* 0x000fe20003f25270 */
[----:B-1----:R-:W-:-:S04]  /*8a60*/  IMAD.MOV.U32 R5, RZ, RZ, 0x4200 ;  /* 0x00004200ff057424 */ /* 0x002fc800078e00ff */
[----:B------:R2:W-:Y:S08]  /*8a70*/  SYNCS.ARRIVE.TRANS64 RZ, [R12+URZ+0x30c10], R5 ;  /* 0x030c10050cff79a7 */ /* 0x0005f0000800003f */
[----:B------:R-:W-:Y:S05]  /*8a80*/  @!P1 BRA `(.L_x_849) ;  /* 0x0000000000049947 */ /* 0x000fea0003800000 */
[----:B------:R-:W-:Y:S01]  /*8a90*/  BPT.TRAP 0x1 ;  /* 0x000000040000795c */ /* 0x000fe20000300000 */
.L_x_849:
        /* <DEDUP_REMOVED lines=23> */
.L_x_841:
[----:B------:R-:W-:-:S13]  /*8c10*/  ISETP.NE.AND P1, PT, R18, RZ, PT ;  /* 0x000000ff1200720c */ /* 0x000fda0003f25270 */
[----:B------:R-:W-:Y:S05]  /*8c20*/  @!P1 BRA `(.L_x_840) ;  /* 0x0000000000f89947 */ /* 0x000fea0003800000 */
[----:B------:R-:W-:-:S04]  /*8c30*/  SHF.L.U32 R13, R10, 0x1f, RZ ;  /* 0x0000001f0a0d7819 */ /* 0x000fc800000006ff */
[----:B------:R-:W1:Y:S02]  /*8c40*/  SYNCS.PHASECHK.TRANS64.TRYWAIT P1, [R12+URZ+0x30c40], R13 ;  /* 0x030c400d0c0075a7 */ /* 0x000e64000802017f */
[----:B-1----:R-:W-:Y:S05]  /*8c50*/  @!P1 BRA `(.L_x_851) ;  /* 0x0000000c000c9947 */ /* 0x002fea0003800000 */
.L_x_872:
[----:B------:R-:W-:Y:S05]  /*8c60*/  @P0 BRA `(.L_x_852) ;  /* 0x0000000000140947 */ /* 0x000fea0003800000 */
[----:B------:R-:W-:Y:S02]  /*8c70*/  ISETP.NE.AND P1, PT, R20, RZ, PT ;  /* 0x000000ff1400720c */ /* 0x000fe40003f25270 */
[----:B------:R-:W-:-:S04]  /*8c80*/  MOV R5, 0x4200 ;  /* 0x0000420000057802 */ /* 0x000fc80000000f00 */
[----:B------:R2:W-:Y:S07]  /*8c90*/  SYNCS.ARRIVE.TRANS64 RZ, [R12+URZ+0x30c30], R5 ;  /* 0x030c30050cff79a7 */ /* 0x0005ee000800003f */
[----:B------:R-:W-:Y:S05]  /*8ca0*/  @!P1 BRA `(.L_x_852) ;  /* 0x0000000000049947 */ /* 0x000fea0003800000 */
[----:B------:R-:W-:Y:S01]  /*8cb0*/  BPT.TRAP 0x1 ;  /* 0x000000040000795c */ /* 0x000fe20000300000 */
.L_x_852:
        /* <DEDUP_REMOVED lines=27> */
.L_x_873:
[----:B------:R-:W-:Y:S05]  /*8e70*/  @P0 BRA `(.L_x_854) ;  /* 0x0000000000140947 */ /* 0x000fea0003800000 */
[----:B------:R-:W-:Y:S02]  /*8e80*/  ISETP.NE.AND P0, PT, R20, RZ, PT ;  /* 0x000000ff1400720c */ /* 0x000fe40003f05270 */
[----:B------:R-:W-:-:S04]  /*8e90*/  MOV R5, 0x4200 ;  /* 0x0000420000057802 */ /* 0x000fc80000000f00 */
[----:B------:R3:W-:Y:S07]  /*8ea0*/  SYNCS.ARRIVE.TRANS64 RZ, [R12+URZ+0x30c18], R5 ;  /* 0x030c18050cff79a7 */ /* 0x0007ee000800003f */
[----:B------:R-:W-:Y:S05]  /*8eb0*/  @!P0 BRA `(.L_x_854) ;  /* 0x0000000000048947 */ /* 0x000fea0003800000 */
[----:B------:R-:W-:Y:S01]  /*8ec0*/  BPT.TRAP 0x1 ;  /* 0x000000040000795c */ /* 0x000fe20000300000 */
.L_x_854:
        /* <DEDUP_REMOVED lines=20> */
.L_x_840:
[----:B------:R-:W3:Y:S01]  /*9010*/  S2R R2, SR_TID.X ;  /* 0x0000000000027919 */ /* 0x000ee20000002100 */
[----:B-12--5:R-:W-:Y:S02]  /*9020*/  LEA R13, R0, R12, 0x3 ;  /* 0x0000000c000d7211 */ /* 0x026fe400078e18ff */
[----:B---3--:R-:W-:Y:S02]  /*9030*/  LOP3.LUT R3, R2, 0x7f, RZ, 0xc0, !PT ;  /* 0x0000007f02037812 */ /* 0x008fe400078ec0ff */
[----:B------:R-:W-:Y:S02]  /*9040*/  SHF.L.U32 R2, R10, 0x1f, RZ ;  /* 0x0000001f0a027819 */ /* 0x000fe400000006ff */
[----:B------:R-:W-:Y:S02]  /*9050*/  ISETP.NE.AND P1, PT, R3, RZ, PT ;  /* 0x000000ff0300720c */ /* 0x000fe40003f25270 */
[----:B------:R-:W1:Y:S02]  /*9060*/  SYNCS.PHASECHK.TRANS64.TRYWAIT P0, [R13+URZ+0x30c40], R2 ;  /* 0x030c40020d0075a7 */ /* 0x000e64000800017f */
[----:B-1----:R-:W-:Y:S09]  /*9070*/  @!P0 BRA `(.L_x_855) ;  /* 0x00000008002c8947 */ /* 0x002ff20003800000 */
.L_x_874:
[----:B------:R-:W-:Y:S05]  /*9080*/  @P1 BRA `(.L_x_856) ;  /* 0x0000000000181947 */ /* 0x000fea0003800000 */
[----:B------:R-:W2:Y:S01]  /*9090*/  S2R R3, SR_TID.X ;  /* 0x0000000000037919 */ /* 0x000ea20000002100 */
[----:B-1----:R-:W-:-:S04]  /*90a0*/  IMAD.MOV.U32 R2, RZ, RZ, 0x4200 ;  /* 0x00004200ff027424 */ /* 0x002fc800078e00ff */
[----:B------:R3:W-:Y:S01]  /*90b0*/  SYNCS.ARRIVE.TRANS64 RZ, [R13+URZ+0x30c30], R2 ;  /* 0x030c30020dff79a7 */ /* 0x0007e2000800003f */
[----:B--2---:R-:W-:-:S13]  /*90c0*/  LOP3.LUT P0, RZ, R3, 0x1f, RZ, 0xc0, !PT ;  /* 0x0000001f03ff7812 */ /* 0x004fda000780c0ff */
[----:B---3--:R-:W-:Y:S05]  /*90d0*/  @!P0 BRA `(.L_x_856) ;  /* 0x0000000000048947 */ /* 0x008fea0003800000 */
[----:B------:R-:W-:Y:S01]  /*90e0*/  BPT.TRAP 0x1 ;  /* 0x000000040000795c */ /* 0x000fe20000300000 */
.L_x_856:
        /* <DEDUP_REMOVED lines=34> */
.L_x_837:
[----:B------:R-:W-:Y:S05]  /*9310*/  BSYNC B0 ;  /* 0x0000000000007941 */ /* 0x000fea0003800000 */
.L_x_835:
[----:B------:R-:W-:-:S03]  /*9320*/  UMOV UR6, 0xffffffff ;  /* 0xffffffff00067882 */ /* 0x000fc60000000000 */
[----:B------:R-:W-:Y:S05]  /*9330*/  BRA.DIV UR6, `(.L_x_857) ;  /* 0x0000000606907947 */ /* 0x000fea000b800000 */
[----:B------:R-:W-:-:S13]  /*9340*/  ELECT P0, URZ, PT ;  /* 0x00000000003f782f */ /* 0x000fda0003800000 */
.L_x_877:
[----:B------:R-:W-:Y:S05]  /*9350*/  @!P0 BRA `(.L_x_779) ;  /* 0x0000000000848947 */ /* 0x000fea0003800000 */
[----:B----4-:R-:W3:Y:S02]  /*9360*/  LDL.LU R2, [R1] ;  /* 0x0000000001027983 */ /* 0x010ee40000300800 */
[----:B---3--:R-:W-:-:S04]  /*9370*/  LOP3.LUT R2, R2, 0x2, RZ, 0xfc, !PT ;  /* 0x0000000202027812 */ /* 0x008fc800078efcff */
[----:B------:R-:W-:-:S13]  /*9380*/  ISETP.NE.AND P0, PT, R2, 0x3, PT ;  /* 0x000000030200780c */ /* 0x000fda0003f05270 */
[----:B------:R-:W-:Y:S05]  /*9390*/  @!P0 BRA `(.L_x_858) ;  /* 0x0000000000048947 */ /* 0x000fea0003800000 */
[----:B--2---:R-:W-:Y:S01]  /*93a0*/  BPT.TRAP 0x1 ;  /* 0x000000040000795c */ /* 0x004fe20000300000 */
.L_x_858:
        /* <DEDUP_REMOVED lines=15> */
.L_x_878:
[----:B------:R-:W3:Y:S02]  /*94a0*/  SYNCS.PHASECHK.TRANS64.TRYWAIT P1, [R11+URZ], R2 ;  /* 0x000000020b0075a7 */ /* 0x000ee4000802017f */
[----:B---3--:R-:W-:Y:S05]  /*94b0*/  @!P1 BRA `(.L_x_860) ;  /* 0x0000000400689947 */ /* 0x008fea0003800000 */
.L_x_879:
[----:B------:R-:W-:Y:S05]  /*94c0*/  @!P0 BRA `(.L_x_861) ;  /* 0x0000000000048947 */ /* 0x000fea0003800000 */
[----:B--2---:R-:W-:Y:S01]  /*94d0*/  BPT.TRAP 0x1 ;  /* 0x000000040000795c */ /* 0x004fe20000300000 */
.L_x_861:
[----:B------:R-:W-:-:S04]  /*94e0*/  VIADD R0, R6, 0x30c40 ;  /* 0x00030c4006007836 */ /* 0x000fc80000000000 */
[----:B------:R-:W-:-:S04]  /*94f0*/  IMAD R9, R9, 0x8, R0 ;  /* 0x0000000809097824 */ /* 0x000fc800078e0200 */
[----:B------:R-:W4:Y:S02]  /*9500*/  SYNCS.PHASECHK.TRANS64.TRYWAIT P0, [R9+URZ], R4 ;  /* 0x00000004090075a7 */ /* 0x000f24000800017f */
[----:B----4-:R-:W-:Y:S05]  /*9510*/  @!P0 BRA `(.L_x_862) ;  /* 0x0000000400648947 */ /* 0x010fea0003800000 */
.L_x_880:
[----:B------:R-:W-:-:S07]  /*9520*/  LEA R3, R3, R0, 0x3 ;  /* 0x0000000003037211 */ /* 0x000fce00078e18ff */
.L_x_863:
[----:B------:R1:W1:Y:S02]  /*9530*/  SYNCS.PHASECHK.TRANS64.TRYWAIT P0, [R3+URZ], R2 ;  /* 0x00000002030075a7 */ /* 0x000264000800017f */
[----:B-1----:R-:W-:Y:S05]  /*9540*/  @!P0 NANOSLEEP.SYNCS 0x989680 ;  /* 0x009896800000895d */ /* 0x002fea0003900000 */
[----:B------:R-:W1:Y:S02]  /*9550*/  @!P0 SYNCS.PHASECHK.TRANS64 P0, [R3+URZ], R2 ;  /* 0x00000002030085a7 */ /* 0x000e64000800007f */
[----:B-1----:R-:W-:Y:S05]  /*9560*/  @!P0 BRA `(.L_x_863) ;  /* 0xfffffffc00f08947 */ /* 0x002fea000383ffff */
.L_x_779:
[----:B--2---:R-:W-:Y:S05]  /*9570*/  BSYNC B6 ;  /* 0x0000000000067941 */ /* 0x004fea0003800000 */
.L_x_773:
[----:B------:R-:W-:Y:S05]  /*9580*/  EXIT ;  /* 0x000000000000794d */ /* 0x000fea0003800000 */
.L_x_789:
[----:B------:R-:W-:Y:S01]  /*9590*/  IMAD.MOV.U32 R12, RZ, RZ, RZ ;  /* 0x000000ffff0c7224 */ /* 0x000fe200078e00ff */
[----:B------:R-:W-:Y:S01]  /*95a0*/  MOV R15, 0xffffffff ;  /* 0xffffffff000f7802 */ /* 0x000fe20000000f00 */
[----:B------:R-:W-:-:S07]  /*95b0*/  IMAD.MOV.U32 R11, RZ, RZ, 0x1f ;  /* 0x0000001fff0b7424 */ /* 0x000fce00078e00ff */
[----:B------:R-:W-:Y:S05]  /*95c0*/  WARPSYNC.COLLECTIVE R15, `(.L_x_864) ;  /* 0x000000000f087348 */ /* 0x000fea0003c00000 */
[----:B------:R1:W2:Y:S02]  /*95d0*/  SHFL.IDX P6, R14, R13, R12, R11 ;  /* 0x0000000c0d0e7389 */ /* 0x0002a400000c000b */
[----:B-12---:R-:W-:Y:S01]  /*95e0*/  ENDCOLLECTIVE ;  /* 0x000000000000791b */ /* 0x006fe20003800000 */
.L_x_864:
[----:B------:R-:W-:Y:S05]  /*95f0*/  BRA `(.L_x_865) ;  /* 0xffffff7800e07947 */ /* 0x000fea000383ffff */
.L_x_791:
[----:B--2---:R2:W3:Y:S02]  /*9600*/  SYNCS.PHASECHK.TRANS64.TRYWAIT P0, [R2+URZ+0x30c00], R9 ;  /* 0x030c0009020075a7 */ /* 0x0044e4000800017f */
[----:B---3--:R-:W-:Y:S05]  /*9610*/  @!P0 NANOSLEEP.SYNCS 0x989680 ;  /* 0x009896800000895d */ /* 0x008fea0003900000 */
[----:B------:R-:W3:Y:S02]  /*9620*/  @!P0 SYNCS.PHASECHK.TRANS64 P0, [R2+URZ+0x30c00], R9 ;  /* 0x030c0009020085a7 */ /* 0x000ee4000800007f */
[----:B---3--:R-:W-:Y:S05]  /*9630*/  @!P0 BRA `(.L_x_791) ;  /* 0xfffffffc00f08947 */ /* 0x008fea000383ffff */
[----:B------:R-:W-:Y:S05]  /*9640*/  BRA `(.L_x_790) ;  /* 0xffffff7c00447947 */ /* 0x000fea000383ffff */
.L_x_795:
[----:B--2---:R2:W3:Y:S02]  /*9650*/  SYNCS.PHASECHK.TRANS64.TRYWAIT P1, [R3+URZ+0x30c10], R22 ;  /* 0x030c1016030075a7 */ /* 0x0044e4000802017f */
[----:B---3--:R-:W-:Y:S05]  /*9660*/  @!P1 NANOSLEEP.SYNCS 0x989680 ;  /* 0x009896800000995d */ /* 0x008fea0003900000 */
[----:B------:R-:W3:Y:S02]  /*9670*/  @!P1 SYNCS.PHASECHK.TRANS64 P1, [R3+URZ+0x30c10], R22 ;  /* 0x030c1016030095a7 */ /* 0x000ee4000802007f */
[----:B---3--:R-:W-:Y:S05]  /*9680*/  @!P1 BRA `(.L_x_795) ;  /* 0xfffffffc00f09947 */ /* 0x008fea000383ffff */
[----:B------:R-:W-:Y:S05]  /*9690*/  BRA `(.L_x_794) ;  /* 0xffffff8400247947 */ /* 0x000fea000383ffff */
.L_x_799:
[----:B------:R1:W1:Y:S02]  /*96a0*/  SYNCS.PHASECHK.TRANS64.TRYWAIT P1, [R3+URZ+0x30c30], R22 ;  /* 0x030c3016030075a7 */ /* 0x000264000802017f */
[----:B-1----:R-:W-:Y:S05]  /*96b0*/  @!P1 NANOSLEEP.SYNCS 0x989680 ;  /* 0x009896800000995d */ /* 0x002fea0003900000 */
[----:B------:R-:W1:Y:S02]  /*96c0*/  @!P1 SYNCS.PHASECHK.TRANS64 P1, [R3+URZ+0x30c30], R22 ;  /* 0x030c3016030095a7 */ /* 0x000e64000802007f */
[----:B-1----:R-:W-:Y:S05]  /*96d0*/  @!P1 BRA `(.L_x_799) ;  /* 0xfffffffc00f09947 */ /* 0x002fea000383ffff */
[----:B------:R-:W-:Y:S05]  /*96e0*/  BRA `(.L_x_798) ;  /* 0xffffff8800387947 */ /* 0x000fea000383ffff */
.L_x_838:
[----:B-1----:R1:W2:Y:S02]  /*96f0*/  SYNCS.PHASECHK.TRANS64.TRYWAIT P1, [R12+URZ+0x30c20], R3 ;  /* 0x030c20030c0075a7 */ /* 0x0022a4000802017f */
[----:B--2---:R-:W-:Y:S05]  /*9700*/  @!P1 NANOSLEEP.SYNCS 0x989680 ;  /* 0x009896800000995d */ /* 0x004fea0003900000 */
[----:B------:R-:W2:Y:S02]  /*9710*/  @!P1 SYNCS.PHASECHK.TRANS64 P1, [R12+URZ+0x30c20], R3 ;  /* 0x030c20030c0095a7 */ /* 0x000ea4000802007f */
[----:B--2---:R-:W-:Y:S05]  /*9720*/  @!P1 BRA `(.L_x_838) ;  /* 0xfffffffc00f09947 */ /* 0x004fea000383ffff */
[----:B------:R-:W-:Y:S05]  /*9730*/  BRA `(.L_x_866) ;  /* 0xffffffe800107947 */ /* 0x000fea000383ffff */
.L_x_842:
[----:B-1----:R1:W2:Y:S02]  /*9740*/  SYNCS.PHASECHK.TRANS64.TRYWAIT P1, [R12+URZ+0x30c40], R21 ;  /* 0x030c40150c0075a7 */ /* 0x0022a4000802017f */
[----:B--2---:R-:W-:Y:S05]  /*9750*/  @!P1 NANOSLEEP.SYNCS 0x989680 ;  /* 0x009896800000995d */ /* 0x004fea0003900000 */
[----:B------:R-:W2:Y:S02]  /*9760*/  @!P1 SYNCS.PHASECHK.TRANS64 P1, [R12+URZ+0x30c40], R21 ;  /* 0x030c40150c0095a7 */ /* 0x000ea4000802007f */
[----:B--2---:R-:W-:Y:S05]  /*9770*/  @!P1 BRA `(.L_x_842) ;  /* 0xfffffffc00f09947 */ /* 0x004fea000383ffff */
[----:B------:R-:W-:Y:S05]  /*9780*/  BRA `(.L_x_867) ;  /* 0xffffffec00287947 */ /* 0x000fea000383ffff */
.L_x_844:
[----:B--2---:R2:W3:Y:S02]  /*9790*/  SYNCS.PHASECHK.TRANS64.TRYWAIT P1, [R12+URZ+0x30c28], R21 ;  /* 0x030c28150c0075a7 */ /* 0x0044e4000802017f */
[----:B---3--:R-:W-:Y:S05]  /*97a0*/  @!P1 NANOSLEEP.SYNCS 0x989680 ;  /* 0x009896800000995d */ /* 0x008fea0003900000 */
[----:B------:R-:W3:Y:S02]  /*97b0*/  @!P1 SYNCS.PHASECHK.TRANS64 P1, [R12+URZ+0x30c28], R21 ;  /* 0x030c28150c0095a7 */ /* 0x000ee4000802007f */
[----:B---3--:R-:W-:Y:S05]  /*97c0*/  @!P1 BRA `(.L_x_844) ;  /* 0xfffffffc00f09947 */ /* 0x008fea000383ffff */
[----:B------:R-:W-:Y:S05]  /*97d0*/  BRA `(.L_x_868) ;  /* 0xffffffec00a47947 */ /* 0x000fea000383ffff */
.L_x_846:
[----:B---3--:R3:W4:Y:S02]  /*97e0*/  SYNCS.PHASECHK.TRANS64.TRYWAIT P1, [R12+URZ+0x30c48], R21 ;  /* 0x030c48150c0075a7 */ /* 0x008724000802017f */
[----:B----4-:R-:W-:Y:S05]  /*97f0*/  @!P1 NANOSLEEP.SYNCS 0x989680 ;  /* 0x009896800000995d */ /* 0x010fea0003900000 */
[----:B------:R-:W4:Y:S02]  /*9800*/  @!P1 SYNCS.PHASECHK.TRANS64 P1, [R12+URZ+0x30c48], R21 ;  /* 0x030c48150c0095a7 */ /* 0x000f24000802007f */
[----:B----4-:R-:W-:Y:S05]  /*9810*/  @!P1 BRA `(.L_x_846) ;  /* 0xfffffffc00f09947 */ /* 0x010fea000383ffff */
[----:B------:R-:W-:Y:S05]  /*9820*/  BRA `(.L_x_869) ;  /* 0xfffffff000007947 */ /* 0x000fea000383ffff */
.L_x_848:
[----:B------:R-:W-:-:S07]  /*9830*/  SHF.L.U32 R5, R10, 0x1f, RZ ;  /* 0x0000001f0a057819 */ /* 0x000fce00000006ff */
.L_x_870:
[----:B-1----:R1:W2:Y:S02]  /*9840*/  SYNCS.PHASECHK.TRANS64.TRYWAIT P1, [R12+URZ+0x30c20], R5 ;  /* 0x030c20050c0075a7 */ /* 0x0022a4000802017f */
[----:B--2---:R-:W-:Y:S05]  /*9850*/  @!P1 NANOSLEEP.SYNCS 0x989680 ;  /* 0x009896800000995d */ /* 0x004fea0003900000 */
[----:B------:R-:W2:Y:S02]  /*9860*/  @!P1 SYNCS.PHASECHK.TRANS64 P1, [R12+URZ+0x30c20], R5 ;  /* 0x030c20050c0095a7 */ /* 0x000ea4000802007f */
[----:B--2---:R-:W-:Y:S05]  /*9870*/  @!P1 BRA `(.L_x_870) ;  /* 0xfffffffc00f09947 */ /* 0x004fea000383ffff */
[----:B------:R-:W-:Y:S05]  /*9880*/  BRA `(.L_x_871) ;  /* 0xfffffff0006c7947 */ /* 0x000fea000383ffff */
.L_x_851:
[----:B-1----:R1:W2:Y:S02]  /*9890*/  SYNCS.PHASECHK.TRANS64.TRYWAIT P1, [R12+URZ+0x30c40], R13 ;  /* 0x030c400d0c0075a7 */ /* 0x0022a4000802017f */
[----:B--2---:R-:W-:Y:S05]  /*98a0*/  @!P1 NANOSLEEP.SYNCS 0x989680 ;  /* 0x009896800000995d */ /* 0x004fea0003900000 */
[----:B------:R-:W2:Y:S02]  /*98b0*/  @!P1 SYNCS.PHASECHK.TRANS64 P1, [R12+URZ+0x30c40], R13 ;  /* 0x030c400d0c0095a7 */ /* 0x000ea4000802007f */
[----:B--2---:R-:W-:Y:S05]  /*98c0*/  @!P1 BRA `(.L_x_851) ;  /* 0xfffffffc00f09947 */ /* 0x004fea000383ffff */
[----:B------:R-:W-:Y:S05]  /*98d0*/  BRA `(.L_x_872) ;  /* 0xfffffff000e07947 */ /* 0x000fea000383ffff */
.L_x_853:
[----:B--2---:R2:W3:Y:S02]  /*98e0*/  SYNCS.PHASECHK.TRANS64.TRYWAIT P1, [R12+URZ+0x30c28], R13 ;  /* 0x030c280d0c0075a7 */ /* 0x0044e4000802017f */
[----:B---3--:R-:W-:Y:S05]  /*98f0*/  @!P1 NANOSLEEP.SYNCS 0x989680 ;  /* 0x009896800000995d */ /* 0x008fea0003900000 */
[----:B------:R-:W3:Y:S02]  /*9900*/  @!P1 SYNCS.PHASECHK.TRANS64 P1, [R12+URZ+0x30c28], R13 ;  /* 0x030c280d0c0095a7 */ /* 0x000ee4000802007f */
[----:B---3--:R-:W-:Y:S05]  /*9910*/  @!P1 BRA `(.L_x_853) ;  /* 0xfffffffc00f09947 */ /* 0x008fea000383ffff */
[----:B------:R-:W-:Y:S05]  /*9920*/  BRA `(.L_x_873) ;  /* 0xfffffff400507947 */ /* 0x000fea000383ffff */
.L_x_855:
[----:B-1----:R1:W2:Y:S02]  /*9930*/  SYNCS.PHASECHK.TRANS64.TRYWAIT P0, [R13+URZ+0x30c40], R2 ;  /* 0x030c40020d0075a7 */ /* 0x0022a4000800017f */
[----:B--2---:R-:W-:Y:S05]  /*9940*/  @!P0 NANOSLEEP.SYNCS 0x989680 ;  /* 0x009896800000895d */ /* 0x004fea0003900000 */
[----:B------:R-:W2:Y:S02]  /*9950*/  @!P0 SYNCS.PHASECHK.TRANS64 P0, [R13+URZ+0x30c40], R2 ;  /* 0x030c40020d0085a7 */ /* 0x000ea4000800007f */
[----:B--2---:R-:W-:Y:S05]  /*9960*/  @!P0 BRA `(.L_x_855) ;  /* 0xfffffffc00f08947 */ /* 0x004fea000383ffff */
[----:B------:R-:W-:Y:S05]  /*9970*/  BRA `(.L_x_874) ;  /* 0xfffffff400c07947 */ /* 0x000fea000383ffff */
.L_x_857:
[----:B------:R-:W-:Y:S01]  /*9980*/  BSSY B0, `(.L_x_875) ;  /* 0x0000006000007945 */ /* 0x000fe20003800000 */
[----:B------:R-:W-:-:S07]  /*9990*/  IMAD.MOV.U32 R15, RZ, RZ, -0x1 ;  /* 0xffffffffff0f7424 */ /* 0x000fce00078e00ff */
[----:B--2-4-:R-:W-:Y:S05]  /*99a0*/  WARPSYNC.COLLECTIVE R15, `(.L_x_876) ;  /* 0x000000000f0c7348 */ /* 0x014fea0003c00000 */
[----:B------:R-:W-:Y:S02]  /*99b0*/  ELECT P6, UR62, PT ;  /* 0x00000000003e782f */ /* 0x000fe400038c0000 */
[----:B------:R-:W-:Y:S01]  /*99c0*/  MOV R14, UR62 ;  /* 0x0000003e000e7c02 */ /* 0x000fe20008000f00 */
[----:B--2-4-:R-:W-:Y:S10]  /*99d0*/  ENDCOLLECTIVE ;  /* 0x000000000000791b */ /* 0x014ff40003800000 */
.L_x_876:
[----:B------:R-:W-:Y:S05]  /*99e0*/  BSYNC B0 ;  /* 0x0000000000007941 */ /* 0x000fea0003800000 */
.L_x_875:
[----:B------:R-:W-:Y:S01]  /*99f0*/  PLOP3.LUT P0, PT, P6, PT, PT, 0x80, 0x0 ;  /* 0x000000000000781c */ /* 0x000fe2000370f070 */
[----:B------:R-:W-:-:S12]  /*9a00*/  BRA `(.L_x_877) ;  /* 0xfffffff800507947 */ /* 0x000fd8000383ffff */
.L_x_859:
[----:B-1----:R1:W3:Y:S02]  /*9a10*/  SYNCS.PHASECHK.TRANS64.TRYWAIT P1, [R7+URZ], R4 ;  /* 0x00000004070075a7 */ /* 0x0022e4000802017f */
[----:B---3--:R-:W-:Y:S05]  /*9a20*/  @!P1 NANOSLEEP.SYNCS 0x989680 ;  /* 0x009896800000995d */ /* 0x008fea0003900000 */
[----:B------:R-:W3:Y:S02]  /*9a30*/  @!P1 SYNCS.PHASECHK.TRANS64 P1, [R7+URZ], R4 ;  /* 0x00000004070095a7 */ /* 0x000ee4000802007f */
[----:B---3--:R-:W-:Y:S05]  /*9a40*/  @!P1 BRA `(.L_x_859) ;  /* 0xfffffffc00f09947 */ /* 0x008fea000383ffff */
[----:B------:R-:W-:Y:S05]  /*9a50*/  BRA `(.L_x_878) ;  /* 0xfffffff800907947 */ /* 0x000fea000383ffff */
.L_x_860:
[----:B---3--:R3:W4:Y:S02]  /*9a60*/  SYNCS.PHASECHK.TRANS64.TRYWAIT P1, [R11+URZ], R2 ;  /* 0x000000020b0075a7 */ /* 0x008724000802017f */
[----:B----4-:R-:W-:Y:S05]  /*9a70*/  @!P1 NANOSLEEP.SYNCS 0x989680 ;  /* 0x009896800000995d */ /* 0x010fea0003900000 */
[----:B------:R-:W4:Y:S02]  /*9a80*/  @!P1 SYNCS.PHASECHK.TRANS64 P1, [R11+URZ], R2 ;  /* 0x000000020b0095a7 */ /* 0x000f24000802007f */
[----:B----4-:R-:W-:Y:S05]  /*9a90*/  @!P1 BRA `(.L_x_860) ;  /* 0xfffffffc00f09947 */ /* 0x010fea000383ffff */
[----:B------:R-:W-:Y:S05]  /*9aa0*/  BRA `(.L_x_879) ;  /* 0xfffffff800847947 */ /* 0x000fea000383ffff */
.L_x_862:
[----:B----4-:R4:W1:Y:S02]  /*9ab0*/  SYNCS.PHASECHK.TRANS64.TRYWAIT P0, [R9+URZ], R4 ;  /* 0x00000004090075a7 */ /* 0x010864000800017f */
[----:B-1----:R-:W-:Y:S05]  /*9ac0*/  @!P0 NANOSLEEP.SYNCS 0x989680 ;  /* 0x009896800000895d */ /* 0x002fea0003900000 */
[----:B------:R-:W1:Y:S02]  /*9ad0*/  @!P0 SYNCS.PHASECHK.TRANS64 P0, [R9+URZ], R4 ;  /* 0x00000004090085a7 */ /* 0x000e64000800007f */
[----:B-1----:R-:W-:Y:S05]  /*9ae0*/  @!P0 BRA `(.L_x_862) ;  /* 0xfffffffc00f08947 */ /* 0x002fea000383ffff */
[----:B------:R-:W-:Y:S05]  /*9af0*/  BRA `(.L_x_880) ;  /* 0xfffffff800887947 */ /* 0x000fea000383ffff */
.L_x_881:
        /* <DEDUP_REMOVED lines=16> */
.L_x_3724:


//--------------------- .text._ZN7cutlass13device_kernelIN5flash11enable_sm90INS1_16FlashAttnBwdSm90INS1_25CollectiveMainloopBwdSm90ILi2ELi2ELi2EN4cute5tupleIJNS5_1CILi1EEES8_S8_EEENS6_IJNS7_ILi128EEESA_NS7_ILi64EEEEEENS_10bfloat16_tEfNS_4arch4Sm90ELb0ELb0ELb1ELb1ELb1ELb1ELb0ELb0ELi2ELi1ELi2ELi2ELb0EEENS1_24CollectiveEpilogueBwdGQAISC_fSF_Li256ELb1ELb1EEENS1_19SingleTileSchedulerILb1ELb0ELb0ELi128EEEEEEEEEvNT_6ParamsE --------------------------
	.section	.text._ZN7cutlass13device_kernelIN5flash11enable_sm90INS1_16FlashAttnBwdSm90INS1_25CollectiveMainloopBwdSm90ILi2ELi2ELi2EN4cute5tupleIJNS5_1CILi1EEES8_S8_EEENS6_IJNS7_ILi128EEESA_NS7_ILi64EEEEEENS_10bfloat16_tEfNS_4arch4Sm90ELb0ELb0ELb1ELb1ELb1ELb1ELb0ELb0ELi2ELi1ELi2ELi2ELb0EEENS1_24CollectiveEpilogueBwdGQAISC_fSF_Li256ELb1ELb1EEENS1_19SingleTileSchedulerILb1ELb0ELb0ELi128EEEEEEEEEvNT_6ParamsE,"ax",@progbits
	.align	128
.text._ZN7cutlass13device_kernelIN5flash11enable_sm90INS1_16FlashAttnBwdSm90INS1_25CollectiveMainloopBwdSm90ILi2ELi2ELi2EN4cute5tupleIJNS5_1CILi1EEES8_S8_EEENS6_IJNS7_ILi128EEESA_NS7_ILi64EEEEEENS_10bfloat16_tEfNS_4arch4Sm90ELb0ELb0ELb1ELb1ELb1ELb1ELb0ELb0ELi2ELi1ELi2ELi2ELb0EEENS1_24CollectiveEpilogueBwdGQAISC_fSF_Li256ELb1ELb1EEENS1_19SingleTileSchedulerILb1ELb0ELb0ELi128EEEEEEEEEvNT_6ParamsE:
        .type           _ZN7cutlass13device_kernelIN5flash11enable_sm90INS1_16FlashAttnBwdSm90INS1_25CollectiveMainloopBwdSm90ILi2ELi2ELi2EN4cute5tupleIJNS5_1CILi1EEES8_S8_EEENS6_IJNS7_ILi128EEESA_NS7_ILi64EEEEEENS_10bfloat16_tEfNS_4arch4Sm90ELb0ELb0ELb1ELb1ELb1ELb1ELb0ELb0ELi2ELi1ELi2ELi2ELb0EEENS1_24CollectiveEpilogueBwdGQAISC_fSF_Li256ELb1ELb1EEENS1_19SingleTileSchedulerILb1ELb0ELb0ELi128EEEEEEEEEvNT_6ParamsE,@function
        .size           _ZN7cutlass13device_kernelIN5flash11enable_sm90INS1_16FlashAttnBwdSm90INS1_25CollectiveMainloopBwdSm90ILi2ELi2ELi2EN4cute5tupleIJNS5_1CILi1EEES8_S8_EEENS6_IJNS7_ILi128EEESA_NS7_ILi64EEEEEENS_10bfloat16_tEfNS_4arch4Sm90ELb0ELb0ELb1ELb1ELb1ELb1ELb0ELb0ELi2ELi1ELi2ELi2ELb0EEENS1_24CollectiveEpilogueBwdGQAISC_fSF_Li256ELb1ELb1EEENS1_19SingleTileSchedulerILb1ELb0ELb0ELi128EEEEEEEEEvNT_6ParamsE,(.L_x_3725 - _ZN7cutlass13device_kernelIN5flash11enable_sm90INS1_16FlashAttnBwdSm90INS1_25CollectiveMainloopBwdSm90ILi2ELi2ELi2EN4cute5tupleIJNS5_1CILi1EEES8_S8_EEENS6_IJNS7_ILi128EEESA_NS7_ILi64EEEEEENS_10bfloat16_tEfNS_4arch4Sm90ELb0ELb0ELb1ELb1ELb1ELb1ELb0ELb0ELi2ELi1ELi2ELi2ELb0EEENS1_24CollectiveEpilogueBwdGQAISC_fSF_Li256ELb1ELb1EEENS1_19SingleTileSchedulerILb1ELb0ELb0ELi128EEEEEEEEEvNT_6ParamsE)
        .other          _ZN7cutlass13device_kernelIN5flash11enable_sm90INS1_16FlashAttnBwdSm90INS1_25CollectiveMainloopBwdSm90ILi2ELi2ELi2EN4cute5tupleIJNS5_1CILi1EEES8_S8_EEENS6_IJNS7_ILi128EEESA_NS7_ILi64EEEEEENS_10bfloat16_tEfNS_4arch4Sm90ELb0ELb0ELb1ELb1ELb1ELb1ELb0ELb0ELi2ELi1ELi2ELi2ELb0EEENS1_24CollectiveEpilogueBwdGQAISC_fSF_Li256ELb1ELb1EEENS1_19SingleTileSchedulerILb1ELb0ELb0ELi128EEEEEEEEEvNT_6ParamsE,@"STO_CUDA_ENTRY STV_DEFAULT"
_ZN7cutlass13device_kernelIN5flash11enable_sm90INS1_16FlashAttnBwdSm90INS1_25CollectiveMainloopBwdSm90ILi2ELi2ELi2EN4cute5tupleIJNS5_1CILi1EEES8_S8_EEENS6_IJNS7_ILi128EEESA_NS7_ILi64EEEEEENS_10bfloat16_tEfNS_4arch4Sm90ELb0ELb0ELb1ELb1ELb1ELb1ELb0ELb0ELi2ELi1ELi2ELi2ELb0EEENS1_24CollectiveEpilogueBwdGQAISC_fSF_Li256ELb1ELb1EEENS1_19SingleTileSchedulerILb1ELb0ELb0ELi128EEEEEEEEEvNT_6ParamsE:
        /* <DEDUP_REMOVED lines=23> */
.L_x_883:
[----:B------:R-:W-:Y:S05]  /*0170*/  BSYNC B0 ;  /* 0x0000000000007941 */ /* 0x000fea0003800000 */
.L_x_882:
        /* <DEDUP_REMOVED lines=34> */
.L_x_884:
        /* <DEDUP_REMOVED lines=22> */
.L_x_885:
        /* <DEDUP_REMOVED lines=9> */
.L_x_888:
        /* <DEDUP_REMOVED lines=20> */
.L_x_889:
        /* <DEDUP_REMOVED lines=10> */
.L_x_891:
[----:B------:R-:W2:Y:S02]  /*0770*/  LDC R0, c[0x0][0x8c4] ;  /* 0x00023100ff007b82 */ /* 0x000ea40000000800 */
.L_x_890:
        /* <DEDUP_REMOVED lines=19> */
.L_x_893:
        /* <DEDUP_REMOVED lines=10> */
.L_x_894:
        /* <DEDUP_REMOVED lines=8> */
.L_x_895:
        /* <DEDUP_REMOVED lines=9> */
.L_x_896:
        /* <DEDUP_REMOVED lines=56> */
.L_x_899:
        /* <DEDUP_REMOVED lines=15> */
.L_x_898:
        /* <DEDUP_REMOVED lines=22> */
.L_x_901:
        /* <DEDUP_REMOVED lines=15> */
.L_x_900:
[----:B------:R-:W-:Y:S01]  /*1120*/  SHF.R.S32.HI R3, RZ, 0x1f, R18 ;  /* 0x0000001fff037819 */ /* 0x000fe20000011412 */
[----:B------:R-:W-:-:S03]  /*1130*/  UMOV UR4, 0xffffffff ;  /* 0xffffffff00047882 */ /* 0x000fc60000000000 */
[----:B------:R-:W-:-:S04]  /*1140*/  LEA.HI R0, R3, R18, RZ, 0x7 ;  /* 0x0000001203007211 */ /* 0x000fc800078f38ff */
[----:B------:R-:W-:Y:S01]  /*1150*/  SHF.R.S32.HI R13, RZ, 0x7, R0 ;  /* 0x00000007ff0d7819 */ /* 0x000fe20000011400 */
[----:B------:R-:W-:Y:S06]  /*1160*/  BRA.DIV UR4, `(.L_x_902) ;  /* 0x0000009204247947 */ /* 0x000fec000b800000 */
[----:B------:R1:W2:Y:S02]  /*1170*/  SHFL.IDX PT, R14, R13, RZ, 0x1f ;  /* 0x00001fff0d0e7589 */ /* 0x0002a400000e0000 */
.L_x_1006:
        /* <DEDUP_REMOVED lines=30> */
.L_x_903:
        /* <DEDUP_REMOVED lines=111> */
.L_x_915:
[----:B------:R-:W-:-:S13]  /*1a50*/  ISETP.NE.AND P0, PT, R7, 0x3, PT ;  /* 0x000000030700780c */ /* 0x000fda0003f05270 */
[----:B------:R-:W-:Y:S05]  /*1a60*/  @!P0 BRA `(.L_x_905) ;  /* 0x0000000000048947 */ /* 0x000fea0003800000 */
[----:B------:R-:W-:Y:S01]  /*1a70*/  BPT.TRAP 0x1 ;  /* 0x000000040000795c */ /* 0x000fe20000300000 */
.L_x_905:
[----:B------:R-:W-:Y:S01]  /*1a80*/  IMAD R25, R4, 0x8, R2 ;  /* 0x0000000804197824 */ /* 0x000fe200078e0202 */
[----:B------:R-:W-:-:S04]  /*1a90*/  SHF.L.U32 R22, R5, 0x1f, RZ ;  /* 0x0000001f05167819 */ /* 0x000fc800000006ff */
[----:B------:R1:W2:Y:S01]  /*1aa0*/  SYNCS.PHASECHK.TRANS64.TRYWAIT P1, [R25+URZ+0x30c10], R22 ;  /* 0x030c1016190075a7 */ /* 0x0002a2000802017f */
[----:B------:R-:W-:Y:S05]  /*1ab0*/  @!P0 BRA `(.L_x_906) ;  /* 0x0000000000048947 */ /* 0x000fea0003800000 */
[----:B------:R-:W-:Y:S01]  /*1ac0*/  BPT.TRAP 0x1 ;  /* 0x000000040000795c */ /* 0x000fe20000300000 */
.L_x_906:
[----:B------:R-:W-:-:S04]  /*1ad0*/  IADD3 R0, R2, 0x10000, RZ ;  /* 0x0001000002007810 */ /* 0x000fc80007ffe0ff */
[----:B------:R-:W-:-:S04]  /*1ae0*/  SHF.R.U32.HI R0, RZ, 0x4, R0 ;  /* 0x00000004ff007819 */ /* 0x000fc80000011600 */
[----:B------:R-:W-:Y:S01]  /*1af0*/  LOP3.LUT R0, R0, 0x3fff, RZ, 0xc0, !PT ;  /* 0x00003fff00007812 */ /* 0x000fe200078ec0ff */
[----:B--2---:R-:W-:Y:S06]  /*1b00*/  @P1 BRA `(.L_x_907) ;  /* 0x0000000000081947 */ /* 0x004fec0003800000 */
[----:B------:R-:W2:Y:S02]  /*1b10*/  SYNCS.PHASECHK.TRANS64.TRYWAIT P1, [R25+URZ+0x30c10], R22 ;  /* 0x030c1016190075a7 */ /* 0x000ea4000802017f */
[----:B--2---:R-:W-:Y:S05]  /*1b20*/  @!P1 BRA `(.L_x_908) ;  /* 0x0000008400e49947 */ /* 0x004fea0003800000 */
.L_x_907:
        /* <DEDUP_REMOVED lines=64> */
.L_x_909:
[----:B------:R1:W1:Y:S01]  /*1f30*/  SYNCS.PHASECHK.TRANS64.TRYWAIT P1, [R25+URZ+0x30c30], R22 ;  /* 0x030c3016190075a7 */ /* 0x000262000802017f */
[----:B------:R-:W-:Y:S05]  /*1f40*/  @!P0 BRA `(.L_x_910) ;  /* 0x0000000000048947 */ /* 0x000fea0003800000 */
[----:B------:R-:W-:Y:S01]  /*1f50*/  BPT.TRAP 0x1 ;  /* 0x000000040000795c */ /* 0x000fe20000300000 */
.L_x_910:
[----:B------:R-:W-:-:S04]  /*1f60*/  IADD3 R18, R2, 0x18000, RZ ;  /* 0x0001800002127810 */ /* 0x000fc80007ffe0ff */
[----:B------:R-:W-:-:S04]  /*1f70*/  SHF.R.U32.HI R18, RZ, 0x4, R18 ;  /* 0x00000004ff127819 */ /* 0x000fc80000011612 */
[----:B------:R-:W-:-:S04]  /*1f80*/  LOP3.LUT R18, R18, 0x3fff, RZ, 0xc0, !PT ;  /* 0x00003fff12127812 */ /* 0x000fc800078ec0ff */
[----:B------:R-:W-:Y:S01]  /*1f90*/  LOP3.LUT R21, R18, 0x10000, RZ, 0xfc, !PT ;  /* 0x0001000012157812 */ /* 0x000fe200078efcff */
[----:B-1----:R-:W-:Y:S06]  /*1fa0*/  @P1 BRA `(.L_x_911) ;  /* 0x0000000000081947 */ /* 0x002fec0003800000 */
[----:B------:R-:W1:Y:S02]  /*1fb0*/  SYNCS.PHASECHK.TRANS64.TRYWAIT P1, [R25+URZ+0x30c30], R22 ;  /* 0x030c3016190075a7 */ /* 0x000e64000802017f */
[----:B-1----:R-:W-:Y:S05]  /*1fc0*/  @!P1 BRA `(.L_x_912) ;  /* 0x0000008000d09947 */ /* 0x002fea0003800000 */
.L_x_911:
        /* <DEDUP_REMOVED lines=896> */
.L_x_913:
        /* <DEDUP_REMOVED lines=69> */
.L_x_914:
        /* <DEDUP_REMOVED lines=46> */
.L_x_897:
[----:B------:R-:W-:Y:S05]  /*5f00*/  @P0 BRA `(.L_x_892) ;  /* 0x0000004000b40947 */ /* 0x000fea0003800000 */
[----:B------:R-:W2:Y:S01]  /*5f10*/  LDL.LU R26, [R1+0x1c] ;  /* 0x00001c00011a7983 */ /* 0x000ea20000300800 */
[----:B-1----:R-:W1:Y:S01]  /*5f20*/  LDC.64 R2, c[0x0][0x878] ;  /* 0x00021e00ff027b82 */ /* 0x002e620000000a00 */
[----:B------:R-:W-:Y:S01]  /*5f30*/  ULDC UR4, c[0x0][0x870] ;  /* 0x00021c0000047ab9 */ /* 0x000fe20000000800 */
[----:B------:R-:W-:-:S06]  /*5f40*/  ULDC UR6, c[0x0][0x80c] ;  /* 0x0002030000067ab9 */ /* 0x000fcc0000000800 */
[----:B------:R-:W3:Y:S01]  /*5f50*/  LDC R17, c[0x0][0x850] ;  /* 0x00021400ff117b82 */ /* 0x000ee20000000800 */
[----:B------:R-:W4:Y:S01]  /*5f60*/  S2R R6, SR_TID.X ;  /* 0x0000000000067919 */ /* 0x000f220000002100 */
[----:B------:R-:W5:Y:S01]  /*5f70*/  S2R R8, SR_CTAID.Y ;  /* 0x0000000000087919 */ /* 0x000f620000002600 */
[----:B------:R-:W5:Y:S05]  /*5f80*/  S2R R16, SR_CTAID.X ;  /* 0x0000000000107919 */ /* 0x000f6a0000002500 */
[----:B------:R-:W5:Y:S01]  /*5f90*/  S2UR UR5, SR_CgaCtaId ;  /* 0x00000000000579c3 */ /* 0x000f620000008800 */
[----:B-1----:R-:W-:-:S07]  /*5fa0*/  ISETP.NE.U32.AND P0, PT, R2, RZ, PT ;  /* 0x000000ff0200720c */ /* 0x002fce0003f05070 */
[----:B------:R-:W1:Y:S01]  /*5fb0*/  LDC.64 R14, c[0x0][0x840] ;  /* 0x00021000ff0e7b82 */ /* 0x000e620000000a00 */
[----:B------:R-:W-:-:S07]  /*5fc0*/  ISETP.NE.AND.EX P0, PT, R3, RZ, PT, P0 ;  /* 0x000000ff0300720c */ /* 0x000fce0003f05300 */
[----:B------:R-:W1:Y:S08]  /*5fd0*/  LDC.64 R12, c[0x0][0x818] ;  /* 0x00020600ff0c7b82 */ /* 0x000e700000000a00 */
[----:B------:R-:W2:Y:S08]  /*5fe0*/  @P0 LDC.64 R2, c[0x0][0x878] ;  /* 0x00021e00ff020b82 */ /* 0x000eb00000000a00 */
[----:B------:R-:W1:Y:S08]  /*5ff0*/  LDC.64 R20, c[0x0][0x848] ;  /* 0x00021200ff147b82 */ /* 0x000e700000000a00 */
[----:B------:R-:W1:Y:S08]  /*6000*/  LDC.64 R22, c[0x0][0x800] ;  /* 0x00020000ff167b82 */ /* 0x000e700000000a00 */
[----:B------:R-:W1:Y:S01]  /*6010*/  LDC.64 R24, c[0x0][0x828] ;  /* 0x00020a00ff187b82 */ /* 0x000e620000000a00 */
[----:B--2---:R-:W-:-:S06]  /*6020*/  @P0 IMAD.WIDE R2, R26, 0x4, R2 ;  /* 0x000000041a020825 */ /* 0x004fcc00078e0202 */
[----:B------:R2:W5:Y:S01]  /*6030*/  @P0 LDG.E R2, desc[UR38][R2.64] ;  /* 0x0000002602020981 */ /* 0x000562000c1e1900 */
[----:B------:R-:W-:Y:S01]  /*6040*/  BAR.SYNC.DEFER_BLOCKING 0x1, 0x100 ;  /* 0x0044000000007b1d */ /* 0x000fe20000010000 */
[----:B---3--:R-:W-:Y:S01]  /*6050*/  ISETP.NE.AND P2, PT, R17, 0x1, PT ;  /* 0x000000011100780c */ /* 0x008fe20003f45270 */
[C---:B----4-:R-:W-:Y:S01]  /*6060*/  VIADD R18, R6.reuse, 0xffffff80 ;  /* 0xffffff8006127836 */ /* 0x050fe20000000000 */
[----:B------:R-:W-:-:S03]  /*6070*/  ISETP.NE.AND P1, PT, R6, 0x80, PT ;  /* 0x000000800600780c */ /* 0x000fc60003f25270 */
[----:B------:R-:W-:Y:S01]  /*6080*/  BSSY B0, `(.L_x_916) ;  /* 0x000004e000007945 */ /* 0x000fe20003800000 */
[----:B------:R-:W-:-:S04]  /*6090*/  SHF.R.S32.HI R5, RZ, 0x1f, R18 ;  /* 0x0000001fff057819 */ /* 0x000fc80000011412 */
[----:B------:R-:W-:-:S03]  /*60a0*/  LEA.HI R5, R5, R18, RZ, 0x7 ;  /* 0x0000001205057211 */ /* 0x000fc600078f38ff */
[----:B------:R-:W5:Y:S01]  /*60b0*/  @P2 LDC R7, c[0x0][0x854] ;  /* 0x00021500ff072b82 */ /* 0x000f620000000800 */
[C---:B--2---:R-:W-:Y:S02]  /*60c0*/  LOP3.LUT R3, R5.reuse, 0xfffff80, RZ, 0xc0, !PT ;  /* 0x0fffff8005037812 */ /* 0x044fe400078ec0ff */
[----:B------:R-:W-:-:S03]  /*60d0*/  SHF.L.U32 R5, R5, 0x5, RZ ;  /* 0x0000000505057819 */ /* 0x000fc600000006ff */
[----:B------:R-:W-:Y:S01]  /*60e0*/  IMAD.IADD R4, R18, 0x1, -R3 ;  /* 0x0000000112047824 */ /* 0x000fe200078e0a03 */
[----:B------:R-:W-:Y:S01]  /*60f0*/  LOP3.LUT R5, R5, 0x3ffff000, RZ, 0xc0, !PT ;  /* 0x3ffff00005057812 */ /* 0x000fe200078ec0ff */
[----:B------:R-:W2:Y:S03]  /*6100*/  @P2 LDC R9, c[0x0][0x858] ;  /* 0x00021600ff092b82 */ /* 0x000ea60000000800 */
[----:B------:R-:W-:Y:S01]  /*6110*/  LEA R4, R4, R5, 0x2 ;  /* 0x0000000504047211 */ /* 0x000fe200078e10ff */
[----:B-----5:R-:W-:-:S04]  /*6120*/  @P2 IMAD.HI.U32 R0, R8, R7, RZ ;  /* 0x0000000708002227 */ /* 0x020fc800078e00ff */
[----:B------:R-:W-:Y:S01]  /*6130*/  IMAD.MOV.U32 R7, RZ, RZ, R8 ;  /* 0x000000ffff077224 */ /* 0x000fe200078e0008 */
[----:B--2---:R-:W-:Y:S01]  /*6140*/  @P2 SHF.R.U32.HI R7, RZ, R9, R0 ;  /* 0x00000009ff072219 */ /* 0x004fe20000011600 */
[----:B------:R-:W-:Y:S01]  /*6150*/  IMAD R0, R26, UR6, RZ ;  /* 0x000000061a007c24 */ /* 0x000fe2000f8e02ff */
[----:B------:R-:W-:Y:S02]  /*6160*/  ISETP.NE.AND P2, PT, R18, RZ, PT ;  /* 0x000000ff1200720c */ /* 0x000fe40003f45270 */
[----:B------:R-:W-:Y:S01]  /*6170*/  SHF.R.S32.HI R9, RZ, 0x1f, R7 ;  /* 0x0000001fff097819 */ /* 0x000fe20000011407 */
[----:B------:R-:W2:Y:S01]  /*6180*/  LDC.64 R18, c[0x0][0x820] ;  /* 0x00020800ff127b82 */ /* 0x000ea20000000a00 */
[----:B------:R-:W-:Y:S01]  /*6190*/  SHF.R.S32.HI R6, RZ, 0x1f, R0 ;  /* 0x0000001fff067819 */ /* 0x000fe20000011400 */
[----:B------:R-:W-:-:S05]  /*61a0*/  @P0 IMAD R2, R26, 0x80, R2 ;  /* 0x000000801a020824 */ /* 0x000fca00078e0202 */
[----:B------:R-:W-:-:S04]  /*61b0*/  @P0 SHF.R.S32.HI R3, RZ, 0x1f, R2 ;  /* 0x0000001fff030819 */ /* 0x000fc80000011402 */
[----:B------:R-:W-:Y:S01]  /*61c0*/  @P0 LEA.HI R3, R3, R2, RZ, 0x7 ;  /* 0x0000000203030211 */ /* 0x000fe200078f38ff */
[----:B------:R-:W-:Y:S01]  /*61d0*/  IMAD R2, R16, UR4, RZ ;  /* 0x0000000410027c24 */ /* 0x000fe2000f8e02ff */
[----:B------:R-:W-:Y:S02]  /*61e0*/  UMOV UR4, 0x400 ;  /* 0x0000040000047882 */ /* 0x000fe40000000000 */
[----:B------:R-:W-:Y:S01]  /*61f0*/  ULEA UR4, UR5, UR4, 0x18 ;  /* 0x0000000405047291 */ /* 0x000fe2000f8ec03f */
[----:B------:R-:W-:Y:S01]  /*6200*/  IMAD R2, R2, UR6, RZ ;  /* 0x0000000602027c24 */ /* 0x000fe2000f8e02ff */
[----:B------:R-:W-:Y:S01]  /*6210*/  ULDC.64 UR6, c[0x0][0x868] ;  /* 0x00021a0000067ab9 */ /* 0x000fe20000000a00 */
[----:B------:R-:W-:-:S03]  /*6220*/  @P0 IMAD.SHL.U32 R3, R3, 0x40, RZ ;  /* 0x0000004003030824 */ /* 0x000fc600078e00ff */
[----:B------:R-:W-:Y:S02]  /*6230*/  IADD3 R10, P3, P4, R2, R0, R7 ;  /* 0x00000000020a7210 */ /* 0x000fe40007c7e007 */
[----:B------:R-:W-:Y:S02]  /*6240*/  SHF.R.S32.HI R5, RZ, 0x1f, R2 ;  /* 0x0000001fff057819 */ /* 0x000fe40000011402 */
[----:B------:R-:W-:Y:S02]  /*6250*/  @P0 LOP3.LUT R2, R3, 0xffffe000, RZ, 0xc0, !PT ;  /* 0xffffe00003020812 */ /* 0x000fe400078ec0ff */
[----:B------:R-:W-:Y:S01]  /*6260*/  IADD3.X R11, R5, R6, R9, P3, P4 ;  /* 0x00000006050b7210 */ /* 0x000fe20001fe8409 */
[----:B------:R-:W-:Y:S01]  /*6270*/  IMAD.SHL.U32 R5, R16, 0x2000, RZ ;  /* 0x0000200010057824 */ /* 0x000fe200078e00ff */
[----:B------:R-:W-:Y:S02]  /*6280*/  @P0 SHF.R.S32.HI R3, RZ, 0x1f, R2 ;  /* 0x0000001fff030819 */ /* 0x000fe40000011402 */
[----:B------:R-:W-:-:S02]  /*6290*/  @!P0 CS2R R2, SRZ ;  /* 0x0000000000028805 */ /* 0x000fc4000001ff00 */
[----:B------:R-:W-:Y:S01]  /*62a0*/  LEA R0, R4, UR4, 0x2 ;  /* 0x0000000404007c11 */ /* 0x000fe2000f8e10ff */
[----:B-1----:R-:W-:Y:S01]  /*62b0*/  IMAD R6, R9, R14, RZ ;  /* 0x0000000e09067224 */ /* 0x002fe200078e02ff */
[----:B------:R-:W-:Y:S02]  /*62c0*/  SHF.L.U64.HI R11, R10, 0x2, R11 ;  /* 0x000000020a0b7819 */ /* 0x000fe4000001020b */
[----:B------:R-:W-:Y:S01]  /*62d0*/  IADD3 R4, P3, R5, R2, RZ ;  /* 0x0000000205047210 */ /* 0x000fe20007f7e0ff */
[-C--:B------:R-:W-:Y:S01]  /*62e0*/  IMAD R2, R9, R12.reuse, RZ ;  /* 0x0000000c09027224 */ /* 0x080fe200078e02ff */
[----:B------:R1:W-:Y:S01]  /*62f0*/  STS.128 [R0], R152 ;  /* 0x0000009800007388 */ /* 0x0003e20000000c00 */
[----:B------:R-:W-:Y:S01]  /*6300*/  IMAD R15, R7, R15, R6 ;  /* 0x0000000f070f7224 */ /* 0x000fe200078e0206 */
[----:B------:R-:W-:Y:S01]  /*6310*/  LEA.HI.X.SX32 R5, R5, R3, 0x1, P3 ;  /* 0x0000000305057211 */ /* 0x000fe200018f0eff */
[C---:B------:R-:W-:Y:S01]  /*6320*/  IMAD R9, R7.reuse, R13, R2 ;  /* 0x0000000d07097224 */ /* 0x040fe200078e0202 */
[----:B------:R-:W-:Y:S01]  /*6330*/  SHF.R.S32.HI R6, RZ, 0x1f, R26 ;  /* 0x0000001fff067819 */ /* 0x000fe2000001141a */
[----:B------:R1:W-:Y:S01]  /*6340*/  STS.128 [R0+0x800], R156 ;  /* 0x0008009c00007388 */ /* 0x0003e20000000c00 */
[----:B------:R-:W-:-:S02]  /*6350*/  IMAD.WIDE.U32 R2, R7, R12, R4 ;  /* 0x0000000c07027225 */ /* 0x000fc400078e0004 */
[----:B------:R-:W-:Y:S01]  /*6360*/  SEL R13, R6, RZ, !P0 ;  /* 0x000000ff060d7207 */ /* 0x000fe20004000000 */
[----:B------:R1:W-:Y:S01]  /*6370*/  STS.128 [R0+0x1000], R160 ;  /* 0x001000a000007388 */ /* 0x0003e20000000c00 */
[----:B------:R-:W-:-:S03]  /*6380*/  IMAD.WIDE.U32 R4, R7, R14, R4 ;  /* 0x0000000e07047225 */ /* 0x000fc600078e0004 */
[----:B------:R1:W-:Y:S01]  /*6390*/  STS.128 [R0+0x1800], R164 ;  /* 0x001800a400007388 */ /* 0x0003e20000000c00 */
[----:B------:R-:W-:Y:S01]  /*63a0*/  IMAD.IADD R3, R3, 0x1, R9 ;  /* 0x0000000103037824 */ /* 0x000fe200078e0209 */
[----:B------:R-:W-:Y:S02]  /*63b0*/  SEL R9, R26, RZ, !P0 ;  /* 0x000000ff1a097207 */ /* 0x000fe40004000000 */
[----:B------:R1:W-:Y:S01]  /*63c0*/  STS.128 [R0+0x2000], R168 ;  /* 0x002000a800007388 */ /* 0x0003e20000000c00 */
[----:B--2---:R-:W-:Y:S01]  /*63d0*/  IMAD R6, R13, R18, RZ ;  /* 0x000000120d067224 */ /* 0x004fe200078e02ff */
[----:B------:R-:W-:Y:S01]  /*63e0*/  IADD3 R5, R5, R15, RZ ;  /* 0x0000000f05057210 */ /* 0x000fe20007ffe0ff */
[----:B------:R-:W-:Y:S01]  /*63f0*/  IMAD R12, R13, R20, RZ ;  /* 0x000000140d0c7224 */ /* 0x000fe200078e02ff */
[----:B------:R1:W-:Y:S01]  /*6400*/  STS.128 [R0+0x2800], R172 ;  /* 0x002800ac00007388 */ /* 0x0003e20000000c00 */
[----:B------:R-:W-:Y:S02]  /*6410*/  IMAD.SHL.U32 R13, R10, 0x4, RZ ;  /* 0x000000040a0d7824 */ /* 0x000fe400078e00ff */
[C---:B------:R-:W-:Y:S01]  /*6420*/  IMAD R15, R9.reuse, R19, R6 ;  /* 0x00000013090f7224 */ /* 0x040fe200078e0206 */
[----:B------:R1:W-:Y:S01]  /*6430*/  STS.128 [R0+0x3000], R176 ;  /* 0x003000b000007388 */ /* 0x0003e20000000c00 */
[----:B------:R-:W-:Y:S01]  /*6440*/  IMAD.WIDE.U32 R2, R9, R18, R2 ;  /* 0x0000001209027225 */ /* 0x000fe200078e0002 */
[----:B------:R-:W-:-:S02]  /*6450*/  IADD3 R6, P4, R13, UR6, RZ ;  /* 0x000000060d067c10 */ /* 0x000fc4000ff9e0ff */
[----:B------:R1:W-:Y:S01]  /*6460*/  STS.128 [R0+0x3800], R180 ;  /* 0x003800b400007388 */ /* 0x0003e20000000c00 */
[----:B------:R-:W-:Y:S01]  /*6470*/  IMAD.WIDE.U32 R4, R9, R20, R4 ;  /* 0x0000001409047225 */ /* 0x000fe200078e0004 */
[----:B------:R-:W-:-:S03]  /*6480*/  LEA R22, P3, R2, R22, 0x2 ;  /* 0x0000001602167211 */ /* 0x000fc600078610ff */
[----:B------:R-:W-:Y:S01]  /*6490*/  IMAD.MOV R10, RZ, RZ, -R7 ;  /* 0x000000ffff0a7224 */ /* 0x000fe200078e0a07 */
[----:B------:R-:W-:Y:S01]  /*64a0*/  IADD3.X R7, R11, UR7, RZ, P4, !PT ;  /* 0x000000070b077c10 */ /* 0x000fe2000a7fe4ff */
[----:B------:R-:W-:Y:S01]  /*64b0*/  IMAD R9, R9, R21, R12 ;  /* 0x0000001509097224 */ /* 0x000fe200078e020c */
[----:B------:R-:W-:Y:S01]  /*64c0*/  LEA R24, P0, R4, R24, 0x2 ;  /* 0x0000001804187211 */ /* 0x000fe200078010ff */
[----:B------:R-:W-:Y:S02]  /*64d0*/  IMAD R17, R17, R10, R8 ;  /* 0x0000000a11117224 */ /* 0x000fe400078e0208 */
[----:B------:R-:W-:Y:S01]  /*64e0*/  IMAD.IADD R10, R3, 0x1, R15 ;  /* 0x00000001030a7824 */ /* 0x000fe200078e020f */
[----:B------:R-:W-:Y:S01]  /*64f0*/  IADD3 R9, R5, R9, RZ ;  /* 0x0000000905097210 */ /* 0x000fe20007ffe0ff */
[----:B------:R-:W-:Y:S08]  /*6500*/  @P2 BRA `(.L_x_917) ;  /* 0x0000000000142947 */ /* 0x000ff00003800000 */
.L_x_918:
[----:B------:R-:W2:Y:S04]  /*6510*/  LDG.E.STRONG.GPU R8, desc[UR38][R6.64] ;  /* 0x0000002606087981 */ /* 0x000ea8000c1ef900 */
[----:B--2---:R-:W-:Y:S01]  /*6520*/  CCTL.IVALL ;  /* 0x00000000ff00798f */ /* 0x004fe20002000000 */
[----:B------:R-:W-:Y:S05]  /*6530*/  YIELD ;  /* 0x0000000000007946 */ /* 0x000fea0003800000 */
[----:B------:R-:W-:-:S13]  /*6540*/  ISETP.NE.AND P2, PT, R8, R17, PT ;  /* 0x000000110800720c */ /* 0x000fda0003f45270 */
[----:B------:R-:W-:Y:S05]  /*6550*/  @P2 BRA `(.L_x_918) ;  /* 0xfffffffc00ec2947 */ /* 0x000fea000383ffff */
.L_x_917:
[----:B------:R-:W-:Y:S05]  /*6560*/  BSYNC B0 ;  /* 0x0000000000007941 */ /* 0x000fea0003800000 */
.L_x_916:
[----:B------:R-:W-:Y:S01]  /*6570*/  UMOV UR5, 0xffffffff ;  /* 0xffffffff00057882 */ /* 0x000fe20000000000 */
[----:B------:R-:W-:Y:S02]  /*6580*/  LEA.HI.X R10, R2, R23, R10, 0x2, P3 ;  /* 0x00000017020a7211 */ /* 0x000fe400018f140a */
[----:B------:R-:W-:Y:S01]  /*6590*/  LEA.HI.X R9, R4, R25, R9, 0x2, P0 ;  /* 0x0000001904097211 */ /* 0x000fe200000f1409 */
[----:B------:R-:W-:Y:S06]  /*65a0*/  BRA.DIV UR5, `(.L_x_919) ;  /* 0x0000003e056c7947 */ /* 0x000fec000b800000 */
[----:B------:R-:W-:Y:S01]  /*65b0*/  NOP ;  /* 0x0000000000007918 */ /* 0x000fe20000000000 */
.L_x_1009:
[----:B------:R-:W-:Y:S01]  /*65c0*/  @!PT LDS RZ, [RZ] ;  /* 0x00000000fffff984 */ /* 0x000fe20000000800 */
[----:B------:R-:W-:Y:S01]  /*65d0*/  @!PT LDS RZ, [RZ] ;  /* 0x00000000fffff984 */ /* 0x000fe20000000800 */
[----:B------:R-:W-:Y:S01]  /*65e0*/  @!PT LDS RZ, [RZ] ;  /* 0x00000000fffff984 */ /* 0x000fe20000000800 */
[----:B------:R-:W-:Y:S01]  /*65f0*/  @!PT LDS RZ, [RZ] ;  /* 0x00000000fffff984 */ /* 0x000fe20000000800 */
[----:B------:R2:W-:Y:S06]  /*6600*/  MEMBAR.ALL.CTA ;  /* 0x0000000000007992 */ /* 0x0005ec0000008000 */
[----:B--2---:R-:W2:Y:S01]  /*6610*/  FENCE.VIEW.ASYNC.S ;  /* 0x00000000000073c6 */ /* 0x004ea20000000000 */
[----:B------:R-:W-:Y:S05]  /*6620*/  WARPSYNC.ALL ;  /* 0x0000000000007948 */ /* 0x000fea0003800000 */
[----:B------:R-:W-:Y:S01]  /*6630*/  BSSY B0, `(.L_x_920) ;  /* 0x0000010000007945 */ /* 0x000fe20003800000 */
[----:B--2---:R-:W-:Y:S06]  /*6640*/  BAR.SYNC.DEFER_BLOCKING 0x1, 0x100 ;  /* 0x0044000000007b1d */ /* 0x004fec0000010000 */
[----:B------:R-:W-:Y:S05]  /*6650*/  @P1 BRA `(.L_x_921) ;  /* 0x0000000000341947 */ /* 0x000fea0003800000 */
[----:B------:R-:W-:Y:S01]  /*6660*/  R2UR UR6, R24 ;  /* 0x00000000180672ca */ /* 0x000fe200000e0000 */
[----:B------:R-:W-:Y:S01]  /*6670*/  UMOV UR5, 0x800 ;  /* 0x0000080000057882 */ /* 0x000fe20000000000 */
[----:B------:R-:W-:Y:S01]  /*6680*/  R2UR UR7, R9 ;  /* 0x00000000090772ca */ /* 0x000fe200000e0000 */
[----:B------:R-:W-:Y:S01]  /*6690*/  UMOV UR8, 0x0 ;  /* 0x0000000000087882 */ /* 0x000fe20000000000 */
[----:B------:R-:W-:Y:S01]  /*66a0*/  PLOP3.LUT P0, PT, PT, PT, PT, 0x80, 0x0 ;  /* 0x000000000000781c */ /* 0x000fe20003f0f070 */
[----:B------:R-:W-:-:S12]  /*66b0*/  UMOV UR9, 0x14f00000 ;  /* 0x14f0000000097882 */ /* 0x000fd80000000000 */
.L_x_922:
[----:B------:R-:W-:Y:S01]  /*66c0*/  @P0 ELECT P2, URZ, PT ;  /* 0x00000000003f082f */ /* 0x000fe20003840000 */
[----:B------:R2:W-:-:S12]  /*66d0*/  UBLKRED.G.S.ADD.F32.RN [UR6], [UR4], UR5, desc[UR8] ;  /* 0x00000806040073bb */ /* 0x0005d800080a1405 */
[----:B------:R-:W-:Y:S02]  /*66e0*/  @P2 PLOP3.LUT P0, PT, P2, PT, PT, 0x8, 0x0 ;  /* 0x000000000000281c */ /* 0x000fe4000170e170 */
[----:B------:R-:W-:-:S11]  /*66f0*/  PLOP3.LUT P2, PT, PT, PT, PT, 0x8, 0x0 ;  /* 0x000000000000781c */ /* 0x000fd60003f4e170 */
[----:B--2---:R-:W-:Y:S05]  /*6700*/  @P0 BRA.U.ANY `(.L_x_922) ;  /* 0xfffffffd00ec0947 */ /* 0x004fea000393ffff */
[----:B------:R0:W-:Y:S01]  /*6710*/  UTMACMDFLUSH ;  /* 0x00000000000079b7 */ /* 0x0001e20000000000 */
[----:B------:R-:W-:-:S04]  /*6720*/  DEPBAR.LE SB0, 0x0 ;  /* 0x000080000000791a */ /* 0x000fc80000000000 */
.L_x_921:
[----:B------:R-:W-:Y:S05]  /*6730*/  BSYNC B0 ;  /* 0x0000000000007941 */ /* 0x000fea0003800000 */
.L_x_920:
        /* <DEDUP_REMOVED lines=12> */
[----:B------:R-:W-:-:S05]  /*6800*/  IMAD.MOV.U32 R3, RZ, RZ, 0x1 ;  /* 0x00000001ff037424 */ /* 0x000fca00078e00ff */
[----:B------:R2:W-:Y:S02]  /*6810*/  REDG.E.ADD.S32.STRONG.GPU desc[UR38][R6.64], R3 ;  /* 0x000000030600798e */ /* 0x0005e4000c10e3a6 */
.L_x_924:
[----:B------:R-:W-:Y:S05]  /*6820*/  BSYNC B0 ;  /* 0x0000000000007941 */ /* 0x000fea0003800000 */
.L_x_923:
[----:B------:R-:W-:Y:S06]  /*6830*/  BAR.SYNC.DEFER_BLOCKING 0x1, 0x100 ;  /* 0x0044000000007b1d */ /* 0x000fec0000010000 */
[----:B------:R-:W-:Y:S01]  /*6840*/  ULDC.64 UR6, c[0x0][0x860] ;  /* 0x0002180000067ab9 */ /* 0x000fe20000000a00 */
[----:B------:R-:W-:Y:S01]  /*6850*/  BSSY B0, `(.L_x_925) ;  /* 0x0000011000007945 */ /* 0x000fe20003800000 */
[----:B------:R-:W-:-:S04]  /*6860*/  IADD3 R2, P0, R13, UR6, RZ ;  /* 0x000000060d027c10 */ /* 0x000fc8000ff1e0ff */
[----:B--2---:R-:W-:Y:S01]  /*6870*/  IADD3.X R3, R11, UR7, RZ, P0, !PT ;  /* 0x000000070b037c10 */ /* 0x004fe200087fe4ff */
        /* <DEDUP_REMOVED lines=9> */
.L_x_927:
[----:B-12---:R-:W2:Y:S04]  /*6910*/  LDG.E.STRONG.GPU R0, desc[UR38][R2.64] ;  /* 0x0000002602007981 */ /* 0x006ea8000c1ef900 */
[----:B--2---:R-:W-:Y:S01]  /*6920*/  CCTL.IVALL ;  /* 0x00000000ff00798f */ /* 0x004fe20002000000 */
[----:B------:R-:W-:Y:S05]  /*6930*/  YIELD ;  /* 0x0000000000007946 */ /* 0x000fea0003800000 */
[----:B------:R-:W-:-:S13]  /*6940*/  ISETP.NE.AND P0, PT, R0, R17, PT ;  /* 0x000000110000720c */ /* 0x000fda0003f05270 */
[----:B------:R-:W-:Y:S05]  /*6950*/  @P0 BRA `(.L_x_927) ;  /* 0xfffffffc00ec0947 */ /* 0x000fea000383ffff */
.L_x_926:
[----:B------:R-:W-:Y:S05]  /*6960*/  BSYNC B0 ;  /* 0x0000000000007941 */ /* 0x000fea0003800000 */
.L_x_925:
[----:B------:R-:W-:-:S03]  /*6970*/  UMOV UR5, 0xffffffff ;  /* 0xffffffff00057882 */ /* 0x000fc60000000000 */
[----:B------:R-:W-:Y:S05]  /*6980*/  BRA.DIV UR5, `(.L_x_928) ;  /* 0x0000003a05907947 */ /* 0x000fea000b800000 */
[----:B------:R-:W-:Y:S01]  /*6990*/  NOP ;  /* 0x0000000000007918 */ /* 0x000fe20000000000 */
.L_x_1012:
[----:B------:R-:W-:Y:S01]  /*69a0*/  @!PT LDS RZ, [RZ] ;  /* 0x00000000fffff984 */ /* 0x000fe20000000800 */
[----:B------:R-:W-:Y:S01]  /*69b0*/  @!PT LDS RZ, [RZ] ;  /* 0x00000000fffff984 */ /* 0x000fe20000000800 */
[----:B------:R-:W-:Y:S01]  /*69c0*/  @!PT LDS RZ, [RZ] ;  /* 0x00000000fffff984 */ /* 0x000fe20000000800 */
[----:B------:R-:W-:Y:S01]  /*69d0*/  @!PT LDS RZ, [RZ] ;  /* 0x00000000fffff984 */ /* 0x000fe20000000800 */
[----:B------:R3:W-:Y:S06]  /*69e0*/  MEMBAR.ALL.CTA ;  /* 0x0000000000007992 */ /* 0x0007ec0000008000 */
[----:B---3--:R-:W3:Y:S01]  /*69f0*/  FENCE.VIEW.ASYNC.S ;  /* 0x00000000000073c6 */ /* 0x008ee20000000000 */
[----:B------:R-:W-:Y:S05]  /*6a00*/  WARPSYNC.ALL ;  /* 0x0000000000007948 */ /* 0x000fea0003800000 */
[----:B------:R-:W-:Y:S01]  /*6a10*/  BSSY B0, `(.L_x_929) ;  /* 0x0000010000007945 */ /* 0x000fe20003800000 */
[----:B---3--:R-:W-:Y:S06]  /*6a20*/  BAR.SYNC.DEFER_BLOCKING 0x1, 0x100 ;  /* 0x0044000000007b1d */ /* 0x008fec0000010000 */
[----:B------:R-:W-:Y:S05]  /*6a30*/  @P1 BRA `(.L_x_930) ;  /* 0x0000000000341947 */ /* 0x000fea0003800000 */
[----:B------:R-:W-:Y:S01]  /*6a40*/  R2UR UR6, R22 ;  /* 0x00000000160672ca */ /* 0x000fe200000e0000 */
[----:B------:R-:W-:Y:S01]  /*6a50*/  UMOV UR5, 0x800 ;  /* 0x0000080000057882 */ /* 0x000fe20000000000 */
[----:B------:R-:W-:Y:S01]  /*6a60*/  R2UR UR7, R10 ;  /* 0x000000000a0772ca */ /* 0x000fe200000e0000 */
[----:B------:R-:W-:Y:S01]  /*6a70*/  UMOV UR8, 0x0 ;  /* 0x0000000000087882 */ /* 0x000fe20000000000 */
[----:B------:R-:W-:Y:S01]  /*6a80*/  PLOP3.LUT P0, PT, PT, PT, PT, 0x80, 0x0 ;  /* 0x000000000000781c */ /* 0x000fe20003f0f070 */
[----:B------:R-:W-:-:S12]  /*6a90*/  UMOV UR9, 0x14f00000 ;  /* 0x14f0000000097882 */ /* 0x000fd80000000000 */
.L_x_931:
[----:B------:R-:W-:Y:S01]  /*6aa0*/  @P0 ELECT P2, URZ, PT ;  /* 0x00000000003f082f */ /* 0x000fe20003840000 */
[----:B------:R3:W-:-:S12]  /*6ab0*/  UBLKRED.G.S.ADD.F32.RN [UR6], [UR4], UR5, desc[UR8] ;  /* 0x00000806040073bb */ /* 0x0007d800080a1405 */
[----:B------:R-:W-:Y:S02]  /*6ac0*/  @P2 PLOP3.LUT P0, PT, P2, PT, PT, 0x8, 0x0 ;  /* 0x000000000000281c */ /* 0x000fe4000170e170 */
[----:B------:R-:W-:-:S11]  /*6ad0*/  PLOP3.LUT P2, PT, PT, PT, PT, 0x8, 0x0 ;  /* 0x000000000000781c */ /* 0x000fd60003f4e170 */
[----:B---3--:R-:W-:Y:S05]  /*6ae0*/  @P0 BRA.U.ANY `(.L_x_931) ;  /* 0xfffffffd00ec0947 */ /* 0x008fea000393ffff */
[----:B------:R0:W-:Y:S01]  /*6af0*/  UTMACMDFLUSH ;  /* 0x00000000000079b7 */ /* 0x0001e20000000000 */
[----:B------:R-:W-:-:S04]  /*6b00*/  DEPBAR.LE SB0, 0x0 ;  /* 0x000080000000791a */ /* 0x000fc80000000000 */
.L_x_930:
[----:B------:R-:W-:Y:S05]  /*6b10*/  BSYNC B0 ;  /* 0x0000000000007941 */ /* 0x000fea0003800000 */
.L_x_929:
[----:B------:R-:W-:Y:S01]  /*6b20*/  NOP ;  /* 0x0000000000007918 */ /* 0x000fe20000000000 */
[----:B------:R-:W-:Y:S05]  /*6b30*/  @P1 BRA `(.L_x_892) ;  /* 0x0000003400a81947 */ /* 0x000fea0003800000 */
[----:B------:R-:W-:Y:S01]  /*6b40*/  IMAD.MOV.U32 R5, RZ, RZ, 0x1 ;  /* 0x00000001ff057424 */ /* 0x000fe200078e00ff */
[----:B------:R-:W-:Y:S01]  /*6b50*/  @!PT LDS RZ, [RZ] ;  /* 0x00000000fffff984 */ /* 0x000fe20000000800 */
[----:B------:R-:W-:Y:S01]  /*6b60*/  @!PT LDS RZ, [RZ] ;  /* 0x00000000fffff984 */ /* 0x000fe20000000800 */
[----:B------:R-:W-:Y:S01]  /*6b70*/  @!PT LDS RZ, [RZ] ;  /* 0x00000000fffff984 */ /* 0x000fe20000000800 */
[----:B------:R-:W-:Y:S01]  /*6b80*/  @!PT LDS RZ, [RZ] ;  /* 0x00000000fffff984 */ /* 0x000fe20000000800 */
[----:B------:R3:W-:Y:S06]  /*6b90*/  MEMBAR.ALL.CTA ;  /* 0x0000000000007992 */ /* 0x0007ec0000008000 */
[----:B---3--:R-:W-:Y:S06]  /*6ba0*/  MEMBAR.ALL.GPU ;  /* 0x0000000000007992 */ /* 0x008fec000000a000 */
[----:B------:R-:W-:-:S00]  /*6bb0*/  ERRBAR ;  /* 0x00000000000079ab */ /* 0x000fc00000000000 */
[----:B------:R-:W-:Y:S06]  /*6bc0*/  CGAERRBAR ;  /* 0x00000000000075ab */ /* 0x000fec0000000000 */
[----:B012345:R-:W-:Y:S04]  /*6bd0*/  CCTL.IVALL ;  /* 0x00000000ff00798f */ /* 0x03ffe80002000000 */
[----:B------:R3:W-:Y:S01]  /*6be0*/  REDG.E.ADD.S32.STRONG.GPU desc[UR38][R2.64], R5 ;  /* 0x000000050200798e */ /* 0x0007e2000c10e3a6 */
[----:B------:R-:W-:Y:S05]  /*6bf0*/  BRA `(.L_x_892) ;  /* 0x0000003400787947 */ /* 0x000fea0003800000 */
.L_x_887:
        /* <DEDUP_REMOVED lines=16> */
[----:B------:R-:W-:Y:S01]  /*6d00*/  IMAD.U32 R2, RZ, RZ, UR4 ;  /* 0x00000004ff027e24 */ /* 0x000fe2000f8e00ff */
[----:B------:R-:W-:-:S05]  /*6d10*/  MOV R3, UR5 ;  /* 0x0000000500037c02 */ /* 0x000fca0008000f00 */
[----:B------:R-:W2:Y:S02]  /*6d20*/  LDG.E R2, desc[UR38][R2.64] ;  /* 0x0000002602027981 */ /* 0x000ea4000c1e1900 */
[----:B--2---:R-:W-:Y:S01]  /*6d30*/  R2UR UR4, R2 ;  /* 0x00000000020472ca */ /* 0x004fe200000e0000 */
[----:B------:R-:W-:-:S14]  /*6d40*/  BRA `(.L_x_934) ;  /* 0x0000000000387947 */ /* 0x000fdc0003800000 */
.L_x_933:
[----:B------:R-:W-:Y:S02]  /*6d50*/  ULDC.64 UR4, c[0x0][0x8d8] ;  /* 0x0002360000047ab9 */ /* 0x000fe40000000a00 */
[----:B------:R-:W-:-:S04]  /*6d60*/  ISETP.NE.U32.AND P0, PT, RZ, UR4, PT ;  /* 0x00000004ff007c0c */ /* 0x000fc8000bf05070 */
[----:B------:R-:W-:-:S13]  /*6d70*/  ISETP.NE.AND.EX P0, PT, RZ, UR5, PT, P0 ;  /* 0x00000005ff007c0c */ /* 0x000fda000bf05300 */
[----:B------:R-:W-:Y:S05]  /*6d80*/  @!P0 BRA `(.L_x_935) ;  /* 0x0000000000248947 */ /* 0x000fea0003800000 */
[----:B------:R-:W-:Y:S02]  /*6d90*/  ULDC.64 UR4, c[0x0][0x8d8] ;  /* 0x0002360000047ab9 */ /* 0x000fe40000000a00 */
[----:B--2---:R-:W-:-:S06]  /*6da0*/  UIMAD.WIDE UR4, UR12, 0x4, UR4 ;  /* 0x000000040c0478a5 */ /* 0x004fcc000f8e0204 */
[----:B------:R-:W-:Y:S02]  /*6db0*/  IMAD.U32 R2, RZ, RZ, UR4 ;  /* 0x00000004ff027e24 */ /* 0x000fe4000f8e00ff */
[----:B------:R-:W-:-:S05]  /*6dc0*/  IMAD.U32 R3, RZ, RZ, UR5 ;  /* 0x00000005ff037e24 */ /* 0x000fca000f8e00ff */
[----:B------:R-:W2:Y:S04]  /*6dd0*/  LDG.E R0, desc[UR38][R2.64] ;  /* 0x0000002602007981 */ /* 0x000ea8000c1e1900 */
[----:B------:R-:W2:Y:S02]  /*6de0*/  LDG.E R5, desc[UR38][R2.64+0x4] ;  /* 0x0000042602057981 */ /* 0x000ea4000c1e1900 */
[----:B--2---:R-:W-:-:S05]  /*6df0*/  IMAD.IADD R0, R5, 0x1, -R0 ;  /* 0x0000000105007824 */ /* 0x004fca00078e0a00 */
[----:B------:R-:W-:Y:S01]  /*6e00*/  R2UR UR4, R0 ;  /* 0x00000000000472ca */ /* 0x000fe200000e0000 */
[----:B------:R-:W-:-:S14]  /*6e10*/  BRA `(.L_x_934) ;  /* 0x0000000000047947 */ /* 0x000fdc0003800000 */
.L_x_935:
[----:B------:R-:W-:-:S05]  /*6e20*/  ULDC UR4, c[0x0][0x8c4] ;  /* 0x0002310000047ab9 */ /* 0x000fca0000000800 */
.L_x_934:
        /* <DEDUP_REMOVED lines=11> */
[----:B------:R-:W-:Y:S01]  /*6ee0*/  MOV R2, UR4 ;  /* 0x0000000400027c02 */ /* 0x000fe20008000f00 */
[----:B------:R-:W-:Y:S01]  /*6ef0*/  IMAD.U32 R3, RZ, RZ, UR5 ;  /* 0x00000005ff037e24 */ /* 0x000fe2000f8e00ff */
[----:B------:R-:W-:Y:S02]  /*6f00*/  ULDC.64 UR4, c[0x0][0x780] ;  /* 0x0001e00000047ab9 */ /* 0x000fe40000000a00 */
[----:B------:R-:W-:-:S04]  /*6f10*/  UISETP.NE.U32.AND UP1, UPT, UR4, URZ, UPT ;  /* 0x0000003f0400728c */ /* 0x000fc8000bf25070 */
[----:B------:R-:W2:Y:S01]  /*6f20*/  @P0 LDG.E R6, desc[UR38][R2.64] ;  /* 0x0000002602060981 */ /* 0x000ea2000c1e1900 */
[----:B------:R-:W-:Y:S01]  /*6f30*/  UISETP.NE.AND.EX UP1, UPT, UR5, URZ, UPT, UP1 ;  /* 0x0000003f0500728c */ /* 0x000fe2000bf25310 */
[----:B------:R-:W-:Y:S02]  /*6f40*/  ULDC UR6, c[0x0][0x280] ;  /* 0x0000a00000067ab9 */ /* 0x000fe40000000800 */
[----:B------:R-:W-:-:S03]  /*6f50*/  IMAD.U32 R0, RZ, RZ, UR6 ;  /* 0x00000006ff007e24 */ /* 0x000fc6000f8e00ff */
[----:B------:R-:W-:-:S05]  /*6f60*/  PLOP3.LUT P1, PT, PT, PT, UP1, 0x80, 0x0 ;  /* 0x000000000000781c */ /* 0x000fca0003f2f018 */
[----:B------:R-:W-:Y:S02]  /*6f70*/  @UP1 ULDC.64 UR4, c[0x0][0x780] ;  /* 0x0001e00000041ab9 */ /* 0x000fe40000000a00 */
[----:B------:R-:W-:-:S06]  /*6f80*/  @UP1 UIMAD.WIDE UR4, UR12, 0x4, UR4 ;  /* 0x000000040c0418a5 */ /* 0x000fcc000f8e0204 */
[----:B------:R-:W-:Y:S01]  /*6f90*/  IMAD.U32 R4, RZ, RZ, UR4 ;  /* 0x00000004ff047e24 */ /* 0x000fe2000f8e00ff */
[----:B------:R-:W-:-:S05]  /*6fa0*/  MOV R5, UR5 ;  /* 0x0000000500057c02 */ /* 0x000fca0008000f00 */
        /* <DEDUP_REMOVED lines=13> */
.L_x_936:
        /* <DEDUP_REMOVED lines=18> */
[----:B------:R-:W-:Y:S01]  /*71a0*/  USEL UR18, UR12, URZ, !UP0 ;  /* 0x0000003f0c127287 */ /* 0x000fe2000c000000 */
[----:B------:R-:W-:Y:S01]  /*71b0*/  LEA.HI R3, R3, R2, RZ, 0x7 ;  /* 0x0000000203037211 */ /* 0x000fe200078f38ff */
[----:B------:R-:W-:-:S02]  /*71c0*/  USEL UR13, UR5, URZ, !UP0 ;  /* 0x0000003f050d7287 */ /* 0x000fc4000c000000 */
[----:B------:R-:W-:Y:S01]  /*71d0*/  UIADD3 UR8, UP0, UR6, UR14, URZ ;  /* 0x0000000e06087290 */ /* 0x000fe2000ff1e03f */
[----:B------:R-:W-:Y:S01]  /*71e0*/  SHF.R.S32.HI R3, RZ, 0x7, R3 ;  /* 0x00000007ff037819 */ /* 0x000fe20000011403 */
[----:B------:R-:W-:Y:S01]  /*71f0*/  UIADD3 UR5, UR15, UR9, URZ ;  /* 0x000000090f057290 */ /* 0x000fe2000fffe03f */
[----:B------:R-:W-:Y:S01]  /*7200*/  ULDC UR10, c[0x0][0x288] ;  /* 0x0000a200000a7ab9 */ /* 0x000fe20000000800 */
[----:B------:R-:W-:Y:S01]  /*7210*/  ULDC.64 UR16, c[0x0][0x2e0] ;  /* 0x0000b80000107ab9 */ /* 0x000fe20000000a00 */
[----:B------:R-:W-:Y:S01]  /*7220*/  UIMAD UR12, UR12, UR10, URZ ;  /* 0x0000000a0c0c72a4 */ /* 0x000fe2000f8e023f */
[----:B------:R-:W-:Y:S01]  /*7230*/  VIMNMX R3, R3, 0x1, !PT ;  /* 0x0000000103037848 */ /* 0x000fe20007fe0100 */
[----:B------:R-:W-:Y:S01]  /*7240*/  ULDC UR11, c[0x0][0x760] ;  /* 0x0001d800000b7ab9 */ /* 0x000fe20000000800 */
[----:B------:R-:W-:Y:S02]  /*7250*/  UIADD3.X UR9, UR7, UR5, URZ, UP0, !UPT ;  /* 0x0000000507097290 */ /* 0x000fe400087fe43f */
[----:B------:R-:W-:Y:S01]  /*7260*/  UIMAD UR13, UR13, UR16, URZ ;  /* 0x000000100d0d72a4 */ /* 0x000fe2000f8e023f */
[----:B------:R-:W-:Y:S01]  /*7270*/  LOP3.LUT R6, R3, 0x1, RZ, 0xc0, !PT ;  /* 0x0000000103067812 */ /* 0x000fe200078ec0ff */
[----:B------:R-:W-:-:S02]  /*7280*/  UIMAD UR10, UR10, UR11, URZ ;  /* 0x0000000b0a0a72a4 */ /* 0x000fc4000f8e023f */
[----:B------:R-:W-:Y:S02]  /*7290*/  UIADD3 UR11, UP0, UR12, UR19, URZ ;  /* 0x000000130c0b7290 */ /* 0x000fe4000ff1e03f */
[----:B------:R-:W-:Y:S01]  /*72a0*/  UIMAD UR13, UR18, UR17, UR13 ;  /* 0x00000011120d72a4 */ /* 0x000fe2000f8e020d */
[----:B-1----:R-:W-:Y:S01]  /*72b0*/  LOP3.LUT R0, R4, 0x1f, RZ, 0xc0, !PT ;  /* 0x0000001f04007812 */ /* 0x002fe200078ec0ff */
[----:B------:R-:W-:Y:S02]  /*72c0*/  UIMAD.WIDE.U32 UR8, UR18, UR16, UR8 ;  /* 0x00000010120872a5 */ /* 0x000fe4000f8e0008 */
[----:B------:R-:W-:Y:S01]  /*72d0*/  ULEA.HI.X.SX32 UR12, UR12, UR4, 0x1, UP0 ;  /* 0x000000040c0c7291 */ /* 0x000fe200080f0e3f */
[----:B------:R-:W-:Y:S01]  /*72e0*/  ELECT P0, URZ, PT ;  /* 0x00000000003f782f */ /* 0x000fe20003800000 */
        /* <DEDUP_REMOVED lines=19> */
.L_x_962:
[----:B------:R-:W-:Y:S01]  /*7420*/  UIMAD UR13, UR10, UR4, URZ ;  /* 0x000000040a0d72a4 */ /* 0x000fe2000f8e023f */
[----:B------:R-:W-:Y:S01]  /*7430*/  ISETP.NE.AND P1, PT, R0, RZ, PT ;  /* 0x000000ff0000720c */ /* 0x000fe20003f25270 */
[----:B------:R-:W-:Y:S01]  /*7440*/  ULDC.64 UR6, c[0x0][0x768] ;  /* 0x0001da0000067ab9 */ /* 0x000fe20000000a00 */
[----:B------:R-:W-:Y:S01]  /*7450*/  USHF.L.U32 UR14, UR5, 0xe, URZ ;  /* 0x0000000e050e7899 */ /* 0x000fe2000800063f */
[----:B------:R-:W-:Y:S01]  /*7460*/  IADD3 R4, R4, -0x2, RZ ;  /* 0xfffffffe04047810 */ /* 0x000fe20007ffe0ff */
[----:B------:R-:W-:Y:S01]  /*7470*/  UIADD3 UR15, UP0, UR13, UR11, URZ ;  /* 0x0000000b0d0f7290 */ /* 0x000fe2000ff1e03f */
[----:B------:R-:W-:Y:S01]  /*7480*/  BSSY B0, `(.L_x_938) ;  /* 0x0000010000007945 */ /* 0x000fe20003800000 */
[----:B------:R-:W-:Y:S01]  /*7490*/  UIMAD.WIDE UR30, UR14, 0x4, UR16 ;  /* 0x000000040e1e78a5 */ /* 0x000fe2000f8e0210 */
[----:B------:R-:W-:Y:S01]  /*74a0*/  ISETP.NE.AND P2, PT, R4, RZ, PT ;  /* 0x000000ff0400720c */ /* 0x000fe20003f45270 */
[----:B------:R-:W-:Y:S02]  /*74b0*/  ULEA.HI.X.SX32 UR22, UR13, UR12, 0x1, UP0 ;  /* 0x0000000c0d167291 */ /* 0x000fe400080f0e3f */
[----:B------:R-:W-:-:S02]  /*74c0*/  ULEA UR23, UP0, UR15, UR6, 0x2 ;  /* 0x000000060f177291 */ /* 0x000fc4000f80103f */
[----:B------:R-:W-:Y:S02]  /*74d0*/  UIMAD.WIDE UR26, UR14, 0x4, UR18 ;  /* 0x000000040e1a78a5 */ /* 0x000fe4000f8e0212 */
[----:B------:R-:W-:Y:S02]  /*74e0*/  ULEA.HI.X UR22, UR15, UR7, UR22, 0x2, UP0 ;  /* 0x000000070f167291 */ /* 0x000fe400080f1416 */
[----:B-1----:R-:W-:Y:S01]  /*74f0*/  IMAD.U32 R2, RZ, RZ, UR23 ;  /* 0x00000017ff027e24 */ /* 0x002fe2000f8e00ff */
[----:B------:R-:W-:-:S03]  /*7500*/  UIMAD.WIDE UR14, UR14, 0x4, UR20 ;  /* 0x000000040e0e78a5 */ /* 0x000fc6000f8e0214 */
[----:B------:R-:W-:Y:S01]  /*7510*/  IMAD.U32 R3, RZ, RZ, UR22 ;  /* 0x00000016ff037e24 */ /* 0x000fe2000f8e00ff */
[----:B------:R-:W-:Y:S08]  /*7520*/  @P1 BRA `(.L_x_939) ;  /* 0x0000000000141947 */ /* 0x000ff00003800000 */
.L_x_940:
[----:B------:R-:W2:Y:S04]  /*7530*/  LDG.E.STRONG.GPU R5, desc[UR38][R2.64] ;  /* 0x0000002602057981 */ /* 0x000ea8000c1ef900 */
[----:B--2---:R-:W-:Y:S01]  /*7540*/  CCTL.IVALL ;  /* 0x00000000ff00798f */ /* 0x004fe20002000000 */
[----:B------:R-:W-:Y:S05]  /*7550*/  YIELD ;  /* 0x0000000000007946 */ /* 0x000fea0003800000 */
[----:B------:R-:W-:-:S13]  /*7560*/  ISETP.NE.AND P3, PT, R5, UR24, PT ;  /* 0x0000001805007c0c */ /* 0x000fda000bf65270 */
[----:B------:R-:W-:Y:S05]  /*7570*/  @P3 BRA `(.L_x_940) ;  /* 0xfffffffc00ec3947 */ /* 0x000fea000383ffff */
.L_x_939:
[----:B------:R-:W-:Y:S05]  /*7580*/  BSYNC B0 ;  /* 0x0000000000007941 */ /* 0x000fea0003800000 */
.L_x_938:
[----:B------:R-:W-:-:S03]  /*7590*/  UMOV UR22, 0xffffffff ;  /* 0xffffffff00167882 */ /* 0x000fc60000000000 */
[----:B------:R-:W-:Y:S05]  /*75a0*/  BRA.DIV UR22, `(.L_x_941) ;  /* 0x0000002e16a47947 */ /* 0x000fea000b800000 */
[----:B------:R-:W-:Y:S01]  /*75b0*/  NOP ;  /* 0x0000000000007918 */ /* 0x000fe20000000000 */
.L_x_1015:
        /* <DEDUP_REMOVED lines=19> */
.L_x_943:
[----:B------:R-:W-:Y:S05]  /*76f0*/  BSYNC B0 ;  /* 0x0000000000007941 */ /* 0x000fea0003800000 */
.L_x_942:
        /* <DEDUP_REMOVED lines=13> */
.L_x_945:
[----:B------:R-:W-:Y:S05]  /*77d0*/  BSYNC B0 ;  /* 0x0000000000007941 */ /* 0x000fea0003800000 */
.L_x_944:
[----:B------:R-:W-:Y:S06]  /*77e0*/  BAR.ARV 0xa, 0xa0 ;  /* 0x0282800000007b1d */ /* 0x000fec0000002000 */
[----:B------:R-:W-:Y:S04]  /*77f0*/  BSSY B0, `(.L_x_946) ;  /* 0x0000003000007945 */ /* 0x000fe80003800000 */
[----:B------:R-:W-:Y:S05]  /*7800*/  @!P0 BRA `(.L_x_947) ;  /* 0x0000000000048947 */ /* 0x000fea0003800000 */
[----:B------:R-:W-:-:S04]  /*7810*/  DEPBAR.LE SB0, 0x0 ;  /* 0x000080000000791a */ /* 0x000fc80000000000 */
.L_x_947:
[----:B------:R-:W-:Y:S05]  /*7820*/  BSYNC B0 ;  /* 0x0000000000007941 */ /* 0x000fea0003800000 */
.L_x_946:
        /* <DEDUP_REMOVED lines=19> */
.L_x_949:
[----:B------:R-:W-:Y:S05]  /*7960*/  BSYNC B0 ;  /* 0x0000000000007941 */ /* 0x000fea0003800000 */
.L_x_948:
[----:B------:R-:W-:Y:S01]  /*7970*/  UIADD3 UR13, UR10, UR13, URZ ;  /* 0x0000000d0a0d7290 */ /* 0x000fe2000fffe03f */
[----:B------:R-:W-:Y:S03]  /*7980*/  BSSY B0, `(.L_x_950) ;  /* 0x000000d000007945 */ /* 0x000fe60003800000 */
[----:B------:R-:W-:-:S04]  /*7990*/  UIADD3 UR22, UP0, UR13, UR11, URZ ;  /* 0x0000000b0d167290 */ /* 0x000fc8000ff1e03f */
[----:B------:R-:W-:Y:S02]  /*79a0*/  ULEA.HI.X.SX32 UR13, UR13, UR12, 0x1, UP0 ;  /* 0x0000000c0d0d7291 */ /* 0x000fe400080f0e3f */
[----:B------:R-:W-:-:S04]  /*79b0*/  ULEA UR6, UP0, UR22, UR6, 0x2 ;  /* 0x0000000616067291 */ /* 0x000fc8000f80103f */
[----:B------:R-:W-:Y:S02]  /*79c0*/  ULEA.HI.X UR13, UR22, UR7, UR13, 0x2, UP0 ;  /* 0x00000007160d7291 */ /* 0x000fe400080f140d */
[----:B-1----:R-:W-:-:S04]  /*79d0*/  IMAD.U32 R2, RZ, RZ, UR6 ;  /* 0x00000006ff027e24 */ /* 0x002fc8000f8e00ff */
[----:B------:R-:W-:Y:S01]  /*79e0*/  MOV R3, UR13 ;  /* 0x0000000d00037c02 */ /* 0x000fe20008000f00 */
[----:B------:R-:W-:Y:S06]  /*79f0*/  @P1 BRA `(.L_x_951) ;  /* 0x0000000000141947 */ /* 0x000fec0003800000 */
.L_x_952:
[----:B------:R-:W2:Y:S04]  /*7a00*/  LDG.E.STRONG.GPU R5, desc[UR38][R2.64] ;  /* 0x0000002602057981 */ /* 0x000ea8000c1ef900 */
[----:B--2---:R-:W-:Y:S01]  /*7a10*/  CCTL.IVALL ;  /* 0x00000000ff00798f */ /* 0x004fe20002000000 */
[----:B------:R-:W-:Y:S05]  /*7a20*/  YIELD ;  /* 0x0000000000007946 */ /* 0x000fea0003800000 */
[----:B------:R-:W-:-:S13]  /*7a30*/  ISETP.NE.AND P3, PT, R5, UR24, PT ;  /* 0x0000001805007c0c */ /* 0x000fda000bf65270 */
[----:B------:R-:W-:Y:S05]  /*7a40*/  @P3 BRA `(.L_x_952) ;  /* 0xfffffffc00ec3947 */ /* 0x000fea000383ffff */
.L_x_951:
[----:B------:R-:W-:Y:S05]  /*7a50*/  BSYNC B0 ;  /* 0x0000000000007941 */ /* 0x000fea0003800000 */
.L_x_950:
[----:B------:R-:W-:-:S03]  /*7a60*/  UMOV UR6, 0xffffffff ;  /* 0xffffffff00067882 */ /* 0x000fc60000000000 */
[----:B------:R-:W-:Y:S05]  /*7a70*/  BRA.DIV UR6, `(.L_x_953) ;  /* 0x0000002a068c7947 */ /* 0x000fea000b800000 */
[----:B------:R-:W-:Y:S01]  /*7a80*/  NOP ;  /* 0x0000000000007918 */ /* 0x000fe20000000000 */
.L_x_1018:
        /* <DEDUP_REMOVED lines=13> */
.L_x_955:
[----:B------:R-:W-:Y:S05]  /*7b60*/  BSYNC B0 ;  /* 0x0000000000007941 */ /* 0x000fea0003800000 */
.L_x_954:
        /* <DEDUP_REMOVED lines=13> */
.L_x_957:
[----:B------:R-:W-:Y:S05]  /*7c40*/  BSYNC B0 ;  /* 0x0000000000007941 */ /* 0x000fea0003800000 */
.L_x_956:
[----:B------:R-:W-:Y:S06]  /*7c50*/  BAR.ARV 0xa, 0xa0 ;  /* 0x0282800000007b1d */ /* 0x000fec0000002000 */
[----:B------:R-:W-:Y:S04]  /*7c60*/  BSSY B0, `(.L_x_958) ;  /* 0x0000003000007945 */ /* 0x000fe80003800000 */
[----:B------:R-:W-:Y:S05]  /*7c70*/  @!P0 BRA `(.L_x_959) ;  /* 0x0000000000048947 */ /* 0x000fea0003800000 */
[----:B------:R-:W-:-:S04]  /*7c80*/  DEPBAR.LE SB0, 0x0 ;  /* 0x000080000000791a */ /* 0x000fc80000000000 */
.L_x_959:
[----:B------:R-:W-:Y:S05]  /*7c90*/  BSYNC B0 ;  /* 0x0000000000007941 */ /* 0x000fea0003800000 */
.L_x_958:
        /* <DEDUP_REMOVED lines=19> */
.L_x_961:
[----:B------:R-:W-:Y:S05]  /*7dd0*/  BSYNC B0 ;  /* 0x0000000000007941 */ /* 0x000fea0003800000 */
.L_x_960:
[----:B------:R-:W-:Y:S02]  /*7de0*/  UIADD3 UR4, UR4, 0x2, URZ ;  /* 0x0000000204047890 */ /* 0x000fe4000fffe03f */
[----:B------:R-:W-:Y:S01]  /*7df0*/  UIADD3 UR5, UR5, 0x1, URZ ;  /* 0x0000000105057890 */ /* 0x000fe2000fffe03f */
[----:B------:R-:W-:Y:S11]  /*7e00*/  @P2 BRA `(.L_x_962) ;  /* 0xfffffff400842947 */ /* 0x000ff6000383ffff */
.L_x_937:
        /* <DEDUP_REMOVED lines=11> */
[----:B------:R-:W-:Y:S01]  /*7ec0*/  IMAD.U32 R3, RZ, RZ, UR5 ;  /* 0x00000005ff037e24 */ /* 0x000fe2000f8e00ff */
[----:B------:R-:W-:Y:S06]  /*7ed0*/  @P3 BRA `(.L_x_964) ;  /* 0x0000000000143947 */ /* 0x000fec0003800000 */
.L_x_965:
[----:B------:R-:W2:Y:S04]  /*7ee0*/  LDG.E.STRONG.GPU R0, desc[UR38][R2.64] ;  /* 0x0000002602007981 */ /* 0x000ea8000c1ef900 */
[----:B--2---:R-:W-:Y:S01]  /*7ef0*/  CCTL.IVALL ;  /* 0x00000000ff00798f */ /* 0x004fe20002000000 */
[----:B------:R-:W-:Y:S05]  /*7f00*/  YIELD ;  /* 0x0000000000007946 */ /* 0x000fea0003800000 */
[----:B------:R-:W-:-:S13]  /*7f10*/  ISETP.NE.AND P1, PT, R0, UR24, PT ;  /* 0x0000001800007c0c */ /* 0x000fda000bf25270 */
[----:B------:R-:W-:Y:S05]  /*7f20*/  @P1 BRA `(.L_x_965) ;  /* 0xfffffffc00ec1947 */ /* 0x000fea000383ffff */
.L_x_964:
[----:B------:R-:W-:Y:S05]  /*7f30*/  BSYNC B0 ;  /* 0x0000000000007941 */ /* 0x000fea0003800000 */
.L_x_963:
[----:B------:R-:W-:-:S03]  /*7f40*/  UMOV UR5, 0xffffffff ;  /* 0xffffffff00057882 */ /* 0x000fc60000000000 */
[----:B------:R-:W-:Y:S05]  /*7f50*/  BRA.DIV UR5, `(.L_x_966) ;  /* 0x0000002605707947 */ /* 0x000fea000b800000 */
[----:B------:R-:W-:Y:S01]  /*7f60*/  NOP ;  /* 0x0000000000007918 */ /* 0x000fe20000000000 */
.L_x_1021:
        /* <DEDUP_REMOVED lines=22> */
.L_x_968:
[----:B------:R-:W-:Y:S05]  /*80d0*/  BSYNC B0 ;  /* 0x0000000000007941 */ /* 0x000fea0003800000 */
.L_x_967:
        /* <DEDUP_REMOVED lines=20> */
.L_x_970:
[----:B------:R-:W-:Y:S05]  /*8220*/  BSYNC B0 ;  /* 0x0000000000007941 */ /* 0x000fea0003800000 */
.L_x_969:
[----:B------:R-:W-:Y:S06]  /*8230*/  BAR.ARV 0xa, 0xa0 ;  /* 0x0282800000007b1d */ /* 0x000fec0000002000 */
[----:B------:R-:W-:Y:S04]  /*8240*/  BSSY B0, `(.L_x_971) ;  /* 0x0000003000007945 */ /* 0x000fe80003800000 */
[----:B------:R-:W-:Y:S05]  /*8250*/  @!P0 BRA `(.L_x_972) ;  /* 0x0000000000048947 */ /* 0x000fea0003800000 */
[----:B------:R-:W-:-:S04]  /*8260*/  DEPBAR.LE SB0, 0x0 ;  /* 0x000080000000791a */ /* 0x000fc80000000000 */
.L_x_972:
[----:B------:R-:W-:Y:S05]  /*8270*/  BSYNC B0 ;  /* 0x0000000000007941 */ /* 0x000fea0003800000 */
.L_x_971:
        /* <DEDUP_REMOVED lines=19> */
.L_x_932:
        /* <DEDUP_REMOVED lines=10> */
.L_x_973:
        /* <DEDUP_REMOVED lines=10> */
.L_x_975:
[----:B------:R-:W3:Y:S02]  /*84f0*/  LDC R5, c[0x0][0x8c4] ;  /* 0x00023100ff057b82 */ /* 0x000ee40000000800 */
.L_x_974:
[----:B------:R-:W4:Y:S01]  /*8500*/  S2R R14, SR_CTAID.X ;  /* 0x00000000000e7919 */ /* 0x000f220000002500 */
[----:B------:R-:W-:Y:S01]  /*8510*/  IMAD.MOV.U32 R0, RZ, RZ, 0x1 ;  /* 0x00000001ff007424 */ /* 0x000fe200078e00ff */
[----:B------:R-:W-:Y:S01]  /*8520*/  MOV R9, RZ ;  /* 0x000000ff00097202 */ /* 0x000fe20000000f00 */
[----:B----4-:R-:W-:-:S05]  /*8530*/  IMAD.SHL.U32 R14, R14, 0x80, RZ ;  /* 0x000000800e0e7824 */ /* 0x010fca00078e00ff */
        /* <DEDUP_REMOVED lines=19> */
[----:B------:R-:W-:Y:S01]  /*8670*/  IMAD.MOV.U32 R5, RZ, RZ, RZ ;  /* 0x000000ffff057224 */ /* 0x000fe200078e00ff */
[----:B------:R-:W-:Y:S01]  /*8680*/  ULDC UR4, c[0x0][0x280] ;  /* 0x0000a00000047ab9 */ /* 0x000fe20000000800 */
[----:B-1----:R-:W-:-:S05]  /*8690*/  @P0 IMAD.WIDE R2, R8, 0x4, R2 ;  /* 0x0000000408020825 */ /* 0x002fca00078e0202 */
[----:B------:R2:W5:Y:S01]  /*86a0*/  @P0 LDG.E R5, desc[UR38][R2.64] ;  /* 0x0000002602050981 */ /* 0x000562000c1e1900 */
[----:B------:R-:W-:Y:S02]  /*86b0*/  IMAD.U32 R4, RZ, RZ, UR4 ;  /* 0x00000004ff047e24 */ /* 0x000fe4000f8e00ff */
[----:B--2---:R-:W-:Y:S01]  /*86c0*/  @P2 IMAD.WIDE R2, R8, 0x4, R12 ;  /* 0x0000000408022825 */ /* 0x004fe200078e020c */
[----:B------:R-:W-:-:S04]  /*86d0*/  VOTEU.ANY UP0, P1 ;  /* 0x00000000003f7886 */ /* 0x000fc80000800100 */
[----:B------:R1:W5:Y:S02]  /*86e0*/  @P2 LDG.E R4, desc[UR38][R2.64] ;  /* 0x0000002602042981 */ /* 0x000364000c1e1900 */
[----:B-1----:R-:W-:Y:S02]  /*86f0*/  CS2R R2, SRZ ;  /* 0x0000000000027805 */ /* 0x002fe4000001ff00 */
[----:B---3--:R-:W-:-:S04]  /*8700*/  @P1 LEA R9, R8, R9, 0x7 ;  /* 0x0000000908091211 */ /* 0x008fc800078e38ff */
[----:B------:R-:W-:-:S04]  /*8710*/  @P1 SHF.R.S32.HI R12, RZ, 0x1f, R9 ;  /* 0x0000001fff0c1819 */ /* 0x000fc80000011409 */
[----:B------:R-:W-:-:S04]  /*8720*/  @P1 LEA.HI R12, R12, R9, RZ, 0x7 ;  /* 0x000000090c0c1211 */ /* 0x000fc800078f38ff */
[----:B------:R-:W-:Y:S02]  /*8730*/  @P1 LOP3.LUT R12, R12, 0xffffff80, RZ, 0xc0, !PT ;  /* 0xffffff800c0c1812 */ /* 0x000fe400078ec0ff */
[----:B----4-:R-:W-:Y:S02]  /*8740*/  @P1 R2UR UR4, R15 ;  /* 0x000000000f0412ca */ /* 0x010fe400000e0000 */
        /* <DEDUP_REMOVED lines=8> */
.L_x_977:
        /* <DEDUP_REMOVED lines=8> */
[----:B------:R-:W-:Y:S01]  /*8850*/  ULDC UR4, c[0x0][0x2e8] ;  /* 0x0000ba0000047ab9 */ /* 0x000fe20000000800 */
[----:B------:R-:W-:Y:S01]  /*8860*/  R2UR UR13, R8 ;  /* 0x00000000080d72ca */ /* 0x000fe200000e0000 */
[----:B------:R-:W-:Y:S01]  /*8870*/  VOTEU.ANY UP1, P0 ;  /* 0x00000000003f7886 */ /* 0x000fe20000020100 */
[----:B------:R-:W-:Y:S02]  /*8880*/  ISETP.NE.AND.EX P1, PT, R11, RZ, PT, P1 ;  /* 0x000000ff0b00720c */ /* 0x000fe40003f25310 */
[----:B------:R-:W-:Y:S02]  /*8890*/  ELECT P0, URZ, PT ;  /* 0x00000000003f782f */ /* 0x000fe40003800000 */
[----:B------:R-:W-:Y:S01]  /*88a0*/  SHF.R.S32.HI R8, RZ, 0x1f, R8 ;  /* 0x0000001fff087819 */ /* 0x000fe20000011408 */
[----:B------:R-:W3:Y:S01]  /*88b0*/  LDC.64 R10, c[0x0][0x720] ;  /* 0x0001c800ff0a7b82 */ /* 0x000ee20000000a00 */
[----:B------:R-:W-:Y:S01]  /*88c0*/  MOV R7, R3 ;  /* 0x0000000300077202 */ /* 0x000fe20000000f00 */
[----:B------:R-:W-:Y:S01]  /*88d0*/  UMOV UR12, UR20 ;  /* 0x00000014000c7c82 */ /* 0x000fe20008000000 */
[----:B------:R-:W-:Y:S01]  /*88e0*/  SEL R8, R8, RZ, !P1 ;  /* 0x000000ff08087207 */ /* 0x000fe20004800000 */
[----:B------:R-:W-:Y:S01]  /*88f0*/  BSSY B0, `(.L_x_976) ;  /* 0x0000169000007945 */ /* 0x000fe20003800000 */
[----:B------:R-:W-:-:S02]  /*8900*/  R2UR UR11, R14 ;  /* 0x000000000e0b72ca */ /* 0x000fc400000e0000 */
[----:B------:R-:W-:Y:S01]  /*8910*/  R2UR UR8, R5 ;  /* 0x00000000050872ca */ /* 0x000fe200000e0000 */
[----:B------:R-:W-:Y:S01]  /*8920*/  VOTEU.ANY UP0, P1 ;  /* 0x00000000003f7886 */ /* 0x000fe20000800100 */
[----:B------:R-:W-:Y:S02]  /*8930*/  USEL UR21, UR13, URZ, !UP0 ;  /* 0x0000003f0d157287 */ /* 0x000fe4000c000000 */
[----:B------:R-:W-:Y:S02]  /*8940*/  UISETP.NE.AND UP0, UPT, UR4, 0x1, UPT ;  /* 0x000000010400788c */ /* 0x000fe4000bf05270 */
[----:B------:R-:W-:-:S07]  /*8950*/  USEL UR13, UR13, URZ, !UP1 ;  /* 0x0000003f0d0d7287 */ /* 0x000fce000c800000 */
[----:B------:R-:W-:Y:S01]  /*8960*/  UIADD3 UR11, UR11, UR8, URZ ;  /* 0x000000080b0b7290 */ /* 0x000fe2000fffe03f */
[----:B-1----:R-:W-:Y:S01]  /*8970*/  SHF.R.S32.HI R9, RZ, 0x1f, R9 ;  /* 0x0000001fff097819 */ /* 0x002fe20000011409 */
[----:B------:R-:W-:Y:S01]  /*8980*/  @UP0 ULDC UR6, c[0x0][0x2ec] ;  /* 0x0000bb0000060ab9 */ /* 0x000fe20000000800 */
[----:B------:R-:W-:Y:S01]  /*8990*/  @UP0 ULDC UR8, c[0x0][0x2f0] ;  /* 0x0000bc0000080ab9 */ /* 0x000fe20000000800 */
[----:B------:R-:W-:Y:S02]  /*89a0*/  UIMAD.WIDE.U32 UR6, UR20, UR6, URZ ;  /* 0x00000006140672a5 */ /* 0x000fe4000f8e003f */
[----:B--2---:R-:W-:Y:S02]  /*89b0*/  IMAD R6, R9, R12, RZ ;  /* 0x0000000c09067224 */ /* 0x004fe400078e02ff */
[----:B------:R-:W-:Y:S02]  /*89c0*/  @UP0 USHF.R.U32.HI UR12, URZ, UR8, UR7 ;  /* 0x000000083f0c0299 */ /* 0x000fe40008011607 */
[----:B------:R-:W-:-:S02]  /*89d0*/  IMAD R13, R13, UR20, R6 ;  /* 0x000000140d0d7c24 */ /* 0x000fc4000f8e0206 */
[----:B------:R-:W-:-:S04]  /*89e0*/  IMAD.MOV.U32 R6, RZ, RZ, R2 ;  /* 0x000000ffff067224 */ /* 0x000fc800078e0002 */
[----:B------:R-:W-:-:S04]  /*89f0*/  IMAD.WIDE.U32 R2, R12, UR20, R6 ;  /* 0x000000140c027c25 */ /* 0x000fc8000f8e0006 */
[----:B---3--:R-:W-:Y:S02]  /*8a00*/  IMAD R12, R8, R10, RZ ;  /* 0x0000000a080c7224 */ /* 0x008fe400078e02ff */
[----:B------:R-:W-:Y:S02]  /*8a10*/  IMAD.IADD R3, R3, 0x1, R13 ;  /* 0x0000000103037824 */ /* 0x000fe400078e020d */
        /* <DEDUP_REMOVED lines=14> */
[----:B------:R-:W-:Y:S01]  /*8b00*/  IADD3 R7, R7, R11, RZ ;  /* 0x0000000b07077210 */ /* 0x000fe20007ffe0ff */
        /* <DEDUP_REMOVED lines=14> */
.L_x_1022:
[----:B------:R-:W-:Y:S01]  /*8bf0*/  IADD3 R11, R7, R11, RZ ;  /* 0x0000000b070b7210 */ /* 0x000fe20007ffe0ff */
        /* <DEDUP_REMOVED lines=8> */
.L_x_980:
        /* <DEDUP_REMOVED lines=31> */
[----:B------:R-:W-:Y:S01]  /*8e70*/  R2UR UR31, R0 ;  /* 0x00000000001f72ca */ /* 0x000fe200000e0000 */
[----:B------:R-:W-:Y:S01]  /*8e80*/  IMAD.X R3, RZ, RZ, R8, P1 ;  /* 0x000000ffff037224 */ /* 0x000fe200008e0608 */
[----:B------:R-:W-:Y:S02]  /*8e90*/  IADD3.X R0, RZ, R8, RZ, P2, !PT ;  /* 0x00000008ff007210 */ /* 0x000fe400017fe4ff */
        /* <DEDUP_REMOVED lines=9> */
[----:B--2---:R-:W-:Y:S01]  /*8f30*/  MOV R5, RZ ;  /* 0x000000ff00057202 */ /* 0x004fe20000000f00 */
[----:B------:R1:W-:Y:S02]  /*8f40*/  UTMALDG.4D [UR32], [UR40], desc[UR16] ;  /* 0x00001020280075b4 */ /* 0x0003e40008019000 */
[----:B-1----:R-:W-:Y:S05]  /*8f50*/  @!P1 BRA `(.L_x_981) ;  /* 0x0000000c00489947 */ /* 0x002fea0003800000 */
[----:B------:R-:W1:Y:S01]  /*8f60*/  S2R R13, SR_TID.X ;  /* 0x00000000000d7919 */ /* 0x000e620000002100 */
[C---:B------:R-:W-:Y:S01]  /*8f70*/  VIADD R0, R4.reuse, 0x7f ;  /* 0x0000007f04007836 */ /* 0x040fe20000000000 */
[----:B------:R-:W-:Y:S02]  /*8f80*/  ISETP.GE.AND P1, PT, R4, 0x101, PT ;  /* 0x000001010400780c */ /* 0x000fe40003f26270 */
[----:B------:R-:W-:Y:S02]  /*8f90*/  MOV R10, 0x1 ;  /* 0x00000001000a7802 */ /* 0x000fe40000000f00 */
        /* <DEDUP_REMOVED lines=10> */
[----:B------:R-:W-:Y:S01]  /*9040*/  IMAD.IADD R17, R17, 0x1, -R18 ;  /* 0x0000000111117824 */ /* 0x000fe200078e0a12 */
[----:B------:R-:W-:Y:S01]  /*9050*/  MOV R10, 0x1 ;  /* 0x00000001000a7802 */ /* 0x000fe20000000f00 */
[----:B------:R-:W-:-:S07]  /*9060*/  IMAD.MOV.U32 R19, RZ, RZ, RZ ;  /* 0x000000ffff137224 */ /* 0x000fce00078e00ff */
.L_x_991:
[----:B------:R-:W-:-:S04]  /*9070*/  SHF.L.U32 R21, R10, 0x1f, RZ ;  /* 0x0000001f0a157819 */ /* 0x000fc800000006ff */
[----:B-1----:R-:W1:Y:S02]  /*9080*/  SYNCS.PHASECHK.TRANS64.TRYWAIT P1, [R12+URZ+0x30c40], R21 ;  /* 0x030c40150c0075a7 */ /* 0x002e64000802017f */
[----:B-12--5:R-:W-:Y:S05]  /*9090*/  @!P1 BRA `(.L_x_983) ;  /* 0x0000001400509947 */ /* 0x026fea0003800000 */
.L_x_1023:
[----:B------:R-:W-:Y:S05]  /*90a0*/  @P0 BRA `(.L_x_984) ;  /* 0x0000000000140947 */ /* 0x000fea0003800000 */
[----:B------:R-:W-:Y:S01]  /*90b0*/  ISETP.NE.AND P1, PT, R20, RZ, PT ;  /* 0x000000ff1400720c */ /* 0x000fe20003f25270 */
[----:B------:R-:W-:-:S04]  /*90c0*/  IMAD.MOV.U32 R3, RZ, RZ, 0x4200 ;  /* 0x00004200ff037424 */ /* 0x000fc800078e00ff */
[----:B------:R2:W-:Y:S08]  /*90d0*/  SYNCS.ARRIVE.TRANS64 RZ, [R12+URZ+0x30c30], R3 ;  /* 0x030c30030cff79a7 */ /* 0x0005f0000800003f */
[----:B------:R-:W-:Y:S05]  /*90e0*/  @!P1 BRA `(.L_x_984) ;  /* 0x0000000000049947 */ /* 0x000fea0003800000 */
[----:B------:R-:W-:Y:S01]  /*90f0*/  BPT.TRAP 0x1 ;  /* 0x000000040000795c */ /* 0x000fe20000300000 */
.L_x_984:
        /* <DEDUP_REMOVED lines=17> */
[----:B------:R-:W-:Y:S02]  /*9210*/  LEA.HI.X.SX32 R3, R16, R11, 0x1, P1 ;  /* 0x0000000b10037211 */ /* 0x000fe400008f0eff */
[----:B---3--:R-:W-:Y:S01]  /*9220*/  MOV R9, R4 ;  /* 0x0000000400097202 */ /* 0x008fe20000000f00 */
[----:B------:R-:W-:Y:S01]  /*9230*/  IMAD.MOV.U32 R8, RZ, RZ, R5 ;  /* 0x000000ffff087224 */ /* 0x000fe200078e0005 */
        /* <DEDUP_REMOVED lines=10> */
.L_x_1024:
[----:B------:R-:W-:Y:S05]  /*92e0*/  @P0 BRA `(.L_x_986) ;  /* 0x0000000000140947 */ /* 0x000fea0003800000 */
[----:B------:R-:W-:Y:S02]  /*92f0*/  ISETP.NE.AND P1, PT, R20, RZ, PT ;  /* 0x000000ff1400720c */ /* 0x000fe40003f25270 */
[----:B------:R-:W-:-:S04]  /*9300*/  MOV R2, 0x4200 ;  /* 0x0000420000027802 */ /* 0x000fc80000000f00 */
[----:B------:R3:W-:Y:S07]  /*9310*/  SYNCS.ARRIVE.TRANS64 RZ, [R12+URZ+0x30c18], R2 ;  /* 0x030c18020cff79a7 */ /* 0x0007ee000800003f */
[----:B------:R-:W-:Y:S05]  /*9320*/  @!P1 BRA `(.L_x_986) ;  /* 0x0000000000049947 */ /* 0x000fea0003800000 */
[----:B------:R-:W-:Y:S01]  /*9330*/  BPT.TRAP 0x1 ;  /* 0x000000040000795c */ /* 0x000fe20000300000 */
.L_x_986:
        /* <DEDUP_REMOVED lines=22> */
.L_x_1025:
        /* <DEDUP_REMOVED lines=9> */
.L_x_988:
        /* <DEDUP_REMOVED lines=24> */
.L_x_1027:
[----:B------:R-:W-:Y:S05]  /*96b0*/  @P0 BRA `(.L_x_990) ;  /* 0x0000000000140947 */ /* 0x000fea0003800000 */
[----:B------:R-:W-:Y:S02]  /*96c0*/  ISETP.NE.AND P1, PT, R20, RZ, PT ;  /* 0x000000ff1400720c */ /* 0x000fe40003f25270 */
[----:B-1----:R-:W-:-:S04]  /*96d0*/  MOV R5, 0x4200 ;  /* 0x0000420000057802 */ /* 0x002fc80000000f00 */
[----:B------:R2:W-:Y:S07]  /*96e0*/  SYNCS.ARRIVE.TRANS64 RZ, [R12+URZ+0x30c10], R5 ;  /* 0x030c10050cff79a7 */ /* 0x0005ee000800003f */
[----:B------:R-:W-:Y:S05]  /*96f0*/  @!P1 BRA `(.L_x_990) ;  /* 0x0000000000049947 */ /* 0x000fea0003800000 */
[----:B------:R-:W-:Y:S01]  /*9700*/  BPT.TRAP 0x1 ;  /* 0x000000040000795c */ /* 0x000fe20000300000 */
.L_x_990:
        /* <DEDUP_REMOVED lines=22> */
[----:B-12---:R-:W-:-:S07]  /*9870*/  MOV R5, UR7 ;  /* 0x0000000700057c02 */ /* 0x006fce0008000f00 */
.L_x_982:
[----:B------:R-:W-:-:S13]  /*9880*/  ISETP.NE.AND P1, PT, R18, RZ, PT ;  /* 0x000000ff1200720c */ /* 0x000fda0003f25270 */
[----:B------:R-:W-:Y:S05]  /*9890*/  @!P1 BRA `(.L_x_981) ;  /* 0x0000000000f89947 */ /* 0x000fea0003800000 */
[----:B------:R-:W-:-:S04]  /*98a0*/  SHF.L.U32 R13, R10, 0x1f, RZ ;  /* 0x0000001f0a0d7819 */ /* 0x000fc800000006ff */
[----:B------:R-:W1:Y:S02]  /*98b0*/  SYNCS.PHASECHK.TRANS64.TRYWAIT P1, [R12+URZ+0x30c40], R13 ;  /* 0x030c400d0c0075a7 */ /* 0x000e64000802017f */
[----:B-1----:R-:W-:Y:S05]  /*98c0*/  @!P1 BRA `(.L_x_992) ;  /* 0x0000000c00989947 */ /* 0x002fea0003800000 */
.L_x_1028:
[----:B------:R-:W-:Y:S05]  /*98d0*/  @P0 BRA `(.L_x_993) ;  /* 0x0000000000140947 */ /* 0x000fea0003800000 */
[----:B------:R-:W-:Y:S01]  /*98e0*/  ISETP.NE.AND P1, PT, R20, RZ, PT ;  /* 0x000000ff1400720c */ /* 0x000fe20003f25270 */
[----:B------:R-:W-:-:S04]  /*98f0*/  IMAD.MOV.U32 R5, RZ, RZ, 0x4200 ;  /* 0x00004200ff057424 */ /* 0x000fc800078e00ff */
[----:B------:R2:W-:Y:S08]  /*9900*/  SYNCS.ARRIVE.TRANS64 RZ, [R12+URZ+0x30c30], R5 ;  /* 0x030c30050cff79a7 */ /* 0x0005f0000800003f */
[----:B------:R-:W-:Y:S05]  /*9910*/  @!P1 BRA `(.L_x_993) ;  /* 0x0000000000049947 */ /* 0x000fea0003800000 */
[----:B------:R-:W-:Y:S01]  /*9920*/  BPT.TRAP 0x1 ;  /* 0x000000040000795c */ /* 0x000fe20000300000 */
.L_x_993:
        /* <DEDUP_REMOVED lines=25> */
[----:B------:R-:W3:Y:S02]  /*9ac0*/  SYNCS.PHASECHK.TRANS64.TRYWAIT P1, [R12+URZ+0x30c28], R13 ;  /* 0x030c280d0c0075a7 */ /* 0x000ee4000802017f */
[----:B--23--:R-:W-:Y:S05]  /*9ad0*/  @!P1 BRA `(.L_x_994) ;  /* 0x0000000c00289947 */ /* 0x00cfea0003800000 */
.L_x_1029:
[----:B------:R-:W-:Y:S05]  /*9ae0*/  @P0 BRA `(.L_x_995) ;  /* 0x0000000000140947 */ /* 0x000fea0003800000 */
[----:B------:R-:W-:Y:S01]  /*9af0*/  ISETP.NE.AND P0, PT, R20, RZ, PT ;  /* 0x000000ff1400720c */ /* 0x000fe20003f05270 */
[----:B------:R-:W-:-:S04]  /*9b00*/  IMAD.MOV.U32 R5, RZ, RZ, 0x4200 ;  /* 0x00004200ff057424 */ /* 0x000fc800078e00ff */
[----:B------:R3:W-:Y:S08]  /*9b10*/  SYNCS.ARRIVE.TRANS64 RZ, [R12+URZ+0x30c18], R5 ;  /* 0x030c18050cff79a7 */ /* 0x0007f0000800003f */
[----:B------:R-:W-:Y:S05]  /*9b20*/  @!P0 BRA `(.L_x_995) ;  /* 0x0000000000048947 */ /* 0x000fea0003800000 */
[----:B------:R-:W-:Y:S01]  /*9b30*/  BPT.TRAP 0x1 ;  /* 0x000000040000795c */ /* 0x000fe20000300000 */
.L_x_995:
        /* <DEDUP_REMOVED lines=20> */
.L_x_981:
[----:B------:R-:W3:Y:S01]  /*9c80*/  S2R R2, SR_TID.X ;  /* 0x0000000000027919 */ /* 0x000ee20000002100 */
[----:B-12--5:R-:W-:Y:S01]  /*9c90*/  IMAD R13, R0, 0x8, R12 ;  /* 0x00000008000d7824 */ /* 0x026fe200078e020c */
[----:B---3--:R-:W-:Y:S02]  /*9ca0*/  LOP3.LUT R3, R2, 0x7f, RZ, 0xc0, !PT ;  /* 0x0000007f02037812 */ /* 0x008fe400078ec0ff */
[----:B------:R-:W-:Y:S02]  /*9cb0*/  SHF.L.U32 R2, R10, 0x1f, RZ ;  /* 0x0000001f0a027819 */ /* 0x000fe400000006ff */
[----:B------:R-:W-:Y:S02]  /*9cc0*/  ISETP.NE.AND P1, PT, R3, RZ, PT ;  /* 0x000000ff0300720c */ /* 0x000fe40003f25270 */
[----:B------:R-:W1:Y:S02]  /*9cd0*/  SYNCS.PHASECHK.TRANS64.TRYWAIT P0, [R13+URZ+0x30c40], R2 ;  /* 0x030c40020d0075a7 */ /* 0x000e64000800017f */
[----:B-1----:R-:W-:Y:S09]  /*9ce0*/  @!P0 BRA `(.L_x_996) ;  /* 0x0000000800b88947 */ /* 0x002ff20003800000 */
.L_x_1030:
[----:B------:R-:W-:Y:S05]  /*9cf0*/  @P1 BRA `(.L_x_997) ;  /* 0x0000000000181947 */ /* 0x000fea0003800000 */
[----:B------:R-:W2:Y:S01]  /*9d00*/  S2R R3, SR_TID.X ;  /* 0x0000000000037919 */ /* 0x000ea20000002100 */
[----:B-1----:R-:W-:-:S04]  /*9d10*/  IMAD.MOV.U32 R2, RZ, RZ, 0x4200 ;  /* 0x00004200ff027424 */ /* 0x002fc800078e00ff */
[----:B------:R3:W-:Y:S01]  /*9d20*/  SYNCS.ARRIVE.TRANS64 RZ, [R13+URZ+0x30c30], R2 ;  /* 0x030c30020dff79a7 */ /* 0x0007e2000800003f */
[----:B--2---:R-:W-:-:S13]  /*9d30*/  LOP3.LUT P0, RZ, R3, 0x1f, RZ, 0xc0, !PT ;  /* 0x0000001f03ff7812 */ /* 0x004fda000780c0ff */
[----:B---3--:R-:W-:Y:S05]  /*9d40*/  @!P0 BRA `(.L_x_997) ;  /* 0x0000000000048947 */ /* 0x008fea0003800000 */
[----:B------:R-:W-:Y:S01]  /*9d50*/  BPT.TRAP 0x1 ;  /* 0x000000040000795c */ /* 0x000fe20000300000 */
.L_x_997:
[----:B-1----:R-:W1:Y:S01]  /*9d60*/  LDC.64 R2, c[0x0][0x728] ;  /* 0x0001ca00ff027b82 */ /* 0x002e620000000a00 */
[C---:B------:R-:W-:Y:S01]  /*9d70*/  IADD3 R6, P0, R5.reuse, R6, RZ ;  /* 0x0000000605067210 */ /* 0x040fe20007f1e0ff */
[----:B------:R-:W-:Y:S01]  /*9d80*/  UMOV UR8, 0x0 ;  /* 0x0000000000087882 */ /* 0x000fe20000000000 */
[C---:B------:R-:W-:Y:S01]  /*9d90*/  LEA R4, R0.reuse, R12, 0xe ;  /* 0x0000000c00047211 */ /* 0x040fe200078e70ff */
[----:B------:R-:W-:Y:S01]  /*9da0*/  IMAD R12, R0, 0x200, R12 ;  /* 0x00000200000c7824 */ /* 0x000fe200078e020c */
        /* <DEDUP_REMOVED lines=19> */
[----:B------:R-:W-:Y:S02]  /*9ee0*/  R2UR UR23, R3 ;  /* 0x00000000031772ca */ /* 0x000fe400000e0000 */
[----:B------:R-:W-:Y:S02]  /*9ef0*/  IADD3 R9, R0, 0x1, RZ ;  /* 0x0000000100097810 */ /* 0x000fe40007ffe0ff */
        /* <DEDUP_REMOVED lines=8> */
.L_x_978:
[----:B------:R-:W-:Y:S05]  /*9f80*/  BSYNC B0 ;  /* 0x0000000000007941 */ /* 0x000fea0003800000 */
.L_x_976:
[----:B------:R-:W-:-:S03]  /*9f90*/  UMOV UR6, 0xffffffff ;  /* 0xffffffff00067882 */ /* 0x000fc60000000000 */
[----:B------:R-:W-:Y:S05]  /*9fa0*/  BRA.DIV UR6, `(.L_x_998) ;  /* 0x0000000a061c7947 */ /* 0x000fea000b800000 */
[----:B------:R-:W-:-:S13]  /*9fb0*/  ELECT P0, URZ, PT ;  /* 0x00000000003f782f */ /* 0x000fda0003800000 */
.L_x_1033:
[----:B------:R-:W-:Y:S05]  /*9fc0*/  @!P0 BRA `(.L_x_892) ;  /* 0x0000000000848947 */ /* 0x000fea0003800000 */
[----:B------:R-:W3:Y:S02]  /*9fd0*/  LDL.LU R2, [R1] ;  /* 0x0000000001027983 */ /* 0x000ee40000300800 */
[----:B---3--:R-:W-:-:S04]  /*9fe0*/  LOP3.LUT R2, R2, 0x2, RZ, 0xfc, !PT ;  /* 0x0000000202027812 */ /* 0x008fc800078efcff */
[----:B------:R-:W-:-:S13]  /*9ff0*/  ISETP.NE.AND P0, PT, R2, 0x3, PT ;  /* 0x000000030200780c */ /* 0x000fda0003f05270 */
[----:B------:R-:W-:Y:S05]  /*a000*/  @!P0 BRA `(.L_x_999) ;  /* 0x0000000000048947 */ /* 0x000fea0003800000 */
[----:B--2---:R-:W-:Y:S01]  /*a010*/  BPT.TRAP 0x1 ;  /* 0x000000040000795c */ /* 0x004fe20000300000 */
.L_x_999:
[----:B------:R-:W1:Y:S01]  /*a020*/  S2R R3, SR_CgaCtaId ;  /* 0x0000000000037919 */ /* 0x000e620000008800 */
[----:B------:R-:W-:Y:S02]  /*a030*/  MOV R2, 0x400 ;  /* 0x0000040000027802 */ /* 0x000fe40000000f00 */
[----:B------:R-:W-:Y:S02]  /*a040*/  SHF.L.U32 R4, R0, 0x1f, RZ ;  /* 0x0000001f00047819 */ /* 0x000fe400000006ff */
[----:B-1----:R-:W-:Y:S02]  /*a050*/  LEA R6, R3, R2, 0x18 ;  /* 0x0000000203067211 */ /* 0x002fe400078ec0ff */
[----:B------:R-:W-:-:S03]  /*a060*/  IADD3 R3, R9, 0x1, RZ ;  /* 0x0000000109037810 */ /* 0x000fc60007ffe0ff */
[----:B------:R-:W-:Y:S01]  /*a070*/  VIADD R2, R6, 0x30c20 ;  /* 0x00030c2006027836 */ /* 0x000fe20000000000 */
[----:B------:R-:W-:-:S03]  /*a080*/  ISETP.NE.AND P2, PT, R3, 0x2, PT ;  /* 0x000000020300780c */ /* 0x000fc60003f45270 */
[----:B------:R-:W-:Y:S01]  /*a090*/  IMAD R7, R9, 0x8, R2 ;  /* 0x0000000809077824 */ /* 0x000fe200078e0202 */
[----:B------:R-:W-:Y:S02]  /*a0a0*/  SEL R5, RZ, 0x1, P2 ;  /* 0x00000001ff057807 */ /* 0x000fe40001000000 */
[----:B------:R-:W-:Y:S01]  /*a0b0*/  SEL R3, R3, RZ, P2 ;  /* 0x000000ff03037207 */ /* 0x000fe20001000000 */
[----:B------:R-:W1:Y:S01]  /*a0c0*/  SYNCS.PHASECHK.TRANS64.TRYWAIT P1, [R7+URZ], R4 ;  /* 0x00000004070075a7 */ /* 0x000e62000802017f */
[----:B------:R-:W-:-:S03]  /*a0d0*/  LOP3.LUT R5, R0, R5, RZ, 0x3c, !PT ;  /* 0x0000000500057212 */ /* 0x000fc600078e3cff */
[----:B------:R-:W-:Y:S01]  /*a0e0*/  IMAD R11, R3, 0x8, R2 ;  /* 0x00000008030b7824 */ /* 0x000fe200078e0202 */
[----:B------:R-:W-:Y:S01]  /*a0f0*/  SHF.L.U32 R2, R5, 0x1f, RZ ;  /* 0x0000001f05027819 */ /* 0x000fe200000006ff */
[----:B-1----:R-:W-:Y:S06]  /*a100*/  @!P1 BRA `(.L_x_1000) ;  /* 0x0000000400e89947 */ /* 0x002fec0003800000 */
.L_x_1034:
[----:B------:R-:W3:Y:S02]  /*a110*/  SYNCS.PHASECHK.TRANS64.TRYWAIT P1, [R11+URZ], R2 ;  /* 0x000000020b0075a7 */ /* 0x000ee4000802017f */
[----:B---3--:R-:W-:Y:S05]  /*a120*/  @!P1 BRA `(.L_x_1001) ;  /* 0x0000000400f49947 */ /* 0x008fea0003800000 */
.L_x_1035:
[----:B------:R-:W-:Y:S05]  /*a130*/  @!P0 BRA `(.L_x_1002) ;  /* 0x0000000000048947 */ /* 0x000fea0003800000 */
[----:B--2---:R-:W-:Y:S01]  /*a140*/  BPT.TRAP 0x1 ;  /* 0x000000040000795c */ /* 0x004fe20000300000 */
.L_x_1002:
[----:B------:R-:W-:-:S05]  /*a150*/  VIADD R0, R6, 0x30c40 ;  /* 0x00030c4006007836 */ /* 0x000fca0000000000 */
[----:B------:R-:W-:-:S04]  /*a160*/  LEA R9, R9, R0, 0x3 ;  /* 0x0000000009097211 */ /* 0x000fc800078e18ff */
[----:B------:R-:W4:Y:S02]  /*a170*/  SYNCS.PHASECHK.TRANS64.TRYWAIT P0, [R9+URZ], R4 ;  /* 0x00000004090075a7 */ /* 0x000f24000800017f */
[----:B----4-:R-:W-:Y:S05]  /*a180*/  @!P0 BRA `(.L_x_1003) ;  /* 0x0000000400f08947 */ /* 0x010fea0003800000 */
.L_x_1036:
[----:B------:R-:W-:-:S07]  /*a190*/  IMAD R3, R3, 0x8, R0 ;  /* 0x0000000803037824 */ /* 0x000fce00078e0200 */
.L_x_1004:
[----:B------:R1:W1:Y:S02]  /*a1a0*/  SYNCS.PHASECHK.TRANS64.TRYWAIT P0, [R3+URZ], R2 ;  /* 0x00000002030075a7 */ /* 0x000264000800017f */
[----:B-1----:R-:W-:Y:S05]  /*a1b0*/  @!P0 NANOSLEEP.SYNCS 0x989680 ;  /* 0x009896800000895d */ /* 0x002fea0003900000 */
[----:B------:R-:W1:Y:S02]  /*a1c0*/  @!P0 SYNCS.PHASECHK.TRANS64 P0, [R3+URZ], R2 ;  /* 0x00000002030085a7 */ /* 0x000e64000800007f */
[----:B-1----:R-:W-:Y:S05]  /*a1d0*/  @!P0 BRA `(.L_x_1004) ;  /* 0xfffffffc00f08947 */ /* 0x002fea000383ffff */
.L_x_892:
[----:B--2---:R-:W-:Y:S05]  /*a1e0*/  BSYNC B6 ;  /* 0x0000000000067941 */ /* 0x004fea0003800000 */
.L_x_886:
[----:B------:R-:W-:Y:S05]  /*a1f0*/  EXIT ;  /* 0x000000000000794d */ /* 0x000fea0003800000 */
.L_x_902:
[----:B------:R-:W-:Y:S01]  /*a200*/  IMAD.MOV.U32 R12, RZ, RZ, RZ ;  /* 0x000000ffff0c7224 */ /* 0x000fe200078e00ff */
[----:B------:R-:W-:Y:S01]  /*a210*/  MOV R11, 0x1f ;  /* 0x0000001f000b7802 */ /* 0x000fe20000000f00 */
[----:B------:R-:W-:-:S07]  /*a220*/  IMAD.MOV.U32 R15, RZ, RZ, -0x1 ;  /* 0xffffffffff0f7424 */ /* 0x000fce00078e00ff */
[----:B------:R-:W-:Y:S05]  /*a230*/  WARPSYNC.COLLECTIVE R15, `(.L_x_1005) ;  /* 0x000000000f087348 */ /* 0x000fea0003c00000 */
[----:B------:R1:W2:Y:S02]  /*a240*/  SHFL.IDX P6, R14, R13, R12, R11 ;  /* 0x0000000c0d0e7389 */ /* 0x0002a400000c000b */
[----:B-12---:R-:W-:Y:S01]  /*a250*/  ENDCOLLECTIVE ;  /* 0x000000000000791b */ /* 0x006fe20003800000 */
.L_x_1005:
[----:B------:R-:W-:Y:S05]  /*a260*/  BRA `(.L_x_1006) ;  /* 0xffffff6c00c47947 */ /* 0x000fea000383ffff */
.L_x_904:
[----:B--2---:R2:W3:Y:S02]  /*a270*/  SYNCS.PHASECHK.TRANS64.TRYWAIT P0, [R2+URZ+0x30c00], R17 ;  /* 0x030c0011020075a7 */ /* 0x0044e4000800017f */
[----:B---3--:R-:W-:Y:S05]  /*a280*/  @!P0 NANOSLEEP.SYNCS 0x989680 ;  /* 0x009896800000895d */ /* 0x008fea0003900000 */
[----:B------:R-:W3:Y:S02]  /*a290*/  @!P0 SYNCS.PHASECHK.TRANS64 P0, [R2+URZ+0x30c00], R17 ;  /* 0x030c0011020085a7 */ /* 0x000ee4000800007f */
[----:B---3--:R-:W-:Y:S05]  /*a2a0*/  @!P0 BRA `(.L_x_904) ;  /* 0xfffffffc00f08947 */ /* 0x008fea000383ffff */
[----:B------:R-:W-:Y:S05]  /*a2b0*/  BRA `(.L_x_903) ;  /* 0xffffff7000287947 */ /* 0x000fea000383ffff */
.L_x_908:
[----:B--2---:R2:W3:Y:S02]  /*a2c0*/  SYNCS.PHASECHK.TRANS64.TRYWAIT P1, [R25+URZ+0x30c10], R22 ;  /* 0x030c1016190075a7 */ /* 0x0044e4000802017f */
[----:B---3--:R-:W-:Y:S05]  /*a2d0*/  @!P1 NANOSLEEP.SYNCS 0x989680 ;  /* 0x009896800000995d */ /* 0x008fea0003900000 */
[----:B------:R-:W3:Y:S02]  /*a2e0*/  @!P1 SYNCS.PHASECHK.TRANS64 P1, [R25+URZ+0x30c10], R22 ;  /* 0x030c1016190095a7 */ /* 0x000ee4000802007f */
[----:B---3--:R-:W-:Y:S05]  /*a2f0*/  @!P1 BRA `(.L_x_908) ;  /* 0xfffffffc00f09947 */ /* 0x008fea000383ffff */
[----:B------:R-:W-:Y:S05]  /*a300*/  BRA `(.L_x_907) ;  /* 0xffffff7800087947 */ /* 0x000fea000383ffff */
.L_x_912:
[----:B------:R1:W1:Y:S02]  /*a310*/  SYNCS.PHASECHK.TRANS64.TRYWAIT P1, [R25+URZ+0x30c30], R22 ;  /* 0x030c3016190075a7 */ /* 0x000264000802017f */
[----:B-1----:R-:W-:Y:S05]  /*a320*/  @!P1 NANOSLEEP.SYNCS 0x989680 ;  /* 0x009896800000995d */ /* 0x002fea0003900000 */
[----:B------:R-:W1:Y:S02]  /*a330*/  @!P1 SYNCS.PHASECHK.TRANS64 P1, [R25+URZ+0x30c30], R22 ;  /* 0x030c3016190095a7 */ /* 0x000e64000802007f */
[----:B-1----:R-:W-:Y:S05]  /*a340*/  @!P1 BRA `(.L_x_912) ;  /* 0xfffffffc00f09947 */ /* 0x002fea000383ffff */
[----:B------:R-:W-:Y:S05]  /*a350*/  BRA `(.L_x_911) ;  /* 0xffffff7c001c7947 */ /* 0x000fea000383ffff */
.L_x_919:
[----:B------:R-:W-:Y:S01]  /*a360*/  BSSY B0, `(.L_x_1007) ;  /* 0x0000005000007945 */ /* 0x000fe20003800000 */
[----:B------:R-:W-:-:S07]  /*a370*/  IMAD.MOV.U32 R15, RZ, RZ, -0x1 ;  /* 0xffffffffff0f7424 */ /* 0x000fce00078e00ff */
[----:B-1----:R-:W-:Y:S05]  /*a380*/  WARPSYNC.COLLECTIVE R15, `(.L_x_1008) ;  /* 0x000000000f087348 */ /* 0x002fea0003c00000 */
[----:B------:R-:W-:Y:S01]  /*a390*/  NOP ;  /* 0x0000000000007918 */ /* 0x000fe20000000000 */
[----:B-1----:R-:W-:Y:S01]  /*a3a0*/  ENDCOLLECTIVE ;  /* 0x000000000000791b */ /* 0x002fe20003800000 */
.L_x_1008:
[----:B------:R-:W-:Y:S05]  /*a3b0*/  BSYNC B0 ;  /* 0x0000000000007941 */ /* 0x000fea0003800000 */
.L_x_1007:
[----:B------:R-:W-:Y:S05]  /*a3c0*/  BRA `(.L_x_1009) ;  /* 0xffffffc0007c7947 */ /* 0x000fea000383ffff */
.L_x_928:
[----:B------:R-:W-:Y:S01]  /*a3d0*/  BSSY B0, `(.L_x_1010) ;  /* 0x0000005000007945 */ /* 0x000fe20003800000 */
[----:B------:R-:W-:-:S07]  /*a3e0*/  MOV R15, 0xffffffff ;  /* 0xffffffff000f7802 */ /* 0x000fce0000000f00 */
[----:B-12---:R-:W-:Y:S05]  /*a3f0*/  WARPSYNC.COLLECTIVE R15, `(.L_x_1011) ;  /* 0x000000000f087348 */ /* 0x006fea0003c00000 */
[----:B------:R-:W-:Y:S01]  /*a400*/  NOP ;  /* 0x0000000000007918 */ /* 0x000fe20000000000 */
[----:B-12---:R-:W-:Y:S01]  /*a410*/  ENDCOLLECTIVE ;  /* 0x000000000000791b */ /* 0x006fe20003800000 */
.L_x_1011:
[----:B------:R-:W-:Y:S05]  /*a420*/  BSYNC B0 ;  /* 0x0000000000007941 */ /* 0x000fea0003800000 */
.L_x_1010:
[----:B------:R-:W-:Y:S05]  /*a430*/  BRA `(.L_x_1012) ;  /* 0xffffffc400587947 */ /* 0x000fea000383ffff */
.L_x_941:
[----:B------:R-:W-:Y:S01]  /*a440*/  BSSY B0, `(.L_x_1013) ;  /* 0x0000005000007945 */ /* 0x000fe20003800000 */
[----:B------:R-:W-:-:S07]  /*a450*/  IMAD.MOV.U32 R15, RZ, RZ, -0x1 ;  /* 0xffffffffff0f7424 */ /* 0x000fce00078e00ff */
[----:B------:R-:W-:Y:S05]  /*a460*/  WARPSYNC.COLLECTIVE R15, `(.L_x_1014) ;  /* 0x000000000f087348 */ /* 0x000fea0003c00000 */
[----:B------:R-:W-:Y:S01]  /*a470*/  NOP ;  /* 0x0000000000007918 */ /* 0x000fe20000000000 */
[----:B------:R-:W-:Y:S01]  /*a480*/  ENDCOLLECTIVE ;  /* 0x000000000000791b */ /* 0x000fe20003800000 */
.L_x_1014:
[----:B------:R-:W-:Y:S05]  /*a490*/  BSYNC B0 ;  /* 0x0000000000007941 */ /* 0x000fea0003800000 */
.L_x_1013:
[----:B------:R-:W-:Y:S05]  /*a4a0*/  BRA `(.L_x_1015) ;  /* 0xffffffd000447947 */ /* 0x000fea000383ffff */
.L_x_953:
[----:B------:R-:W-:Y:S01]  /*a4b0*/  BSSY B0, `(.L_x_1016) ;  /* 0x0000005000007945 */ /* 0x000fe20003800000 */
[----:B------:R-:W-:-:S07]  /*a4c0*/  IMAD.MOV.U32 R15, RZ, RZ, -0x1 ;  /* 0xffffffffff0f7424 */ /* 0x000fce00078e00ff */
[----:B------:R-:W-:Y:S05]  /*a4d0*/  WARPSYNC.COLLECTIVE R15, `(.L_x_1017) ;  /* 0x000000000f087348 */ /* 0x000fea0003c00000 */
[----:B------:R-:W-:Y:S01]  /*a4e0*/  NOP ;  /* 0x0000000000007918 */ /* 0x000fe20000000000 */
[----:B------:R-:W-:Y:S01]  /*a4f0*/  ENDCOLLECTIVE ;  /* 0x000000000000791b */ /* 0x000fe20003800000 */
.L_x_1017:
[----:B------:R-:W-:Y:S05]  /*a500*/  BSYNC B0 ;  /* 0x0000000000007941 */ /* 0x000fea0003800000 */
.L_x_1016:
[----:B------:R-:W-:Y:S05]  /*a510*/  BRA `(.L_x_1018) ;  /* 0xffffffd4005c7947 */ /* 0x000fea000383ffff */
.L_x_966:
[----:B------:R-:W-:Y:S01]  /*a520*/  BSSY B0, `(.L_x_1019) ;  /* 0x0000005000007945 */ /* 0x000fe20003800000 */
[----:B------:R-:W-:-:S07]  /*a530*/  MOV R15, 0xffffffff ;  /* 0xffffffff000f7802 */ /* 0x000fce0000000f00 */
[----:B------:R-:W-:Y:S05]  /*a540*/  WARPSYNC.COLLECTIVE R15, `(.L_x_1020) ;  /* 0x000000000f087348 */ /* 0x000fea0003c00000 */
[----:B------:R-:W-:Y:S01]  /*a550*/  NOP ;  /* 0x0000000000007918 */ /* 0x000fe20000000000 */
[----:B------:R-:W-:Y:S01]  /*a560*/  ENDCOLLECTIVE ;  /* 0x000000000000791b */ /* 0x000fe20003800000 */
.L_x_1020:
[----:B------:R-:W-:Y:S05]  /*a570*/  BSYNC B0 ;  /* 0x0000000000007941 */ /* 0x000fea0003800000 */
.L_x_1019:
[----:B------:R-:W-:Y:S05]  /*a580*/  BRA `(.L_x_1021) ;  /* 0xffffffd800787947 */ /* 0x000fea000383ffff */
.L_x_979:
[----:B-1----:R1:W2:Y:S02]  /*a590*/  SYNCS.PHASECHK.TRANS64.TRYWAIT P1, [R12+URZ+0x30c20], R3 ;  /* 0x030c20030c0075a7 */ /* 0x0022a4000802017f */
[----:B--2---:R-:W-:Y:S05]  /*a5a0*/  @!P1 NANOSLEEP.SYNCS 0x989680 ;  /* 0x009896800000995d */ /* 0x004fea0003900000 */
[----:B------:R-:W2:Y:S02]  /*a5b0*/  @!P1 SYNCS.PHASECHK.TRANS64 P1, [R12+URZ+0x30c20], R3 ;  /* 0x030c20030c0095a7 */ /* 0x000ea4000802007f */
[----:B--2---:R-:W-:Y:S05]  /*a5c0*/  @!P1 BRA `(.L_x_979) ;  /* 0xfffffffc00f09947 */ /* 0x004fea000383ffff */
[----:B------:R-:W-:Y:S05]  /*a5d0*/  BRA `(.L_x_1022) ;  /* 0xffffffe400847947 */ /* 0x000fea000383ffff */
.L_x_983:
[----:B-1----:R1:W2:Y:S02]  /*a5e0*/  SYNCS.PHASECHK.TRANS64.TRYWAIT P1, [R12+URZ+0x30c40], R21 ;  /* 0x030c40150c0075a7 */ /* 0x0022a4000802017f */
[----:B--2---:R-:W-:Y:S05]  /*a5f0*/  @!P1 NANOSLEEP.SYNCS 0x989680 ;  /* 0x009896800000995d */ /* 0x004fea0003900000 */
[----:B------:R-:W2:Y:S02]  /*a600*/  @!P1 SYNCS.PHASECHK.TRANS64 P1, [R12+URZ+0x30c40], R21 ;  /* 0x030c40150c0095a7 */ /* 0x000ea4000802007f */
[----:B--2---:R-:W-:Y:S05]  /*a610*/  @!P1 BRA `(.L_x_983) ;  /* 0xfffffffc00f09947 */ /* 0x004fea000383ffff */
[----:B------:R-:W-:Y:S05]  /*a620*/  BRA `(.L_x_1023) ;  /* 0xffffffe8009c7947 */ /* 0x000fea000383ffff */
.L_x_985:
[----:B--2---:R2:W3:Y:S02]  /*a630*/  SYNCS.PHASECHK.TRANS64.TRYWAIT P1, [R12+URZ+0x30c28], R21 ;  /* 0x030c28150c0075a7 */ /* 0x0044e4000802017f */
[----:B---3--:R-:W-:Y:S05]  /*a640*/  @!P1 NANOSLEEP.SYNCS 0x989680 ;  /* 0x009896800000995d */ /* 0x008fea0003900000 */
[----:B------:R-:W3:Y:S02]  /*a650*/  @!P1 SYNCS.PHASECHK.TRANS64 P1, [R12+URZ+0x30c28], R21 ;  /* 0x030c28150c0095a7 */ /* 0x000ee4000802007f */
[----:B---3--:R-:W-:Y:S05]  /*a660*/  @!P1 BRA `(.L_x_985) ;  /* 0xfffffffc00f09947 */ /* 0x008fea000383ffff */
[----:B------:R-:W-:Y:S05]  /*a670*/  BRA `(.L_x_1024) ;  /* 0xffffffec00187947 */ /* 0x000fea000383ffff */
.L_x_987:
[----:B---3--:R3:W4:Y:S02]  /*a680*/  SYNCS.PHASECHK.TRANS64.TRYWAIT P1, [R12+URZ+0x30c48], R21 ;  /* 0x030c48150c0075a7 */ /* 0x008724000802017f */
[----:B----4-:R-:W-:Y:S05]  /*a690*/  @!P1 NANOSLEEP.SYNCS 0x989680 ;  /* 0x009896800000995d */ /* 0x010fea0003900000 */
[----:B------:R-:W4:Y:S02]  /*a6a0*/  @!P1 SYNCS.PHASECHK.TRANS64 P1, [R12+URZ+0x30c48], R21 ;  /* 0x030c48150c0095a7 */ /* 0x000f24000802007f */
[----:B----4-:R-:W-:Y:S05]  /*a6b0*/  @!P1 BRA `(.L_x_987) ;  /* 0xfffffffc00f09947 */ /* 0x010fea000383ffff */
[----:B------:R-:W-:Y:S05]  /*a6c0*/  BRA `(.L_x_1025) ;  /* 0xffffffec00747947 */ /* 0x000fea000383ffff */
.L_x_989:
[----:B------:R-:W-:-:S07]  /*a6d0*/  SHF.L.U32 R5, R10, 0x1f, RZ ;  /* 0x0000001f0a057819 */ /* 0x000fce00000006ff */
.L_x_1026:
[----:B-1----:R1:W2:Y:S02]  /*a6e0*/  SYNCS.PHASECHK.TRANS64.TRYWAIT P1, [R12+URZ+0x30c20], R5 ;  /* 0x030c20050c0075a7 */ /* 0x0022a4000802017f */
[----:B--2---:R-:W-:Y:S05]  /*a6f0*/  @!P1 NANOSLEEP.SYNCS 0x989680 ;  /* 0x009896800000995d */ /* 0x004fea0003900000 */
[----:B------:R-:W2:Y:S02]  /*a700*/  @!P1 SYNCS.PHASECHK.TRANS64 P1, [R12+URZ+0x30c20], R5 ;  /* 0x030c20050c0095a7 */ /* 0x000ea4000802007f */
[----:B--2---:R-:W-:Y:S05]  /*a710*/  @!P1 BRA `(.L_x_1026) ;  /* 0xfffffffc00f09947 */ /* 0x004fea000383ffff */
[----:B------:R-:W-:Y:S05]  /*a720*/  BRA `(.L_x_1027) ;  /* 0xffffffec00e07947 */ /* 0x000fea000383ffff */
.L_x_992:
[----:B-1----:R1:W2:Y:S02]  /*a730*/  SYNCS.PHASECHK.TRANS64.TRYWAIT P1, [R12+URZ+0x30c40], R13 ;  /* 0x030c400d0c0075a7 */ /* 0x0022a4000802017f */
[----:B--2---:R-:W-:Y:S05]  /*a740*/  @!P1 NANOSLEEP.SYNCS 0x989680 ;  /* 0x009896800000995d */ /* 0x004fea0003900000 */
[----:B------:R-:W2:Y:S02]  /*a750*/  @!P1 SYNCS.PHASECHK.TRANS64 P1, [R12+URZ+0x30c40], R13 ;  /* 0x030c400d0c0095a7 */ /* 0x000ea4000802007f */
[----:B--2---:R-:W-:Y:S05]  /*a760*/  @!P1 BRA `(.L_x_992) ;  /* 0xfffffffc00f09947 */ /* 0x004fea000383ffff */
[----:B------:R-:W-:Y:S05]  /*a770*/  BRA `(.L_x_1028) ;  /* 0xfffffff000547947 */ /* 0x000fea000383ffff */
.L_x_994:
[----:B--2---:R2:W3:Y:S02]  /*a780*/  SYNCS.PHASECHK.TRANS64.TRYWAIT P1, [R12+URZ+0x30c28], R13 ;  /* 0x030c280d0c0075a7 */ /* 0x0044e4000802017f */
[----:B---3--:R-:W-:Y:S05]  /*a790*/  @!P1 NANOSLEEP.SYNCS 0x989680 ;  /* 0x009896800000995d */ /* 0x008fea0003900000 */
[----:B------:R-:W3:Y:S02]  /*a7a0*/  @!P1 SYNCS.PHASECHK.TRANS64 P1, [R12+URZ+0x30c28], R13 ;  /* 0x030c280d0c0095a7 */ /* 0x000ee4000802007f */
[----:B---3--:R-:W-:Y:S05]  /*a7b0*/  @!P1 BRA `(.L_x_994) ;  /* 0xfffffffc00f09947 */ /* 0x008fea000383ffff */
[----:B------:R-:W-:Y:S05]  /*a7c0*/  BRA `(.L_x_1029) ;  /* 0xfffffff000c47947 */ /* 0x000fea000383ffff */
.L_x_996:
[----:B-1----:R1:W2:Y:S02]  /*a7d0*/  SYNCS.PHASECHK.TRANS64.TRYWAIT P0, [R13+URZ+0x30c40], R2 ;  /* 0x030c40020d0075a7 */ /* 0x0022a4000800017f */
[----:B--2---:R-:W-:Y:S05]  /*a7e0*/  @!P0 NANOSLEEP.SYNCS 0x989680 ;  /* 0x009896800000895d */ /* 0x004fea0003900000 */
[----:B------:R-:W2:Y:S02]  /*a7f0*/  @!P0 SYNCS.PHASECHK.TRANS64 P0, [R13+URZ+0x30c40], R2 ;  /* 0x030c40020d0085a7 */ /* 0x000ea4000800007f */
[----:B--2---:R-:W-:Y:S05]  /*a800*/  @!P0 BRA `(.L_x_996) ;  /* 0xfffffffc00f08947 */ /* 0x004fea000383ffff */
[----:B------:R-:W-:Y:S05]  /*a810*/  BRA `(.L_x_1030) ;  /* 0xfffffff400347947 */ /* 0x000fea000383ffff */
.L_x_998:
[----:B------:R-:W-:Y:S01]  /*a820*/  BSSY B0, `(.L_x_1031) ;  /* 0x0000006000007945 */ /* 0x000fe20003800000 */
[----:B------:R-:W-:-:S07]  /*a830*/  IMAD.MOV.U32 R15, RZ, RZ, -0x1 ;  /* 0xffffffffff0f7424 */ /* 0x000fce00078e00ff */
[----:B--2---:R-:W-:Y:S05]  /*a840*/  WARPSYNC.COLLECTIVE R15, `(.L_x_1032) ;  /* 0x000000000f0c7348 */ /* 0x004fea0003c00000 */
[----:B------:R-:W-:Y:S02]  /*a850*/  ELECT P6, UR62, PT ;  /* 0x00000000003e782f */ /* 0x000fe400038c0000 */
[----:B------:R-:W-:Y:S01]  /*a860*/  MOV R14, UR62 ;  /* 0x0000003e000e7c02 */ /* 0x000fe20008000f00 */
[----:B--2---:R-:W-:Y:S10]  /*a870*/  ENDCOLLECTIVE ;  /* 0x000000000000791b */ /* 0x004ff40003800000 */
.L_x_1032:
[----:B------:R-:W-:Y:S05]  /*a880*/  BSYNC B0 ;  /* 0x0000000000007941 */ /* 0x000fea0003800000 */
.L_x_1031:
[----:B------:R-:W-:Y:S01]  /*a890*/  PLOP3.LUT P0, PT, P6, PT, PT, 0x80, 0x0 ;  /* 0x000000000000781c */ /* 0x000fe2000370f070 */
[----:B------:R-:W-:-:S12]  /*a8a0*/  BRA `(.L_x_1033) ;  /* 0xfffffff400c47947 */ /* 0x000fd8000383ffff */
.L_x_1000:
[----:B-1----:R1:W3:Y:S02]  /*a8b0*/  SYNCS.PHASECHK.TRANS64.TRYWAIT P1, [R7+URZ], R4 ;  /* 0x00000004070075a7 */ /* 0x0022e4000802017f */
[----:B---3--:R-:W-:Y:S05]  /*a8c0*/  @!P1 NANOSLEEP.SYNCS 0x989680 ;  /* 0x009896800000995d */ /* 0x008fea0003900000 */
[----:B------:R-:W3:Y:S02]  /*a8d0*/  @!P1 SYNCS.PHASECHK.TRANS64 P1, [R7+URZ], R4 ;  /* 0x00000004070095a7 */ /* 0x000ee4000802007f */
[----:B---3--:R-:W-:Y:S05]  /*a8e0*/  @!P1 BRA `(.L_x_1000) ;  /* 0xfffffffc00f09947 */ /* 0x008fea000383ffff */
[----:B------:R-:W-:Y:S05]  /*a8f0*/  BRA `(.L_x_1034) ;  /* 0xfffffff800047947 */ /* 0x000fea000383ffff */
.L_x_1001:
[----:B---3--:R3:W4:Y:S02]  /*a900*/  SYNCS.PHASECHK.TRANS64.TRYWAIT P1, [R11+URZ], R2 ;  /* 0x000000020b0075a7 */ /* 0x008724000802017f */
[----:B----4-:R-:W-:Y:S05]  /*a910*/  @!P1 NANOSLEEP.SYNCS 0x989680 ;  /* 0x009896800000995d */ /* 0x010fea0003900000 */
[----:B------:R-:W4:Y:S02]  /*a920*/  @!P1 SYNCS.PHASECHK.TRANS64 P1, [R11+URZ], R2 ;  /* 0x000000020b0095a7 */ /* 0x000f24000802007f */
[----:B----4-:R-:W-:Y:S05]  /*a930*/  @!P1 BRA `(.L_x_1001) ;  /* 0xfffffffc00f09947 */ /* 0x010fea000383ffff */
[----:B------:R-:W-:Y:S05]  /*a940*/  BRA `(.L_x_1035) ;  /* 0xfffffff400f87947 */ /* 0x000fea000383ffff */
.L_x_1003:
[----:B----4-:R4:W1:Y:S02]  /*a950*/  SYNCS.PHASECHK.TRANS64.TRYWAIT P0, [R9+URZ], R4 ;  /* 0x00000004090075a7 */ /* 0x010864000800017f */
[----:B-1----:R-:W-:Y:S05]  /*a960*/  @!P0 NANOSLEEP.SYNCS 0x989680 ;  /* 0x009896800000895d */ /* 0x002fea0003900000 */
[----:B------:R-:W1:Y:S02]  /*a970*/  @!P0 SYNCS.PHASECHK.TRANS64 P0, [R9+URZ], R4 ;  /* 0x00000004090085a7 */ /* 0x000e64000800007f */
[----:B-1----:R-:W-:Y:S05]  /*a980*/  @!P0 BRA `(.L_x_1003) ;  /* 0xfffffffc00f08947 */ /* 0x002fea000383ffff */
[----:B------:R-:W-:Y:S05]  /*a990*/  BRA `(.L_x_1036) ;  /* 0xfffffff400fc7947 */ /* 0x000fea000383ffff */
.L_x_1037:
        /* <DEDUP_REMOVED lines=14> */
.L_x_3725:


//--------------------- .text._ZN7cutlass13device_kernelIN5flash11enable_sm90INS1_16FlashAttnBwdSm90INS1_25CollectiveMainloopBwdSm90ILi2ELi2ELi2EN4cute5tupleIJNS5_1CILi1EEES8_S8_EEENS6_IJNS7_ILi128EEESA_NS7_ILi64EEEEEENS_10bfloat16_tEfNS_4arch4Sm90ELb0ELb1ELb1ELb0ELb0ELb1ELb0ELb0ELi2ELi1ELi2ELi2ELb0EEENS1_21CollectiveEpilogueBwdISC_SD_SF_Li256ELb0ELb0ELi1EEENS1_19SingleTileSchedulerILb0ELb0ELb0ELi128EEEEEEEEEvNT_6ParamsE --------------------------
	.section	.text._ZN7cutlass13device_kernelIN5flash11enable_sm90INS1_16FlashAttnBwdSm90INS1_25CollectiveMainloopBwdSm90ILi2ELi2ELi2EN4cute5tupleIJNS5_1CILi1EEES8_S8_EEENS6_IJNS7_ILi128EEESA_NS7_ILi64EEEEEENS_10bfloat16_tEfNS_4arch4Sm90ELb0ELb1ELb1ELb0ELb0ELb1ELb0ELb0ELi2ELi1ELi2ELi2ELb0EEENS1_21CollectiveEpilogueBwdISC_SD_SF_Li256ELb0ELb0ELi1EEENS1_19SingleTileSchedulerILb0ELb0ELb0ELi128EEEEEEEEEvNT_6ParamsE,"ax",@progbits
	.align	128
.text._ZN7cutlass13device_kernelIN5flash11enable_sm90INS1_16FlashAttnBwdSm90INS1_25CollectiveMainloopBwdSm90ILi2ELi2ELi2EN4cute5tupleIJNS5_1CILi1EEES8_S8_EEENS6_IJNS7_ILi128EEESA_NS7_ILi64EEEEEENS_10bfloat16_tEfNS_4arch4Sm90ELb0ELb1ELb1ELb0ELb0ELb1ELb0ELb0ELi2ELi1ELi2ELi2ELb0EEENS1_21CollectiveEpilogueBwdISC_SD_SF_Li256ELb0ELb0ELi1EEENS1_19SingleTileSchedulerILb0ELb0ELb0ELi128EEEEEEEEEvNT_6ParamsE:
        .type           _ZN7cutlass13device_kernelIN5flash11enable_sm90INS1_16FlashAttnBwdSm90INS1_25CollectiveMainloopBwdSm90ILi2ELi2ELi2EN4cute5tupleIJNS5_1CILi1EEES8_S8_EEENS6_IJNS7_ILi128EEESA_NS7_ILi64EEEEEENS_10bfloat16_tEfNS_4arch4Sm90ELb0ELb1ELb1ELb0ELb0ELb1ELb0ELb0ELi2ELi1ELi2ELi2ELb0EEENS1_21CollectiveEpilogueBwdISC_SD_SF_Li256ELb0ELb0ELi1EEENS1_19SingleTileSchedulerILb0ELb0ELb0ELi128EEEEEEEEEvNT_6ParamsE,@function
        .size           _ZN7cutlass13device_kernelIN5flash11enable_sm90INS1_16FlashAttnBwdSm90INS1_25CollectiveMainloopBwdSm90ILi2ELi2ELi2EN4cute5tupleIJNS5_1CILi1EEES8_S8_EEENS6_IJNS7_ILi128EEESA_NS7_ILi64EEEEEENS_10bfloat16_tEfNS_4arch4Sm90ELb0ELb1ELb1ELb0ELb0ELb1ELb0ELb0ELi2ELi1ELi2ELi2ELb0EEENS1_21CollectiveEpilogueBwdISC_SD_SF_Li256ELb0ELb0ELi1EEENS1_19SingleTileSchedulerILb0ELb0ELb0ELi128EEEEEEEEEvNT_6ParamsE,(.L_x_3726 - _ZN7cutlass13device_kernelIN5flash11enable_sm90INS1_16FlashAttnBwdSm90INS1_25CollectiveMainloopBwdSm90ILi2ELi2ELi2EN4cute5tupleIJNS5_1CILi1EEES8_S8_EEENS6_IJNS7_ILi128EEESA_NS7_ILi64EEEEEENS_10bfloat16_tEfNS_4arch4Sm90ELb0ELb1ELb1ELb0ELb0ELb1ELb0ELb0ELi2ELi1ELi2ELi2ELb0EEENS1_21CollectiveEpilogueBwdISC_SD_SF_Li256ELb0ELb0ELi1EEENS1_19SingleTileSchedulerILb0ELb0ELb0ELi128EEEEEEEEEvNT_6ParamsE)
        .other          _ZN7cutlass13device_kernelIN5flash11enable_sm90INS1_16FlashAttnBwdSm90INS1_25CollectiveMainloopBwdSm90ILi2ELi2ELi2EN4cute5tupleIJNS5_1CILi1EEES8_S8_EEENS6_IJNS7_ILi128EEESA_NS7_ILi64EEEEEENS_10bfloat16_tEfNS_4arch4Sm90ELb0ELb1ELb1ELb0ELb0ELb1ELb0ELb0ELi2ELi1ELi2ELi2ELb0EEENS1_21CollectiveEpilogueBwdISC_SD_SF_Li256ELb0ELb0ELi1EEENS1_19SingleTileSchedulerILb0ELb0ELb0ELi128EEEEEEEEEvNT_6ParamsE,@"STO_CUDA_ENTRY STV_DEFAULT"
_ZN7cutlass13device_kernelIN5flash11enable_sm90INS1_16FlashAttnBwdSm90INS1_25CollectiveMainloopBwdSm90ILi2ELi2ELi2EN4cute5tupleIJNS5_1CILi1EEES8_S8_EEENS6_IJNS7_ILi128EEESA_NS7_ILi64EEEEEENS_10bfloat16_tEfNS_4arch4Sm90ELb0ELb1ELb1ELb0ELb0ELb1ELb0ELb0ELi2ELi1ELi2ELi2ELb0EEENS1_21CollectiveEpilogueBwdISC_SD_SF_Li256ELb0ELb0ELi1EEENS1_19SingleTileSchedulerILb0ELb0ELb0ELi128EEEEEEEEEvNT_6ParamsE:
[----:B------:R-:W1:Y:S02]  /*0000*/  LDC R1, c[0x0][0x28] ;  /* 0x00000a00ff017b82 */ /* 0x000e640000000800 */
[----:B-1----:R-:W-:Y:S01]  /*0010*/  VIADD R1, R1, 0xfffffeb8 ;  /* 0xfffffeb801017836 */ /* 0x002fe20000000000 */
[----:B------:R-:W1:Y:S01]  /*0020*/  S2R R3, SR_TID.X ;  /* 0x0000000000037919 */ /* 0x000e620000002100 */
[----:B------:R-:W-:Y:S01]  /*0030*/  ELECT P0, URZ, PT ;  /* 0x00000000003f782f */ /* 0x000fe20003800000 */
[----:B------:R-:W-:Y:S01]  /*0040*/  BSSY B0, `(.L_x_1038) ;  /* 0x000001a000007945 */ /* 0x000fe20003800000 */
[--C-:B-1----:R-:W-:Y:S02]  /*0050*/  SHF.R.U32.HI R0, RZ, 0x5, R3.reuse ;  /* 0x00000005ff007819 */ /* 0x102fe40000011603 */
[----:B------:R-:W-:-:S03]  /*0060*/  SHF.R.U32.HI R3, RZ, 0x7, R3 ;  /* 0x00000007ff037819 */ /* 0x000fc60000011603 */
        /* <DEDUP_REMOVED lines=23> */
.L_x_1039:
[----:B------:R-:W-:Y:S05]  /*01e0*/  BSYNC B0 ;  /* 0x0000000000007941 */ /* 0x000fea0003800000 */
.L_x_1038:
[----:B------:R-:W-:Y:S01]  /*01f0*/  VOTEU.ANY UP0, P0 ;  /* 0x00000000003f7886 */ /* 0x000fe20000000100 */
[----:B------:R-:W1:Y:S01]  /*0200*/  SHFL.IDX PT, R3, R3, RZ, 0x1f ;  /* 0x00001fff03037589 */ /* 0x000e6200000e0000 */
[----:B------:R-:W-:Y:S01]  /*0210*/  UMOV UR4, 0x1 ;  /* 0x0000000100047882 */ /* 0x000fe20000000000 */
[----:B------:R-:W-:Y:S01]  /*0220*/  VOTEU.ANY UP1, P0 ;  /* 0x00000000003f7886 */ /* 0x000fe20000020100 */
[----:B------:R-:W-:Y:S01]  /*0230*/  UMOV UR36, 0x1 ;  /* 0x0000000100247882 */ /* 0x000fe20000000000 */
[----:B------:R-:W2:Y:S01]  /*0240*/  @UP0 S2UR UR7, SR_CgaCtaId ;  /* 0x00000000000709c3 */ /* 0x000ea20000008800 */
[----:B------:R-:W3:Y:S01]  /*0250*/  SHFL.IDX PT, R2, R0, RZ, 0x1f ;  /* 0x00001fff00027589 */ /* 0x000ee200000e0000 */
[----:B------:R-:W-:Y:S01]  /*0260*/  @UP0 UMOV UR6, 0x400 ;  /* 0x0000040000060882 */ /* 0x000fe20000000000 */
[----:B------:R-:W-:-:S04]  /*0270*/  @UP0 UIADD3 UR4, -UR4, 0x100000, URZ ;  /* 0x0010000004040890 */ /* 0x000fc8000fffe13f */
[----:B------:R-:W-:Y:S02]  /*0280*/  @UP0 USHF.L.U32 UR5, UR4, 0xb, URZ ;  /* 0x0000000b04050899 */ /* 0x000fe4000800063f */
[----:B------:R-:W-:Y:S01]  /*0290*/  @UP0 USHF.L.U32 UR4, UR4, 0x1, URZ ;  /* 0x0000000104040899 */ /* 0x000fe2000800063f */
[----:B-1----:R-:W-:Y:S01]  /*02a0*/  R2UR UR8, R3 ;  /* 0x00000000030872ca */ /* 0x002fe200000e0000 */
[----:B--2---:R-:W-:Y:S01]  /*02b0*/  @UP0 ULEA UR6, UR7, UR6, 0x18 ;  /* 0x0000000607060291 */ /* 0x004fe2000f8ec03f */
[----:B---3--:R-:W-:-:S11]  /*02c0*/  ISETP.NE.AND P1, PT, R2, RZ, PT ;  /* 0x000000ff0200720c */ /* 0x008fd60003f25270 */
[----:B------:R-:W-:Y:S01]  /*02d0*/  UISETP.NE.AND UP0, UPT, UR8, URZ, UPT ;  /* 0x0000003f0800728c */ /* 0x000fe2000bf05270 */
[----:B------:R-:W1:Y:S02]  /*02e0*/  FENCE.VIEW.ASYNC.S ;  /* 0x00000000000073c6 */ /* 0x000e640000000000 */
[----:B-1----:R1:W2:Y:S01]  /*02f0*/  @UP1 SYNCS.EXCH.64 URZ, [UR6+0x30c00], UR4 ;  /* 0x030c0004063f15b2 */ /* 0x0022a20008000100 */
[----:B------:R-:W-:Y:S01]  /*0300*/  USEL UR36, UR36, 0x2, !UP0 ;  /* 0x0000000224247887 */ /* 0x000fe2000c000000 */
[----:B------:R-:W-:Y:S11]  /*0310*/  @P1 BRA `(.L_x_1040) ;  /* 0x0000000000481947 */ /* 0x000ff60003800000 */
[----:B-1----:R-:W1:Y:S01]  /*0320*/  S2UR UR5, SR_CgaCtaId ;  /* 0x00000000000579c3 */ /* 0x002e620000008800 */
        /* <DEDUP_REMOVED lines=15> */
[----:B------:R3:W1:Y:S02]  /*0420*/  SYNCS.EXCH.64 URZ, [UR8+0x30c28], UR4 ;  /* 0x030c2804083f75b2 */ /* 0x0006640008000100 */
[----:B---3--:R-:W-:Y:S01]  /*0430*/  NOP ;  /* 0x0000000000007918 */ /* 0x008fe20000000000 */
.L_x_1040:
[----:B------:R-:W3:Y:S01]  /*0440*/  SHFL.IDX PT, R2, R0, RZ, 0x1f ;  /* 0x00001fff00027589 */ /* 0x000ee200000e0000 */
[----:B------:R-:W-:Y:S01]  /*0450*/  NOP ;  /* 0x0000000000007918 */ /* 0x000fe20000000000 */
[----:B---3--:R-:W-:-:S13]  /*0460*/  ISETP.NE.AND P0, PT, R2, RZ, PT ;  /* 0x000000ff0200720c */ /* 0x008fda0003f05270 */
        /* <DEDUP_REMOVED lines=17> */
[----:B------:R3:W1:Y:S02]  /*0580*/  SYNCS.EXCH.64 URZ, [UR8+0x30c48], UR6 ;  /* 0x030c4806083f75b2 */ /* 0x0006640008000100 */
[----:B---3--:R-:W-:Y:S01]  /*0590*/  NOP ;  /* 0x0000000000007918 */ /* 0x008fe20000000000 */
.L_x_1041:
[----:B------:R-:W-:Y:S01]  /*05a0*/  PLOP3.LUT P0, PT, PT, PT, UP0, 0x80, 0x0 ;  /* 0x000000000000781c */ /* 0x000fe20003f0f008 */
[----:B------:R-:W-:Y:S01]  /*05b0*/  NOP ;  /* 0x0000000000007918 */ /* 0x000fe20000000000 */
[----:B------:R-:W-:Y:S01]  /*05c0*/  BSSY B6, `(.L_x_1042) ;  /* 0x00014f0000067945 */ /* 0x000fe20003800000 */
[----:B-12-4-:R-:W-:Y:S10]  /*05d0*/  BAR.SYNC.DEFER_BLOCKING 0x0 ;  /* 0x0000000000007b1d */ /* 0x016ff40000010000 */
[----:B------:R-:W-:Y:S05]  /*05e0*/  @!P0 BRA `(.L_x_1043) ;  /* 0x0000012400548947 */ /* 0x000fea0003800000 */
.L_x_1044:
        /* <DEDUP_REMOVED lines=10> */
[----:B------:R-:W-:-:S05]  /*0690*/  @!P0 VIADD R2, R2, 0x9 ;  /* 0x0000000902028836 */ /* 0x000fca0000000000 */
[----:B------:R1:W-:Y:S06]  /*06a0*/  @!P0 BAR.ARV R2, 0xa0 ;  /* 0x000280020000851d */ /* 0x0003ec0000002000 */
[----:B--2---:R-:W-:-:S13]  /*06b0*/  ISETP.LE.AND P0, PT, RZ, UR4, PT ;  /* 0x00000004ff007c0c */ /* 0x004fda000bf03270 */
[----:B-1----:R-:W-:Y:S05]  /*06c0*/  @!P0 BRA `(.L_x_1045) ;  /* 0x0000014c007c8947 */ /* 0x002fea0003800000 */
[----:B------:R-:W1:Y:S01]  /*06d0*/  S2UR UR39, SR_CTAID.X ;  /* 0x00000000002779c3 */ /* 0x000e620000002500 */
[----:B------:R-:W2:Y:S01]  /*06e0*/  S2R R3, SR_TID.X ;  /* 0x0000000000037919 */ /* 0x000ea20000002100 */
[----:B------:R-:W-:Y:S01]  /*06f0*/  ULDC UR6, c[0x0][0x280] ;  /* 0x0000a00000067ab9 */ /* 0x000fe20000000800 */
[----:B------:R-:W-:Y:S01]  /*0700*/  ULDC UR7, c[0x0][0x290] ;  /* 0x0000a40000077ab9 */ /* 0x000fe20000000800 */
[----:B------:R-:W-:Y:S01]  /*0710*/  ULDC UR4, c[0x0][0x74c] ;  /* 0x0001d30000047ab9 */ /* 0x000fe20000000800 */
[----:B------:R-:W-:Y:S01]  /*0720*/  UIADD3 UR40, UR6, 0x7f, URZ ;  /* 0x0000007f06287890 */ /* 0x000fe2000fffe03f */
[----:B------:R-:W-:Y:S02]  /*0730*/  PLOP3.LUT P0, PT, PT, PT, PT, 0x80, 0x0 ;  /* 0x000000000000781c */ /* 0x000fe40003f0f070 */
        /* <DEDUP_REMOVED lines=16> */
[----:B------:R-:W-:Y:S01]  /*0840*/  CS2R R202, SRZ ;  /* 0x0000000000ca7805 */ /* 0x000fe2000001ff00 */
[----:B-1----:R-:W-:Y:S02]  /*0850*/  ULEA UR5, UR39, UR6, 0x7 ;  /* 0x0000000627057291 */ /* 0x002fe4000f8e383f */
[----:B------:R-:W-:Y:S02]  /*0860*/  ISETP.LE.AND P1, PT, RZ, UR39, PT ;  /* 0x00000027ff007c0c */ /* 0x000fe4000bf23270 */
[----:B------:R-:W-:Y:S02]  /*0870*/  CS2R R200, SRZ ;  /* 0x0000000000c87805 */ /* 0x000fe4000001ff00 */
[----:B------:R-:W-:Y:S01]  /*0880*/  CS2R R198, SRZ ;  /* 0x0000000000c67805 */ /* 0x000fe2000001ff00 */
[----:B------:R-:W-:Y:S01]  /*0890*/  UIADD3 UR4, -UR4, UR5, -UR7 ;  /* 0x0000000504047290 */ /* 0x000fe2000fffe907 */
[----:B------:R-:W-:-:S02]  /*08a0*/  CS2R R196, SRZ ;  /* 0x0000000000c47805 */ /* 0x000fc4000001ff00 */
[----:B------:R-:W-:Y:S02]  /*08b0*/  CS2R R194, SRZ ;  /* 0x0000000000c27805 */ /* 0x000fe4000001ff00 */
[----:B------:R-:W-:Y:S01]  /*08c0*/  CS2R R192, SRZ ;  /* 0x0000000000c07805 */ /* 0x000fe2000001ff00 */
[----:B------:R-:W-:Y:S01]  /*08d0*/  USHF.R.S32.HI UR5, URZ, 0x1f, UR4 ;  /* 0x0000001f3f057899 */ /* 0x000fe20008011404 */
[----:B--2---:R-:W-:Y:S02]  /*08e0*/  IADD3 R17, R3, -0x80, RZ ;  /* 0xffffff8003117810 */ /* 0x004fe40007ffe0ff */
[----:B------:R-:W-:Y:S02]  /*08f0*/  CS2R R190, SRZ ;  /* 0x0000000000be7805 */ /* 0x000fe4000001ff00 */
[----:B------:R-:W-:Y:S01]  /*0900*/  CS2R R188, SRZ ;  /* 0x0000000000bc7805 */ /* 0x000fe2000001ff00 */
[----:B------:R-:W-:Y:S01]  /*0910*/  ULEA.HI UR5, UR5, UR4, URZ, 0x7 ;  /* 0x0000000405057291 */ /* 0x000fe2000f8f383f */
[----:B------:R-:W-:Y:S01]  /*0920*/  CS2R R186, SRZ ;  /* 0x0000000000ba7805 */ /* 0x000fe2000001ff00 */
[----:B------:R-:W-:Y:S01]  /*0930*/  USHF.R.S32.HI UR4, URZ, 0x1f, UR40 ;  /* 0x0000001f3f047899 */ /* 0x000fe20008011428 */
[----:B------:R-:W-:Y:S01]  /*0940*/  CS2R R184, SRZ ;  /* 0x0000000000b87805 */ /* 0x000fe2000001ff00 */
[----:B------:R-:W-:Y:S01]  /*0950*/  USHF.R.S32.HI UR5, URZ, 0x7, UR5 ;  /* 0x000000073f057899 */ /* 0x000fe20008011405 */
[----:B------:R-:W-:Y:S01]  /*0960*/  IMAD.MOV.U32 R183, RZ, RZ, RZ ;  /* 0x000000ffffb77224 */ /* 0x000fe200078e00ff */
[----:B------:R-:W-:-:S02]  /*0970*/  ULEA.HI UR4, UR4, UR40, URZ, 0x7 ;  /* 0x0000002804047291 */ /* 0x000fc4000f8f383f */
[----:B------:R-:W-:Y:S02]  /*0980*/  UISETP.LT.AND UP0, UPT, URZ, UR5, UPT ;  /* 0x000000053f00728c */ /* 0x000fe4000bf01270 */
[----:B------:R-:W-:Y:S02]  /*0990*/  USHF.R.S32.HI UR37, URZ, 0x7, UR4 ;  /* 0x000000073f257899 */ /* 0x000fe40008011404 */
[----:B------:R-:W-:Y:S01]  /*09a0*/  USEL UR38, URZ, UR5, !UP0 ;  /* 0x000000053f267287 */ /* 0x000fe2000c000000 */
[----:B------:R-:W-:Y:S11]  /*09b0*/  @!P1 BRA `(.L_x_1046) ;  /* 0x0000000000289947 */ /* 0x000ff60003800000 */
[----:B------:R-:W-:Y:S01]  /*09c0*/  ULEA UR4, UR39, UR6, 0x7 ;  /* 0x0000000627047291 */ /* 0x000fe2000f8e383f */
[----:B------:R-:W-:-:S03]  /*09d0*/  ULDC UR5, c[0x0][0x290] ;  /* 0x0000a40000057ab9 */ /* 0x000fc60000000800 */
[----:B------:R-:W-:-:S03]  /*09e0*/  UIADD3 UR4, -UR5, 0xff, UR4 ;  /* 0x000000ff05047890 */ /* 0x000fc6000fffe104 */
[----:B------:R-:W-:Y:S02]  /*09f0*/  ULDC UR5, c[0x0][0x748] ;  /* 0x0001d20000057ab9 */ /* 0x000fe40000000800 */
[----:B------:R-:W-:-:S04]  /*0a00*/  UIADD3 UR4, UR4, UR5, URZ ;  /* 0x0000000504047290 */ /* 0x000fc8000fffe03f */
[----:B------:R-:W-:-:S04]  /*0a10*/  USHF.R.S32.HI UR5, URZ, 0x1f, UR4 ;  /* 0x0000001f3f057899 */ /* 0x000fc80008011404 */
[----:B------:R-:W-:-:S04]  /*0a20*/  ULEA.HI UR5, UR5, UR4, URZ, 0x7 ;  /* 0x0000000405057291 */ /* 0x000fc8000f8f383f */
[----:B------:R-:W-:-:S04]  /*0a30*/  USHF.R.S32.HI UR5, URZ, 0x7, UR5 ;  /* 0x000000073f057899 */ /* 0x000fc80008011405 */
[----:B------:R-:W-:-:S04]  /*0a40*/  UISETP.LT.AND UP0, UPT, UR37, UR5, UPT ;  /* 0x000000052500728c */ /* 0x000fc8000bf01270 */
[----:B------:R-:W-:-:S12]  /*0a50*/  USEL UR37, UR37, UR5, UP0 ;  /* 0x0000000525257287 */ /* 0x000fd80008000000 */
.L_x_1046:
[----:B------:R-:W-:Y:S01]  /*0a60*/  UISETP.GT.AND UP0, UPT, UR37, UR38, UPT ;  /* 0x000000262500728c */ /* 0x000fe2000bf04270 */
[----:B------:R-:W-:Y:S01]  /*0a70*/  IMAD.MOV.U32 R182, RZ, RZ, RZ ;  /* 0x000000ffffb67224 */ /* 0x000fe200078e00ff */
[----:B------:R-:W-:Y:S02]  /*0a80*/  CS2R R180, SRZ ;  /* 0x0000000000b47805 */ /* 0x000fe4000001ff00 */
[----:B------:R-:W-:Y:S02]  /*0a90*/  CS2R R178, SRZ ;  /* 0x0000000000b27805 */ /* 0x000fe4000001ff00 */
[----:B------:R-:W-:Y:S02]  /*0aa0*/  CS2R R176, SRZ ;  /* 0x0000000000b07805 */ /* 0x000fe4000001ff00 */
[----:B------:R-:W-:Y:S02]  /*0ab0*/  CS2R R174, SRZ ;  /* 0x0000000000ae7805 */ /* 0x000fe4000001ff00 */
[----:B------:R-:W-:-:S02]  /*0ac0*/  PLOP3.LUT P1, PT, PT, PT, UP0, 0x80, 0x0 ;  /* 0x000000000000781c */ /* 0x000fc40003f2f008 */
[----:B------:R-:W-:-:S11]  /*0ad0*/  CS2R R172, SRZ ;  /* 0x0000000000ac7805 */ /* 0x000fd6000001ff00 */
[----:B------:R-:W-:Y:S05]  /*0ae0*/  @!P1 BRA `(.L_x_1047) ;  /* 0x0000010800409947 */ /* 0x000fea0003800000 */
[----:B------:R-:W-:-:S04]  /*0af0*/  MOV R0, RZ ;  /* 0x000000ff00007202 */ /* 0x000fc80000000f00 */
        /* <DEDUP_REMOVED lines=18> */
.L_x_1049:
[----:B------:R-:W1:Y:S01]  /*0c20*/  LDC.64 R2, c[0x4][R2] ;  /* 0x0100000002027b82 */ /* 0x000e620000000a00 */
        /* <DEDUP_REMOVED lines=14> */
.L_x_1048:
[----:B------:R-:W1:Y:S01]  /*0d10*/  S2R R3, SR_CgaCtaId ;  /* 0x0000000000037919 */ /* 0x000e620000008800 */
        /* <DEDUP_REMOVED lines=15> */
[----:B------:R-:W-:Y:S01]  /*0e10*/  MOV R11, UR7 ;  /* 0x00000007000b7c02 */ /* 0x000fe20008000f00 */
[----:B------:R-:W-:Y:S01]  /*0e20*/  IMAD.MOV.U32 R8, RZ, RZ, 0x70 ;  /* 0x00000070ff087424 */ /* 0x000fe200078e00ff */
[----:B------:R-:W-:Y:S01]  /*0e30*/  MOV R13, RZ ;  /* 0x000000ff000d7202 */ /* 0x000fe20000000f00 */
[----:B-1----:R-:W-:-:S07]  /*0e40*/  IMAD.MOV.U32 R12, RZ, RZ, 0x1 ;  /* 0x00000001ff0c7424 */ /* 0x002fce00078e00ff */
[----:B------:R-:W-:-:S07]  /*0e50*/  LEPC R20, `(.L_x_1051) ;  /* 0x000000001014794e */ /* 0x000fce0000000000 */
[----:B--2---:R-:W-:Y:S05]  /*0e60*/  CALL.ABS.NOINC R14 ;  /* 0x000000000e007343 */ /* 0x004fea0003c00000 */
.L_x_1051:
[----:B------:R-:W1:Y:S01]  /*0e70*/  LDC.64 R2, c[0x4][R2] ;  /* 0x0100000002027b82 */ /* 0x000e620000000a00 */
[----:B------:R-:W-:Y:S01]  /*0e80*/  ULDC.64 UR4, c[0x4][0x90] ;  /* 0x0100240000047ab9 */ /* 0x000fe20000000a00 */
[----:B------:R-:W-:Y:S01]  /*0e90*/  ULDC.64 UR6, c[0x4][0x30] ;  /* 0x01000c0000067ab9 */ /* 0x000fe20000000a00 */
[----:B------:R-:W-:Y:S01]  /*0ea0*/  IMAD.U32 R4, RZ, RZ, UR4 ;  /* 0x00000004ff047e24 */ /* 0x000fe2000f8e00ff */
[----:B------:R-:W-:Y:S01]  /*0eb0*/  MOV R11, UR7 ;  /* 0x00000007000b7c02 */ /* 0x000fe20008000f00 */
[----:B------:R-:W-:Y:S01]  /*0ec0*/  IMAD.U32 R5, RZ, RZ, UR5 ;  /* 0x00000005ff057e24 */ /* 0x000fe2000f8e00ff */
[----:B------:R-:W-:Y:S01]  /*0ed0*/  ULDC.64 UR4, c[0x4][0x98] ;  /* 0x0100260000047ab9 */ /* 0x000fe20000000a00 */
[----:B------:R-:W-:Y:S01]  /*0ee0*/  IMAD.U32 R10, RZ, RZ, UR6 ;  /* 0x00000006ff0a7e24 */ /* 0x000fe2000f8e00ff */
[----:B------:R-:W-:Y:S01]  /*0ef0*/  MOV R6, UR4 ;  /* 0x0000000400067c02 */ /* 0x000fe20008000f00 */
[----:B------:R-:W-:Y:S01]  /*0f00*/  IMAD.U32 R7, RZ, RZ, UR5 ;  /* 0x00000005ff077e24 */ /* 0x000fe2000f8e00ff */
[----:B------:R-:W-:Y:S01]  /*0f10*/  MOV R13, RZ ;  /* 0x000000ff000d7202 */ /* 0x000fe20000000f00 */
[----:B------:R-:W-:-:S02]  /*0f20*/  IMAD.MOV.U32 R8, RZ, RZ, 0x70 ;  /* 0x00000070ff087424 */ /* 0x000fc400078e00ff */
[----:B------:R-:W-:-:S07]  /*0f30*/  IMAD.MOV.U32 R12, RZ, RZ, 0x1 ;  /* 0x00000001ff0c7424 */ /* 0x000fce00078e00ff */
[----:B------:R-:W-:-:S07]  /*0f40*/  LEPC R20, `(.L_x_1050) ;  /* 0x000000001014794e */ /* 0x000fce0000000000 */
[----:B-1----:R-:W-:Y:S05]  /*0f50*/  CALL.ABS.NOINC R2 ;  /* 0x0000000002007343 */ /* 0x002fea0003c00000 */
.L_x_1050:
[----:B------:R-:W-:Y:S01]  /*0f60*/  SHF.R.S32.HI R6, RZ, 0x1f, R17 ;  /* 0x0000001fff067819 */ /* 0x000fe20000011411 */
[----:B------:R-:W-:-:S03]  /*0f70*/  UMOV UR4, 0xffffffff ;  /* 0xffffffff00047882 */ /* 0x000fc60000000000 */
[----:B------:R-:W-:-:S04]  /*0f80*/  LEA.HI R0, R6, R17, RZ, 0x7 ;  /* 0x0000001106007211 */ /* 0x000fc800078f38ff */
[----:B------:R-:W-:Y:S01]  /*0f90*/  SHF.R.S32.HI R18, RZ, 0x7, R0 ;  /* 0x00000007ff127819 */ /* 0x000fe20000011400 */
[----:B------:R-:W-:Y:S06]  /*0fa0*/  BRA.DIV UR4, `(.L_x_1052) ;  /* 0x00000146044c7947 */ /* 0x000fec000b800000 */
[----:B------:R1:W2:Y:S02]  /*0fb0*/  SHFL.IDX PT, R14, R18, RZ, 0x1f ;  /* 0x00001fff120e7589 */ /* 0x0002a400000e0000 */
.L_x_1165:
[----:B------:R-:W-:Y:S01]  /*0fc0*/  SHF.L.U32 R11, RZ, 0x1f, RZ ;  /* 0x0000001fff0b7819 */ /* 0x000fe200000006ff */
[----:B------:R-:W-:Y:S01]  /*0fd0*/  IMAD.SHL.U32 R2, R17, 0x40, RZ ;  /* 0x0000004011027824 */ /* 0x000fe200078e00ff */
[CC--:B------:R-:W-:Y:S02]  /*0fe0*/  LEA.HI R8, R6.reuse, R17.reuse, RZ, 0x4 ;  /* 0x0000001106087211 */ /* 0x0c0fe400078f20ff */
[----:B------:R-:W3:Y:S01]  /*0ff0*/  SYNCS.PHASECHK.TRANS64.TRYWAIT P0, [R16+URZ+0x30c00], R11 ;  /* 0x030c000b100075a7 */ /* 0x000ee2000800017f */
[----:B------:R-:W-:Y:S02]  /*1000*/  LEA.HI R5, R6, R17, RZ, 0x5 ;  /* 0x0000001106057211 */ /* 0x000fe400078f28ff */
[----:B------:R-:W-:Y:S02]  /*1010*/  SHF.R.S32.HI R9, RZ, 0x4, R8 ;  /* 0x00000004ff097819 */ /* 0x000fe40000011408 */
[----:B------:R-:W-:Y:S02]  /*1020*/  LOP3.LUT R4, R2, 0x1c0, RZ, 0xc0, !PT ;  /* 0x000001c002047812 */ /* 0x000fe400078ec0ff */
[----:B------:R-:W-:-:S02]  /*1030*/  SHF.R.U32.HI R7, RZ, 0x1, R5 ;  /* 0x00000001ff077819 */ /* 0x000fc40000011605 */
[----:B------:R-:W-:Y:S02]  /*1040*/  LEA.HI R10, R8, R9, RZ, 0x1 ;  /* 0x00000009080a7211 */ /* 0x000fe400078f08ff */
[----:B------:R-:W-:Y:S02]  /*1050*/  LEA.HI R3, R6, R17, RZ, 0x3 ;  /* 0x0000001106037211 */ /* 0x000fe400078f18ff */
[----:B------:R-:W-:Y:S02]  /*1060*/  LOP3.LUT R8, R4, 0x30, R7, 0xf8, !PT ;  /* 0x0000003004087812 */ /* 0x000fe400078ef807 */
[----:B--2---:R-:W-:Y:S02]  /*1070*/  LEA.HI R2, R14, R14, RZ, 0x1 ;  /* 0x0000000e0e027211 */ /* 0x004fe400078f08ff */
[----:B------:R-:W-:Y:S02]  /*1080*/  LOP3.LUT R8, R8, 0x8, R3, 0xf8, !PT ;  /* 0x0000000808087812 */ /* 0x000fe400078ef803 */
[----:B------:R-:W-:-:S02]  /*1090*/  LOP3.LUT R3, R2, 0xffffe, RZ, 0xc0, !PT ;  /* 0x000ffffe02037812 */ /* 0x000fc400078ec0ff */
[----:B------:R-:W-:Y:S02]  /*10a0*/  LOP3.LUT R10, R10, 0x7ffffe, RZ, 0xc0, !PT ;  /* 0x007ffffe0a0a7812 */ /* 0x000fe400078ec0ff */
[----:B------:R-:W-:Y:S02]  /*10b0*/  IADD3 R2, R14, -R3, RZ ;  /* 0x800000030e027210 */ /* 0x000fe40007ffe0ff */
[----:B------:R-:W-:Y:S01]  /*10c0*/  SHF.R.U32.HI R7, RZ, 0x3, R4 ;  /* 0x00000003ff077819 */ /* 0x000fe20000011604 */
[----:B------:R-:W-:Y:S02]  /*10d0*/  IMAD.IADD R10, R9, 0x1, -R10 ;  /* 0x00000001090a7824 */ /* 0x000fe400078e0a0a */
[----:B------:R2:W-:Y:S01]  /*10e0*/  STL [R1+0x50], R2 ;  /* 0x0000500201007387 */ /* 0x0005e20000100800 */
[----:B------:R-:W-:Y:S01]  /*10f0*/  LOP3.LUT R7, R8, R7, RZ, 0x3c, !PT ;  /* 0x0000000708077212 */ /* 0x000fe200078e3cff */
[----:B------:R-:W-:Y:S01]  /*1100*/  IMAD R10, R18, 0x10, R10 ;  /* 0x00000010120a7824 */ /* 0x000fe200078e020a */
[----:B--23--:R-:W-:Y:S06]  /*1110*/  @P0 BRA `(.L_x_1053) ;  /* 0x0000000000080947 */ /* 0x00cfec0003800000 */
[----:B------:R-:W2:Y:S02]  /*1120*/  SYNCS.PHASECHK.TRANS64.TRYWAIT P0, [R16+URZ+0x30c00], R11 ;  /* 0x030c000b100075a7 */ /* 0x000ea4000800017f */
[----:B--2---:R-:W-:Y:S05]  /*1130*/  @!P0 BRA `(.L_x_1054) ;  /* 0x0000014400088947 */ /* 0x004fea0003800000 */
.L_x_1053:
[----:B------:R-:W-:Y:S01]  /*1140*/  ULDC UR6, c[0x0][0x290] ;  /* 0x0000a40000067ab9 */ /* 0x000fe20000000800 */
[----:B------:R-:W-:Y:S01]  /*1150*/  ULDC UR5, c[0x0][0x74c] ;  /* 0x0001d30000057ab9 */ /* 0x000fe20000000800 */
[----:B------:R-:W-:Y:S01]  /*1160*/  UIADD3 UR4, UR40, -UR6, URZ ;  /* 0x8000000628047290 */ /* 0x000fe2000fffe03f */
[----:B------:R-:W-:Y:S01]  /*1170*/  LOP3.LUT R2, R0, 0xffffff80, RZ, 0xc0, !PT ;  /* 0xffffff8000027812 */ /* 0x000fe200078ec0ff */
[----:B------:R-:W-:Y:S01]  /*1180*/  IMAD.U32 R3, R10, 0x200, R7 ;  /* 0x000002000a037824 */ /* 0x000fe200078e0007 */
[----:B------:R-:W-:Y:S01]  /*1190*/  LEA.HI R12, R6, R17, RZ, 0x7 ;  /* 0x00000011060c7211 */ /* 0x000fe200078f38ff */
[----:B------:R-:W-:Y:S01]  /*11a0*/  ULEA UR4, UR39, UR4, 0x7 ;  /* 0x0000000427047291 */ /* 0x000fe2000f8e383f */
[----:B------:R-:W-:Y:S01]  /*11b0*/  MOV R0, RZ ;  /* 0x000000ff00007202 */ /* 0x000fe20000000f00 */
[----:B------:R-:W-:Y:S01]  /*11c0*/  IMAD.IADD R13, R17, 0x1, -R2 ;  /* 0x00000001110d7824 */ /* 0x000fe200078e0a02 */
[----:B------:R3:W-:Y:S01]  /*11d0*/  STL [R1+0x70], R3 ;  /* 0x0000700301007387 */ /* 0x0007e20000100800 */
[----:B------:R-:W-:Y:S01]  /*11e0*/  UIADD3 UR4, UR4, -UR5, URZ ;  /* 0x8000000504047290 */ /* 0x000fe2000fffe03f */
[----:B------:R-:W-:Y:S01]  /*11f0*/  SHF.R.S32.HI R12, RZ, 0x7, R12 ;  /* 0x00000007ff0c7819 */ /* 0x000fe2000001140c */
[----:B------:R-:W-:Y:S01]  /*1200*/  IMAD.MOV.U32 R4, RZ, RZ, RZ ;  /* 0x000000ffff047224 */ /* 0x000fe200078e00ff */
[--C-:B--2---:R-:W-:Y:S01]  /*1210*/  SHF.R.S32.HI R11, RZ, 0x1f, R13.reuse ;  /* 0x0000001fff0b7819 */ /* 0x104fe2000001140d */
[----:B------:R-:W-:Y:S01]  /*1220*/  USHF.R.S32.HI UR5, URZ, 0x1f, UR4 ;  /* 0x0000001f3f057899 */ /* 0x000fe20008011404 */
[----:B------:R-:W-:Y:S01]  /*1230*/  STL [R1+0x6c], R13 ;  /* 0x00006c0d01007387 */ /* 0x000fe20000100800 */
[----:B------:R-:W-:Y:S01]  /*1240*/  IMAD R7, R12, 0x400, R13 ;  /* 0x000004000c077824 */ /* 0x000fe200078e020d */
[----:B------:R-:W-:Y:S01]  /*1250*/  LEA.HI R8, R11, R13, RZ, 0x2 ;  /* 0x0000000d0b087211 */ /* 0x000fe200078f10ff */
[----:B------:R-:W-:Y:S01]  /*1260*/  ULEA.HI UR5, UR5, UR4, URZ, 0x7 ;  /* 0x0000000405057291 */ /* 0x000fe2000f8f383f */
[----:B------:R-:W-:Y:S01]  /*1270*/  STL [R1+0x88], R11 ;  /* 0x0000880b01007387 */ /* 0x000fe20000100800 */
[----:B------:R-:W-:Y:S01]  /*1280*/  IMAD.SHL.U32 R7, R7, 0x4, RZ ;  /* 0x0000000407077824 */ /* 0x000fe200078e00ff */
[----:B------:R-:W-:Y:S01]  /*1290*/  CS2R R170, SRZ ;  /* 0x0000000000aa7805 */ /* 0x000fe2000001ff00 */
[----:B------:R-:W-:Y:S01]  /*12a0*/  ULEA.HI.SX32 UR5, UR5, 0x1, 0x19 ;  /* 0x0000000105057891 */ /* 0x000fe2000f8fca3f */
[----:B------:R-:W-:-:S02]  /*12b0*/  CS2R R168, SRZ ;  /* 0x0000000000a87805 */ /* 0x000fc4000001ff00 */
[----:B------:R-:W-:Y:S02]  /*12c0*/  CS2R R166, SRZ ;  /* 0x0000000000a67805 */ /* 0x000fe4000001ff00 */
[----:B------:R-:W-:Y:S02]  /*12d0*/  CS2R R164, SRZ ;  /* 0x0000000000a47805 */ /* 0x000fe4000001ff00 */
[----:B------:R-:W-:Y:S02]  /*12e0*/  CS2R R162, SRZ ;  /* 0x0000000000a27805 */ /* 0x000fe4000001ff00 */
[----:B------:R-:W-:Y:S02]  /*12f0*/  CS2R R160, SRZ ;  /* 0x0000000000a07805 */ /* 0x000fe4000001ff00 */
[----:B------:R-:W-:Y:S02]  /*1300*/  MOV R2, UR5 ;  /* 0x0000000500027c02 */ /* 0x000fe40008000f00 */
[----:B------:R-:W-:-:S02]  /*1310*/  CS2R R158, SRZ ;  /* 0x00000000009e7805 */ /* 0x000fc4000001ff00 */
[----:B------:R-:W-:Y:S02]  /*1320*/  CS2R R156, SRZ ;  /* 0x00000000009c7805 */ /* 0x000fe4000001ff00 */
[----:B------:R-:W-:Y:S02]  /*1330*/  CS2R R154, SRZ ;  /* 0x00000000009a7805 */ /* 0x000fe4000001ff00 */
[----:B---3--:R-:W-:Y:S02]  /*1340*/  VIMNMX R3, R2, UR37, PT ;  /* 0x0000002502037c48 */ /* 0x008fe4000bfe0100 */
[----:B------:R-:W-:Y:S02]  /*1350*/  CS2R R152, SRZ ;  /* 0x0000000000987805 */ /* 0x000fe4000001ff00 */
[----:B------:R-:W-:Y:S02]  /*1360*/  CS2R R150, SRZ ;  /* 0x0000000000967805 */ /* 0x000fe4000001ff00 */
[----:B------:R-:W-:-:S02]  /*1370*/  CS2R R148, SRZ ;  /* 0x0000000000947805 */ /* 0x000fc4000001ff00 */
[----:B------:R-:W-:Y:S01]  /*1380*/  ISETP.LE.AND P0, PT, R3, UR38, PT ;  /* 0x0000002603007c0c */ /* 0x000fe2000bf03270 */
[----:B------:R2:W-:Y:S01]  /*1390*/  STL [R1+0x54], R3 ;  /* 0x0000540301007387 */ /* 0x0005e20000100800 */
[----:B------:R-:W-:Y:S02]  /*13a0*/  CS2R R146, SRZ ;  /* 0x0000000000927805 */ /* 0x000fe4000001ff00 */
[----:B------:R-:W-:Y:S02]  /*13b0*/  CS2R R144, SRZ ;  /* 0x0000000000907805 */ /* 0x000fe4000001ff00 */
[----:B------:R-:W-:Y:S01]  /*13c0*/  CS2R R142, SRZ ;  /* 0x00000000008e7805 */ /* 0x000fe2000001ff00 */
[----:B------:R3:W-:Y:S01]  /*13d0*/  STL [R1+0x68], R8 ;  /* 0x0000680801007387 */ /* 0x0007e20000100800 */
[----:B------:R-:W-:Y:S02]  /*13e0*/  CS2R R140, SRZ ;  /* 0x00000000008c7805 */ /* 0x000fe4000001ff00 */
[----:B------:R-:W-:-:S02]  /*13f0*/  CS2R R202, SRZ ;  /* 0x0000000000ca7805 */ /* 0x000fc4000001ff00 */
[----:B------:R-:W-:Y:S02]  /*1400*/  CS2R R200, SRZ ;  /* 0x0000000000c87805 */ /* 0x000fe4000001ff00 */
[----:B------:R-:W-:Y:S02]  /*1410*/  CS2R R198, SRZ ;  /* 0x0000000000c67805 */ /* 0x000fe4000001ff00 */
[----:B------:R-:W-:Y:S02]  /*1420*/  CS2R R196, SRZ ;  /* 0x0000000000c47805 */ /* 0x000fe4000001ff00 */
[----:B--2---:R-:W-:Y:S02]  /*1430*/  LOP3.LUT R3, R8, 0x7ffffffc, RZ, 0xc0, !PT ;  /* 0x7ffffffc08037812 */ /* 0x004fe400078ec0ff */
        /* <DEDUP_REMOVED lines=12> */
[----:B------:R-:W-:Y:S01]  /*1500*/  LEA R2, R7, R16, 0x2 ;  /* 0x0000001007027211 */ /* 0x000fe200078e10ff */
[----:B------:R-:W-:Y:S01]  /*1510*/  IMAD.IADD R3, R13, 0x1, -R3 ;  /* 0x000000010d037824 */ /* 0x000fe200078e0a03 */
[----:B---3--:R-:W-:Y:S06]  /*1520*/  @P0 BRA `(.L_x_1055) ;  /* 0x00000054004c0947 */ /* 0x008fec0003800000 */
[----:B------:R-:W-:Y:S01]  /*1530*/  LOP3.LUT R0, R5, 0xffffffe0, RZ, 0xc0, !PT ;  /* 0xffffffe005007812 */ /* 0x000fe200078ec0ff */
[----:B------:R-:W2:Y:S01]  /*1540*/  S2R R19, SR_CTAID.X ;  /* 0x0000000000137919 */ /* 0x000ea20000002500 */
[----:B------:R-:W-:Y:S01]  /*1550*/  LEA.HI R4, R6, R17, RZ, 0x2 ;  /* 0x0000001106047211 */ /* 0x000fe200078f10ff */
[----:B------:R-:W-:Y:S01]  /*1560*/  UIMAD UR4, UR39, -0x80, UR6 ;  /* 0xffffff80270478a4 */ /* 0x000fe2000f8e0206 */
[----:B------:R-:W-:Y:S01]  /*1570*/  SHF.R.S32.HI R6, RZ, 0x2, R8 ;  /* 0x00000002ff067819 */ /* 0x000fe20000011408 */
[----:B------:R-:W-:Y:S01]  /*1580*/  IMAD.IADD R0, R17, 0x1, -R0 ;  /* 0x0000000111007824 */ /* 0x000fe200078e0a00 */
[----:B------:R-:W-:Y:S01]  /*1590*/  SHF.R.S32.HI R5, RZ, 0x1f, R8 ;  /* 0x0000001fff057819 */ /* 0x000fe20000011408 */
[----:B------:R-:W-:Y:S01]  /*15a0*/  IMAD.MOV.U32 R171, RZ, RZ, RZ ;  /* 0x000000ffffab7224 */ /* 0x000fe200078e00ff */
[----:B------:R-:W-:Y:S02]  /*15b0*/  LOP3.LUT R8, R4, 0xfffffffc, RZ, 0xc0, !PT ;  /* 0xfffffffc04087812 */ /* 0x000fe400078ec0ff */
[----:B------:R-:W-:-:S02]  /*15c0*/  LEA.HI R4, R5, R6, RZ, 0x3 ;  /* 0x0000000605047211 */ /* 0x000fc400078f18ff */
[----:B------:R-:W-:Y:S02]  /*15d0*/  SHF.R.S32.HI R5, RZ, 0x1f, R0 ;  /* 0x0000001fff057819 */ /* 0x000fe40000011400 */
[----:B------:R-:W-:Y:S02]  /*15e0*/  LOP3.LUT R7, R4, 0xfffffff8, RZ, 0xc0, !PT ;  /* 0xfffffff804077812 */ /* 0x000fe400078ec0ff */
[CC--:B------:R-:W-:Y:S02]  /*15f0*/  LEA.HI R4, R5.reuse, R0.reuse, RZ, 0x3 ;  /* 0x0000000005047211 */ /* 0x0c0fe400078f18ff */
[----:B------:R-:W-:Y:S01]  /*1600*/  LEA.HI R5, R5, R0, RZ, 0x2 ;  /* 0x0000000005057211 */ /* 0x000fe200078f10ff */
[----:B------:R-:W-:Y:S01]  /*1610*/  IMAD.IADD R6, R6, 0x1, -R7 ;  /* 0x0000000106067824 */ /* 0x000fe200078e0a07 */
[--C-:B------:R-:W-:Y:S02]  /*1620*/  SHF.R.S32.HI R0, RZ, 0x3, R4.reuse ;  /* 0x00000003ff007819 */ /* 0x100fe40000011404 */
[----:B------:R-:W-:-:S02]  /*1630*/  SHF.R.S32.HI R7, RZ, 0x1f, R4 ;  /* 0x0000001fff077819 */ /* 0x000fc40000011404 */
[----:B------:R-:W-:Y:S02]  /*1640*/  SHF.R.S32.HI R4, RZ, 0x2, R5 ;  /* 0x00000002ff047819 */ /* 0x000fe40000011405 */
[----:B------:R-:W-:Y:S02]  /*1650*/  IADD3 R9, R17, -R8, RZ ;  /* 0x8000000811097210 */ /* 0x000fe40007ffe0ff */
[----:B------:R-:W-:Y:S02]  /*1660*/  LEA.HI R8, R11, R13, RZ, 0x5 ;  /* 0x0000000d0b087211 */ /* 0x000fe400078f28ff */
[----:B------:R-:W-:Y:S02]  /*1670*/  LEA.HI R10, R12, R12, RZ, 0x1 ;  /* 0x0000000c0c0a7211 */ /* 0x000fe400078f08ff */
[----:B------:R-:W-:Y:S02]  /*1680*/  LEA.HI R7, R7, R0, RZ, 0x4 ;  /* 0x0000000007077211 */ /* 0x000fe400078f20ff */
[----:B------:R-:W-:-:S02]  /*1690*/  LEA.HI R5, R5, R4, RZ, 0x1 ;  /* 0x0000000405057211 */ /* 0x000fc400078f08ff */
[----:B------:R-:W-:Y:S02]  /*16a0*/  SHF.R.S32.HI R11, RZ, 0x5, R8 ;  /* 0x00000005ff0b7819 */ /* 0x000fe40000011408 */
[----:B------:R-:W-:Y:S02]  /*16b0*/  LOP3.LUT R10, R10, 0x3fffffe, RZ, 0xc0, !PT ;  /* 0x03fffffe0a0a7812 */ /* 0x000fe400078ec0ff */
[----:B------:R-:W-:Y:S01]  /*16c0*/  LOP3.LUT R7, R7, 0x1ffffff0, RZ, 0xc0, !PT ;  /* 0x1ffffff007077812 */ /* 0x000fe200078ec0ff */
[----:B------:R-:W-:Y:S01]  /*16d0*/  IMAD R11, R11, 0x10, R6 ;  /* 0x000000100b0b7824 */ /* 0x000fe200078e0206 */
[----:B------:R-:W-:Y:S01]  /*16e0*/  LOP3.LUT R5, R5, 0xfffffffe, RZ, 0xc0, !PT ;  /* 0xfffffffe05057812 */ /* 0x000fe200078ec0ff */
[----:B------:R-:W-:Y:S01]  /*16f0*/  VIADD R6, R4, 0x8 ;  /* 0x0000000804067836 */ /* 0x000fe20000000000 */
[----:B------:R-:W-:Y:S02]  /*1700*/  IADD3 R10, R12, -R10, RZ ;  /* 0x8000000a0c0a7210 */ /* 0x000fe40007ffe0ff */
[----:B------:R-:W-:Y:S01]  /*1710*/  IADD3 R0, R0, -R7, RZ ;  /* 0x8000000700007210 */ /* 0x000fe20007ffe0ff */
[----:B------:R-:W-:Y:S01]  /*1720*/  IMAD.IADD R5, R4, 0x1, -R5 ;  /* 0x0000000104057824 */ /* 0x000fe200078e0a05 */
[----:B------:R-:W-:Y:S01]  /*1730*/  LEA.HI R8, R6, R6, RZ, 0x1 ;  /* 0x0000000606087211 */ /* 0x000fe200078f08ff */
[----:B-1----:R-:W-:Y:S01]  /*1740*/  IMAD R18, R10, 0x40, R11 ;  /* 0x000000400a127824 */ /* 0x002fe200078e020b */
[----:B------:R-:W-:Y:S01]  /*1750*/  IADD3 R12, R4, 0x18, RZ ;  /* 0x00000018040c7810 */ /* 0x000fe20007ffe0ff */
[----:B------:R-:W-:Y:S01]  /*1760*/  IMAD R0, R0, 0x8, R5 ;  /* 0x0000000800007824 */ /* 0x000fe200078e0205 */
[----:B------:R-:W-:Y:S01]  /*1770*/  LOP3.LUT R7, R8, 0xfffffffe, RZ, 0xc0, !PT ;  /* 0xfffffffe08077812 */ /* 0x000fe200078ec0ff */
[----:B------:R-:W-:Y:S01]  /*1780*/  VIADD R10, R4, 0x10 ;  /* 0x00000010040a7836 */ /* 0x000fe20000000000 */
[----:B------:R-:W-:-:S02]  /*1790*/  SHF.R.S32.HI R5, RZ, 0x1f, R8 ;  /* 0x0000001fff057819 */ /* 0x000fc40000011408 */
[----:B------:R1:W-:Y:S01]  /*17a0*/  STL [R1+0x64], R0 ;  /* 0x0000640001007387 */ /* 0x0003e20000100800 */
[----:B------:R-:W-:Y:S01]  /*17b0*/  LEA.HI R14, R12, R12, RZ, 0x1 ;  /* 0x0000000c0c0e7211 */ /* 0x000fe200078f08ff */
[----:B------:R-:W-:Y:S01]  /*17c0*/  IMAD.IADD R7, R6, 0x1, -R7 ;  /* 0x0000000106077824 */ /* 0x000fe200078e0a07 */
[----:B------:R-:W-:Y:S02]  /*17d0*/  LEA.HI R4, R10, R10, RZ, 0x1 ;  /* 0x0000000a0a047211 */ /* 0x000fe400078f08ff */
[----:B------:R-:W-:Y:S02]  /*17e0*/  SHF.R.S32.HI R15, RZ, 0x1f, R14 ;  /* 0x0000001fff0f7819 */ /* 0x000fe4000001140e */
[--C-:B------:R-:W-:Y:S02]  /*17f0*/  SHF.R.S32.HI R6, RZ, 0x1, R4.reuse ;  /* 0x00000001ff067819 */ /* 0x100fe40000011404 */
[----:B------:R-:W-:Y:S02]  /*1800*/  SHF.R.S32.HI R13, RZ, 0x1f, R4 ;  /* 0x0000001fff0d7819 */ /* 0x000fe40000011404 */
[----:B-1----:R-:W-:-:S02]  /*1810*/  SHF.R.S32.HI R0, RZ, 0x1, R8 ;  /* 0x00000001ff007819 */ /* 0x002fc40000011408 */
[----:B------:R-:W-:Y:S02]  /*1820*/  LOP3.LUT R11, R4, 0xfffffffe, RZ, 0xc0, !PT ;  /* 0xfffffffe040b7812 */ /* 0x000fe400078ec0ff */
[----:B------:R-:W-:Y:S02]  /*1830*/  LEA.HI R5, R5, R0, RZ, 0x4 ;  /* 0x0000000005057211 */ /* 0x000fe400078f20ff */
[----:B------:R-:W-:Y:S02]  /*1840*/  SHF.R.S32.HI R4, RZ, 0x1, R14 ;  /* 0x00000001ff047819 */ /* 0x000fe4000001140e */
[----:B------:R-:W-:Y:S02]  /*1850*/  LEA.HI R13, R13, R6, RZ, 0x4 ;  /* 0x000000060d0d7211 */ /* 0x000fe400078f20ff */
[----:B------:R-:W-:Y:S02]  /*1860*/  LOP3.LUT R5, R5, 0x1ffffff0, RZ, 0xc0, !PT ;  /* 0x1ffffff005057812 */ /* 0x000fe400078ec0ff */
[----:B------:R-:W-:-:S02]  /*1870*/  LEA.HI R8, R15, R4, RZ, 0x4 ;  /* 0x000000040f087211 */ /* 0x000fc400078f20ff */
[----:B------:R-:W-:Y:S01]  /*1880*/  LOP3.LUT R13, R13, 0x1ffffff0, RZ, 0xc0, !PT ;  /* 0x1ffffff00d0d7812 */ /* 0x000fe200078ec0ff */
[----:B------:R-:W-:Y:S01]  /*1890*/  IMAD.IADD R0, R0, 0x1, -R5 ;  /* 0x0000000100007824 */ /* 0x000fe200078e0a05 */
[----:B------:R-:W-:Y:S02]  /*18a0*/  LOP3.LUT R15, R14, 0xfffffffe, RZ, 0xc0, !PT ;  /* 0xfffffffe0e0f7812 */ /* 0x000fe400078ec0ff */
[----:B------:R-:W-:Y:S01]  /*18b0*/  LOP3.LUT R17, R8, 0x1ffffff0, RZ, 0xc0, !PT ;  /* 0x1ffffff008117812 */ /* 0x000fe200078ec0ff */
[----:B------:R-:W-:Y:S01]  /*18c0*/  IMAD.IADD R6, R6, 0x1, -R13 ;  /* 0x0000000106067824 */ /* 0x000fe200078e0a0d */
[----:B------:R-:W-:Y:S01]  /*18d0*/  IADD3 R11, R10, -R11, RZ ;  /* 0x8000000b0a0b7210 */ /* 0x000fe20007ffe0ff */
[----:B------:R-:W-:Y:S01]  /*18e0*/  IMAD R5, R0, 0x8, R7 ;  /* 0x0000000800057824 */ /* 0x000fe200078e0207 */
[----:B------:R-:W-:Y:S01]  /*18f0*/  IADD3 R15, R12, -R15, RZ ;  /* 0x8000000f0c0f7210 */ /* 0x000fe20007ffe0ff */
[----:B------:R-:W-:Y:S01]  /*1900*/  IMAD.IADD R4, R4, 0x1, -R17 ;  /* 0x0000000104047824 */ /* 0x000fe200078e0a11 */
[----:B------:R-:W-:Y:S01]  /*1910*/  LEA R0, R6, R11, 0x3 ;  /* 0x0000000b06007211 */ /* 0x000fe200078e18ff */
[----:B--2---:R-:W-:Y:S01]  /*1920*/  IMAD R8, R19, -0x80, -R18 ;  /* 0xffffff8013087824 */ /* 0x004fe200078e0a12 */
[----:B------:R1:W-:Y:S01]  /*1930*/  STL [R1+0x60], R5 ;  /* 0x0000600501007387 */ /* 0x0003e20000100800 */
[----:B------:R-:W-:-:S03]  /*1940*/  IADD3 R7, -R18, UR4, RZ ;  /* 0x0000000412077c10 */ /* 0x000fc6000fffe1ff */
[----:B------:R2:W-:Y:S01]  /*1950*/  STL [R1+0x5c], R0 ;  /* 0x00005c0001007387 */ /* 0x0005e20000100800 */
[----:B-1----:R-:W-:Y:S02]  /*1960*/  IMAD R5, R4, 0x8, R15 ;  /* 0x0000000804057824 */ /* 0x002fe400078e020f */
[----:B------:R-:W-:Y:S01]  /*1970*/  IMAD.MOV.U32 R4, RZ, RZ, RZ ;  /* 0x000000ffff047224 */ /* 0x000fe200078e00ff */
[----:B--2---:R-:W-:Y:S02]  /*1980*/  MOV R0, RZ ;  /* 0x000000ff00007202 */ /* 0x004fe40000000f00 */
[----:B------:R1:W-:Y:S05]  /*1990*/  STL [R1+0x58], R5 ;  /* 0x0000580501007387 */ /* 0x0003ea0000100800 */
.L_x_1066:
[----:B------:R-:W-:Y:S05]  /*19a0*/  YIELD ;  /* 0x0000000000007946 */ /* 0x000fea0003800000 */
[----:B------:R-:W-:-:S06]  /*19b0*/  ULOP3.LUT UR4, UR36, 0x1, URZ, 0xfc, !UPT ;  /* 0x0000000124047892 */ /* 0x000fcc000f8efc3f */
[----:B-1----:R-:W-:-:S05]  /*19c0*/  IMAD.U32 R5, RZ, RZ, UR4 ;  /* 0x00000004ff057e24 */ /* 0x002fca000f8e00ff */
[----:B------:R-:W-:-:S13]  /*19d0*/  ISETP.NE.AND P6, PT, R5, 0x3, PT ;  /* 0x000000030500780c */ /* 0x000fda0003fc5270 */
[----:B------:R-:W-:Y:S05]  /*19e0*/  @!P6 BRA `(.L_x_1056) ;  /* 0x000000000004e947 */ /* 0x000fea0003800000 */
[----:B------:R-:W-:Y:S01]  /*19f0*/  BPT.TRAP 0x1 ;  /* 0x000000040000795c */ /* 0x000fe20000300000 */
.L_x_1056:
[----:B------:R-:W-:Y:S02]  /*1a00*/  LEA R6, R0, R16, 0x3 ;  /* 0x0000001000067211 */ /* 0x000fe400078e18ff */
[----:B------:R-:W-:-:S04]  /*1a10*/  SHF.L.U32 R23, R4, 0x1f, RZ ;  /* 0x0000001f04177819 */ /* 0x000fc800000006ff */
[----:B------:R1:W2:Y:S01]  /*1a20*/  SYNCS.PHASECHK.TRANS64.TRYWAIT P0, [R6+URZ+0x30c10], R23 ;  /* 0x030c1017060075a7 */ /* 0x0002a2000800017f */
[----:B------:R-:W-:Y:S05]  /*1a30*/  @!P6 BRA `(.L_x_1057) ;  /* 0x000000000004e947 */ /* 0x000fea0003800000 */
[----:B------:R-:W-:Y:S01]  /*1a40*/  BPT.TRAP 0x1 ;  /* 0x000000040000795c */ /* 0x000fe20000300000 */
.L_x_1057:
[----:B------:R-:W-:-:S05]  /*1a50*/  VIADD R5, R16, 0x10000 ;  /* 0x0001000010057836 */ /* 0x000fca0000000000 */
[----:B------:R-:W-:-:S04]  /*1a60*/  SHF.R.U32.HI R5, RZ, 0x4, R5 ;  /* 0x00000004ff057819 */ /* 0x000fc80000011605 */
[----:B------:R-:W-:Y:S01]  /*1a70*/  LOP3.LUT R5, R5, 0x3fff, RZ, 0xc0, !PT ;  /* 0x00003fff05057812 */ /* 0x000fe200078ec0ff */
[----:B--2---:R-:W-:Y:S06]  /*1a80*/  @P0 BRA `(.L_x_1058) ;  /* 0x0000000000080947 */ /* 0x004fec0003800000 */
[----:B------:R-:W2:Y:S02]  /*1a90*/  SYNCS.PHASECHK.TRANS64.TRYWAIT P0, [R6+URZ+0x30c10], R23 ;  /* 0x030c1017060075a7 */ /* 0x000ea4000800017f */
[----:B--2---:R-:W-:Y:S05]  /*1aa0*/  @!P0 BRA `(.L_x_1059) ;  /* 0x0000013800c08947 */ /* 0x004fea0003800000 */
.L_x_1058:
[----:B------:R-:W-:Y:S05]  /*1ab0*/  WARPSYNC.ALL ;  /* 0x0000000000007948 */ /* 0x000fea0003800000 */
[----:B------:R-:W-:Y:S01]  /*1ac0*/  LOP3.LUT R11, R5, 0x10000, RZ, 0xfc, !PT ;  /* 0x00010000050b7812 */ /* 0x000fe200078efcff */
[----:B------:R-:W3:Y:S03]  /*1ad0*/  LDL R10, [R1+0x50] ;  /* 0x00005000010a7983 */ /* 0x000ee60000100800 */
[----:B------:R-:W-:Y:S01]  /*1ae0*/  LEA R11, R0, R11, 0xa ;  /* 0x0000000b000b7211 */ /* 0x000fe200078e50ff */
[----:B------:R-:W4:Y:S03]  /*1af0*/  LDL R12, [R1+0x60] ;  /* 0x00006000010c7983 */ /* 0x000f260000100800 */
[----:B------:R-:W-:Y:S01]  /*1b00*/  R2UR UR8, R11 ;  /* 0x000000000b0872ca */ /* 0x000fe200000e0000 */
[----:B------:R-:W-:Y:S01]  /*1b10*/  WARPGROUP.ARRIVE ;  /* 0x00000000000079c5 */ /* 0x000fe20000000000 */
[----:B------:R-:W-:Y:S01]  /*1b20*/  UMOV UR7, 0x40000040 ;  /* 0x4000004000077882 */ /* 0x000fe20000000000 */
[----:B------:R-:W-:Y:S01]  /*1b30*/  UMOV UR5, 0x40000040 ;  /* 0x4000004000057882 */ /* 0x000fe20000000000 */
[----:B------:R-:W5:Y:S04]  /*1b40*/  LDL R15, [R1+0x64] ;  /* 0x00006400010f7983 */ /* 0x000f680000100800 */
[----:B------:R-:W2:Y:S04]  /*1b50*/  LDL R14, [R1+0x5c] ;  /* 0x00005c00010e7983 */ /* 0x000ea80000100800 */
[----:B------:R-:W5:Y:S01]  /*1b60*/  LDL R13, [R1+0x58] ;  /* 0x00005800010d7983 */ /* 0x000f620000100800 */
[----:B------:R-:W-:Y:S01]  /*1b70*/  UMOV UR6, UR8 ;  /* 0x0000000800067c82 */ /* 0x000fe20008000000 */
[----:B---3--:R-:W-:-:S05]  /*1b80*/  IMAD R10, R10, 0x2000, R16 ;  /* 0x000020000a0a7824 */ /* 0x008fca00078e0210 */
[----:B------:R-:W-:-:S13]  /*1b90*/  R2UR UR9, R10 ;  /* 0x000000000a0972ca */ /* 0x000fda00000e0000 */
[----:B------:R-:W-:-:S04]  /*1ba0*/  USHF.R.U32.HI UR4, URZ, 0x4, UR9 ;  /* 0x000000043f047899 */ /* 0x000fc80008011609 */
[----:B------:R-:W-:-:S04]  /*1bb0*/  ULOP3.LUT UR4, UR4, 0x3fff, URZ, 0xc0, !UPT ;  /* 0x00003fff04047892 */ /* 0x000fc8000f8ec03f */
        /* <DEDUP_REMOVED lines=21> */
[C---:B----4-:R-:W-:Y:S01]  /*1d10*/  IMAD R12, R0.reuse, 0x80, R12 ;  /* 0x00000080000c7824 */ /* 0x050fe200078e020c */
[C---:B--2---:R-:W-:Y:S01]  /*1d20*/  LEA R14, R0.reuse, R14, 0x7 ;  /* 0x0000000e000e7211 */ /* 0x044fe200078e38ff */
[C---:B-----5:R-:W-:Y:S02]  /*1d30*/  IMAD R10, R0.reuse, 0x80, R15 ;  /* 0x00000080000a7824 */ /* 0x060fe400078e020f */
[----:B------:R-:W-:Y:S01]  /*1d40*/  IMAD R18, R0, 0x80, R13 ;  /* 0x0000008000127824 */ /* 0x000fe200078e020d */
        /* <DEDUP_REMOVED lines=23> */
.L_x_1060:
[----:B------:R1:W1:Y:S01]  /*1ec0*/  SYNCS.PHASECHK.TRANS64.TRYWAIT P0, [R6+URZ+0x30c30], R23 ;  /* 0x030c3017060075a7 */ /* 0x000262000800017f */
[----:B------:R-:W-:Y:S05]  /*1ed0*/  @!P6 BRA `(.L_x_1061) ;  /* 0x000000000004e947 */ /* 0x000fea0003800000 */
[----:B------:R-:W-:Y:S01]  /*1ee0*/  BPT.TRAP 0x1 ;  /* 0x000000040000795c */ /* 0x000fe20000300000 */
.L_x_1061:
[----:B-1----:R-:W-:Y:S05]  /*1ef0*/  @P0 BRA `(.L_x_1062) ;  /* 0x0000000000080947 */ /* 0x002fea0003800000 */
[----:B------:R-:W1:Y:S02]  /*1f00*/  SYNCS.PHASECHK.TRANS64.TRYWAIT P0, [R6+URZ+0x30c30], R23 ;  /* 0x030c3017060075a7 */ /* 0x000e64000800017f */
[----:B-1----:R-:W-:Y:S05]  /*1f10*/  @!P0 BRA `(.L_x_1063) ;  /* 0x0000013400b88947 */ /* 0x002fea0003800000 */
.L_x_1062:
[----:B------:R-:W-:Y:S01]  /*1f20*/  IADD3 R24, R16, 0x18000, RZ ;  /* 0x0001800010187810 */ /* 0x000fe20007ffe0ff */
[----:B------:R-:W-:Y:S01]  /*1f30*/  UIADD3 UR9, UR9, 0x4000, URZ ;  /* 0x0000400009097890 */ /* 0x000fe2000fffe03f */
[----:B------:R1:W-:Y:S01]  /*1f40*/  STL [R1+0x140], R194 ;  /* 0x000140c201007387 */ /* 0x0003e20000100800 */
[----:B------:R-:W-:Y:S01]  /*1f50*/  ULDC UR13, c[0x0][0x75c] ;  /* 0x0001d700000d7ab9 */ /* 0x000fe20000000800 */
[----:B------:R-:W-:Y:S01]  /*1f60*/  SHF.R.U32.HI R24, RZ, 0x4, R24 ;  /* 0x00000004ff187819 */ /* 0x000fe20000011618 */
[----:B------:R-:W-:Y:S01]  /*1f70*/  USHF.R.U32.HI UR9, URZ, 0x4, UR9 ;  /* 0x000000043f097899 */ /* 0x000fe20008011609 */
[----:B------:R-:W-:Y:S01]  /*1f80*/  FMUL.FTZ R81, R81, UR13 ;  /* 0x0000000d51517c20 */ /* 0x000fe20008410000 */
[----:B------:R-:W-:Y:S01]  /*1f90*/  FMUL.FTZ R84, R84, UR13 ;  /* 0x0000000d54547c20 */ /* 0x000fe20008410000 */
[----:B------:R-:W-:Y:S01]  /*1fa0*/  LOP3.LUT R132, R24, 0x3fff, RZ, 0xc0, !PT ;  /* 0x00003fff18847812 */ /* 0x000fe200078ec0ff */
[----:B------:R-:W-:Y:S01]  /*1fb0*/  ULOP3.LUT UR9, UR9, 0x3fff, URZ, 0xc0, !UPT ;  /* 0x00003fff09097892 */ /* 0x000fe2000f8ec03f */
[----:B------:R-:W-:Y:S01]  /*1fc0*/  FMUL.FTZ R85, R85, UR13 ;  /* 0x0000000d55557c20 */ /* 0x000fe20008410000 */
[----:B------:R2:W-:Y:S01]  /*1fd0*/  STL [R1+0x13c], R195 ;  /* 0x00013cc301007387 */ /* 0x0005e20000100800 */
[----:B------:R-:W-:Y:S01]  /*1fe0*/  LOP3.LUT R25, R132, 0x10000, RZ, 0xfc, !PT ;  /* 0x0001000084197812 */ /* 0x000fe200078efcff */
[----:B------:R-:W-:Y:S01]  /*1ff0*/  ULOP3.LUT UR9, UR9, 0x10000, URZ, 0xfc, !UPT ;  /* 0x0001000009097892 */ /* 0x000fe2000f8efc3f */
[----:B------:R-:W-:Y:S01]  /*2000*/  FMUL.FTZ R18, R68, UR13 ;  /* 0x0000000d44127c20 */ /* 0x000fe20008410000 */
[----:B------:R3:W-:Y:S01]  /*2010*/  STL [R1+0x138], R196 ;  /* 0x000138c401007387 */ /* 0x0007e20000100800 */
        /* <DEDUP_REMOVED lines=14> */
[----:B-1----:R-:W-:Y:S01]  /*2100*/  MUFU.TANH R194, R81 ;  /* 0x0000005100c27308 */ /* 0x002fe20000002400 */
[----:B------:R-:W-:Y:S01]  /*2110*/  FMUL.FTZ R236, R82, UR13 ;  /* 0x0000000d52ec7c20 */ /* 0x000fe20008410000 */
[----:B------:R-:W-:Y:S01]  /*2120*/  FMUL.FTZ R234, R83, UR13 ;  /* 0x0000000d53ea7c20 */ /* 0x000fe20008410000 */
[----:B------:R-:W-:Y:S01]  /*2130*/  FMUL.FTZ R133, R86, UR13 ;  /* 0x0000000d56857c20 */ /* 0x000fe20008410000 */
[----:B------:R-:W-:Y:S01]  /*2140*/  FMUL.FTZ R134, R87, UR13 ;  /* 0x0000000d57867c20 */ /* 0x000fe20008410000 */
[----:B------:R-:W-:Y:S01]  /*2150*/  UMOV UR6, UR8 ;  /* 0x0000000800067c82 */ /* 0x000fe20008000000 */
[----:B------:R-:W-:Y:S01]  /*2160*/  UMOV UR7, 0x40000040 ;  /* 0x4000004000077882 */ /* 0x000fe20000000000 */
[----:B------:R-:W-:Y:S01]  /*2170*/  UMOV UR4, UR9 ;  /* 0x0000000900047c82 */ /* 0x000fe20008000000 */
[----:B--2---:R-:W-:Y:S01]  /*2180*/  MUFU.TANH R195, R84 ;  /* 0x0000005400c37308 */ /* 0x004fe20000002400 */
[----:B------:R-:W-:Y:S01]  /*2190*/  UMOV UR5, 0x40000040 ;  /* 0x4000004000057882 */ /* 0x000fe20000000000 */
[----:B------:R-:W-:Y:S01]  /*21a0*/  STL [R1+0x134], R197 ;  /* 0x000134c501007387 */ /* 0x000fe20000100800 */
[----:B------:R-:W-:Y:S01]  /*21b0*/  FMUL.FTZ R90, R90, UR13 ;  /* 0x0000000d5a5a7c20 */ /* 0x000fe20008410000 */
[----:B------:R-:W-:Y:S01]  /*21c0*/  FMUL.FTZ R88, R88, UR13 ;  /* 0x0000000d58587c20 */ /* 0x000fe20008410000 */
[----:B------:R-:W-:Y:S01]  /*21d0*/  FMUL.FTZ R89, R89, UR13 ;  /* 0x0000000d59597c20 */ /* 0x000fe20008410000 */
[----:B------:R-:W-:Y:S01]  /*21e0*/  STL [R1+0x130], R198 ;  /* 0x000130c601007387 */ /* 0x000fe20000100800 */
[----:B------:R-:W-:Y:S01]  /*21f0*/  FMUL.FTZ R115, R115, UR13 ;  /* 0x0000000d73737c20 */ /* 0x000fe20008410000 */
[----:B---3--:R1:W-:Y:S01]  /*2200*/  MUFU.TANH R196, R85 ;  /* 0x0000005500c47308 */ /* 0x0083e20000002400 */
[----:B------:R-:W-:Y:S01]  /*2210*/  FMUL.FTZ R91, R91, UR13 ;  /* 0x0000000d5b5b7c20 */ /* 0x000fe20008410000 */
[----:B------:R2:W-:Y:S01]  /*2220*/  STL [R1+0x12c], R199 ;  /* 0x00012cc701007387 */ /* 0x0005e20000100800 */
[----:B------:R-:W-:Y:S01]  /*2230*/  ISETP.GT.AND P2, PT, R8, RZ, PT ;  /* 0x000000ff0800720c */ /* 0x000fe20003f44270 */
[----:B------:R-:W-:Y:S01]  /*2240*/  FMUL.FTZ R92, R92, UR13 ;  /* 0x0000000d5c5c7c20 */ /* 0x000fe20008410000 */
[C---:B------:R-:W-:Y:S01]  /*2250*/  ISETP.GT.AND P1, PT, R7.reuse, RZ, PT ;  /* 0x000000ff0700720c */ /* 0x040fe20003f24270 */
[----:B------:R-:W-:Y:S01]  /*2260*/  STL [R1+0x128], R200 ;  /* 0x000128c801007387 */ /* 0x000fe20000100800 */
[----:B------:R-:W-:Y:S01]  /*2270*/  ISETP.GT.AND P0, PT, R8, 0x8, PT ;  /* 0x000000080800780c */ /* 0x000fe20003f04270 */
[----:B------:R-:W3:Y:S01]  /*2280*/  MUFU.TANH R18, R18 ;  /* 0x0000001200127308 */ /* 0x000ee20000002400 */
[----:B-1----:R-:W-:Y:S01]  /*2290*/  WARPGROUP.ARRIVE ;  /* 0x00000000000079c5 */ /* 0x002fe20000000000 */
[----:B------:R1:W-:Y:S01]  /*22a0*/  STL [R1+0x124], R201 ;  /* 0x000124c901007387 */ /* 0x0003e20000100800 */
[----:B------:R-:W-:Y:S01]  /*22b0*/  ISETP.GT.AND P3, PT, R7, 0x8, PT ;  /* 0x000000080700780c */ /* 0x000fe20003f64270 */
[----:B------:R-:W-:Y:S01]  /*22c0*/  FMUL.FTZ R93, R93, UR13 ;  /* 0x0000000d5d5d7c20 */ /* 0x000fe20008410000 */
[----:B------:R-:W-:Y:S01]  /*22d0*/  FMUL.FTZ R96, R96, UR13 ;  /* 0x0000000d60607c20 */ /* 0x000fe20008410000 */
[----:B------:R-:W-:Y:S01]  /*22e0*/  STL [R1+0x120], R202 ;  /* 0x000120ca01007387 */ /* 0x000fe20000100800 */
[----:B------:R-:W-:Y:S01]  /*22f0*/  HGMMA.64x128x16.F32.BF16 R24, gdesc[UR4], RZ, !UPT, gsb0 ;  /* 0x01e00000041879f0 */ /* 0x000fe2000c0018ff */
[----:B------:R-:W-:Y:S01]  /*2300*/  UIADD3 UR6, UR8, 0x2, URZ ;  /* 0x0000000208067890 */ /* 0x000fe2000fffe03f */
[----:B--2---:R-:W-:Y:S01]  /*2310*/  MUFU.TANH R199, R88 ;  /* 0x0000005800c77308 */ /* 0x004fe20000002400 */
[----:B------:R-:W-:Y:S01]  /*2320*/  UIADD3 UR4, UR9, 0x2, URZ ;  /* 0x0000000209047890 */ /* 0x000fe2000fffe03f */
[----:B------:R-:W-:Y:S01]  /*2330*/  STL [R1+0x11c], R203 ;  /* 0x00011ccb01007387 */ /* 0x000fe20000100800 */
[----:B------:R-:W-:Y:S01]  /*2340*/  UMOV UR7, 0x40000040 ;  /* 0x4000004000077882 */ /* 0x000fe20000000000 */
[----:B------:R-:W-:Y:S01]  /*2350*/  UMOV UR5, 0x40000040 ;  /* 0x4000004000057882 */ /* 0x000fe20000000000 */
[----:B------:R-:W-:Y:S01]  /*2360*/  FMUL.FTZ R97, R97, UR13 ;  /* 0x0000000d61617c20 */ /* 0x000fe20008410000 */
[----:B------:R2:W-:Y:S01]  /*2370*/  STL [R1+0x118], R171 ;  /* 0x000118ab01007387 */ /* 0x0005e20000100800 */
[----:B------:R-:W-:Y:S01]  /*2380*/  UIADD3 UR10, UR8, 0x6, URZ ;  /* 0x00000006080a7890 */ /* 0x000fe2000fffe03f */
[----:B-1----:R-:W-:Y:S01]  /*2390*/  MUFU.TANH R201, R90 ;  /* 0x0000005a00c97308 */ /* 0x002fe20000002400 */
[----:B------:R-:W-:Y:S01]  /*23a0*/  UMOV UR11, 0x40000040 ;  /* 0x40000040000b7882 */ /* 0x000fe20000000000 */
[----:B------:R-:W-:Y:S01]  /*23b0*/  STL [R1+0x114], R170 ;  /* 0x000114aa01007387 */ /* 0x000fe20000100800 */
[----:B------:R-:W-:Y:S01]  /*23c0*/  FMUL.FTZ R105, R105, UR13 ;  /* 0x0000000d69697c20 */ /* 0x000fe20008410000 */
[----:B------:R-:W-:Y:S01]  /*23d0*/  FMUL.FTZ R112, R112, UR13 ;  /* 0x0000000d70707c20 */ /* 0x000fe20008410000 */
[----:B------:R-:W-:Y:S01]  /*23e0*/  FMUL.FTZ R113, R113, UR13 ;  /* 0x0000000d71717c20 */ /* 0x000fe20008410000 */
[----:B------:R-:W-:Y:S01]  /*23f0*/  STL [R1+0x110], R169 ;  /* 0x000110a901007387 */ /* 0x000fe20000100800 */
[----:B------:R-:W-:Y:S01]  /*2400*/  FMUL.FTZ R94, R94, UR13 ;  /* 0x0000000d5e5e7c20 */ /* 0x000fe20008410000 */
[----:B------:R1:W-:Y:S01]  /*2410*/  MUFU.TANH R200, R89 ;  /* 0x0000005900c87308 */ /* 0x0003e20000002400 */
[----:B------:R-:W-:Y:S01]  /*2420*/  FMUL.FTZ R95, R95, UR13 ;  /* 0x0000000d5f5f7c20 */ /* 0x000fe20008410000 */
[----:B------:R4:W-:Y:S01]  /*2430*/  STL [R1+0x10c], R168 ;  /* 0x00010ca801007387 */ /* 0x0009e20000100800 */
[----:B------:R-:W-:Y:S01]  /*2440*/  FMUL.FTZ R98, R98, UR13 ;  /* 0x0000000d62627c20 */ /* 0x000fe20008410000 */
[----:B------:R-:W-:Y:S01]  /*2450*/  FMUL.FTZ R99, R99, UR13 ;  /* 0x0000000d63637c20 */ /* 0x000fe20008410000 */
[----:B------:R-:W-:Y:S01]  /*2460*/  FMUL.FTZ R100, R100, UR13 ;  /* 0x0000000d64647c20 */ /* 0x000fe20008410000 */
[----:B------:R-:W-:Y:S01]  /*2470*/  STL [R1+0x108], R167 ;  /* 0x000108a701007387 */ /* 0x000fe20000100800 */
[----:B------:R-:W-:Y:S01]  /*2480*/  FMUL.FTZ R101, R101, UR13 ;  /* 0x0000000d65657c20 */ /* 0x000fe20008410000 */
[----:B------:R-:W3:Y:S01]  /*2490*/  MUFU.TANH R22, R22 ;  /* 0x0000001600167308 */ /* 0x000ee20000002400 */
[----:B-1----:R-:W1:Y:S01]  /*24a0*/  LDC.64 R88, c[0x0][0x748] ;  /* 0x0001d200ff587b82 */ /* 0x002e620000000a00 */
[----:B------:R-:W-:Y:S01]  /*24b0*/  STL [R1+0x104], R166 ;  /* 0x000104a601007387 */ /* 0x000fe20000100800 */
[----:B------:R-:W-:-:S02]  /*24c0*/  IMAD R132, R0, 0x400, R132 ;  /* 0x0000040000847824 */ /* 0x000fc400078e0284 */
[----:B------:R-:W-:Y:S01]  /*24d0*/  FMUL.FTZ R104, R104, UR13 ;  /* 0x0000000d68687c20 */ /* 0x000fe20008410000 */
[----:B------:R-:W-:Y:S01]  /*24e0*/  FMUL.FTZ R108, R108, UR13 ;  /* 0x0000000d6c6c7c20 */ /* 0x000fe20008410000 */
[----:B------:R-:W-:Y:S01]  /*24f0*/  STL [R1+0x100], R165 ;  /* 0x000100a501007387 */ /* 0x000fe20000100800 */
[----:B------:R-:W-:Y:S01]  /*2500*/  FMUL.FTZ R109, R109, UR13 ;  /* 0x0000000d6d6d7c20 */ /* 0x000fe20008410000 */
[----:B------:R-:W3:Y:S01]  /*2510*/  MUFU.TANH R230, R230 ;  /* 0x000000e600e67308 */ /* 0x000ee20000002400 */
[----:B------:R-:W-:Y:S01]  /*2520*/  FMUL.FTZ R121, R121, UR13 ;  /* 0x0000000d79797c20 */ /* 0x000fe20008410000 */
[----:B------:R-:W-:Y:S01]  /*2530*/  STL [R1+0xfc], R164 ;  /* 0x0000fca401007387 */ /* 0x000fe20000100800 */
[----:B------:R-:W-:Y:S01]  /*2540*/  R2UR UR12, R132 ;  /* 0x00000000840c72ca */ /* 0x000fe200000e0000 */
[----:B------:R-:W-:Y:S01]  /*2550*/  FMUL.FTZ R102, R102, UR13 ;  /* 0x0000000d66667c20 */ /* 0x000fe20008410000 */
[----:B------:R-:W-:Y:S01]  /*2560*/  FMUL.FTZ R114, R114, UR13 ;  /* 0x0000000d72727c20 */ /* 0x000fe20008410000 */
[----:B------:R-:W-:Y:S01]  /*2570*/  STL [R1+0xf8], R163 ;  /* 0x0000f8a301007387 */ /* 0x000fe20000100800 */
[----:B------:R-:W-:Y:S01]  /*2580*/  FMUL.FTZ R103, R103, UR13 ;  /* 0x0000000d67677c20 */ /* 0x000fe20008410000 */
        /* <DEDUP_REMOVED lines=16> */
[----:B--2---:R1:W-:Y:S01]  /*2690*/  MUFU.TANH R171, R91 ;  /* 0x0000005b00ab7308 */ /* 0x0043e20000002400 */
[----:B------:R-:W-:Y:S01]  /*26a0*/  FMUL.FTZ R123, R123, UR13 ;  /* 0x0000000d7b7b7c20 */ /* 0x000fe20008410000 */
[----:B------:R-:W-:Y:S01]  /*26b0*/  STL [R1+0xe4], R158 ;  /* 0x0000e49e01007387 */ /* 0x000fe20000100800 */
[----:B------:R-:W-:Y:S01]  /*26c0*/  FMUL.FTZ R126, R126, UR13 ;  /* 0x0000000d7e7e7c20 */ /* 0x000fe20008410000 */
[----:B------:R-:W-:Y:S01]  /*26d0*/  FMUL.FTZ R125, R125, UR13 ;  /* 0x0000000d7d7d7c20 */ /* 0x000fe20008410000 */
[----:B------:R-:W-:Y:S01]  /*26e0*/  FMUL.FTZ R127, R127, UR13 ;  /* 0x0000000d7f7f7c20 */ /* 0x000fe20008410000 */
[----:B------:R-:W-:Y:S01]  /*26f0*/  STL [R1+0xe0], R157 ;  /* 0x0000e09d01007387 */ /* 0x000fe20000100800 */
[----:B------:R-:W-:Y:S01]  /*2700*/  FMUL.FTZ R227, R129, UR13 ;  /* 0x0000000d81e37c20 */ /* 0x000fe20008410000 */
[----:B------:R-:W2:Y:S01]  /*2710*/  MUFU.TANH R229, R229 ;  /* 0x000000e500e57308 */ /* 0x000ea20000002400 */
[----:B------:R-:W-:Y:S01]  /*2720*/  FMUL.FTZ R131, R131, UR13 ;  /* 0x0000000d83837c20 */ /* 0x000fe20008410000 */
[----:B------:R-:W-:Y:S04]  /*2730*/  STL [R1+0xdc], R156 ;  /* 0x0000dc9c01007387 */ /* 0x000fe80000100800 */
[----:B------:R-:W-:Y:S02]  /*2740*/  STL [R1+0xd8], R155 ;  /* 0x0000d89b01007387 */ /* 0x000fe40000100800 */
[----:B------:R-:W2:Y:S02]  /*2750*/  MUFU.TANH R235, R235 ;  /* 0x000000eb00eb7308 */ /* 0x000ea40000002400 */
[----:B------:R-:W-:Y:S04]  /*2760*/  STL [R1+0xd4], R154 ;  /* 0x0000d49a01007387 */ /* 0x000fe80000100800 */
[----:B------:R-:W-:Y:S02]  /*2770*/  STL [R1+0xd0], R153 ;  /* 0x0000d09901007387 */ /* 0x000fe40000100800 */
[----:B------:R-:W2:Y:S02]  /*2780*/  MUFU.TANH R202, R92 ;  /* 0x0000005c00ca7308 */ /* 0x000ea40000002400 */
[----:B------:R-:W-:Y:S04]  /*2790*/  STL [R1+0xcc], R152 ;  /* 0x0000cc9801007387 */ /* 0x000fe80000100800 */
[----:B------:R-:W-:Y:S02]  /*27a0*/  STL [R1+0xc8], R151 ;  /* 0x0000c89701007387 */ /* 0x000fe40000100800 */
[----:B------:R-:W2:Y:S02]  /*27b0*/  MUFU.TANH R203, R93 ;  /* 0x0000005d00cb7308 */ /* 0x000ea40000002400 */
[----:B------:R-:W-:Y:S04]  /*27c0*/  STL [R1+0xc4], R150 ;  /* 0x0000c49601007387 */ /* 0x000fe80000100800 */
[----:B------:R3:W-:Y:S02]  /*27d0*/  STL [R1+0xc0], R149 ;  /* 0x0000c09501007387 */ /* 0x0007e40000100800 */
[----:B----4-:R-:W4:Y:S02]  /*27e0*/  MUFU.TANH R168, R96 ;  /* 0x0000006000a87308 */ /* 0x010f240000002400 */
[----:B------:R-:W-:Y:S04]  /*27f0*/  STL [R1+0xbc], R148 ;  /* 0x0000bc9401007387 */ /* 0x000fe80000100800 */
[----:B------:R-:W-:Y:S02]  /*2800*/  STL [R1+0xb8], R147 ;  /* 0x0000b89301007387 */ /* 0x000fe40000100800 */
[----:B---3--:R3:W-:Y:S02]  /*2810*/  MUFU.TANH R149, R115 ;  /* 0x0000007300957308 */ /* 0x0087e40000002400 */
[----:B------:R-:W-:Y:S04]  /*2820*/  STL [R1+0xb4], R146 ;  /* 0x0000b49201007387 */ /* 0x000fe80000100800 */
[----:B------:R-:W-:Y:S02]  /*2830*/  STL [R1+0xb0], R145 ;  /* 0x0000b09101007387 */ /* 0x000fe40000100800 */
[----:B------:R-:W4:Y:S02]  /*2840*/  MUFU.TANH R167, R97 ;  /* 0x0000006100a77308 */ /* 0x000f240000002400 */
[----:B------:R-:W-:Y:S04]  /*2850*/  STL [R1+0xac], R144 ;  /* 0x0000ac9001007387 */ /* 0x000fe80000100800 */
[----:B------:R-:W-:Y:S02]  /*2860*/  STL [R1+0xa8], R143 ;  /* 0x0000a88f01007387 */ /* 0x000fe40000100800 */
[----:B------:R4:W-:Y:S02]  /*2870*/  MUFU.TANH R197, R133 ;  /* 0x0000008500c57308 */ /* 0x0009e40000002400 */
[----:B------:R-:W-:Y:S04]  /*2880*/  STL [R1+0xa4], R142 ;  /* 0x0000a48e01007387 */ /* 0x000fe80000100800 */
[----:B------:R-:W-:Y:S02]  /*2890*/  STL [R1+0xa0], R141 ;  /* 0x0000a08d01007387 */ /* 0x000fe40000100800 */
[----:B------:R-:W4:Y:S02]  /*28a0*/  MUFU.TANH R20, R20 ;  /* 0x0000001400147308 */ /* 0x000f240000002400 */
[----:B------:R2:W-:Y:S01]  /*28b0*/  STL [R1+0x9c], R140 ;  /* 0x00009c8c01007387 */ /* 0x0005e20000100800 */
[----:B------:R-:W-:-:S02]  /*28c0*/  WARPGROUP.DEPBAR.LE gsb0, 0x0 ;  /* 0x00008000000079c5 */ /* 0x000fc40000010000 */
[----:B------:R-:W-:Y:S01]  /*28d0*/  WARPGROUP.ARRIVE ;  /* 0x00000000000079c5 */ /* 0x000fe20000000000 */
[----:B------:R-:W-:Y:S02]  /*28e0*/  STL [R1+0x98], R6 ;  /* 0x0000980601007387 */ /* 0x000fe40000100800 */
[----:B------:R-:W4:Y:S02]  /*28f0*/  MUFU.TANH R21, R21 ;  /* 0x0000001500157308 */ /* 0x000f240000002400 */
[----:B------:R-:W-:Y:S01]  /*2900*/  STL [R1+0x94], R5 ;  /* 0x0000940501007387 */ /* 0x000fe20000100800 */
[----:B------:R-:W-:Y:S01]  /*2910*/  HGMMA.64x128x16.F32.BF16 R24, gdesc[UR4], R24, gsb0 ;  /* 0x01e00000041879f0 */ /* 0x000fe20008001818 */
[----:B------:R-:W-:Y:S01]  /*2920*/  ULDC UR4, c[0x0][0x280] ;  /* 0x0000a00000047ab9 */ /* 0x000fe20000000800 */
[----:B------:R-:W-:Y:S01]  /*2930*/  UIADD3 UR6, UR8, 0x4, URZ ;  /* 0x0000000408067890 */ /* 0x000fe2000fffe03f */
[----:B------:R-:W-:Y:S01]  /*2940*/  STL [R1+0x90], R4 ;  /* 0x0000900401007387 */ /* 0x000fe20000100800 */
[----:B------:R-:W-:Y:S01]  /*2950*/  ULEA UR4, UR38, -UR4, 0x7 ;  /* 0x8000000426047291 */ /* 0x000fe2000f8e383f */
[----:B------:R-:W4:Y:S01]  /*2960*/  MUFU.TANH R23, R23 ;  /* 0x0000001700177308 */ /* 0x000f220000002400 */
[----:B------:R-:W-:Y:S01]  /*2970*/  UMOV UR7, 0x40000040 ;  /* 0x4000004000077882 */ /* 0x000fe20000000000 */
[----:B------:R-:W-:Y:S01]  /*2980*/  UMOV UR5, 0x40000040 ;  /* 0x4000004000057882 */ /* 0x000fe20000000000 */
[----:B------:R-:W-:Y:S01]  /*2990*/  UIADD3 UR8, UR9, 0x6, URZ ;  /* 0x0000000609087890 */ /* 0x000fe2000fffe03f */
[----:B------:R-:W-:Y:S01]  /*29a0*/  STL [R1+0x8c], R2 ;  /* 0x00008c0201007387 */ /* 0x000fe20000100800 */
[----:B------:R-:W-:Y:S01]  /*29b0*/  LEA R90, R3, UR4, 0x1 ;  /* 0x00000004035a7c11 */ /* 0x000fe2000f8e08ff */
[----:B------:R-:W-:-:S02]  /*29c0*/  UIADD3 UR4, UR9, 0x4, URZ ;  /* 0x0000000409047890 */ /* 0x000fc4000fffe03f */
[----:B------:R-:W4:Y:S01]  /*29d0*/  MUFU.TANH R232, R232 ;  /* 0x000000e800e87308 */ /* 0x000f220000002400 */
[----:B------:R-:W-:Y:S01]  /*29e0*/  IADD3 R90, R7, R90, RZ ;  /* 0x0000005a075a7210 */ /* 0x000fe20007ffe0ff */
[----:B------:R-:W-:-:S03]  /*29f0*/  UMOV UR9, 0x40000040 ;  /* 0x4000004000097882 */ /* 0x000fc60000000000 */
[--C-:B-1----:R-:W-:Y:S01]  /*2a00*/  IADD3 R91, RZ, -R90, -R89.reuse ;  /* 0x8000005aff5b7210 */ /* 0x102fe20007ffe859 */
[C-C-:B---3--:R-:W-:Y:S01]  /*2a10*/  IMAD.IADD R115, R88.reuse, 0x1, -R90.reuse ;  /* 0x0000000158737824 */ /* 0x148fe200078e0a5a */
[----:B------:R-:W-:Y:S01]  /*2a20*/  IADD3 R215, R88, 0x8, -R90 ;  /* 0x0000000858d77810 */ /* 0x000fe20007ffe85a */
[----:B------:R-:W-:Y:S01]  /*2a30*/  FMUL.FTZ R88, R124, UR13 ;  /* 0x0000000d7c587c20 */ /* 0x000fe20008410000 */
[----:B------:R-:W-:Y:S01]  /*2a40*/  IADD3 R214, -R90, 0x8, -R89 ;  /* 0x000000085ad67810 */ /* 0x000fe20007ffe959 */
[----:B------:R-:W1:Y:S01]  /*2a50*/  MUFU.TANH R228, R228 ;  /* 0x000000e400e47308 */ /* 0x000e620000002400 */
[----:B------:R-:W-:Y:S02]  /*2a60*/  SEL R115, R115, 0x80, !P2 ;  /* 0x0000008073737807 */ /* 0x000fe40005000000 */
[----:B------:R-:W-:Y:S02]  /*2a70*/  SEL R124, R91, 0x80, P1 ;  /* 0x000000805b7c7807 */ /* 0x000fe40000800000 */
[----:B------:R-:W-:-:S02]  /*2a80*/  SEL R215, R215, 0x80, !P0 ;  /* 0x00000080d7d77807 */ /* 0x000fc40004000000 */
[C---:B------:R-:W-:Y:S01]  /*2a90*/  ISETP.GE.AND P4, PT, R115.reuse, RZ, PT ;  /* 0x000000ff7300720c */ /* 0x040fe20003f86270 */
[----:B------:R-:W3:Y:S01]  /*2aa0*/  MUFU.TANH R237, R237 ;  /* 0x000000ed00ed7308 */ /* 0x000ee20000002400 */
[C---:B------:R-:W-:Y:S02]  /*2ab0*/  ISETP.GE.AND P2, PT, R115.reuse, 0x8, PT ;  /* 0x000000087300780c */ /* 0x040fe40003f46270 */
[C---:B------:R-:W-:Y:S02]  /*2ac0*/  ISETP.GE.AND P0, PT, R115.reuse, 0x9, PT ;  /* 0x000000097300780c */ /* 0x040fe40003f06270 */
[C---:B------:R-:W-:Y:S02]  /*2ad0*/  ISETP.GE.AND P1, PT, R115.reuse, 0x10, PT ;  /* 0x000000107300780c */ /* 0x040fe40003f26270 */
[----:B------:R-:W-:Y:S01]  /*2ae0*/  SEL R214, R214, 0x80, P3 ;  /* 0x00000080d6d67807 */ /* 0x000fe20001800000 */
[----:B------:R1:W-:Y:S01]  /*2af0*/  MUFU.TANH R198, R134 ;  /* 0x0000008600c67308 */ /* 0x0003e20000002400 */
[----:B------:R-:W-:-:S02]  /*2b00*/  ISETP.GE.AND P3, PT, R115, 0x1, PT ;  /* 0x000000017300780c */ /* 0x000fc40003f66270 */
[C---:B------:R-:W-:Y:S02]  /*2b10*/  ISETP.GT.OR P4, PT, R124.reuse, RZ, !P4 ;  /* 0x000000ff7c00720c */ /* 0x040fe40006784670 */
[C---:B------:R-:W-:Y:S02]  /*2b20*/  ISETP.GT.OR P2, PT, R124.reuse, 0x8, !P2 ;  /* 0x000000087c00780c */ /* 0x040fe40005744670 */
[C---:B------:R-:W-:Y:S01]  /*2b30*/  ISETP.GT.OR P0, PT, R124.reuse, 0x9, !P0 ;  /* 0x000000097c00780c */ /* 0x040fe20004704670 */
[----:B------:R-:W-:Y:S01]  /*2b40*/  MUFU.TANH R159, R105 ;  /* 0x00000069009f7308 */ /* 0x000fe20000002400 */
[C---:B------:R-:W-:Y:S02]  /*2b50*/  ISETP.GT.OR P1, PT, R124.reuse, 0x10, !P1 ;  /* 0x000000107c00780c */ /* 0x040fe40004f24670 */
[----:B------:R-:W-:Y:S02]  /*2b60*/  ISETP.GT.OR P3, PT, R124, 0x1, !P3 ;  /* 0x000000017c00780c */ /* 0x000fe40005f64670 */
[----:B------:R-:W-:-:S02]  /*2b70*/  FSEL R210, R18, -INF , !P4 ;  /* 0xff80000012d27808 */ /* 0x000fc40006000000 */
[----:B------:R-:W-:Y:S01]  /*2b80*/  FSEL R220, R22, -INF , !P2 ;  /* 0xff80000016dc7808 */ /* 0x000fe20005000000 */
[----:B------:R3:W-:Y:S01]  /*2b90*/  MUFU.TANH R153, R112 ;  /* 0x0000007000997308 */ /* 0x0007e20000002400 */
[C---:B------:R-:W-:Y:S01]  /*2ba0*/  FSEL R225, R230.reuse, -INF , !P0 ;  /* 0xff800000e6e17808 */ /* 0x040fe20004000000 */
[----:B------:R-:W-:Y:S01]  /*2bb0*/  FFMA.FTZ R230, -R230, R230, 1 ;  /* 0x3f800000e6e67423 */ /* 0x000fe200000101e6 */
[----:B------:R-:W-:Y:S02]  /*2bc0*/  FSEL R209, R231, -INF , !P1 ;  /* 0xff800000e7d17808 */ /* 0x000fe40004800000 */
[C---:B------:R-:W-:Y:S02]  /*2bd0*/  ISETP.GE.AND P4, PT, R115.reuse, 0x11, PT ;  /* 0x000000117300780c */ /* 0x040fe40003f86270 */
[C---:B------:R-:W-:Y:S01]  /*2be0*/  ISETP.GE.AND P2, PT, R115.reuse, 0x19, PT ;  /* 0x000000197300780c */ /* 0x040fe20003f46270 */
[----:B------:R3:W-:Y:S01]  /*2bf0*/  MUFU.TANH R151, R113 ;  /* 0x0000007100977308 */ /* 0x0007e20000002400 */
[----:B------:R-:W-:-:S02]  /*2c00*/  ISETP.GE.AND P0, PT, R115, 0x20, PT ;  /* 0x000000207300780c */ /* 0x000fc40003f06270 */
[----:B------:R-:W-:Y:S02]  /*2c10*/  ISETP.GE.AND P1, PT, R115, 0x21, PT ;  /* 0x000000217300780c */ /* 0x000fe40003f26270 */
[----:B------:R-:W-:Y:S02]  /*2c20*/  FSEL R211, R19, -INF , !P3 ;  /* 0xff80000013d37808 */ /* 0x000fe40005800000 */
[----:B------:R-:W-:Y:S01]  /*2c30*/  ISETP.GE.AND P3, PT, R115, 0x18, PT ;  /* 0x000000187300780c */ /* 0x000fe20003f66270 */
[----:B------:R-:W3:Y:S01]  /*2c40*/  MUFU.TANH R236, R236 ;  /* 0x000000ec00ec7308 */ /* 0x000ee20000002400 */
[C---:B------:R-:W-:Y:S02]  /*2c50*/  ISETP.GT.OR P4, PT, R124.reuse, 0x11, !P4 ;  /* 0x000000117c00780c */ /* 0x040fe40006784670 */
[C---:B------:R-:W-:Y:S02]  /*2c60*/  ISETP.GT.OR P2, PT, R124.reuse, 0x19, !P2 ;  /* 0x000000197c00780c */ /* 0x040fe40005744670 */
[----:B------:R-:W-:-:S02]  /*2c70*/  ISETP.GT.OR P0, PT, R124, 0x20, !P0 ;  /* 0x000000207c00780c */ /* 0x000fc40004704670 */
[C---:B------:R-:W-:Y:S01]  /*2c80*/  ISETP.GT.OR P1, PT, R124.reuse, 0x21, !P1 ;  /* 0x000000217c00780c */ /* 0x040fe20004f24670 */
[----:B------:R-:W3:Y:S01]  /*2c90*/  MUFU.TANH R234, R234 ;  /* 0x000000ea00ea7308 */ /* 0x000ee20000002400 */
[----:B------:R-:W-:Y:S02]  /*2ca0*/  ISETP.GT.OR P3, PT, R124, 0x18, !P3 ;  /* 0x000000187c00780c */ /* 0x000fe40005f64670 */
[----:B--2---:R-:W-:Y:S02]  /*2cb0*/  FSEL R207, R229, -INF , !P4 ;  /* 0xff800000e5cf7808 */ /* 0x004fe40006000000 */
[----:B------:R-:W-:Y:S02]  /*2cc0*/  FSEL R138, R194, -INF , !P2 ;  /* 0xff800000c28a7808 */ /* 0x000fe40005000000 */
[----:B------:R-:W-:Y:S01]  /*2cd0*/  FSEL R136, R195, -INF , !P0 ;  /* 0xff800000c3887808 */ /* 0x000fe20004000000 */
[----:B------:R2:W-:Y:S01]  /*2ce0*/  MUFU.TANH R140, R88 ;  /* 0x00000058008c7308 */ /* 0x0005e20000002400 */
[----:B----4-:R-:W-:-:S02]  /*2cf0*/  FSEL R133, R196, -INF , !P1 ;  /* 0xff800000c4857808 */ /* 0x010fc40004800000 */
[C---:B------:R-:W-:Y:S02]  /*2d00*/  ISETP.GE.AND P4, PT, R115.reuse, 0x28, PT ;  /* 0x000000287300780c */ /* 0x040fe40003f86270 */
[C---:B------:R-:W-:Y:S02]  /*2d10*/  ISETP.GE.AND P2, PT, R115.reuse, 0x30, PT ;  /* 0x000000307300780c */ /* 0x040fe40003f46270 */
[C---:B------:R-:W-:Y:S01]  /*2d20*/  ISETP.GE.AND P0, PT, R115.reuse, 0x31, PT ;  /* 0x000000317300780c */ /* 0x040fe20003f06270 */
[----:B------:R-:W4:Y:S01]  /*2d30*/  MUFU.TANH R170, R94 ;  /* 0x0000005e00aa7308 */ /* 0x000f220000002400 */
[----:B------:R-:W-:Y:S02]  /*2d40*/  ISETP.GE.AND P1, PT, R115, 0x38, PT ;  /* 0x000000387300780c */ /* 0x000fe40003f26270 */
[C---:B------:R-:W-:Y:S01]  /*2d50*/  FSEL R205, R235.reuse, -INF , !P3 ;  /* 0xff800000ebcd7808 */ /* 0x040fe20005800000 */
[----:B------:R-:W-:Y:S01]  /*2d60*/  FFMA.FTZ R235, -R235, R235, 1 ;  /* 0x3f800000ebeb7423 */ /* 0x000fe200000101eb */
[----:B------:R-:W-:-:S02]  /*2d70*/  ISETP.GE.AND P3, PT, R115, 0x29, PT ;  /* 0x000000297300780c */ /* 0x000fc40003f66270 */
[----:B------:R-:W-:Y:S01]  /*2d80*/  ISETP.GE.AND P5, PT, R115, 0x39, PT ;  /* 0x000000397300780c */ /* 0x000fe20003fa6270 */
[----:B------:R-:W4:Y:S01]  /*2d90*/  MUFU.TANH R169, R95 ;  /* 0x0000005f00a97308 */ /* 0x000f220000002400 */
[C---:B------:R-:W-:Y:S02]  /*2da0*/  ISETP.GT.OR P4, PT, R124.reuse, 0x28, !P4 ;  /* 0x000000287c00780c */ /* 0x040fe40006784670 */
[C---:B------:R-:W-:Y:S02]  /*2db0*/  ISETP.GT.OR P2, PT, R124.reuse, 0x30, !P2 ;  /* 0x000000307c00780c */ /* 0x040fe40005744670 */
[C---:B------:R-:W-:Y:S02]  /*2dc0*/  ISETP.GT.OR P0, PT, R124.reuse, 0x31, !P0 ;  /* 0x000000317c00780c */ /* 0x040fe40004704670 */
[C---:B------:R-:W-:Y:S01]  /*2dd0*/  ISETP.GT.OR P1, PT, R124.reuse, 0x38, !P1 ;  /* 0x000000387c00780c */ /* 0x040fe20004f24670 */
[----:B------:R-:W4:Y:S01]  /*2de0*/  MUFU.TANH R166, R98 ;  /* 0x0000006200a67308 */ /* 0x000f220000002400 */
[----:B------:R-:W-:-:S02]  /*2df0*/  ISETP.GT.OR P3, PT, R124, 0x29, !P3 ;  /* 0x000000297c00780c */ /* 0x000fc40005f64670 */
[----:B------:R-:W-:Y:S02]  /*2e00*/  ISETP.GT.OR P5, PT, R124, 0x39, !P5 ;  /* 0x000000397c00780c */ /* 0x000fe40006fa4670 */
[----:B-1----:R-:W-:Y:S02]  /*2e10*/  FSEL R134, R199, -INF , !P4 ;  /* 0xff800000c7867808 */ /* 0x002fe40006000000 */
[----:B---3--:R-:W-:Y:S01]  /*2e20*/  FSEL R112, R202, -INF , !P2 ;  /* 0xff800000ca707808 */ /* 0x008fe20005000000 */
[----:B------:R-:W1:Y:S01]  /*2e30*/  MUFU.TANH R165, R99 ;  /* 0x0000006300a57308 */ /* 0x000e620000002400 */
[----:B------:R-:W-:Y:S02]  /*2e40*/  FSEL R113, R203, -INF , !P0 ;  /* 0xff800000cb717808 */ /* 0x000fe40004000000 */
[----:B------:R-:W-:Y:S02]  /*2e50*/  FSEL R105, R168, -INF , !P1 ;  /* 0xff800000a8697808 */ /* 0x000fe40004800000 */
[----:B------:R-:W-:-:S02]  /*2e60*/  ISETP.GE.AND P4, PT, R215, RZ, PT ;  /* 0x000000ffd700720c */ /* 0x000fc40003f86270 */
[C---:B------:R-:W-:Y:S01]  /*2e70*/  ISETP.GE.AND P2, PT, R215.reuse, 0x1, PT ;  /* 0x00000001d700780c */ /* 0x040fe20003f46270 */
[----:B------:R-:W3:Y:S01]  /*2e80*/  MUFU.TANH R164, R100 ;  /* 0x0000006400a47308 */ /* 0x000ee20000002400 */
[C---:B------:R-:W-:Y:S02]  /*2e90*/  ISETP.GE.AND P0, PT, R215.reuse, 0x8, PT ;  /* 0x00000008d700780c */ /* 0x040fe40003f06270 */
[----:B------:R-:W-:Y:S02]  /*2ea0*/  ISETP.GE.AND P1, PT, R215, 0x9, PT ;  /* 0x00000009d700780c */ /* 0x000fe40003f26270 */
[----:B--2---:R-:W-:Y:S01]  /*2eb0*/  FSEL R88, R200, -INF , !P3 ;  /* 0xff800000c8587808 */ /* 0x004fe20005800000 */
[----:B------:R-:W-:Y:S02]  /*2ec0*/  WARPGROUP.DEPBAR.LE gsb0, 0x0 ;  /* 0x00008000000079c5 */ /* 0x000fe40000010000 */
[----:B------:R-:W2:Y:S01]  /*2ed0*/  LDS R218, [R218+0x400] ;  /* 0x00040000dada7984 */ /* 0x000ea20000000800 */
[----:B------:R-:W-:Y:S01]  /*2ee0*/  WARPGROUP.ARRIVE ;  /* 0x00000000000079c5 */ /* 0x000fe20000000000 */
[----:B------:R-:W-:Y:S01]  /*2ef0*/  FSEL R92, R167, -INF , !P5 ;  /* 0xff800000a75c7808 */ /* 0x000fe20006800000 */
[----:B------:R-:W3:Y:S01]  /*2f00*/  MUFU.TANH R163, R101 ;  /* 0x0000006500a37308 */ /* 0x000ee20000002400 */
[----:B------:R-:W-:-:S02]  /*2f10*/  ISETP.GE.AND P3, PT, R215, 0x10, PT ;  /* 0x00000010d700780c */ /* 0x000fc40003f66270 */
[----:B------:R-:W-:Y:S01]  /*2f20*/  ISETP.GE.AND P5, PT, R215, 0x11, PT ;  /* 0x00000011d700780c */ /* 0x000fe20003fa6270 */
[----:B------:R-:W-:Y:S01]  /*2f30*/  HGMMA.64x128x16.F32.BF16 R24, gdesc[UR4], R24, gsb0 ;  /* 0x01e00000041879f0 */ /* 0x000fe20008001818 */
[C---:B------:R-:W-:Y:S01]  /*2f40*/  ISETP.GT.OR P4, PT, R214.reuse, RZ, !P4 ;  /* 0x000000ffd600720c */ /* 0x040fe20006784670 */
[----:B------:R-:W-:Y:S01]  /*2f50*/  ULDC UR4, c[0x0][0x744] ;  /* 0x0001d10000047ab9 */ /* 0x000fe20000000800 */
[C---:B------:R-:W-:Y:S01]  /*2f60*/  ISETP.GT.OR P2, PT, R214.reuse, 0x1, !P2 ;  /* 0x00000001d600780c */ /* 0x040fe20005744670 */
[----:B------:R-:W3:Y:S01]  /*2f70*/  MUFU.TANH R160, R104 ;  /* 0x0000006800a07308 */ /* 0x000ee20000002400 */
[C---:B------:R-:W-:Y:S02]  /*2f80*/  ISETP.GT.OR P0, PT, R214.reuse, 0x8, !P0 ;  /* 0x00000008d600780c */ /* 0x040fe40004704670 */
[C---:B------:R-:W-:Y:S02]  /*2f90*/  ISETP.GT.OR P1, PT, R214.reuse, 0x9, !P1 ;  /* 0x00000009d600780c */ /* 0x040fe40004f24670 */
[----:B------:R-:W-:-:S02]  /*2fa0*/  ISETP.GT.OR P3, PT, R214, 0x10, !P3 ;  /* 0x00000010d600780c */ /* 0x000fc40005f64670 */
[----:B------:R-:W-:Y:S01]  /*2fb0*/  ISETP.GT.OR P5, PT, R214, 0x11, !P5 ;  /* 0x00000011d600780c */ /* 0x000fe20006fa4670 */
[----:B------:R-:W3:Y:S01]  /*2fc0*/  MUFU.TANH R156, R108 ;  /* 0x0000006c009c7308 */ /* 0x000ee20000002400 */
[----:B------:R-:W-:Y:S02]  /*2fd0*/  FSEL R212, R20, -INF , !P4 ;  /* 0xff80000014d47808 */ /* 0x000fe40006000000 */
[C---:B------:R-:W-:Y:S01]  /*2fe0*/  FSEL R213, R21.reuse, -INF , !P2 ;  /* 0xff80000015d57808 */ /* 0x040fe20005000000 */
[----:B------:R-:W-:Y:S01]  /*2ff0*/  FFMA.FTZ R21, -R21, R21, 1 ;  /* 0x3f80000015157423 */ /* 0x000fe20000010115 */
[C---:B------:R-:W-:Y:S01]  /*3000*/  FSEL R219, R23.reuse, -INF , !P0 ;  /* 0xff80000017db7808 */ /* 0x040fe20004000000 */
[----:B------:R-:W-:Y:S01]  /*3010*/  FFMA.FTZ R23, -R23, R23, 1 ;  /* 0x3f80000017177423 */ /* 0x000fe20000010117 */
[----:B------:R-:W-:Y:S01]  /*3020*/  FSEL R224, R232, -INF , !P1 ;  /* 0xff800000e8e07808 */ /* 0x000fe20004800000 */
[----:B------:R-:W3:Y:S01]  /*3030*/  MUFU.TANH R155, R109 ;  /* 0x0000006d009b7308 */ /* 0x000ee20000002400 */
[----:B------:R-:W-:-:S02]  /*3040*/  ISETP.GE.AND P4, PT, R215, 0x18, PT ;  /* 0x00000018d700780c */ /* 0x000fc40003f86270 */
[C---:B------:R-:W-:Y:S02]  /*3050*/  ISETP.GE.AND P2, PT, R215.reuse, 0x19, PT ;  /* 0x00000019d700780c */ /* 0x040fe40003f46270 */
[C---:B------:R-:W-:Y:S02]  /*3060*/  ISETP.GE.AND P0, PT, R215.reuse, 0x20, PT ;  /* 0x00000020d700780c */ /* 0x040fe40003f06270 */
[----:B------:R-:W-:Y:S01]  /*3070*/  ISETP.GE.AND P1, PT, R215, 0x21, PT ;  /* 0x00000021d700780c */ /* 0x000fe20003f26270 */
[----:B------:R4:W-:Y:S01]  /*3080*/  MUFU.TANH R143, R121 ;  /* 0x00000079008f7308 */ /* 0x0009e20000002400 */
[C---:B------:R-:W-:Y:S01]  /*3090*/  FSEL R208, R228.reuse, -INF , !P3 ;  /* 0xff800000e4d07808 */ /* 0x040fe20005800000 */
[----:B------:R-:W-:Y:S01]  /*30a0*/  FFMA.FTZ R228, -R228, R228, 1 ;  /* 0x3f800000e4e47423 */ /* 0x000fe200000101e4 */
[----:B------:R-:W-:Y:S02]  /*30b0*/  FSEL R206, R237, -INF , !P5 ;  /* 0xff800000edce7808 */ /* 0x000fe40006800000 */
[C---:B------:R-:W-:Y:S01]  /*30c0*/  ISETP.GE.AND P3, PT, R215.reuse, 0x28, PT ;  /* 0x00000028d700780c */ /* 0x040fe20003f66270 */
[----:B--2---:R-:W-:Y:S01]  /*30d0*/  SHFL.IDX PT, R223, R218, R9, 0x1f ;  /* 0x00001f09dadf7589 */ /* 0x004fe200000e0000 */
[----:B------:R-:W-:Y:S01]  /*30e0*/  ISETP.GE.AND P5, PT, R215, 0x29, PT ;  /* 0x00000029d700780c */ /* 0x000fe20003fa6270 */
[----:B------:R-:W2:Y:S01]  /*30f0*/  MUFU.TANH R162, R102 ;  /* 0x0000006600a27308 */ /* 0x000ea20000002400 */
[----:B------:R-:W-:-:S02]  /*3100*/  ISETP.GT.OR P4, PT, R214, 0x18, !P4 ;  /* 0x00000018d600780c */ /* 0x000fc40006784670 */
[C---:B------:R-:W-:Y:S02]  /*3110*/  ISETP.GT.OR P2, PT, R214.reuse, 0x19, !P2 ;  /* 0x00000019d600780c */ /* 0x040fe40005744670 */
[C---:B------:R-:W-:Y:S02]  /*3120*/  ISETP.GT.OR P0, PT, R214.reuse, 0x20, !P0 ;  /* 0x00000020d600780c */ /* 0x040fe40004704670 */
[C---:B------:R-:W-:Y:S01]  /*3130*/  ISETP.GT.OR P1, PT, R214.reuse, 0x21, !P1 ;  /* 0x00000021d600780c */ /* 0x040fe20004f24670 */
[----:B------:R1:W-:Y:S01]  /*3140*/  MUFU.TANH R150, R114 ;  /* 0x0000007200967308 */ /* 0x0003e20000002400 */
[C---:B------:R-:W-:Y:S02]  /*3150*/  ISETP.GT.OR P3, PT, R214.reuse, 0x28, !P3 ;  /* 0x00000028d600780c */ /* 0x040fe40005f64670 */
[----:B------:R-:W-:Y:S02]  /*3160*/  ISETP.GT.OR P5, PT, R214, 0x29, !P5 ;  /* 0x00000029d600780c */ /* 0x000fe40006fa4670 */
[----:B------:R-:W-:-:S02]  /*3170*/  FSEL R204, R236, -INF , !P4 ;  /* 0xff800000eccc7808 */ /* 0x000fc40006000000 */
[----:B------:R-:W-:Y:S01]  /*3180*/  FSEL R139, R234, -INF , !P2 ;  /* 0xff800000ea8b7808 */ /* 0x000fe20005000000 */
[----:B------:R-:W2:Y:S01]  /*3190*/  MUFU.TANH R161, R103 ;  /* 0x0000006700a17308 */ /* 0x000ea20000002400 */
[----:B------:R-:W-:Y:S02]  /*31a0*/  FSEL R137, R197, -INF , !P0 ;  /* 0xff800000c5897808 */ /* 0x000fe40004000000 */
[----:B------:R-:W-:Y:S02]  /*31b0*/  FSEL R135, R198, -INF , !P1 ;  /* 0xff800000c6877808 */ /* 0x000fe40004800000 */
[C---:B------:R-:W-:Y:S02]  /*31c0*/  ISETP.GE.AND P4, PT, R215.reuse, 0x30, PT ;  /* 0x00000030d700780c */ /* 0x040fe40003f86270 */
[C---:B------:R-:W-:Y:S01]  /*31d0*/  ISETP.GE.AND P2, PT, R215.reuse, 0x31, PT ;  /* 0x00000031d700780c */ /* 0x040fe20003f46270 */
[----:B------:R-:W2:Y:S01]  /*31e0*/  MUFU.TANH R158, R106 ;  /* 0x0000006a009e7308 */ /* 0x000ea20000002400 */
[----:B------:R-:W-:-:S02]  /*31f0*/  ISETP.GE.AND P0, PT, R215, 0x38, PT ;  /* 0x00000038d700780c */ /* 0x000fc40003f06270 */
[----:B------:R-:W-:Y:S02]  /*3200*/  ISETP.GE.AND P1, PT, R215, 0x39, PT ;  /* 0x00000039d700780c */ /* 0x000fe40003f26270 */
[----:B------:R-:W-:Y:S02]  /*3210*/  FSEL R132, R201, -INF , !P3 ;  /* 0xff800000c9847808 */ /* 0x000fe40005800000 */
[----:B----4-:R-:W-:Y:S01]  /*3220*/  FSEL R121, R171, -INF , !P5 ;  /* 0xff800000ab797808 */ /* 0x010fe20006800000 */
[----:B------:R-:W4:Y:S01]  /*3230*/  MUFU.TANH R157, R107 ;  /* 0x0000006b009d7308 */ /* 0x000f220000002400 */
[C---:B------:R-:W-:Y:S02]  /*3240*/  ISETP.GE.AND P3, PT, R115.reuse, 0x40, PT ;  /* 0x000000407300780c */ /* 0x040fe40003f66270 */
[----:B------:R-:W-:Y:S02]  /*3250*/  ISETP.GE.AND P5, PT, R115, 0x41, PT ;  /* 0x000000417300780c */ /* 0x000fe40003fa6270 */
[----:B------:R-:W-:-:S02]  /*3260*/  ISETP.GT.OR P4, PT, R214, 0x30, !P4 ;  /* 0x00000030d600780c */ /* 0x000fc40006784670 */
[C---:B------:R-:W-:Y:S01]  /*3270*/  ISETP.GT.OR P2, PT, R214.reuse, 0x31, !P2 ;  /* 0x00000031d600780c */ /* 0x040fe20005744670 */
[----:B------:R2:W-:Y:S01]  /*3280*/  MUFU.TANH R152, R111 ;  /* 0x0000006f00987308 */ /* 0x0005e20000002400 */
[C---:B------:R-:W-:Y:S02]  /*3290*/  ISETP.GT.OR P0, PT, R214.reuse, 0x38, !P0 ;  /* 0x00000038d600780c */ /* 0x040fe40004704670 */
[----:B------:R-:W-:Y:S02]  /*32a0*/  ISETP.GT.OR P1, PT, R214, 0x39, !P1 ;  /* 0x00000039d600780c */ /* 0x000fe40004f24670 */
[C---:B------:R-:W-:Y:S02]  /*32b0*/  ISETP.GT.OR P3, PT, R124.reuse, 0x40, !P3 ;  /* 0x000000407c00780c */ /* 0x040fe40005f64670 */
[----:B------:R-:W-:Y:S01]  /*32c0*/  ISETP.GT.OR P5, PT, R124, 0x41, !P5 ;  /* 0x000000417c00780c */ /* 0x000fe20006fa4670 */
[----:B------:R-:W4:Y:S01]  /*32d0*/  MUFU.TANH R154, R110 ;  /* 0x0000006e009a7308 */ /* 0x000f220000002400 */
[----:B-1----:R-:W-:-:S02]  /*32e0*/  FSEL R114, R170, -INF , !P4 ;  /* 0xff800000aa727808 */ /* 0x002fc40006000000 */
[----:B------:R-:W-:Y:S02]  /*32f0*/  FSEL R89, R169, -INF , !P2 ;  /* 0xff800000a9597808 */ /* 0x000fe40005000000 */
[----:B------:R-:W-:Y:S02]  /*3300*/  FSEL R102, R166, -INF , !P0 ;  /* 0xff800000a6667808 */ /* 0x000fe40004000000 */
[----:B------:R-:W-:Y:S01]  /*3310*/  FSEL R91, R165, -INF , !P1 ;  /* 0xff800000a55b7808 */ /* 0x000fe20004800000 */
[----:B------:R-:W1:Y:S01]  /*3320*/  MUFU.TANH R148, R116 ;  /* 0x0000007400947308 */ /* 0x000e620000002400 */
[C---:B------:R-:W-:Y:S02]  /*3330*/  ISETP.GE.AND P4, PT, R115.reuse, 0x48, PT ;  /* 0x000000487300780c */ /* 0x040fe40003f86270 */
[C---:B------:R-:W-:Y:S02]  /*3340*/  ISETP.GE.AND P2, PT, R115.reuse, 0x49, PT ;  /* 0x000000497300780c */ /* 0x040fe40003f46270 */
[----:B------:R-:W-:-:S02]  /*3350*/  ISETP.GE.AND P0, PT, R115, 0x50, PT ;  /* 0x000000507300780c */ /* 0x000fc40003f06270 */
[----:B------:R-:W-:Y:S01]  /*3360*/  ISETP.GE.AND P1, PT, R115, 0x51, PT ;  /* 0x000000517300780c */ /* 0x000fe20003f26270 */
[----:B------:R-:W1:Y:S01]  /*3370*/  MUFU.TANH R147, R117 ;  /* 0x0000007500937308 */ /* 0x000e620000002400 */
[----:B---3--:R-:W-:Y:S02]  /*3380*/  FSEL R109, R164, -INF , !P3 ;  /* 0xff800000a46d7808 */ /* 0x008fe40005800000 */
[----:B--2---:R-:W-:Y:S02]  /*3390*/  FSEL R111, R163, -INF , !P5 ;  /* 0xff800000a36f7808 */ /* 0x004fe40006800000 */
[C---:B------:R-:W-:Y:S02]  /*33a0*/  ISETP.GE.AND P3, PT, R115.reuse, 0x58, PT ;  /* 0x000000587300780c */ /* 0x040fe40003f66270 */
[----:B------:R-:W-:Y:S01]  /*33b0*/  ISETP.GE.AND P5, PT, R115, 0x59, PT ;  /* 0x000000597300780c */ /* 0x000fe20003fa6270 */
[----:B------:R-:W2:Y:S01]  /*33c0*/  MUFU.TANH R144, R120 ;  /* 0x0000007800907308 */ /* 0x000ea20000002400 */
[----:B------:R-:W-:-:S02]  /*33d0*/  ISETP.GT.OR P4, PT, R124, 0x48, !P4 ;  /* 0x000000487c00780c */ /* 0x000fc40006784670 */
[C---:B------:R-:W-:Y:S02]  /*33e0*/  ISETP.GT.OR P2, PT, R124.reuse, 0x49, !P2 ;  /* 0x000000497c00780c */ /* 0x040fe40005744670 */
[C---:B------:R-:W-:Y:S02]  /*33f0*/  ISETP.GT.OR P0, PT, R124.reuse, 0x50, !P0 ;  /* 0x000000507c00780c */ /* 0x040fe40004704670 */
[C---:B------:R-:W-:Y:S01]  /*3400*/  ISETP.GT.OR P1, PT, R124.reuse, 0x51, !P1 ;  /* 0x000000517c00780c */ /* 0x040fe20004f24670 */
[----:B------:R-:W3:Y:S01]  /*3410*/  MUFU.TANH R146, R118 ;  /* 0x0000007600927308 */ /* 0x000ee20000002400 */
[C---:B------:R-:W-:Y:S02]  /*3420*/  ISETP.GT.OR P3, PT, R124.reuse, 0x58, !P3 ;  /* 0x000000587c00780c */ /* 0x040fe40005f64670 */
[----:B------:R-:W-:Y:S02]  /*3430*/  ISETP.GT.OR P5, PT, R124, 0x59, !P5 ;  /* 0x000000597c00780c */ /* 0x000fe40006fa4670 */
[----:B------:R-:W-:-:S02]  /*3440*/  FSEL R95, R160, -INF , !P4 ;  /* 0xff800000a05f7808 */ /* 0x000fc40006000000 */
[----:B------:R-:W-:Y:S01]  /*3450*/  FSEL R100, R159, -INF , !P2 ;  /* 0xff8000009f647808 */ /* 0x000fe20005000000 */
[----:B------:R-:W3:Y:S01]  /*3460*/  MUFU.TANH R145, R119 ;  /* 0x0000007700917308 */ /* 0x000ee20000002400 */
[----:B------:R-:W-:Y:S02]  /*3470*/  FSEL R97, R156, -INF , !P0 ;  /* 0xff8000009c617808 */ /* 0x000fe40004000000 */
[----:B------:R-:W-:Y:S02]  /*3480*/  FSEL R98, R155, -INF , !P1 ;  /* 0xff8000009b627808 */ /* 0x000fe40004800000 */
[C---:B------:R-:W-:Y:S02]  /*3490*/  ISETP.GE.AND P4, PT, R215.reuse, 0x40, PT ;  /* 0x00000040d700780c */ /* 0x040fe40003f86270 */
[C---:B------:R-:W-:Y:S01]  /*34a0*/  ISETP.GE.AND P2, PT, R215.reuse, 0x41, PT ;  /* 0x00000041d700780c */ /* 0x040fe20003f46270 */
[----:B------:R-:W3:Y:S01]  /*34b0*/  MUFU.TANH R142, R122 ;  /* 0x0000007a008e7308 */ /* 0x000ee20000002400 */
[----:B------:R-:W-:Y:S01]  /*34c0*/  ISETP.GE.AND P0, PT, R215, 0x48, PT ;  /* 0x00000048d700780c */ /* 0x000fe20003f06270 */
[----:B------:R-:W-:-:S02]  /*34d0*/  WARPGROUP.DEPBAR.LE gsb0, 0x0 ;  /* 0x00008000000079c5 */ /* 0x000fc40000010000 */
[----:B------:R-:W-:Y:S01]  /*34e0*/  WARPGROUP.ARRIVE ;  /* 0x00000000000079c5 */ /* 0x000fe20000000000 */
[----:B------:R-:W-:Y:S02]  /*34f0*/  ISETP.GE.AND P1, PT, R215, 0x49, PT ;  /* 0x00000049d700780c */ /* 0x000fe40003f26270 */
[----:B------:R-:W-:Y:S01]  /*3500*/  FSEL R108, R153, -INF , !P3 ;  /* 0xff800000996c7808 */ /* 0x000fe20005800000 */
[----:B------:R-:W3:Y:S01]  /*3510*/  MUFU.TANH R141, R123 ;  /* 0x0000007b008d7308 */ /* 0x000ee20000002400 */
[----:B------:R-:W-:Y:S01]  /*3520*/  FSEL R103, R151, -INF , !P5 ;  /* 0xff80000097677808 */ /* 0x000fe20006800000 */
[----:B------:R-:W-:Y:S01]  /*3530*/  HGMMA.64x128x16.F32.BF16 R24, gdesc[UR8], R24, gsb0 ;  /* 0x01e00000081879f0 */ /* 0x000fe20008001818 */
[C---:B------:R-:W-:Y:S02]  /*3540*/  ISETP.GE.AND P3, PT, R215.reuse, 0x50, PT ;  /* 0x00000050d700780c */ /* 0x040fe40003f66270 */
[----:B------:R-:W-:Y:S02]  /*3550*/  ISETP.GE.AND P5, PT, R215, 0x51, PT ;  /* 0x00000051d700780c */ /* 0x000fe40003fa6270 */
[C---:B------:R-:W-:Y:S01]  /*3560*/  ISETP.GT.OR P4, PT, R214.reuse, 0x40, !P4 ;  /* 0x00000040d600780c */ /* 0x040fe20006784670 */
[----:B------:R-:W3:Y:S01]  /*3570*/  MUFU.TANH R5, R126 ;  /* 0x0000007e00057308 */ /* 0x000ee20000002400 */
[----:B------:R-:W-:-:S02]  /*3580*/  ISETP.GT.OR P2, PT, R214, 0x41, !P2 ;  /* 0x00000041d600780c */ /* 0x000fc40005744670 */
[C---:B------:R-:W-:Y:S02]  /*3590*/  ISETP.GT.OR P0, PT, R214.reuse, 0x48, !P0 ;  /* 0x00000048d600780c */ /* 0x040fe40004704670 */
[C---:B------:R-:W-:Y:S02]  /*35a0*/  ISETP.GT.OR P1, PT, R214.reuse, 0x49, !P1 ;  /* 0x00000049d600780c */ /* 0x040fe40004f24670 */
[C---:B------:R-:W-:Y:S01]  /*35b0*/  ISETP.GT.OR P3, PT, R214.reuse, 0x50, !P3 ;  /* 0x00000050d600780c */ /* 0x040fe20005f64670 */
[----:B------:R1:W-:Y:S01]  /*35c0*/  MUFU.TANH R6, R125 ;  /* 0x0000007d00067308 */ /* 0x0003e20000002400 */
[----:B------:R-:W-:Y:S02]  /*35d0*/  ISETP.GT.OR P5, PT, R214, 0x51, !P5 ;  /* 0x00000051d600780c */ /* 0x000fe40006fa4670 */
[----:B------:R-:W-:Y:S02]  /*35e0*/  FSEL R101, R162, -INF , !P4 ;  /* 0xff800000a2657808 */ /* 0x000fe40006000000 */
[----:B------:R-:W-:-:S02]  /*35f0*/  FSEL R93, R161, -INF , !P2 ;  /* 0xff800000a15d7808 */ /* 0x000fc40005000000 */
[----:B------:R-:W-:Y:S01]  /*3600*/  FSEL R104, R158, -INF , !P0 ;  /* 0xff8000009e687808 */ /* 0x000fe20004000000 */
[----:B------:R2:W-:Y:S01]  /*3610*/  MUFU.TANH R4, R127 ;  /* 0x0000007f00047308 */ /* 0x0005e20000002400 */
[----:B----4-:R-:W-:Y:S01]  /*3620*/  FSEL R99, R157, -INF , !P1 ;  /* 0xff8000009d637808 */ /* 0x010fe20004800000 */
[----:B-1----:R-:W-:Y:S01]  /*3630*/  FMUL.FTZ R125, R128, UR13 ;  /* 0x0000000d807d7c20 */ /* 0x002fe20008410000 */
[C---:B------:R-:W-:Y:S02]  /*3640*/  ISETP.GE.AND P4, PT, R215.reuse, 0x58, PT ;  /* 0x00000058d700780c */ /* 0x040fe40003f86270 */
[----:B------:R-:W-:Y:S02]  /*3650*/  ISETP.GE.AND P2, PT, R215, 0x59, PT ;  /* 0x00000059d700780c */ /* 0x000fe40003f46270 */
[C---:B------:R-:W-:Y:S01]  /*3660*/  ISETP.GE.AND P0, PT, R115.reuse, 0x60, PT ;  /* 0x000000607300780c */ /* 0x040fe20003f06270 */
[----:B------:R1:W-:Y:S01]  /*3670*/  MUFU.TANH R2, R125 ;  /* 0x0000007d00027308 */ /* 0x0003e20000002400 */
[----:B------:R-:W-:Y:S01]  /*3680*/  ISETP.GE.AND P1, PT, R115, 0x61, PT ;  /* 0x000000617300780c */ /* 0x000fe20003f26270 */
[----:B--2---:R-:W-:Y:S01]  /*3690*/  FMUL.FTZ R127, R130, UR13 ;  /* 0x0000000d827f7c20 */ /* 0x004fe20008410000 */
[----:B------:R-:W-:-:S02]  /*36a0*/  FSEL R96, R154, -INF , !P3 ;  /* 0xff8000009a607808 */ /* 0x000fc40005800000 */
[----:B------:R-:W-:Y:S02]  /*36b0*/  FSEL R107, R152, -INF , !P5 ;  /* 0xff800000986b7808 */ /* 0x000fe40006800000 */
[C---:B------:R-:W-:Y:S01]  /*36c0*/  ISETP.GE.AND P3, PT, R115.reuse, 0x68, PT ;  /* 0x000000687300780c */ /* 0x040fe20003f66270 */
[----:B------:R-:W-:Y:S01]  /*36d0*/  MUFU.TANH R127, R127 ;  /* 0x0000007f007f7308 */ /* 0x000fe20000002400 */
[----:B------:R-:W-:Y:S01]  /*36e0*/  ISETP.GE.AND P5, PT, R115, 0x69, PT ;  /* 0x000000697300780c */ /* 0x000fe20003fa6270 */
[----:B-1----:R-:W-:Y:S01]  /*36f0*/  VIADD R125, R9, 0xc ;  /* 0x0000000c097d7836 */ /* 0x002fe20000000000 */
[C---:B------:R-:W-:Y:S02]  /*3700*/  ISETP.GT.OR P4, PT, R214.reuse, 0x58, !P4 ;  /* 0x00000058d600780c */ /* 0x040fe40006784670 */
[----:B------:R-:W-:Y:S02]  /*3710*/  ISETP.GT.OR P2, PT, R214, 0x59, !P2 ;  /* 0x00000059d600780c */ /* 0x000fe40005744670 */
[C---:B------:R-:W-:Y:S01]  /*3720*/  ISETP.GT.OR P0, PT, R124.reuse, 0x60, !P0 ;  /* 0x000000607c00780c */ /* 0x040fe20004704670 */
[----:B------:R-:W1:Y:S01]  /*3730*/  SHFL.IDX PT, R233, R17, R125, 0x1f ;  /* 0x00001f7d11e97589 */ /* 0x000e6200000e0000 */
[C---:B------:R-:W-:Y:S01]  /*3740*/  ISETP.GT.OR P1, PT, R124.reuse, 0x61, !P1 ;  /* 0x000000617c00780c */ /* 0x040fe20004f24670 */
[----:B------:R-:W-:Y:S01]  /*3750*/  MUFU.TANH R227, R227 ;  /* 0x000000e300e37308 */ /* 0x000fe20000002400 */
[----:B------:R-:W-:-:S02]  /*3760*/  ISETP.GT.OR P3, PT, R124, 0x68, !P3 ;  /* 0x000000687c00780c */ /* 0x000fc40005f64670 */
[----:B------:R-:W-:Y:S02]  /*3770*/  ISETP.GT.OR P5, PT, R124, 0x69, !P5 ;  /* 0x000000697c00780c */ /* 0x000fe40006fa4670 */
[----:B------:R-:W-:Y:S02]  /*3780*/  FSEL R90, R150, -INF , !P4 ;  /* 0xff800000965a7808 */ /* 0x000fe40006000000 */
[----:B------:R-:W-:Y:S01]  /*3790*/  FSEL R110, R149, -INF , !P2 ;  /* 0xff800000956e7808 */ /* 0x000fe20005000000 */
[----:B------:R-:W-:Y:S01]  /*37a0*/  MUFU.TANH R131, R131 ;  /* 0x0000008300837308 */ /* 0x000fe20000002400 */
[----:B------:R-:W-:Y:S02]  /*37b0*/  FSEL R106, R148, -INF , !P0 ;  /* 0xff800000946a7808 */ /* 0x000fe40004000000 */
[----:B------:R-:W-:Y:S02]  /*37c0*/  FSEL R94, R147, -INF , !P1 ;  /* 0xff800000935e7808 */ /* 0x000fe40004800000 */
[----:B------:R-:W-:-:S02]  /*37d0*/  ISETP.GE.AND P4, PT, R115, 0x70, PT ;  /* 0x000000707300780c */ /* 0x000fc40003f86270 */
[C---:B------:R-:W-:Y:S02]  /*37e0*/  ISETP.GE.AND P2, PT, R115.reuse, 0x71, PT ;  /* 0x000000717300780c */ /* 0x040fe40003f46270 */
[C---:B------:R-:W-:Y:S02]  /*37f0*/  ISETP.GE.AND P0, PT, R115.reuse, 0x78, PT ;  /* 0x000000787300780c */ /* 0x040fe40003f06270 */
[----:B------:R-:W-:Y:S02]  /*3800*/  ISETP.GE.AND P1, PT, R115, 0x79, PT ;  /* 0x000000797300780c */ /* 0x000fe40003f26270 */
[----:B------:R-:W-:Y:S01]  /*3810*/  FSEL R116, R144, -INF , !P3 ;  /* 0xff80000090747808 */ /* 0x000fe20005800000 */
[----:B-1----:R-:W-:Y:S01]  /*3820*/  FFMA.FTZ R224, R224, UR4, -R233 ;  /* 0x00000004e0e07c23 */ /* 0x002fe200080108e9 */
[----:B------:R-:W-:Y:S02]  /*3830*/  FSEL R115, R143, -INF , !P5 ;  /* 0xff8000008f737808 */ /* 0x000fe40006800000 */
[----:B------:R-:W-:-:S02]  /*3840*/  ISETP.GE.AND P3, PT, R215, 0x60, PT ;  /* 0x00000060d700780c */ /* 0x000fc40003f66270 */
[----:B------:R-:W-:Y:S02]  /*3850*/  ISETP.GE.AND P5, PT, R215, 0x61, PT ;  /* 0x00000061d700780c */ /* 0x000fe40003fa6270 */
[----:B------:R-:W-:Y:S02]  /*3860*/  ISETP.GT.OR P4, PT, R124, 0x70, !P4 ;  /* 0x000000707c00780c */ /* 0x000fe40006784670 */
[C---:B------:R-:W-:Y:S02]  /*3870*/  ISETP.GT.OR P3, PT, R214.reuse, 0x60, !P3 ;  /* 0x00000060d600780c */ /* 0x040fe40005f64670 */
[----:B------:R-:W-:Y:S02]  /*3880*/  ISETP.GT.OR P5, PT, R214, 0x61, !P5 ;  /* 0x00000061d600780c */ /* 0x000fe40006fa4670 */
[----:B------:R-:W-:Y:S02]  /*3890*/  FSEL R118, R140, -INF , !P4 ;  /* 0xff8000008c767808 */ /* 0x000fe40006000000 */
[----:B---3--:R-:W-:-:S02]  /*38a0*/  FSEL R119, R146, -INF , !P3 ;  /* 0xff80000092777808 */ /* 0x008fc40005800000 */
[----:B------:R-:W-:Y:S02]  /*38b0*/  FSEL R122, R145, -INF , !P5 ;  /* 0xff800000917a7808 */ /* 0x000fe40006800000 */
[C---:B------:R-:W-:Y:S02]  /*38c0*/  ISETP.GE.AND P4, PT, R215.reuse, 0x68, PT ;  /* 0x00000068d700780c */ /* 0x040fe40003f86270 */
[C---:B------:R-:W-:Y:S02]  /*38d0*/  ISETP.GE.AND P3, PT, R215.reuse, 0x69, PT ;  /* 0x00000069d700780c */ /* 0x040fe40003f66270 */
[----:B------:R-:W-:Y:S02]  /*38e0*/  ISETP.GE.AND P5, PT, R215, 0x70, PT ;  /* 0x00000070d700780c */ /* 0x000fe40003fa6270 */
[C---:B------:R-:W-:Y:S02]  /*38f0*/  ISETP.GT.OR P2, PT, R124.reuse, 0x71, !P2 ;  /* 0x000000717c00780c */ /* 0x040fe40005744670 */
[----:B------:R-:W-:-:S02]  /*3900*/  ISETP.GT.OR P0, PT, R124, 0x78, !P0 ;  /* 0x000000787c00780c */ /* 0x000fc40004704670 */
[----:B------:R-:W-:Y:S01]  /*3910*/  ISETP.GT.OR P1, PT, R124, 0x79, !P1 ;  /* 0x000000797c00780c */ /* 0x000fe20004f24670 */
[C---:B------:R-:W-:Y:S01]  /*3920*/  VIADD R124, R9.reuse, 0x4 ;  /* 0x00000004097c7836 */ /* 0x040fe20000000000 */
[C---:B------:R-:W-:Y:S02]  /*3930*/  ISETP.GT.OR P4, PT, R214.reuse, 0x68, !P4 ;  /* 0x00000068d600780c */ /* 0x040fe40006784670 */
[C---:B------:R-:W-:Y:S02]  /*3940*/  ISETP.GT.OR P3, PT, R214.reuse, 0x69, !P3 ;  /* 0x00000069d600780c */ /* 0x040fe40005f64670 */
[----:B------:R-:W-:Y:S01]  /*3950*/  ISETP.GT.OR P5, PT, R214, 0x70, !P5 ;  /* 0x00000070d600780c */ /* 0x000fe20006fa4670 */
[----:B------:R-:W1:Y:S01]  /*3960*/  SHFL.IDX PT, R128, R218, R124, 0x1f ;  /* 0x00001f7cda807589 */ /* 0x000e6200000e0000 */
[----:B------:R-:W-:Y:S02]  /*3970*/  IADD3 R126, R9, 0x8, RZ ;  /* 0x00000008097e7810 */ /* 0x000fe40007ffe0ff */
[----:B------:R-:W-:Y:S01]  /*3980*/  FSEL R117, R142, -INF , !P4 ;  /* 0xff8000008e757808 */ /* 0x000fe20006000000 */
[----:B------:R-:W-:Y:S01]  /*3990*/  SHFL.IDX PT, R217, R17, R124, 0x1f ;  /* 0x00001f7c11d97589 */ /* 0x000fe200000e0000 */
[----:B------:R-:W-:-:S02]  /*39a0*/  FSEL R123, R141, -INF , !P3 ;  /* 0xff8000008d7b7808 */ /* 0x000fc40005800000 */
[----:B------:R-:W-:Y:S01]  /*39b0*/  FSEL R120, R5, -INF , !P5 ;  /* 0xff80000005787808 */ /* 0x000fe20006800000 */
[----:B------:R-:W2:Y:S01]  /*39c0*/  SHFL.IDX PT, R216, R218, R126, 0x1f ;  /* 0x00001f7edad87589 */ /* 0x000ea200000e0000 */
[C---:B------:R-:W-:Y:S02]  /*39d0*/  ISETP.GE.AND P4, PT, R215.reuse, 0x71, PT ;  /* 0x00000071d700780c */ /* 0x040fe40003f86270 */
[C---:B------:R-:W-:Y:S02]  /*39e0*/  ISETP.GE.AND P3, PT, R215.reuse, 0x78, PT ;  /* 0x00000078d700780c */ /* 0x040fe40003f66270 */
[----:B------:R-:W-:Y:S02]  /*39f0*/  ISETP.GE.AND P5, PT, R215, 0x79, PT ;  /* 0x00000079d700780c */ /* 0x000fe40003fa6270 */
[----:B------:R-:W3:Y:S01]  /*3a00*/  SHFL.IDX PT, R215, R17, R9, 0x1f ;  /* 0x00001f0911d77589 */ /* 0x000ee200000e0000 */
[C---:B------:R-:W-:Y:S02]  /*3a10*/  ISETP.GT.OR P4, PT, R214.reuse, 0x71, !P4 ;  /* 0x00000071d600780c */ /* 0x040fe40006784670 */
[----:B------:R-:W-:-:S02]  /*3a20*/  ISETP.GT.OR P3, PT, R214, 0x78, !P3 ;  /* 0x00000078d600780c */ /* 0x000fc40005f64670 */
[----:B------:R-:W-:Y:S02]  /*3a30*/  ISETP.GT.OR P5, PT, R214, 0x79, !P5 ;  /* 0x00000079d600780c */ /* 0x000fe40006fa4670 */
[----:B------:R-:W4:Y:S01]  /*3a40*/  SHFL.IDX PT, R214, R218, R125, 0x1f ;  /* 0x00001f7ddad67589 */ /* 0x000f2200000e0000 */
[----:B------:R-:W-:Y:S02]  /*3a50*/  WARPGROUP.DEPBAR.LE gsb0, 0x0 ;  /* 0x00008000000079c5 */ /* 0x000fe40000010000 */
[----:B-1----:R-:W-:Y:S01]  /*3a60*/  FADD.FTZ R221, R25, -R128 ;  /* 0x8000008019dd7221 */ /* 0x002fe20000010000 */
[--C-:B------:R-:W-:Y:S01]  /*3a70*/  FADD.FTZ R226, R24, -R223.reuse ;  /* 0x800000df18e27221 */ /* 0x100fe20000010000 */
[--C-:B--2---:R-:W-:Y:S01]  /*3a80*/  FADD.FTZ R129, R28, -R216.reuse ;  /* 0x800000d81c817221 */ /* 0x104fe20000010000 */
[----:B------:R-:W-:Y:S01]  /*3a90*/  FADD.FTZ R130, R30, -R216 ;  /* 0x800000d81e827221 */ /* 0x000fe20000010000 */
[----:B------:R-:W-:Y:S01]  /*3aa0*/  FADD.FTZ R223, R26, -R223 ;  /* 0x800000df1adf7221 */ /* 0x000fe20000010000 */
[--C-:B------:R-:W-:Y:S01]  /*3ab0*/  FFMA.FTZ R211, R211, UR4, -R217.reuse ;  /* 0x00000004d3d37c23 */ /* 0x100fe200080108d9 */
[----:B------:R-:W-:Y:S01]  /*3ac0*/  FFMA.FTZ R26, R213, UR4, -R217 ;  /* 0x00000004d51a7c23 */ /* 0x000fe200080108d9 */
[----:B------:R-:W-:Y:S01]  /*3ad0*/  FADD.FTZ R128, R27, -R128 ;  /* 0x800000801b807221 */ /* 0x000fe20000010000 */
[C---:B------:R-:W-:Y:S01]  /*3ae0*/  IADD3 R217, R9.reuse, 0x14, RZ ;  /* 0x0000001409d97810 */ /* 0x040fe20007ffe0ff */
[--C-:B---3--:R-:W-:Y:S01]  /*3af0*/  FFMA.FTZ R216, R210, UR4, -R215.reuse ;  /* 0x00000004d2d87c23 */ /* 0x108fe200080108d7 */
[----:B------:R-:W-:Y:S01]  /*3b00*/  FFMA.FTZ R25, R212, UR4, -R215 ;  /* 0x00000004d4197c23 */ /* 0x000fe200080108d7 */
[C---:B------:R-:W-:Y:S01]  /*3b10*/  VIADD R215, R9.reuse, 0x10 ;  /* 0x0000001009d77836 */ /* 0x040fe20000000000 */
[----:B------:R-:W1:Y:S01]  /*3b20*/  SHFL.IDX PT, R28, R17, R126, 0x1f ;  /* 0x00001f7e111c7589 */ /* 0x000e6200000e0000 */
[C---:B------:R-:W-:Y:S01]  /*3b30*/  VIADD R213, R9.reuse, 0x1c ;  /* 0x0000001c09d57836 */ /* 0x040fe20000000000 */
[----:B------:R-:W2:Y:S01]  /*3b40*/  MUFU.EX2 R211, R211 ;  /* 0x000000d300d37308 */ /* 0x000ea20000000800 */
[----:B------:R-:W-:Y:S01]  /*3b50*/  VIADD R212, R9, 0x18 ;  /* 0x0000001809d47836 */ /* 0x000fe20000000000 */
[----:B------:R-:W3:Y:S01]  /*3b60*/  SHFL.IDX PT, R27, R218, R215, 0x1f ;  /* 0x00001fd7da1b7589 */ /* 0x000ee200000e0000 */
[--C-:B----4-:R-:W-:Y:S01]  /*3b70*/  FADD.FTZ R210, R29, -R214.reuse ;  /* 0x800000d61dd27221 */ /* 0x110fe20000010000 */
[----:B------:R-:W-:-:S02]  /*3b80*/  FADD.FTZ R214, R31, -R214 ;  /* 0x800000d61fd67221 */ /* 0x000fc40000010000 */
[----:B------:R-:W4:Y:S02]  /*3b90*/  SHFL.IDX PT, R222, R218, R217, 0x1f ;  /* 0x00001fd9dade7589 */ /* 0x000f2400000e0000 */
[----:B------:R-:W3:Y:S02]  /*3ba0*/  MUFU.EX2 R26, R26 ;  /* 0x0000001a001a7308 */ /* 0x000ee40000000800 */
[----:B------:R-:W4:Y:S04]  /*3bb0*/  SHFL.IDX PT, R29, R218, R213, 0x1f ;  /* 0x00001fd5da1d7589 */ /* 0x000f2800000e0000 */
[----:B------:R3:W4:Y:S02]  /*3bc0*/  SHFL.IDX PT, R30, R218, R212, 0x1f ;  /* 0x00001fd4da1e7589 */ /* 0x00072400000e0000 */
[----:B------:R-:W4:Y:S01]  /*3bd0*/  MUFU.EX2 R25, R25 ;  /* 0x0000001900197308 */ /* 0x000f220000000800 */
[----:B--2---:R-:W-:Y:S01]  /*3be0*/  FMUL.FTZ R221, R211, R221 ;  /* 0x000000ddd3dd7220 */ /* 0x004fe20000410000 */
[----:B------:R-:W2:Y:S01]  /*3bf0*/  SHFL.IDX PT, R31, R17, R215, 0x1f ;  /* 0x00001fd7111f7589 */ /* 0x000ea200000e0000 */
[--C-:B-1----:R-:W-:Y:S01]  /*3c00*/  FFMA.FTZ R24, R220, UR4, -R28.reuse ;  /* 0x00000004dc187c23 */ /* 0x102fe2000801081c */
[----:B------:R-:W-:Y:S01]  /*3c10*/  FFMA.FTZ R28, R219, UR4, -R28 ;  /* 0x00000004db1c7c23 */ /* 0x000fe2000801081c */
[----:B------:R-:W-:Y:S01]  /*3c20*/  FFMA.FTZ R234, -R234, R234, 1 ;  /* 0x3f800000eaea7423 */ /* 0x000fe200000101ea */
[----:B---3--:R-:W-:Y:S01]  /*3c30*/  FMUL.FTZ R128, R26, R128 ;  /* 0x000000801a807220 */ /* 0x008fe20000410000 */
[--C-:B------:R-:W-:Y:S01]  /*3c40*/  FADD.FTZ R218, R32, -R27.reuse ;  /* 0x8000001b20da7221 */ /* 0x100fe20000010000 */
[----:B------:R-:W-:Y:S01]  /*3c50*/  FADD.FTZ R219, R34, -R27 ;  /* 0x8000001b22db7221 */ /* 0x000fe20000010000 */
[----:B------:R-:W1:Y:S01]  /*3c60*/  SHFL.IDX PT, R32, R17, R217, 0x1f ;  /* 0x00001fd911207589 */ /* 0x000e6200000e0000 */
[----:B------:R-:W3:Y:S01]  /*3c70*/  MUFU.EX2 R24, R24 ;  /* 0x0000001800187308 */ /* 0x000ee20000000800 */
[--C-:B----4-:R-:W-:Y:S01]  /*3c80*/  FADD.FTZ R220, R33, -R222.reuse ;  /* 0x800000de21dc7221 */ /* 0x110fe20000010000 */
[----:B------:R-:W-:Y:S01]  /*3c90*/  FADD.FTZ R222, R35, -R222 ;  /* 0x800000de23de7221 */ /* 0x000fe20000010000 */
[----:B------:R-:W4:Y:S01]  /*3ca0*/  SHFL.IDX PT, R33, R17, R212, 0x1f ;  /* 0x00001fd411217589 */ /* 0x000f2200000e0000 */
[----:B------:R-:W-:Y:S01]  /*3cb0*/  FMUL.FTZ R223, R25, R223 ;  /* 0x000000df19df7220 */ /* 0x000fe20000410000 */
[--C-:B------:R-:W-:Y:S01]  /*3cc0*/  FADD.FTZ R37, R37, -R29.reuse ;  /* 0x8000001d25257221 */ /* 0x100fe20000010000 */
[----:B------:R-:W-:Y:S01]  /*3cd0*/  FADD.FTZ R39, R39, -R29 ;  /* 0x8000001d27277221 */ /* 0x000fe20000010000 */
[----:B------:R-:W4:Y:S01]  /*3ce0*/  SHFL.IDX PT, R34, R17, R213, 0x1f ;  /* 0x00001fd511227589 */ /* 0x000f2200000e0000 */
[----:B------:R3:W-:Y:S01]  /*3cf0*/  MUFU.EX2 R27, R28 ;  /* 0x0000001c001b7308 */ /* 0x0007e20000000800 */
[--C-:B------:R-:W-:Y:S01]  /*3d00*/  FADD.FTZ R36, R36, -R30.reuse ;  /* 0x8000001e24247221 */ /* 0x100fe20000010000 */
[----:B------:R-:W-:Y:S01]  /*3d10*/  FADD.FTZ R38, R38, -R30 ;  /* 0x8000001e26267221 */ /* 0x000fe20000010000 */
[----:B------:R-:W-:Y:S01]  /*3d20*/  SHFL.IDX PT, R35, R15, R9, 0x1f ;  /* 0x00001f090f237589 */ /* 0x000fe200000e0000 */
[--C-:B--2---:R-:W-:Y:S01]  /*3d30*/  FFMA.FTZ R29, R209, UR4, -R31.reuse ;  /* 0x00000004d11d7c23 */ /* 0x104fe2000801081f */
[----:B------:R-:W-:Y:S01]  /*3d40*/  FFMA.FTZ R31, R208, UR4, -R31 ;  /* 0x00000004d01f7c23 */ /* 0x000fe2000801081f */
[----:B------:R-:W-:Y:S01]  /*3d50*/  FFMA.FTZ R208, -R18, R18, 1 ;  /* 0x3f80000012d07423 */ /* 0x000fe20000010112 */
[----:B------:R-:W2:Y:S01]  /*3d60*/  SHFL.IDX PT, R209, R15, R126, 0x1f ;  /* 0x00001f7e0fd17589 */ /* 0x000ea200000e0000 */
[----:B------:R-:W2:Y:S01]  /*3d70*/  MUFU.EX2 R30, R224 ;  /* 0x000000e0001e7308 */ /* 0x000ea20000000800 */
[----:B---3--:R-:W-:Y:S01]  /*3d80*/  FFMA.FTZ R28, R225, UR4, -R233 ;  /* 0x00000004e11c7c23 */ /* 0x008fe200080108e9 */
[----:B------:R-:W-:Y:S01]  /*3d90*/  FMUL.FTZ R129, R24, R129 ;  /* 0x0000008118817220 */ /* 0x000fe20000410000 */
[--C-:B-1----:R-:W-:Y:S01]  /*3da0*/  FFMA.FTZ R207, R207, UR4, -R32.reuse ;  /* 0x00000004cfcf7c23 */ /* 0x102fe20008010820 */
[----:B------:R-:W-:-:S04]  /*3db0*/  FFMA.FTZ R32, R206, UR4, -R32 ;  /* 0x00000004ce207c23 */ /* 0x000fc80008010820 */
[----:B------:R1:W-:Y:S01]  /*3dc0*/  MUFU.EX2 R18, R31 ;  /* 0x0000001f00127308 */ /* 0x0003e20000000800 */
[----:B------:R-:W-:Y:S01]  /*3dd0*/  FFMA.FTZ R206, -R20, R20, 1 ;  /* 0x3f80000014ce7423 */ /* 0x000fe20000010114 */
[----:B----4-:R-:W-:-:S03]  /*3de0*/  FFMA.FTZ R204, R204, UR4, -R33 ;  /* 0x00000004cccc7c23 */ /* 0x010fc60008010821 */
[----:B------:R-:W-:Y:S01]  /*3df0*/  FMUL.FTZ R206, R206, R223 ;  /* 0x000000dfcece7220 */ /* 0x000fe20000410000 */
[----:B------:R-:W-:Y:S02]  /*3e00*/  FFMA.FTZ R223, -R194, R194, 1 ;  /* 0x3f800000c2df7423 */ /* 0x000fe400000101c2 */
[----:B------:R3:W4:Y:S01]  /*3e10*/  MUFU.EX2 R20, R32 ;  /* 0x0000002000147308 */ /* 0x0007220000000800 */
[----:B-1----:R-:W-:Y:S01]  /*3e20*/  FFMA.FTZ R31, R205, UR4, -R33 ;  /* 0x00000004cd1f7c23 */ /* 0x002fe20008010821 */
[----:B------:R-:W-:Y:S01]  /*3e30*/  FFMA.FTZ R33, R139, UR4, -R34 ;  /* 0x000000048b217c23 */ /* 0x000fe20008010822 */
[----:B--2---:R-:W-:Y:S01]  /*3e40*/  FMUL.FTZ R214, R30, R214 ;  /* 0x000000d61ed67220 */ /* 0x004fe20000410000 */
[----:B------:R-:W1:Y:S01]  /*3e50*/  SHFL.IDX PT, R139, R15, R124, 0x1f ;  /* 0x00001f7c0f8b7589 */ /* 0x000e6200000e0000 */
[----:B------:R-:W-:-:S03]  /*3e60*/  FFMA.FTZ R205, R134, UR4, -R209 ;  /* 0x0000000486cd7c23 */ /* 0x000fc600080108d1 */
[----:B------:R2:W1:Y:S01]  /*3e70*/  MUFU.EX2 R17, R207 ;  /* 0x000000cf00117308 */ /* 0x0004620000000800 */
[----:B---3--:R-:W-:Y:S01]  /*3e80*/  FFMA.FTZ R32, -R19, R19, 1 ;  /* 0x3f80000013207423 */ /* 0x008fe20000010113 */
[----:B------:R-:W-:Y:S01]  /*3e90*/  FFMA.FTZ R134, R132, UR4, -R209 ;  /* 0x0000000484867c23 */ /* 0x000fe200080108d1 */
[----:B------:R-:W3:Y:S04]  /*3ea0*/  LDL.LU R194, [R1+0x140] ;  /* 0x0001400001c27983 */ /* 0x000ee80000300800 */
[----:B------:R-:W1:Y:S01]  /*3eb0*/  SHFL.IDX PT, R209, R10, R126, 0x1f ;  /* 0x00001f7e0ad17589 */ /* 0x000e6200000e0000 */
[----:B------:R1:W-:Y:S01]  /*3ec0*/  MUFU.EX2 R19, R204 ;  /* 0x000000cc00137308 */ /* 0x0003e20000000800 */
[----:B----4-:R-:W-:Y:S02]  /*3ed0*/  FMUL.FTZ R222, R20, R222 ;  /* 0x000000de14de7220 */ /* 0x010fe40000410000 */
[----:B--2---:R-:W2:Y:S05]  /*3ee0*/  SHFL.IDX PT, R207, R15, R125, 0x1f ;  /* 0x00001f7d0fcf7589 */ /* 0x004eaa00000e0000 */
[----:B------:R-:W-:Y:S01]  /*3ef0*/  MUFU.EX2 R33, R33 ;  /* 0x0000002100217308 */ /* 0x000fe20000000800 */
[----:B-1----:R-:W-:Y:S01]  /*3f00*/  FMUL.FTZ R204, R32, R221 ;  /* 0x000000dd20cc7220 */ /* 0x002fe20000410000 */
[----:B------:R-:W-:Y:S01]  /*3f10*/  FFMA.FTZ R32, R138, UR4, -R34 ;  /* 0x000000048a207c23 */ /* 0x000fe20008010822 */
[--C-:B------:R-:W-:Y:S01]  /*3f20*/  FFMA.FTZ R34, R136, UR4, -R35.reuse ;  /* 0x0000000488227c23 */ /* 0x100fe20008010823 */
[----:B------:R-:W-:Y:S01]  /*3f30*/  FFMA.FTZ R35, R137, UR4, -R35 ;  /* 0x0000000489237c23 */ /* 0x000fe20008010823 */
[----:B------:R-:W-:Y:S01]  /*3f40*/  SHFL.IDX PT, R138, R15, R217, 0x1f ;  /* 0x00001fd90f8a7589 */ /* 0x000fe200000e0000 */
[--C-:B------:R-:W-:Y:S01]  /*3f50*/  FFMA.FTZ R133, R133, UR4, -R139.reuse ;  /* 0x0000000485857c23 */ /* 0x100fe2000801088b */
[----:B------:R-:W-:Y:S01]  /*3f60*/  FFMA.FTZ R135, R135, UR4, -R139 ;  /* 0x0000000487877c23 */ /* 0x000fe2000801088b */
[----:B------:R-:W1:Y:S01]  /*3f70*/  MUFU.EX2 R32, R32 ;  /* 0x0000002000207308 */ /* 0x000e620000000800 */
[----:B------:R-:W4:Y:S01]  /*3f80*/  SHFL.IDX PT, R137, R15, R215, 0x1f ;  /* 0x00001fd70f897589 */ /* 0x000f2200000e0000 */
[----:B------:R-:W-:-:S03]  /*3f90*/  FMUL.FTZ R220, R17, R220 ;  /* 0x000000dc11dc7220 */ /* 0x000fc60000410000 */
[----:B------:R-:W1:Y:S01]  /*3fa0*/  SHFL.IDX PT, R221, R15, R212, 0x1f ;  /* 0x00001fd40fdd7589 */ /* 0x000e6200000e0000 */
[----:B------:R-:W-:Y:S02]  /*3fb0*/  FFMA.FTZ R104, R104, UR4, -R209 ;  /* 0x0000000468687c23 */ /* 0x000fe400080108d1 */
[----:B------:R-:W1:Y:S01]  /*3fc0*/  MUFU.EX2 R28, R28 ;  /* 0x0000001c001c7308 */ /* 0x000e620000000800 */
[----:B------:R4:W1:Y:S01]  /*3fd0*/  SHFL.IDX PT, R139, R15, R213, 0x1f ;  /* 0x00001fd50f8b7589 */ /* 0x00086200000e0000 */
[--C-:B--2---:R-:W-:Y:S01]  /*3fe0*/  FFMA.FTZ R136, R88, UR4, -R207.reuse ;  /* 0x0000000458887c23 */ /* 0x104fe200080108cf */
[----:B------:R-:W-:Y:S02]  /*3ff0*/  FFMA.FTZ R132, R121, UR4, -R207 ;  /* 0x0000000479847c23 */ /* 0x000fe400080108cf */
[----:B------:R-:W2:Y:S03]  /*4000*/  SHFL.IDX PT, R207, R10, R9, 0x1f ;  /* 0x00001f090acf7589 */ /* 0x000ea600000e0000 */
[----:B------:R1:W-:Y:S01]  /*4010*/  MUFU.EX2 R88, R135 ;  /* 0x0000008700587308 */ /* 0x0003e20000000800 */
[----:B------:R-:W2:Y:S07]  /*4020*/  SHFL.IDX PT, R121, R10, R124, 0x1f ;  /* 0x00001f7c0a797589 */ /* 0x000eae00000e0000 */
[----:B----4-:R4:W-:Y:S01]  /*4030*/  MUFU.EX2 R15, R133 ;  /* 0x00000085000f7308 */ /* 0x0109e20000000800 */
[----:B-1----:R-:W-:Y:S01]  /*4040*/  FFMA.FTZ R135, R114, UR4, -R137 ;  /* 0x0000000472877c23 */ /* 0x002fe20008010889 */
[----:B------:R-:W-:Y:S01]  /*4050*/  FMUL.FTZ R37, R32, R37 ;  /* 0x0000002520257220 */ /* 0x000fe20000410000 */
[----:B------:R-:W-:Y:S01]  /*4060*/  FMUL.FTZ R210, R28, R210 ;  /* 0x000000d21cd27220 */ /* 0x000fe20000410000 */
[----:B------:R-:W-:-:S04]  /*4070*/  FFMA.FTZ R102, R102, UR4, -R221 ;  /* 0x0000000466667c23 */ /* 0x000fc800080108dd */
[----:B------:R-:W1:Y:S01]  /*4080*/  MUFU.EX2 R29, R29 ;  /* 0x0000001d001d7308 */ /* 0x000e620000000800 */
[----:B----4-:R-:W-:Y:S01]  /*4090*/  FFMA.FTZ R133, R112, UR4, -R137 ;  /* 0x0000000470857c23 */ /* 0x010fe20008010889 */
[--C-:B------:R-:W-:Y:S01]  /*40a0*/  FFMA.FTZ R137, R113, UR4, -R138.reuse ;  /* 0x0000000471897c23 */ /* 0x100fe2000801088a */
[----:B------:R-:W-:Y:S01]  /*40b0*/  FFMA.FTZ R138, R89, UR4, -R138 ;  /* 0x00000004598a7c23 */ /* 0x000fe2000801088a */
[----:B------:R-:W-:Y:S01]  /*40c0*/  FFMA.FTZ R112, R105, UR4, -R221 ;  /* 0x0000000469707c23 */ /* 0x000fe200080108dd */
[--C-:B------:R-:W-:Y:S01]  /*40d0*/  FFMA.FTZ R105, R91, UR4, -R139.reuse ;  /* 0x000000045b697c23 */ /* 0x100fe2000801088b */
[----:B------:R-:W-:Y:S01]  /*40e0*/  LDS R221, [R13+0x400] ;  /* 0x000400000ddd7984 */ /* 0x000fe20000000800 */
[----:B------:R-:W-:Y:S01]  /*40f0*/  FFMA.FTZ R113, R92, UR4, -R139 ;  /* 0x000000045c717c23 */ /* 0x000fe2000801088b */
[----:B------:R4:W-:Y:S01]  /*4100*/  MUFU.EX2 R89, R205 ;  /* 0x000000cd00597308 */ /* 0x0009e20000000800 */
[--C-:B--2---:R-:W-:Y:S01]  /*4110*/  FFMA.FTZ R109, R109, UR4, -R207.reuse ;  /* 0x000000046d6d7c23 */ /* 0x104fe200080108cf */
[----:B------:R-:W-:Y:S01]  /*4120*/  FFMA.FTZ R114, R101, UR4, -R207 ;  /* 0x0000000465727c23 */ /* 0x000fe200080108cf */
[----:B------:R-:W2:Y:S01]  /*4130*/  SHFL.IDX PT, R139, R10, R213, 0x1f ;  /* 0x00001fd50a8b7589 */ /* 0x000ea200000e0000 */
[--C-:B------:R-:W-:Y:S01]  /*4140*/  FFMA.FTZ R101, R93, UR4, -R121.reuse ;  /* 0x000000045d657c23 */ /* 0x100fe20008010879 */
[----:B------:R-:W-:Y:S01]  /*4150*/  FFMA.FTZ R111, R111, UR4, -R121 ;  /* 0x000000046f6f7c23 */ /* 0x000fe20008010879 */
[----:B------:R-:W-:Y:S01]  /*4160*/  FFMA.FTZ R121, R95, UR4, -R209 ;  /* 0x000000045f797c23 */ /* 0x000fe200080108d1 */
[----:B------:R-:W2:Y:S01]  /*4170*/  SHFL.IDX PT, R207, R10, R217, 0x1f ;  /* 0x00001fd90acf7589 */ /* 0x000ea200000e0000 */
[----:B------:R4:W-:Y:S01]  /*4180*/  MUFU.EX2 R91, R134 ;  /* 0x00000086005b7308 */ /* 0x0009e20000000800 */
[----:B------:R-:W-:Y:S01]  /*4190*/  FFMA.FTZ R209, -R232, R232, 1 ;  /* 0x3f800000e8d17423 */ /* 0x000fe200000101e8 */
[----:B-1----:R-:W-:Y:S01]  /*41a0*/  FMUL.FTZ R218, R29, R218 ;  /* 0x000000da1dda7220 */ /* 0x002fe20000410000 */
[----:B----4-:R-:W1:Y:S02]  /*41b0*/  SHFL.IDX PT, R205, R10, R125, 0x1f ;  /* 0x00001f7d0acd7589 */ /* 0x010e6400000e0000 */
[----:B------:R-:W-:-:S03]  /*41c0*/  FMUL.FTZ R209, R209, R214 ;  /* 0x000000d6d1d17220 */ /* 0x000fc60000410000 */
[----:B------:R4:W-:Y:S01]  /*41d0*/  MUFU.EX2 R92, R136 ;  /* 0x00000088005c7308 */ /* 0x0009e20000000800 */
[----:B------:R-:W1:Y:S07]  /*41e0*/  SHFL.IDX PT, R134, R10, R215, 0x1f ;  /* 0x00001fd70a867589 */ /* 0x000e6e00000e0000 */
[----:B------:R1:W-:Y:S01]  /*41f0*/  MUFU.EX2 R93, R133 ;  /* 0x00000085005d7308 */ /* 0x0003e20000000800 */
[----:B----4-:R4:W4:Y:S01]  /*4200*/  SHFL.IDX PT, R136, R10, R212, 0x1f ;  /* 0x00001fd40a887589 */ /* 0x01092200000e0000 */
[--C-:B--2---:R-:W-:Y:S01]  /*4210*/  FFMA.FTZ R103, R103, UR4, -R139.reuse ;  /* 0x0000000467677c23 */ /* 0x104fe2000801088b */
[----:B------:R-:W-:Y:S01]  /*4220*/  FFMA.FTZ R110, R110, UR4, -R139 ;  /* 0x000000046e6e7c23 */ /* 0x000fe2000801088b */
[----:B------:R-:W-:Y:S01]  /*4230*/  FFMA.FTZ R139, -R231, R231, 1 ;  /* 0x3f800000e78b7423 */ /* 0x000fe200000101e7 */
[----:B------:R-:W-:-:S03]  /*4240*/  FFMA.FTZ R107, R107, UR4, -R207 ;  /* 0x000000046b6b7c23 */ /* 0x000fc600080108cf */
[----:B------:R2:W-:Y:S01]  /*4250*/  MUFU.EX2 R95, R135 ;  /* 0x00000087005f7308 */ /* 0x0005e20000000800 */
[----:B------:R-:W-:Y:S01]  /*4260*/  FMUL.FTZ R139, R139, R218 ;  /* 0x000000da8b8b7220 */ /* 0x000fe20000410000 */
[----:B-1----:R-:W-:Y:S01]  /*4270*/  FFMA.FTZ R100, R100, UR4, -R205 ;  /* 0x0000000464647c23 */ /* 0x002fe200080108cd */
[----:B------:R-:W-:Y:S05]  /*4280*/  SHFL.IDX PT, R214, R221, R124, 0x1f ;  /* 0x00001f7cddd67589 */ /* 0x000fea00000e0000 */
[----:B----4-:R1:W-:Y:S01]  /*4290*/  MUFU.EX2 R10, R132 ;  /* 0x00000084000a7308 */ /* 0x0103e20000000800 */
[--C-:B------:R-:W-:Y:S01]  /*42a0*/  FFMA.FTZ R133, R97, UR4, -R134.reuse ;  /* 0x0000000461857c23 */ /* 0x100fe20008010886 */
[----:B------:R-:W-:Y:S01]  /*42b0*/  FFMA.FTZ R134, R96, UR4, -R134 ;  /* 0x0000000460867c23 */ /* 0x000fe20008010886 */
[----:B------:R-:W4:Y:S01]  /*42c0*/  SHFL.IDX PT, R97, R12, R126, 0x1f ;  /* 0x00001f7e0c617589 */ /* 0x000f2200000e0000 */
[----:B--2---:R-:W-:Y:S01]  /*42d0*/  FFMA.FTZ R135, R98, UR4, -R207 ;  /* 0x0000000462877c23 */ /* 0x004fe200080108cf */
[----:B------:R-:W-:-:S02]  /*42e0*/  FSEL R207, R227, -INF , !P1 ;  /* 0xff800000e3cf7808 */ /* 0x000fc40004800000 */
[----:B------:R-:W2:Y:S01]  /*42f0*/  SHFL.IDX PT, R96, R12, R125, 0x1f ;  /* 0x00001f7d0c607589 */ /* 0x000ea200000e0000 */
[----:B------:R-:W4:Y:S01]  /*4300*/  MUFU.EX2 R31, R31 ;  /* 0x0000001f001f7308 */ /* 0x000f220000000800 */
[----:B-1----:R-:W-:Y:S01]  /*4310*/  FFMA.FTZ R132, R99, UR4, -R205 ;  /* 0x0000000463847c23 */ /* 0x002fe200080108cd */
[--C-:B------:R-:W-:Y:S01]  /*4320*/  FFMA.FTZ R108, R108, UR4, -R136.reuse ;  /* 0x000000046c6c7c23 */ /* 0x100fe20008010888 */
[----:B------:R-:W1:Y:S01]  /*4330*/  SHFL.IDX PT, R99, R12, R124, 0x1f ;  /* 0x00001f7c0c637589 */ /* 0x000e6200000e0000 */
[----:B------:R-:W-:-:S03]  /*4340*/  FFMA.FTZ R136, R90, UR4, -R136 ;  /* 0x000000045a887c23 */ /* 0x000fc60008010888 */
[----:B------:R-:W1:Y:S01]  /*4350*/  SHFL.IDX PT, R205, R12, R9, 0x1f ;  /* 0x00001f090ccd7589 */ /* 0x000e6200000e0000 */
[----:B------:R1:W-:Y:S03]  /*4360*/  MUFU.EX2 R90, R137 ;  /* 0x00000089005a7308 */ /* 0x0003e60000000800 */
[----:B------:R-:W1:Y:S04]  /*4370*/  SHFL.IDX PT, R98, R12, R215, 0x1f ;  /* 0x00001fd70c627589 */ /* 0x000e6800000e0000 */
[----:B------:R-:W-:Y:S01]  /*4380*/  SHFL.IDX PT, R218, R221, R126, 0x1f ;  /* 0x00001f7eddda7589 */ /* 0x000fe200000e0000 */
[----:B------:R-:W-:Y:S01]  /*4390*/  MUFU.EX2 R13, R113 ;  /* 0x00000071000d7308 */ /* 0x000fe20000000800 */
[----:B----4-:R-:W-:Y:S01]  /*43a0*/  FMUL.FTZ R36, R31, R36 ;  /* 0x000000241f247220 */ /* 0x010fe20000410000 */
[--C-:B------:R-:W-:Y:S01]  /*43b0*/  FFMA.FTZ R116, R116, UR4, -R97.reuse ;  /* 0x0000000474747c23 */ /* 0x100fe20008010861 */
[----:B------:R-:W-:-:S02]  /*43c0*/  FFMA.FTZ R117, R117, UR4, -R97 ;  /* 0x0000000475757c23 */ /* 0x000fc40008010861 */
[----:B------:R-:W4:Y:S01]  /*43d0*/  SHFL.IDX PT, R97, R12, R212, 0x1f ;  /* 0x00001fd40c617589 */ /* 0x000f2200000e0000 */
[--C-:B--2---:R-:W-:Y:S01]  /*43e0*/  FFMA.FTZ R115, R115, UR4, -R96.reuse ;  /* 0x0000000473737c23 */ /* 0x104fe20008010860 */
[----:B------:R-:W-:Y:S01]  /*43f0*/  FFMA.FTZ R123, R123, UR4, -R96 ;  /* 0x000000047b7b7c23 */ /* 0x000fe20008010860 */
[----:B------:R-:W2:Y:S01]  /*4400*/  MUFU.EX2 R35, R35 ;  /* 0x0000002300237308 */ /* 0x000ea20000000800 */
[--C-:B-1----:R-:W-:Y:S01]  /*4410*/  FFMA.FTZ R137, R94, UR4, -R99.reuse ;  /* 0x000000045e897c23 */ /* 0x102fe20008010863 */
[----:B------:R-:W-:Y:S02]  /*4420*/  FFMA.FTZ R122, R122, UR4, -R99 ;  /* 0x000000047a7a7c23 */ /* 0x000fe40008010863 */
[----:B------:R-:W-:Y:S01]  /*4430*/  SHFL.IDX PT, R99, R12, R217, 0x1f ;  /* 0x00001fd90c637589 */ /* 0x000fe200000e0000 */
[--C-:B------:R-:W-:Y:S01]  /*4440*/  FFMA.FTZ R106, R106, UR4, -R205.reuse ;  /* 0x000000046a6a7c23 */ /* 0x100fe200080108cd */
[----:B------:R-:W-:Y:S02]  /*4450*/  FFMA.FTZ R119, R119, UR4, -R205 ;  /* 0x0000000477777c23 */ /* 0x000fe400080108cd */
[----:B------:R1:W-:Y:S01]  /*4460*/  MUFU.EX2 R96, R112 ;  /* 0x0000007000607308 */ /* 0x0003e20000000800 */
[----:B------:R2:W2:Y:S01]  /*4470*/  SHFL.IDX PT, R205, R12, R213, 0x1f ;  /* 0x00001fd50ccd7589 */ /* 0x0004a200000e0000 */
[--C-:B------:R-:W-:Y:S01]  /*4480*/  FFMA.FTZ R118, R118, UR4, -R98.reuse ;  /* 0x0000000476767c23 */ /* 0x100fe20008010862 */
[----:B------:R-:W-:Y:S01]  /*4490*/  FFMA.FTZ R120, R120, UR4, -R98 ;  /* 0x0000000478787c23 */ /* 0x000fe20008010862 */
[----:B------:R-:W-:-:S04]  /*44a0*/  FMUL.FTZ R98, R27, R130 ;  /* 0x000000821b627220 */ /* 0x000fc80000410000 */
[----:B------:R2:W-:Y:S01]  /*44b0*/  MUFU.EX2 R94, R138 ;  /* 0x0000008a005e7308 */ /* 0x0005e20000000800 */
[----:B-1----:R-:W-:Y:S01]  /*44c0*/  FFMA.FTZ R112, -R22, R22, 1 ;  /* 0x3f80000016707423 */ /* 0x002fe20000010116 */
[----:B------:R-:W-:-:S03]  /*44d0*/  FSEL R22, R2, -INF , !P0 ;  /* 0xff80000002167808 */ /* 0x000fc60004000000 */
[----:B------:R-:W-:Y:S01]  /*44e0*/  FMUL.FTZ R112, R112, R129 ;  /* 0x0000008170707220 */ /* 0x000fe20000410000 */
[----:B------:R-:W-:Y:S01]  /*44f0*/  FSEL R129, R127, -INF , !P3 ;  /* 0xff8000007f817808 */ /* 0x000fe20005800000 */
[--C-:B----4-:R-:W-:Y:S01]  /*4500*/  FFMA.FTZ R130, R22, UR4, -R97.reuse ;  /* 0x0000000416827c23 */ /* 0x110fe20008010861 */
[----:B--2---:R1:W-:Y:S01]  /*4510*/  MUFU.EX2 R12, R102 ;  /* 0x00000066000c7308 */ /* 0x0043e20000000800 */
[----:B------:R-:W-:Y:S02]  /*4520*/  FFMA.FTZ R138, -R229, R229, 1 ;  /* 0x3f800000e58a7423 */ /* 0x000fe400000101e5 */
[----:B------:R-:W-:Y:S02]  /*4530*/  FFMA.FTZ R129, R129, UR4, -R97 ;  /* 0x0000000481817c23 */ /* 0x000fe40008010861 */
[----:B------:R-:W-:Y:S02]  /*4540*/  FMUL.FTZ R138, R138, R220 ;  /* 0x000000dc8a8a7220 */ /* 0x000fe40000410000 */
[----:B------:R-:W2:Y:S01]  /*4550*/  SHFL.IDX PT, R220, R221, R215, 0x1f ;  /* 0x00001fd7dddc7589 */ /* 0x000ea200000e0000 */
[----:B------:R4:W-:Y:S01]  /*4560*/  MUFU.EX2 R97, R111 ;  /* 0x0000006f00617308 */ /* 0x0009e20000000800 */
[----:B-1----:R-:W-:Y:S01]  /*4570*/  FMUL.FTZ R102, R21, R128 ;  /* 0x0000008015667220 */ /* 0x002fe20000410000 */
[----:B------:R-:W-:Y:S01]  /*4580*/  FSEL R21, R6, -INF , !P2 ;  /* 0xff80000006157808 */ /* 0x000fe20005000000 */
[----:B------:R-:W-:Y:S01]  /*4590*/  FFMA.FTZ R207, R207, UR4, -R205 ;  /* 0x00000004cfcf7c23 */ /* 0x000fe200080108cd */
[----:B------:R-:W-:-:S03]  /*45a0*/  FSEL R128, R4, -INF , !P4 ;  /* 0xff80000004807808 */ /* 0x000fc60006000000 */
[--C-:B------:R-:W-:Y:S01]  /*45b0*/  FFMA.FTZ R113, R21, UR4, -R99.reuse ;  /* 0x0000000415717c23 */ /* 0x100fe20008010863 */
[----:B------:R1:W-:Y:S01]  /*45c0*/  MUFU.EX2 R22, R109 ;  /* 0x0000006d00167308 */ /* 0x0003e20000000800 */
[----:B------:R-:W-:Y:S01]  /*45d0*/  FFMA.FTZ R128, R128, UR4, -R99 ;  /* 0x0000000480807c23 */ /* 0x000fe20008010863 */
[----:B----4-:R-:W-:-:S04]  /*45e0*/  FFMA.FTZ R111, -R237, R237, 1 ;  /* 0x3f800000ed6f7423 */ /* 0x010fc800000101ed */
[----:B------:R-:W-:Y:S02]  /*45f0*/  FMUL.FTZ R111, R111, R222 ;  /* 0x000000de6f6f7220 */ /* 0x000fe40000410000 */
[----:B------:R4:W-:Y:S01]  /*4600*/  MUFU.EX2 R99, R121 ;  /* 0x0000007900637308 */ /* 0x0009e20000000800 */
[----:B-1----:R-:W-:Y:S01]  /*4610*/  FMUL.FTZ R109, R230, R210 ;  /* 0x000000d2e66d7220 */ /* 0x002fe20000410000 */
[----:B------:R-:W-:Y:S04]  /*4620*/  SHFL.IDX PT, R222, R221, R217, 0x1f ;  /* 0x00001fd9ddde7589 */ /* 0x000fe800000e0000 */
[----:B------:R-:W1:Y:S02]  /*4630*/  SHFL.IDX PT, R210, R221, R9, 0x1f ;  /* 0x00001f09ddd27589 */ /* 0x000e6400000e0000 */
[----:B------:R2:W-:Y:S01]  /*4640*/  MUFU.EX2 R21, R105 ;  /* 0x0000006900157308 */ /* 0x0005e20000000800 */
[----:B----4-:R-:W-:Y:S01]  /*4650*/  FMUL.FTZ R121, R33, R39 ;  /* 0x0000002721797220 */ /* 0x010fe20000410000 */
[----:B------:R-:W-:-:S03]  /*4660*/  FMUL.FTZ R39, R223, R37 ;  /* 0x00000025df277220 */ /* 0x000fc60000410000 */
[----:B------:R-:W-:Y:S01]  /*4670*/  FMUL.FTZ R37, R234, R121 ;  /* 0x00000079ea257220 */ /* 0x000fe20000410000 */
[----:B------:R-:W-:Y:S02]  /*4680*/  FADD.FTZ R121, R41, -R214 ;  /* 0x800000d629797221 */ /* 0x000fe40000010000 */
[----:B------:R4:W-:Y:S01]  /*4690*/  LDS R41, [R11+0x400] ;  /* 0x000400000b297984 */ /* 0x0009e20000000800 */
[----:B--2---:R-:W-:Y:S01]  /*46a0*/  FMUL.FTZ R105, R23, R98 ;  /* 0x0000006217697220 */ /* 0x004fe20000410000 */
[----:B------:R-:W-:Y:S01]  /*46b0*/  FSEL R23, R131, -INF , !P5 ;  /* 0xff80000083177808 */ /* 0x000fe20006800000 */
[----:B------:R2:W-:Y:S04]  /*46c0*/  MUFU.EX2 R98, R101 ;  /* 0x0000006500627308 */ /* 0x0005e80000000800 */
[----:B------:R-:W-:-:S04]  /*46d0*/  FFMA.FTZ R205, R23, UR4, -R205 ;  /* 0x0000000417cd7c23 */ /* 0x000fc800080108cd */
[----:B------:R4:W-:Y:S01]  /*46e0*/  MUFU.EX2 R23, R114 ;  /* 0x0000007200177308 */ /* 0x0009e20000000800 */
[----:B--2---:R-:W-:Y:S02]  /*46f0*/  FMUL.FTZ R101, R235, R36 ;  /* 0x00000024eb657220 */ /* 0x004fe40000410000 */
[----:B------:R-:W-:Y:S05]  /*4700*/  SHFL.IDX PT, R36, R221, R212, 0x1f ;  /* 0x00001fd4dd247589 */ /* 0x000fea00000e0000 */
[----:B------:R-:W2:Y:S01]  /*4710*/  MUFU.EX2 R34, R34 ;  /* 0x0000002200227308 */ /* 0x000ea20000000800 */
[----:B----4-:R-:W-:Y:S02]  /*4720*/  FMUL.FTZ R114, R18, R219 ;  /* 0x000000db12727220 */ /* 0x010fe40000410000 */
[----:B------:R-:W-:Y:S01]  /*4730*/  SHFL.IDX PT, R219, R221, R125, 0x1f ;  /* 0x00001f7ddddb7589 */ /* 0x000fe200000e0000 */
[----:B------:R-:W-:Y:S01]  /*4740*/  FADD.FTZ R214, R43, -R214 ;  /* 0x800000d62bd67221 */ /* 0x000fe20000010000 */
[----:B------:R-:W-:Y:S01]  /*4750*/  FADD.FTZ R44, R44, -R218 ;  /* 0x800000da2c2c7221 */ /* 0x000fe20000010000 */
[----:B------:R-:W-:Y:S01]  /*4760*/  FADD.FTZ R50, R50, -R220 ;  /* 0x800000dc32327221 */ /* 0x000fe20000010000 */
[----:B------:R-:W4:Y:S01]  /*4770*/  SHFL.IDX PT, R221, R221, R213, 0x1f ;  /* 0x00001fd5dddd7589 */ /* 0x000f2200000e0000 */
[----:B------:R-:W-:Y:S01]  /*4780*/  FADD.FTZ R218, R46, -R218 ;  /* 0x800000da2eda7221 */ /* 0x000fe20000010000 */
[----:B------:R-:W-:Y:S01]  /*4790*/  FADD.FTZ R43, R48, -R220 ;  /* 0x800000dc302b7221 */ /* 0x000fe20000010000 */
[--C-:B-1----:R-:W-:Y:S01]  /*47a0*/  FADD.FTZ R40, R40, -R210.reuse ;  /* 0x800000d228287221 */ /* 0x102fe20000010000 */
[----:B------:R-:W-:Y:S01]  /*47b0*/  FADD.FTZ R42, R42, -R210 ;  /* 0x800000d22a2a7221 */ /* 0x000fe20000010000 */
[--C-:B------:R-:W-:Y:S01]  /*47c0*/  FADD.FTZ R220, R49, -R222.reuse ;  /* 0x800000de31dc7221 */ /* 0x100fe20000010000 */
[----:B------:R-:W-:Y:S01]  /*47d0*/  FADD.FTZ R51, R51, -R222 ;  /* 0x800000de33337221 */ /* 0x000fe20000010000 */
[----:B------:R-:W-:Y:S01]  /*47e0*/  FMUL.FTZ R121, R15, R121 ;  /* 0x000000790f797220 */ /* 0x000fe20000410000 */
[----:B------:R-:W-:Y:S01]  /*47f0*/  FFMA.FTZ R11, -R201, R201, 1 ;  /* 0x3f800000c90b7423 */ /* 0x000fe200000101c9 */
[----:B------:R-:W1:Y:S08]  /*4800*/  MUFU.EX2 R104, R104 ;  /* 0x0000006800687308 */ /* 0x000e700000000800 */
[----:B------:R-:W3:Y:S08]  /*4810*/  MUFU.EX2 R100, R100 ;  /* 0x0000006400647308 */ /* 0x000ef00000000800 */
[----:B------:R-:W-:Y:S01]  /*4820*/  MUFU.EX2 R133, R133 ;  /* 0x0000008500857308 */ /* 0x000fe20000000800 */
[--C-:B----4-:R-:W-:Y:S01]  /*4830*/  FADD.FTZ R53, R53, -R221.reuse ;  /* 0x800000dd35357221 */ /* 0x110fe20000010000 */
[----:B------:R-:W-:-:S06]  /*4840*/  FADD.FTZ R55, R55, -R221 ;  /* 0x800000dd37377221 */ /* 0x000fcc0000010000 */
[----:B------:R-:W-:Y:S01]  /*4850*/  MUFU.EX2 R135, R135 ;  /* 0x0000008700877308 */ /* 0x000fe20000000800 */
[----:B------:R-:W4:Y:S01]  /*4860*/  SHFL.IDX PT, R221, R41, R125, 0x1f ;  /* 0x00001f7d29dd7589 */ /* 0x000f2200000e0000 */
[--C-:B------:R-:W-:Y:S01]  /*4870*/  FADD.FTZ R210, R45, -R219.reuse ;  /* 0x800000db2dd27221 */ /* 0x100fe20000010000 */
[--C-:B------:R-:W-:Y:S01]  /*4880*/  FADD.FTZ R222, R52, -R36.reuse ;  /* 0x8000002434de7221 */ /* 0x100fe20000010000 */
[----:B------:R-:W-:Y:S01]  /*4890*/  FADD.FTZ R219, R47, -R219 ;  /* 0x800000db2fdb7221 */ /* 0x000fe20000010000 */
[----:B------:R-:W-:Y:S01]  /*48a0*/  FFMA.FTZ R52, -R199, R199, 1 ;  /* 0x3f800000c7347423 */ /* 0x000fe200000101c7 */
[----:B------:R-:W-:Y:S01]  /*48b0*/  FMUL.FTZ R44, R89, R44 ;  /* 0x0000002c592c7220 */ /* 0x000fe20000410000 */
[----:B------:R-:W-:Y:S01]  /*48c0*/  FFMA.FTZ R47, -R196, R196, 1 ;  /* 0x3f800000c42f7423 */ /* 0x000fe200000101c4 */
[----:B------:R-:W-:Y:S01]  /*48d0*/  FMUL.FTZ R218, R91, R218 ;  /* 0x000000da5bda7220 */ /* 0x000fe20000410000 */
[----:B------:R-:W-:Y:S01]  /*48e0*/  FFMA.FTZ R45, -R197, R197, 1 ;  /* 0x3f800000c52d7423 */ /* 0x000fe200000101c5 */
        /* <DEDUP_REMOVED lines=8> */
[----:B------:R-:W-:Y:S01]  /*4970*/  FFMA.FTZ R42, -R170, R170, 1 ;  /* 0x3f800000aa2a7423 */ /* 0x000fe200000101aa */
[----:B------:R-:W-:Y:S01]  /*4980*/  FADD.FTZ R36, R54, -R36 ;  /* 0x8000002436247221 */ /* 0x000fe20000010000 */
[----:B------:R-:W-:Y:S01]  /*4990*/  FMUL.FTZ R219, R10, R219 ;  /* 0x000000db0adb7220 */ /* 0x000fe20000410000 */
[----:B------:R-:W-:Y:S08]  /*49a0*/  MUFU.EX2 R134, R134 ;  /* 0x0000008600867308 */ /* 0x000ff00000000800 */
[----:B------:R-:W-:Y:S01]  /*49b0*/  MUFU.EX2 R107, R107 ;  /* 0x0000006b006b7308 */ /* 0x000fe20000000800 */
[--C-:B----4-:R-:W-:Y:S01]  /*49c0*/  FADD.FTZ R61, R61, -R221.reuse ;  /* 0x800000dd3d3d7221 */ /* 0x110fe20000010000 */
[----:B------:R-:W-:-:S06]  /*49d0*/  FADD.FTZ R221, R63, -R221 ;  /* 0x800000dd3fdd7221 */ /* 0x000fcc0000010000 */
[----:B------:R-:W-:Y:S01]  /*49e0*/  MUFU.EX2 R103, R103 ;  /* 0x0000006700677308 */ /* 0x000fe20000000800 */
[----:B------:R-:W-:Y:S01]  /*49f0*/  LDS R63, [R14+0x400] ;  /* 0x000400000e3f7984 */ /* 0x000fe20000000800 */
[----:B------:R-:W-:Y:S01]  /*4a00*/  FFMA.FTZ R54, -R171, R171, 1 ;  /* 0x3f800000ab367423 */ /* 0x000fe200000101ab */
[----:B------:R-:W-:Y:S01]  /*4a10*/  FMUL.FTZ R43, R11, R43 ;  /* 0x0000002b0b2b7220 */ /* 0x000fe20000410000 */
[----:B------:R-:W-:-:S04]  /*4a20*/  FMUL.FTZ R11, R42, R121 ;  /* 0x000000792a0b7220 */ /* 0x000fc80000410000 */
[----:B------:R-:W-:Y:S01]  /*4a30*/  MUFU.EX2 R106, R106 ;  /* 0x0000006a006a7308 */ /* 0x000fe20000000800 */
[----:B------:R-:W4:Y:S01]  /*4a40*/  SHFL.IDX PT, R121, R41, R126, 0x1f ;  /* 0x00001f7e29797589 */ /* 0x000f2200000e0000 */
[----:B------:R-:W-:Y:S01]  /*4a50*/  FMUL.FTZ R50, R54, R219 ;  /* 0x000000db36327220 */ /* 0x000fe20000410000 */
[----:B------:R-:W-:-:S05]  /*4a60*/  FMUL.FTZ R214, R88, R214 ;  /* 0x000000d658d67220 */ /* 0x000fca0000410000 */
[----:B------:R-:W-:Y:S01]  /*4a70*/  MUFU.EX2 R136, R136 ;  /* 0x0000008800887308 */ /* 0x000fe20000000800 */
[----:B------:R-:W1:Y:S01]  /*4a80*/  SHFL.IDX PT, R219, R41, R213, 0x1f ;  /* 0x00001fd529db7589 */ /* 0x000e6200000e0000 */
[----:B------:R-:W-:Y:S01]  /*4a90*/  FFMA.FTZ R48, -R198, R198, 1 ;  /* 0x3f800000c6307423 */ /* 0x000fe200000101c6 */
[----:B------:R-:W-:Y:S01]  /*4aa0*/  FMUL.FTZ R210, R92, R210 ;  /* 0x000000d25cd27220 */ /* 0x000fe20000410000 */
[----:B------:R-:W-:-:S04]  /*4ab0*/  FFMA.FTZ R49, -R200, R200, 1 ;  /* 0x3f800000c8317423 */ /* 0x000fc800000101c8 */
[----:B------:R-:W-:Y:S01]  /*4ac0*/  MUFU.EX2 R137, R137 ;  /* 0x0000008900897308 */ /* 0x000fe20000000800 */
[----:B------:R-:W-:-:S07]  /*4ad0*/  FMUL.FTZ R48, R48, R214 ;  /* 0x000000d630307220 */ /* 0x000fce0000410000 */
[----:B------:R-:W-:Y:S01]  /*4ae0*/  MUFU.EX2 R108, R108 ;  /* 0x0000006c006c7308 */ /* 0x000fe20000000800 */
[----:B------:R-:W3:Y:S01]  /*4af0*/  SHFL.IDX PT, R214, R41, R9, 0x1f ;  /* 0x00001f0929d67589 */ /* 0x000ee200000e0000 */
[----:B------:R-:W-:Y:S01]  /*4b00*/  FFMA.FTZ R46, -R195, R195, 1 ;  /* 0x3f800000c32e7423 */ /* 0x000fe200000101c3 */
[----:B--2---:R-:W-:Y:S01]  /*4b10*/  FMUL.FTZ R40, R34, R40 ;  /* 0x0000002822287220 */ /* 0x004fe20000410000 */
[----:B------:R-:W-:Y:S01]  /*4b20*/  FMUL.FTZ R49, R49, R210 ;  /* 0x000000d231317220 */ /* 0x000fe20000410000 */
[----:B------:R-:W-:Y:S01]  /*4b30*/  SHFL.IDX PT, R218, R41, R212, 0x1f ;  /* 0x00001fd429da7589 */ /* 0x000fe200000e0000 */
[----:B------:R-:W-:Y:S01]  /*4b40*/  FMUL.FTZ R220, R90, R220 ;  /* 0x000000dc5adc7220 */ /* 0x000fe20000410000 */
[----:B------:R-:W-:Y:S01]  /*4b50*/  FMUL.FTZ R46, R46, R40 ;  /* 0x000000282e2e7220 */ /* 0x000fe20000410000 */
[----:B------:R-:W-:Y:S01]  /*4b60*/  MUFU.EX2 R116, R116 ;  /* 0x0000007400747308 */ /* 0x000fe20000000800 */
[----:B------:R-:W2:Y:S01]  /*4b70*/  SHFL.IDX PT, R210, R41, R124, 0x1f ;  /* 0x00001f7c29d27589 */ /* 0x000ea200000e0000 */
[----:B------:R-:W-:Y:S01]  /*4b80*/  FMUL.FTZ R222, R96, R222 ;  /* 0x000000de60de7220 */ /* 0x000fe20000410000 */
[----:B------:R-:W-:Y:S01]  /*4b90*/  FFMA.FTZ R40, -R203, R203, 1 ;  /* 0x3f800000cb287423 */ /* 0x000fe200000101cb */
[----:B------:R-:W-:Y:S01]  /*4ba0*/  FFMA.FTZ R42, -R168, R168, 1 ;  /* 0x3f800000a82a7423 */ /* 0x000fe200000101a8 */
[--C-:B----4-:R-:W-:Y:S01]  /*4bb0*/  FADD.FTZ R62, R62, -R121.reuse ;  /* 0x800000793e3e7221 */ /* 0x110fe20000010000 */
[----:B------:R-:W-:Y:S01]  /*4bc0*/  FADD.FTZ R60, R60, -R121 ;  /* 0x800000793c3c7221 */ /* 0x000fe20000010000 */
[----:B------:R-:W-:Y:S01]  /*4bd0*/  FMUL.FTZ R40, R40, R220 ;  /* 0x000000dc28287220 */ /* 0x000fe20000410000 */
[----:B------:R-:W-:Y:S01]  /*4be0*/  FMUL.FTZ R42, R42, R222 ;  /* 0x000000de2a2a7220 */ /* 0x000fe20000410000 */
[----:B------:R-:W4:Y:S01]  /*4bf0*/  SHFL.IDX PT, R220, R41, R217, 0x1f ;  /* 0x00001fd929dc7589 */ /* 0x000f2200000e0000 */
[----:B------:R-:W-:Y:S01]  /*4c00*/  FFMA.FTZ R54, -R169, R169, 1 ;  /* 0x3f800000a9367423 */ /* 0x000fe200000101a9 */
[----:B------:R-:W-:Y:S08]  /*4c10*/  MUFU.EX2 R122, R122 ;  /* 0x0000007a007a7308 */ /* 0x000ff00000000800 */
[----:B------:R-:W4:Y:S01]  /*4c20*/  MUFU.EX2 R216, R216 ;  /* 0x000000d800d87308 */ /* 0x000f220000000800 */
[----:B------:R4:W4:Y:S01]  /*4c30*/  SHFL.IDX PT, R222, R41, R215, 0x1f ;  /* 0x00001fd729de7589 */ /* 0x00092200000e0000 */
[----:B------:R-:W-:Y:S01]  /*4c40*/  FMUL.FTZ R51, R94, R51 ;  /* 0x000000335e337220 */ /* 0x000fe20000410000 */
[--C-:B-1----:R-:W-:Y:S01]  /*4c50*/  FADD.FTZ R121, R69, -R219.reuse ;  /* 0x800000db45797221 */ /* 0x102fe20000010000 */
[----:B------:R-:W-:Y:S01]  /*4c60*/  FADD.FTZ R219, R71, -R219 ;  /* 0x800000db47db7221 */ /* 0x000fe20000010000 */
[----:B------:R-:W-:Y:S01]  /*4c70*/  FMUL.FTZ R62, R104, R62 ;  /* 0x0000003e683e7220 */ /* 0x000fe20000410000 */
[----:B------:R-:W-:Y:S01]  /*4c80*/  FFMA.FTZ R71, -R158, R158, 1 ;  /* 0x3f8000009e477423 */ /* 0x000fe2000001019e */
[----:B------:R-:W-:Y:S01]  /*4c90*/  FMUL.FTZ R51, R54, R51 ;  /* 0x0000003336337220 */ /* 0x000fe20000410000 */
[----:B------:R-:W-:Y:S01]  /*4ca0*/  FFMA.FTZ R54, -R167, R167, 1 ;  /* 0x3f800000a7367423 */ /* 0x000fe200000101a7 */
[----:B------:R-:W-:Y:S01]  /*4cb0*/  FMUL.FTZ R223, R12, R36 ;  /* 0x000000240cdf7220 */ /* 0x000fe20000410000 */
[----:B------:R-:W-:Y:S01]  /*4cc0*/  FMUL.FTZ R53, R13, R53 ;  /* 0x000000350d357220 */ /* 0x000fe20000410000 */
[----:B------:R-:W4:Y:S01]  /*4cd0*/  LDL.LU R195, [R1+0x13c] ;  /* 0x00013c0001c37983 */ /* 0x000f220000300800 */
[----:B------:R-:W-:Y:S01]  /*4ce0*/  FFMA.FTZ R36, -R165, R165, 1 ;  /* 0x3f800000a5247423 */ /* 0x000fe200000101a5 */
[----:B------:R-:W-:Y:S01]  /*4cf0*/  FMUL.FTZ R55, R21, R55 ;  /* 0x0000003715377220 */ /* 0x000fe20000410000 */
[----:B------:R-:W-:Y:S01]  /*4d00*/  FMUL.FTZ R71, R71, R62 ;  /* 0x0000003e47477220 */ /* 0x000fe20000410000 */
[----:B------:R-:W4:Y:S01]  /*4d10*/  LDL.LU R196, [R1+0x138] ;  /* 0x0001380001c47983 */ /* 0x000f220000300800 */
[--C-:B---3--:R-:W-:Y:S01]  /*4d20*/  FADD.FTZ R56, R56, -R214.reuse ;  /* 0x800000d638387221 */ /* 0x108fe20000010000 */
[----:B------:R-:W-:Y:S01]  /*4d30*/  FMUL.FTZ R54, R54, R53 ;  /* 0x0000003536367220 */ /* 0x000fe20000410000 */
[----:B------:R-:W-:Y:S01]  /*4d40*/  FADD.FTZ R58, R58, -R214 ;  /* 0x800000d63a3a7221 */ /* 0x000fe20000010000 */
[----:B------:R-:W1:Y:S01]  /*4d50*/  SHFL.IDX PT, R62, R63, R9, 0x1f ;  /* 0x00001f093f3e7589 */ /* 0x000e6200000e0000 */
[----:B------:R-:W-:Y:S01]  /*4d60*/  FMUL.FTZ R53, R36, R55 ;  /* 0x0000003724357220 */ /* 0x000fe20000410000 */
[----:B--2---:R-:W-:Y:S01]  /*4d70*/  FADD.FTZ R57, R57, -R210 ;  /* 0x800000d239397221 */ /* 0x004fe20000010000 */
[----:B------:R-:W-:Y:S01]  /*4d80*/  MUFU.EX2 R130, R130 ;  /* 0x0000008200827308 */ /* 0x000fe20000000800 */
[----:B------:R-:W2:Y:S01]  /*4d90*/  LDL.LU R197, [R1+0x134] ;  /* 0x0001340001c57983 */ /* 0x000ea20000300800 */
[----:B------:R-:W-:-:S06]  /*4da0*/  FADD.FTZ R36, R68, -R218 ;  /* 0x800000da44247221 */ /* 0x000fcc0000010000 */
[----:B------:R-:W3:Y:S01]  /*4db0*/  MUFU.EX2 R110, R110 ;  /* 0x0000006e006e7308 */ /* 0x000ee20000000800 */
[----:B------:R-:W2:Y:S01]  /*4dc0*/  LDL.LU R198, [R1+0x130] ;  /* 0x0001300001c67983 */ /* 0x000ea20000300800 */
[----:B------:R-:W-:Y:S01]  /*4dd0*/  FFMA.FTZ R68, -R164, R164, 1 ;  /* 0x3f800000a4447423 */ /* 0x000fe200000101a4 */
[----:B------:R-:W-:-:S05]  /*4de0*/  FMUL.FTZ R56, R22, R56 ;  /* 0x0000003816387220 */ /* 0x000fca0000410000 */
[----:B------:R-:W-:Y:S01]  /*4df0*/  MUFU.EX2 R132, R132 ;  /* 0x0000008400847308 */ /* 0x000fe20000000800 */
[----:B------:R-:W2:Y:S01]  /*4e00*/  LDL.LU R199, [R1+0x12c] ;  /* 0x00012c0001c77983 */ /* 0x000ea20000300800 */
[----:B------:R-:W-:-:S06]  /*4e10*/  FADD.FTZ R59, R59, -R210 ;  /* 0x800000d23b3b7221 */ /* 0x000fcc0000010000 */
[----:B------:R-:W-:Y:S01]  /*4e20*/  MUFU.EX2 R119, R119 ;  /* 0x0000007700777308 */ /* 0x000fe20000000800 */
[----:B------:R-:W2:Y:S07]  /*4e30*/  LDL.LU R200, [R1+0x128] ;  /* 0x0001280001c87983 */ /* 0x000eae0000300800 */
[----:B------:R-:W-:Y:S01]  /*4e40*/  MUFU.EX2 R118, R118 ;  /* 0x0000007600767308 */ /* 0x000fe20000000800 */
[----:B------:R-:W2:Y:S01]  /*4e50*/  LDL.LU R201, [R1+0x124] ;  /* 0x0001240001c97983 */ /* 0x000ea20000300800 */
[----:B------:R-:W-:-:S06]  /*4e60*/  FMUL.FTZ R68, R68, R56 ;  /* 0x0000003844447220 */ /* 0x000fcc0000410000 */
[----:B------:R-:W-:Y:S01]  /*4e70*/  MUFU.EX2 R120, R120 ;  /* 0x0000007800787308 */ /* 0x000fe20000000800 */
[----:B------:R-:W2:Y:S01]  /*4e80*/  LDL.LU R202, [R1+0x120] ;  /* 0x0001200001ca7983 */ /* 0x000ea20000300800 */
[----:B------:R-:W-:-:S06]  /*4e90*/  FFMA.FTZ R55, -R162, R162, 1 ;  /* 0x3f800000a2377423 */ /* 0x000fcc00000101a2 */
[----:B------:R-:W-:Y:S01]  /*4ea0*/  MUFU.EX2 R117, R117 ;  /* 0x0000007500757308 */ /* 0x000fe20000000800 */
[----:B------:R-:W3:Y:S01]  /*4eb0*/  SHFL.IDX PT, R124, R63, R124, 0x1f ;  /* 0x00001f7c3f7c7589 */ /* 0x000ee200000e0000 */
[----:B------:R-:W-:-:S06]  /*4ec0*/  FMUL.FTZ R58, R23, R58 ;  /* 0x0000003a173a7220 */ /* 0x000fcc0000410000 */
[----:B------:R-:W-:Y:S01]  /*4ed0*/  MUFU.EX2 R115, R115 ;  /* 0x0000007300737308 */ /* 0x000fe20000000800 */
[----:B------:R-:W-:Y:S07]  /*4ee0*/  SHFL.IDX PT, R126, R63, R126, 0x1f ;  /* 0x00001f7e3f7e7589 */ /* 0x000fee00000e0000 */
[----:B------:R-:W-:Y:S01]  /*4ef0*/  MUFU.EX2 R123, R123 ;  /* 0x0000007b007b7308 */ /* 0x000fe20000000800 */
[----:B------:R-:W-:Y:S01]  /*4f00*/  SHFL.IDX PT, R125, R63, R125, 0x1f ;  /* 0x00001f7d3f7d7589 */ /* 0x000fe200000e0000 */
[----:B------:R-:W-:Y:S01]  /*4f10*/  FFMA.FTZ R236, -R236, R236, 1 ;  /* 0x3f800000ecec7423 */ /* 0x000fe200000101ec */
[----:B------:R-:W-:Y:S01]  /*4f20*/  FMUL.FTZ R38, R19, R38 ;  /* 0x0000002613267220 */ /* 0x000fe20000410000 */
[----:B------:R-:W-:Y:S01]  /*4f30*/  FFMA.FTZ R127, -R127, R127, 1 ;  /* 0x3f8000007f7f7423 */ /* 0x000fe2000001017f */
[----:B------:R-:W-:Y:S01]  /*4f40*/  SHFL.IDX PT, R215, R63, R215, 0x1f ;  /* 0x00001fd73fd77589 */ /* 0x000fe200000e0000 */
[----:B------:R-:W-:-:S03]  /*4f50*/  FMUL.FTZ R114, R228, R114 ;  /* 0x00000072e4727220 */ /* 0x000fc60000410000 */
[----:B------:R-:W-:Y:S04]  /*4f60*/  SHFL.IDX PT, R217, R63, R217, 0x1f ;  /* 0x00001fd93fd97589 */ /* 0x000fe800000e0000 */
[----:B------:R-:W-:Y:S01]  /*4f70*/  SHFL.IDX PT, R212, R63, R212, 0x1f ;  /* 0x00001fd43fd47589 */ /* 0x000fe200000e0000 */
[----:B------:R-:W-:Y:S01]  /*4f80*/  FFMA.FTZ R14, -R163, R163, 1 ;  /* 0x3f800000a30e7423 */ /* 0x000fe200000101a3 */
[----:B------:R-:W-:Y:S01]  /*4f90*/  FMUL.FTZ R61, R100, R61 ;  /* 0x0000003d643d7220 */ /* 0x000fe20000410000 */
[--C-:B----4-:R-:W-:Y:S01]  /*4fa0*/  FADD.FTZ R65, R65, -R220.reuse ;  /* 0x800000dc41417221 */ /* 0x110fe20000010000 */
[----:B------:R-:W2:Y:S01]  /*4fb0*/  LDL.LU R203, [R1+0x11c] ;  /* 0x00011c0001cb7983 */ /* 0x000ea20000300800 */
[----:B------:R-:W-:Y:S01]  /*4fc0*/  FMUL.FTZ R56, R97, R57 ;  /* 0x0000003961387220 */ /* 0x000fe20000410000 */
[----:B------:R-:W-:Y:S01]  /*4fd0*/  FMUL.FTZ R60, R99, R60 ;  /* 0x0000003c633c7220 */ /* 0x000fe20000410000 */
[----:B------:R-:W-:Y:S01]  /*4fe0*/  FADD.FTZ R67, R67, -R220 ;  /* 0x800000dc43437221 */ /* 0x000fe20000010000 */
[----:B------:R-:W4:Y:S01]  /*4ff0*/  SHFL.IDX PT, R63, R63, R213, 0x1f ;  /* 0x00001fd53f3f7589 */ /* 0x000f2200000e0000 */
[----:B------:R-:W4:Y:S01]  /*5000*/  MUFU.EX2 R113, R113 ;  /* 0x0000007100717308 */ /* 0x000f220000000800 */
[----:B------:R-:W-:-:S02]  /*5010*/  FMUL.FTZ R226, R216, R226 ;  /* 0x000000e2d8e27220 */ /* 0x000fc40000410000 */
[----:B------:R1:W5:Y:S01]  /*5020*/  LDL.LU R171, [R1+0x118] ;  /* 0x0001180001ab7983 */ /* 0x0003620000300800 */
[----:B------:R-:W-:Y:S01]  /*5030*/  FFMA.FTZ R41, -R166, R166, 1 ;  /* 0x3f800000a6297423 */ /* 0x000fe200000101a6 */
[----:B------:R-:W-:Y:S01]  /*5040*/  FADD.FTZ R218, R70, -R218 ;  /* 0x800000da46da7221 */ /* 0x000fe20000010000 */
[----:B------:R-:W-:Y:S01]  /*5050*/  FFMA.FTZ R69, -R161, R161, 1 ;  /* 0x3f800000a1457423 */ /* 0x000fe200000101a1 */
[----:B------:R1:W5:Y:S01]  /*5060*/  LDL.LU R170, [R1+0x114] ;  /* 0x0001140001aa7983 */ /* 0x0003620000300800 */
[----:B------:R-:W-:Y:S01]  /*5070*/  FMUL.FTZ R59, R98, R59 ;  /* 0x0000003b623b7220 */ /* 0x000fe20000410000 */
[----:B------:R-:W-:Y:S01]  /*5080*/  FMUL.FTZ R57, R55, R58 ;  /* 0x0000003a37397220 */ /* 0x000fe20000410000 */
[--C-:B------:R-:W-:Y:S01]  /*5090*/  FADD.FTZ R64, R64, -R222.reuse ;  /* 0x800000de40407221 */ /* 0x100fe20000010000 */
[----:B------:R2:W5:Y:S01]  /*50a0*/  LDL.LU R169, [R1+0x110] ;  /* 0x0001100001a97983 */ /* 0x0005620000300800 */
[----:B------:R-:W-:Y:S01]  /*50b0*/  FFMA.FTZ R70, -R159, R159, 1 ;  /* 0x3f8000009f467423 */ /* 0x000fe2000001019f */
[----:B------:R-:W-:Y:S01]  /*50c0*/  FADD.FTZ R66, R66, -R222 ;  /* 0x800000de42427221 */ /* 0x000fe20000010000 */
[----:B------:R-:W-:Y:S01]  /*50d0*/  FMUL.FTZ R67, R107, R67 ;  /* 0x000000436b437220 */ /* 0x000fe20000410000 */
[----:B------:R2:W5:Y:S01]  /*50e0*/  LDL.LU R168, [R1+0x10c] ;  /* 0x00010c0001a87983 */ /* 0x0005620000300800 */
[----:B------:R-:W-:Y:S01]  /*50f0*/  FMUL.FTZ R58, R14, R56 ;  /* 0x000000380e3a7220 */ /* 0x000fe20000410000 */
[----:B------:R-:W-:Y:S01]  /*5100*/  FMUL.FTZ R121, R103, R121 ;  /* 0x0000007967797220 */ /* 0x000fe20000410000 */
[--C-:B-1----:R-:W-:Y:S01]  /*5110*/  FADD.FTZ R72, R72, -R62.reuse ;  /* 0x8000003e48487221 */ /* 0x102fe20000010000 */
[----:B------:R1:W5:Y:S01]  /*5120*/  LDL.LU R167, [R1+0x108] ;  /* 0x0001080001a77983 */ /* 0x0003620000300800 */
[----:B------:R-:W-:Y:S01]  /*5130*/  FFMA.FTZ R56, -R160, R160, 1 ;  /* 0x3f800000a0387423 */ /* 0x000fe200000101a0 */
[----:B------:R-:W-:Y:S01]  /*5140*/  FADD.FTZ R74, R74, -R62 ;  /* 0x8000003e4a4a7221 */ /* 0x000fe20000010000 */
[--C-:B---3--:R-:W-:Y:S01]  /*5150*/  FADD.FTZ R73, R73, -R124.reuse ;  /* 0x8000007c49497221 */ /* 0x108fe20000010000 */
[----:B------:R1:W5:Y:S01]  /*5160*/  LDL.LU R166, [R1+0x104] ;  /* 0x0001040001a67983 */ /* 0x0003620000300800 */
[----:B------:R-:W-:Y:S01]  /*5170*/  FMUL.FTZ R69, R69, R59 ;  /* 0x0000003b45457220 */ /* 0x000fe20000410000 */
[----:B------:R-:W-:Y:S01]  /*5180*/  FADD.FTZ R75, R75, -R124 ;  /* 0x8000007c4b4b7221 */ /* 0x000fe20000010000 */
[--C-:B----4-:R-:W-:Y:S01]  /*5190*/  FADD.FTZ R85, R85, -R63.reuse ;  /* 0x8000003f55557221 */ /* 0x110fe20000010000 */
[----:B------:R1:W5:Y:S01]  /*51a0*/  LDL.LU R165, [R1+0x100] ;  /* 0x0001000001a57983 */ /* 0x0003620000300800 */
[----:B------:R-:W-:Y:S01]  /*51b0*/  FMUL.FTZ R70, R70, R61 ;  /* 0x0000003d46467220 */ /* 0x000fe20000410000 */
[----:B------:R-:W-:Y:S01]  /*51c0*/  FADD.FTZ R87, R87, -R63 ;  /* 0x8000003f57577221 */ /* 0x000fe20000010000 */
[--C-:B------:R-:W-:Y:S01]  /*51d0*/  FADD.FTZ R84, R84, -R212.reuse ;  /* 0x800000d454547221 */ /* 0x100fe20000010000 */
[----:B------:R1:W5:Y:S01]  /*51e0*/  LDL.LU R164, [R1+0xfc] ;  /* 0x0000fc0001a47983 */ /* 0x0003620000300800 */
[----:B------:R-:W-:Y:S01]  /*51f0*/  FFMA.FTZ R59, -R156, R156, 1 ;  /* 0x3f8000009c3b7423 */ /* 0x000fe2000001019c */
[----:B------:R-:W-:Y:S01]  /*5200*/  FFMA.FTZ R55, -R155, R155, 1 ;  /* 0x3f8000009b377423 */ /* 0x000fe2000001019b */
[----:B------:R-:W-:Y:S01]  /*5210*/  FADD.FTZ R86, R86, -R212 ;  /* 0x800000d456567221 */ /* 0x000fe20000010000 */
[----:B------:R1:W5:Y:S01]  /*5220*/  LDL.LU R163, [R1+0xf8] ;  /* 0x0000f80001a37983 */ /* 0x0003620000300800 */
[----:B------:R-:W-:Y:S01]  /*5230*/  FMUL.FTZ R64, R133, R64 ;  /* 0x0000004085407220 */ /* 0x000fe20000410000 */
[----:B------:R-:W-:Y:S01]  /*5240*/  FMUL.FTZ R61, R135, R65 ;  /* 0x00000041873d7220 */ /* 0x000fe20000410000 */
[----:B------:R-:W-:Y:S01]  /*5250*/  FFMA.FTZ R210, -R144, R144, 1 ;  /* 0x3f80000090d27423 */ /* 0x000fe20000010190 */
[----:B------:R1:W5:Y:S01]  /*5260*/  LDL.LU R162, [R1+0xf4] ;  /* 0x0000f40001a27983 */ /* 0x0003620000300800 */
[----:B------:R-:W-:Y:S01]  /*5270*/  FMUL.FTZ R56, R56, R60 ;  /* 0x0000003c38387220 */ /* 0x000fe20000410000 */
[----:B------:R-:W-:Y:S01]  /*5280*/  FFMA.FTZ R60, -R154, R154, 1 ;  /* 0x3f8000009a3c7423 */ /* 0x000fe2000001019a */
[--C-:B------:R-:W-:Y:S01]  /*5290*/  FADD.FTZ R77, R77, -R125.reuse ;  /* 0x8000007d4d4d7221 */ /* 0x100fe20000010000 */
[----:B------:R1:W5:Y:S01]  /*52a0*/  LDL.LU R161, [R1+0xf0] ;  /* 0x0000f00001a17983 */ /* 0x0003620000300800 */
[----:B------:R-:W-:Y:S01]  /*52b0*/  FMUL.FTZ R66, R134, R66 ;  /* 0x0000004286427220 */ /* 0x000fe20000410000 */
[----:B------:R-:W-:Y:S01]  /*52c0*/  FFMA.FTZ R14, -R157, R157, 1 ;  /* 0x3f8000009d0e7423 */ /* 0x000fe2000001019d */
[----:B------:R-:W-:Y:S01]  /*52d0*/  FADD.FTZ R79, R79, -R125 ;  /* 0x8000007d4f4f7221 */ /* 0x000fe20000010000 */
[----:B------:R1:W5:Y:S01]  /*52e0*/  LDL.LU R160, [R1+0xec] ;  /* 0x0000ec0001a07983 */ /* 0x0003620000300800 */
[----:B------:R-:W-:Y:S01]  /*52f0*/  FMUL.FTZ R64, R59, R64 ;  /* 0x000000403b407220 */ /* 0x000fe20000410000 */
[----:B------:R-:W-:Y:S01]  /*5300*/  FMUL.FTZ R55, R55, R61 ;  /* 0x0000003d37377220 */ /* 0x000fe20000410000 */
[--C-:B------:R-:W-:Y:S01]  /*5310*/  FADD.FTZ R76, R76, -R126.reuse ;  /* 0x8000007e4c4c7221 */ /* 0x100fe20000010000 */
[----:B------:R1:W5:Y:S01]  /*5320*/  LDL.LU R159, [R1+0xe8] ;  /* 0x0000e800019f7983 */ /* 0x0003620000300800 */
[----:B------:R-:W-:Y:S01]  /*5330*/  FFMA.FTZ R59, -R152, R152, 1 ;  /* 0x3f800000983b7423 */ /* 0x000fe20000010198 */
[----:B------:R-:W-:Y:S01]  /*5340*/  FFMA.FTZ R61, -R151, R151, 1 ;  /* 0x3f800000973d7423 */ /* 0x000fe20000010197 */
[----:B------:R-:W-:Y:S01]  /*5350*/  FADD.FTZ R78, R78, -R126 ;  /* 0x8000007e4e4e7221 */ /* 0x000fe20000010000 */
[----:B------:R1:W5:Y:S01]  /*5360*/  LDL.LU R158, [R1+0xe4] ;  /* 0x0000e400019e7983 */ /* 0x0003620000300800 */
[----:B------:R-:W-:Y:S01]  /*5370*/  FMUL.FTZ R65, R60, R66 ;  /* 0x000000423c417220 */ /* 0x000fe20000410000 */
[--C-:B------:R-:W-:Y:S01]  /*5380*/  FADD.FTZ R80, R80, -R215.reuse ;  /* 0x800000d750507221 */ /* 0x100fe20000010000 */
[----:B------:R-:W-:Y:S01]  /*5390*/  FADD.FTZ R82, R82, -R215 ;  /* 0x800000d752527221 */ /* 0x000fe20000010000 */
[----:B------:R1:W5:Y:S01]  /*53a0*/  LDL.LU R157, [R1+0xe0] ;  /* 0x0000e000019d7983 */ /* 0x0003620000300800 */
[----:B------:R-:W-:Y:S01]  /*53b0*/  FFMA.FTZ R66, -R153, R153, 1 ;  /* 0x3f80000099427423 */ /* 0x000fe20000010199 */
[--C-:B------:R-:W-:Y:S01]  /*53c0*/  FADD.FTZ R81, R81, -R217.reuse ;  /* 0x800000d951517221 */ /* 0x100fe20000010000 */
[----:B------:R-:W-:Y:S01]  /*53d0*/  FADD.FTZ R83, R83, -R217 ;  /* 0x800000d953537221 */ /* 0x000fe20000010000 */
[----:B------:R1:W5:Y:S01]  /*53e0*/  LDL.LU R156, [R1+0xdc] ;  /* 0x0000dc00019c7983 */ /* 0x0003620000300800 */
[----:B------:R-:W-:Y:S01]  /*53f0*/  FMUL.FTZ R59, R59, R67 ;  /* 0x000000433b3b7220 */ /* 0x000fe20000410000 */
[----:B------:R-:W-:Y:S01]  /*5400*/  FFMA.FTZ R213, -R5, R5, 1 ;  /* 0x3f80000005d57423 */ /* 0x000fe20000010105 */
[----:B------:R-:W-:Y:S01]  /*5410*/  FFMA.FTZ R214, -R4, R4, 1 ;  /* 0x3f80000004d67423 */ /* 0x000fe20000010104 */
[----:B------:R1:W5:Y:S01]  /*5420*/  LDL.LU R155, [R1+0xd8] ;  /* 0x0000d800019b7983 */ /* 0x0003620000300800 */
[----:B------:R-:W-:Y:S01]  /*5430*/  FMUL.FTZ R61, R61, R121 ;  /* 0x000000793d3d7220 */ /* 0x000fe20000410000 */
[----:B------:R-:W3:Y:S01]  /*5440*/  MUFU.EX2 R129, R129 ;  /* 0x0000008100817308 */ /* 0x000ee20000000800 */
[----:B------:R-:W-:Y:S01]  /*5450*/  FMUL.FTZ R36, R108, R36 ;  /* 0x000000246c247220 */ /* 0x000fe20000410000 */
[----:B------:R1:W5:Y:S01]  /*5460*/  LDL.LU R154, [R1+0xd4] ;  /* 0x0000d400019a7983 */ /* 0x0003620000300800 */
[----:B------:R-:W-:Y:S01]  /*5470*/  FFMA.FTZ R67, -R150, R150, 1 ;  /* 0x3f80000096437423 */ /* 0x000fe20000010196 */
[----:B------:R-:W-:-:S04]  /*5480*/  FFMA.FTZ R62, -R148, R148, 1 ;  /* 0x3f800000943e7423 */ /* 0x000fc80000010194 */
[----:B------:R-:W4:Y:S01]  /*5490*/  MUFU.EX2 R128, R128 ;  /* 0x0000008000807308 */ /* 0x000f220000000800 */
[----:B------:R1:W5:Y:S01]  /*54a0*/  LDL.LU R153, [R1+0xd0] ;  /* 0x0000d00001997983 */ /* 0x0003620000300800 */
[----:B------:R-:W-:Y:S01]  /*54b0*/  FMUL.FTZ R121, R106, R72 ;  /* 0x000000486a797220 */ /* 0x000fe20000410000 */
[----:B------:R-:W-:-:S05]  /*54c0*/  FFMA.FTZ R60, -R149, R149, 1 ;  /* 0x3f800000953c7423 */ /* 0x000fca0000010195 */
[----:B------:R-:W1:Y:S01]  /*54d0*/  MUFU.EX2 R207, R207 ;  /* 0x000000cf00cf7308 */ /* 0x000e620000000800 */
[----:B------:R1:W5:Y:S01]  /*54e0*/  LDL.LU R152, [R1+0xcc] ;  /* 0x0000cc0001987983 */ /* 0x0003620000300800 */
[----:B------:R-:W-:-:S06]  /*54f0*/  FFMA.FTZ R124, -R147, R147, 1 ;  /* 0x3f800000937c7423 */ /* 0x000fcc0000010193 */
[----:B------:R-:W1:Y:S01]  /*5500*/  MUFU.EX2 R205, R205 ;  /* 0x000000cd00cd7308 */ /* 0x000e620000000800 */
[----:B------:R1:W5:Y:S01]  /*5510*/  LDL.LU R151, [R1+0xc8] ;  /* 0x0000c80001977983 */ /* 0x0003620000300800 */
[----:B------:R-:W-:Y:S01]  /*5520*/  FMUL.FTZ R62, R62, R121 ;  /* 0x000000793e3e7220 */ /* 0x000fe20000410000 */
[----:B------:R-:W-:Y:S01]  /*5530*/  FMUL.FTZ R219, R110, R219 ;  /* 0x000000db6edb7220 */ /* 0x000fe20000410000 */
[----:B------:R-:W-:Y:S01]  /*5540*/  FMUL.FTZ R208, R208, R226 ;  /* 0x000000e2d0d07220 */ /* 0x000fe20000410000 */
[----:B------:R1:W5:Y:S01]  /*5550*/  LDL.LU R150, [R1+0xc4] ;  /* 0x0000c40001967983 */ /* 0x0003620000300800 */
[----:B------:R-:W-:-:S03]  /*5560*/  FFMA.FTZ R63, -R146, R146, 1 ;  /* 0x3f800000923f7423 */ /* 0x000fc60000010192 */
[----:B------:R1:W5:Y:S01]  /*5570*/  LDL.LU R149, [R1+0xc0] ;  /* 0x0000c00001957983 */ /* 0x0003620000300800 */
[----:B------:R-:W-:-:S03]  /*5580*/  FFMA.FTZ R121, -R145, R145, 1 ;  /* 0x3f80000091797423 */ /* 0x000fc60000010191 */
[----:B------:R1:W5:Y:S01]  /*5590*/  LDL.LU R148, [R1+0xbc] ;  /* 0x0000bc0001947983 */ /* 0x0003620000300800 */
[----:B------:R-:W-:-:S03]  /*55a0*/  FFMA.FTZ R212, -R143, R143, 1 ;  /* 0x3f8000008fd47423 */ /* 0x000fc6000001018f */
[----:B------:R1:W5:Y:S01]  /*55b0*/  LDL.LU R147, [R1+0xb8] ;  /* 0x0000b80001937983 */ /* 0x0003620000300800 */
[----:B------:R-:W-:-:S03]  /*55c0*/  FFMA.FTZ R125, -R142, R142, 1 ;  /* 0x3f8000008e7d7423 */ /* 0x000fc6000001018e */
[----:B------:R1:W5:Y:S01]  /*55d0*/  LDL.LU R146, [R1+0xb4] ;  /* 0x0000b40001927983 */ /* 0x0003620000300800 */
[----:B------:R-:W-:-:S03]  /*55e0*/  FMUL.FTZ R218, R136, R218 ;  /* 0x000000da88da7220 */ /* 0x000fc60000410000 */
        /* <DEDUP_REMOVED lines=10> */
[----:B------:R1:W5:Y:S04]  /*5690*/  LDL.LU R140, [R1+0x9c] ;  /* 0x00009c00018c7983 */ /* 0x0003680000300800 */
[----:B------:R1:W5:Y:S04]  /*56a0*/  LDL.LU R6, [R1+0x98] ;  /* 0x0000980001067983 */ /* 0x0003680000300800 */
[----:B------:R1:W5:Y:S04]  /*56b0*/  LDL.LU R5, [R1+0x94] ;  /* 0x0000940001057983 */ /* 0x0003680000300800 */
[----:B------:R1:W5:Y:S04]  /*56c0*/  LDL.LU R4, [R1+0x90] ;  /* 0x0000900001047983 */ /* 0x0003680000300800 */
[----:B------:R1:W5:Y:S04]  /*56d0*/  LDL.LU R2, [R1+0x8c] ;  /* 0x00008c0001027983 */ /* 0x0003680000300800 */
[----:B------:R-:W2:Y:S01]  /*56e0*/  LDL R220, [R1+0x70] ;  /* 0x0000700001dc7983 */ /* 0x000ea20000100800 */
[----:B------:R-:W-:-:S04]  /*56f0*/  FMUL.FTZ R73, R137, R73 ;  /* 0x0000004989497220 */ /* 0x000fc80000410000 */
[----:B------:R-:W-:Y:S01]  /*5700*/  FMUL.FTZ R124, R124, R73 ;  /* 0x000000497c7c7220 */ /* 0x000fe20000410000 */
[----:B------:R-:W-:Y:S01]  /*5710*/  FMUL.FTZ R73, R116, R76 ;  /* 0x0000004c74497220 */ /* 0x000fe20000410000 */
[----:B------:R-:W-:Y:S01]  /*5720*/  FMUL.FTZ R66, R66, R36 ;  /* 0x0000002442427220 */ /* 0x000fe20000410000 */
[----:B------:R-:W-:Y:S02]  /*5730*/  FMUL.FTZ R36, R122, R75 ;  /* 0x0000004b7a247220 */ /* 0x000fe40000410000 */
[----:B------:R-:W-:Y:S01]  /*5740*/  FMUL.FTZ R210, R210, R73 ;  /* 0x00000049d2d27220 */ /* 0x000fe20000410000 */
[----:B------:R-:W-:Y:S01]  /*5750*/  FMUL.FTZ R73, R130, R84 ;  /* 0x0000005482497220 */ /* 0x000fe20000410000 */
[----:B------:R-:W-:Y:S01]  /*5760*/  FMUL.FTZ R121, R121, R36 ;  /* 0x0000002479797220 */ /* 0x000fe20000410000 */
[----:B------:R-:W-:Y:S02]  /*5770*/  FMUL.FTZ R36, R113, R81 ;  /* 0x0000005171247220 */ /* 0x000fe40000410000 */
[----:B------:R-:W-:Y:S01]  /*5780*/  FMUL.FTZ R218, R218, R73 ;  /* 0x00000049dada7220 */ /* 0x000fe20000410000 */
[----:B------:R-:W-:Y:S01]  /*5790*/  F2FP.BF16.F32.PACK_AB R73, R51, R11 ;  /* 0x0000000b3349723e */ /* 0x000fe200000010ff */
[----:B------:R-:W-:Y:S01]  /*57a0*/  FMUL.FTZ R221, R132, R221 ;  /* 0x000000dd84dd7220 */ /* 0x000fe20000410000 */
[----:B---3--:R-:W-:Y:S01]  /*57b0*/  FMUL.FTZ R86, R129, R86 ;  /* 0x0000005681567220 */ /* 0x008fe20000410000 */
[----:B------:R-:W-:Y:S01]  /*57c0*/  FMUL.FTZ R38, R236, R38 ;  /* 0x00000026ec267220 */ /* 0x000fe20000410000 */
[----:B------:R-:W-:Y:S01]  /*57d0*/  FMUL.FTZ R74, R119, R74 ;  /* 0x0000004a774a7220 */ /* 0x000fe20000410000 */
[----:B------:R-:W-:Y:S01]  /*57e0*/  FMUL.FTZ R80, R118, R80 ;  /* 0x0000005076507220 */ /* 0x000fe20000410000 */
[----:B------:R-:W-:Y:S01]  /*57f0*/  FMUL.FTZ R82, R120, R82 ;  /* 0x0000005278527220 */ /* 0x000fe20000410000 */
[----:B----4-:R-:W-:Y:S01]  /*5800*/  FMUL.FTZ R83, R128, R83 ;  /* 0x0000005380537220 */ /* 0x010fe20000410000 */
        /* <DEDUP_REMOVED lines=40> */
[----:B------:R-:W-:Y:S01]  /*5a90*/  F2FP.BF16.F32.PACK_AB R66, R61, R66 ;  /* 0x000000423d42723e */ /* 0x000fe200000010ff */
[----:B------:R-:W-:Y:S01]  /*5aa0*/  UMOV UR6, UR12 ;  /* 0x0000000c00067c82 */ /* 0x000fe20008000000 */
[----:B------:R-:W-:Y:S01]  /*5ab0*/  F2FP.BF16.F32.PACK_AB R67, R60, R67 ;  /* 0x000000433c43723e */ /* 0x000fe200000010ff */
[----:B------:R-:W-:Y:S01]  /*5ac0*/  UMOV UR7, 0x40000040 ;  /* 0x4000004000077882 */ /* 0x000fe20000000000 */
[----:B------:R-:W-:Y:S01]  /*5ad0*/  F2FP.BF16.F32.PACK_AB R64, R55, R64 ;  /* 0x000000403740723e */ /* 0x000fe200000010ff */
[----:B------:R-:W-:Y:S01]  /*5ae0*/  UIADD3 UR4, UR12, 0x80, URZ ;  /* 0x000000800c047890 */ /* 0x000fe2000fffe03f */
[----:B------:R-:W-:Y:S01]  /*5af0*/  F2FP.BF16.F32.PACK_AB R65, R59, R65 ;  /* 0x000000413b41723e */ /* 0x000fe200000010ff */
[----:B------:R-:W3:Y:S01]  /*5b00*/  LDL R14, [R1+0x50] ;  /* 0x00005000010e7983 */ /* 0x000ee20000100800 */
        /* <DEDUP_REMOVED lines=16> */
[----:B--2---:R-:W-:-:S05]  /*5c10*/  LEA R11, R0, R220, 0xe ;  /* 0x000000dc000b7211 */ /* 0x004fca00078e70ff */
[----:B------:R-:W-:-:S05]  /*5c20*/  IMAD R11, R11, 0x2, R16 ;  /* 0x000000020b0b7824 */ /* 0x000fca00078e0210 */
        /* <DEDUP_REMOVED lines=9> */
[----:B------:R-:W-:Y:S01]  /*5cc0*/  HGMMA.64x64x16.F32.BF16 R172, R36, gdesc[UR4].tnspB, R172, gsb0 ;  /* 0x40e0000424ac7df0 */ /* 0x000fe200080018ac */
[----:B------:R-:W-:Y:S01]  /*5cd0*/  UMOV UR6, UR4 ;  /* 0x0000000400067c82 */ /* 0x000fe20008000000 */
        /* <DEDUP_REMOVED lines=15> */
[----:B------:R-:W-:-:S06]  /*5dd0*/  UMOV UR7, 0x40000040 ;  /* 0x4000004000077882 */ /* 0x000fcc0000000000 */
[----:B------:R-:W-:Y:S01]  /*5de0*/  UMOV UR6, UR4 ;  /* 0x0000000400067c82 */ /* 0x000fe20008000000 */
        /* <DEDUP_REMOVED lines=47> */
[----:B------:R-:W-:-:S05]  /*60e0*/  VIADD R40, R16, 0x20c00 ;  /* 0x00020c0010287836 */ /* 0x000fca0000000000 */
[----:B---3--:R-:W-:-:S04]  /*60f0*/  LEA R10, R14, R40, 0xd ;  /* 0x000000280e0a7211 */ /* 0x008fc800078e68ff */
[----:B------:R-:W-:-:S04]  /*6100*/  SHF.R.U32.HI R10, RZ, 0x4, R10 ;  /* 0x00000004ff0a7819 */ /* 0x000fc8000001160a */
[----:B------:R-:W-:Y:S02]  /*6110*/  LOP3.LUT R10, R10, 0x3fff, RZ, 0xc0, !PT ;  /* 0x00003fff0a0a7812 */ /* 0x000fe400078ec0ff */
[----:B------:R-:W-:Y:S02]  /*6120*/  R2UR UR4, R16 ;  /* 0x00000000100472ca */ /* 0x000fe400000e0000 */
[----:B-1----:R-:W-:-:S05]  /*6130*/  LOP3.LUT R11, R10, 0x10000, RZ, 0xfc, !PT ;  /* 0x000100000a0b7812 */ /* 0x002fca00078efcff */
[----:B------:R-:W-:-:S05]  /*6140*/  IMAD R11, R0, 0x800, R11 ;  /* 0x00000800000b7824 */ /* 0x000fca00078e020b */
[----:B------:R-:W-:Y:S01]  /*6150*/  R2UR UR8, R11 ;  /* 0x000000000b0872ca */ /* 0x000fe200000e0000 */
[----:B------:R-:W-:Y:S01]  /*6160*/  USHF.R.U32.HI UR4, URZ, 0x4, UR4 ;  /* 0x000000043f047899 */ /* 0x000fe20008011604 */
[----:B------:R-:W-:Y:S02]  /*6170*/  WARPGROUP.DEPBAR.LE gsb0, 0x0 ;  /* 0x00008000000079c5 */ /* 0x000fe40000010000 */
[----:B------:R1:W-:Y:S06]  /*6180*/  MEMBAR.ALL.CTA ;  /* 0x0000000000007992 */ /* 0x0003ec0000008000 */
[----:B-1----:R-:W1:Y:S01]  /*6190*/  FENCE.VIEW.ASYNC.S ;  /* 0x00000000000073c6 */ /* 0x002e620000000000 */
[----:B------:R-:W-:Y:S01]  /*61a0*/  ULOP3.LUT UR9, UR4, 0x3fff, URZ, 0xc0, !UPT ;  /* 0x00003fff04097892 */ /* 0x000fe2000f8ec03f */
        /* <DEDUP_REMOVED lines=59> */
.L_x_1064:
        /* <DEDUP_REMOVED lines=68> */
.L_x_1065:
[----:B-1----:R-:W2:Y:S01]  /*69a0*/  LDL R5, [R1+0x54] ;  /* 0x0000540001057983 */ /* 0x002ea20000100800 */
[----:B------:R-:W-:Y:S01]  /*69b0*/  UIADD3 UR38, UR38, 0x1, URZ ;  /* 0x0000000126267890 */ /* 0x000fe2000fffe03f */
[----:B------:R-:W-:Y:S01]  /*69c0*/  VIADD R0, R0, 0x1 ;  /* 0x0000000100007836 */ /* 0x000fe20000000000 */
[----:B------:R-:W-:-:S04]  /*69d0*/  IADD3 R6, R6, 0x30c20, RZ ;  /* 0x00030c2006067810 */ /* 0x000fc80007ffe0ff */
[C---:B------:R-:W-:Y:S02]  /*69e0*/  ISETP.NE.AND P0, PT, R0.reuse, 0x2, PT ;  /* 0x000000020000780c */ /* 0x040fe40003f05270 */
[----:B------:R-:W-:Y:S02]  /*69f0*/  PRMT R6, RZ, 0x654, R6 ;  /* 0x00000654ff067816 */ /* 0x000fe40000000006 */
[----:B------:R-:W-:Y:S02]  /*6a00*/  SEL R0, R0, RZ, P0 ;  /* 0x000000ff00007207 */ /* 0x000fe40000000000 */
[----:B------:R3:W-:Y:S01]  /*6a10*/  SYNCS.ARRIVE.TRANS64.RED.A1T0 RZ, [R6+URZ], RZ ;  /* 0x000000ff06ff79a7 */ /* 0x0007e2000810043f */
[----:B--2---:R-:W-:Y:S02]  /*6a20*/  ISETP.LE.AND P1, PT, R5, UR38, PT ;  /* 0x0000002605007c0c */ /* 0x004fe4000bf23270 */
[----:B------:R-:W-:-:S04]  /*6a30*/  SEL R5, RZ, 0x1, P0 ;  /* 0x00000001ff057807 */ /* 0x000fc80000000000 */
[----:B------:R-:W-:-:S07]  /*6a40*/  LOP3.LUT R4, R4, R5, RZ, 0x3c, !PT ;  /* 0x0000000504047212 */ /* 0x000fce00078e3cff */
[----:B---3--:R-:W-:Y:S05]  /*6a50*/  @!P1 BRA `(.L_x_1066) ;  /* 0xffffffac00d09947 */ /* 0x008fea000383ffff */
.L_x_1055:
[----:B------:R-:W2:Y:S01]  /*6a60*/  S2R R8, SR_CTAID.X ;  /* 0x0000000000087919 */ /* 0x000ea20000002500 */
[----:B------:R-:W3:Y:S01]  /*6a70*/  LDC R5, c[0x0][0x280] ;  /* 0x0000a000ff057b82 */ /* 0x000ee20000000800 */
[----:B------:R-:W-:-:S07]  /*6a80*/  ULDC UR4, c[0x0][0x748] ;  /* 0x0001d20000047ab9 */ /* 0x000fce0000000800 */
[----:B------:R-:W3:Y:S02]  /*6a90*/  LDC R7, c[0x0][0x290] ;  /* 0x0000a400ff077b82 */ /* 0x000ee40000000800 */
[----:B---3--:R-:W-:-:S05]  /*6aa0*/  IMAD.IADD R5, R5, 0x1, -R7 ;  /* 0x0000000105057824 */ /* 0x008fca00078e0a07 */
[----:B--2---:R-:W-:-:S05]  /*6ab0*/  LEA R5, R8, R5, 0x7 ;  /* 0x0000000508057211 */ /* 0x004fca00078e38ff */
[----:B------:R-:W-:-:S05]  /*6ac0*/  VIADD R5, R5, UR4 ;  /* 0x0000000405057c36 */ /* 0x000fca0008000000 */
[----:B------:R-:W-:-:S04]  /*6ad0*/  SHF.R.S32.HI R6, RZ, 0x1f, R5 ;  /* 0x0000001fff067819 */ /* 0x000fc80000011405 */
[----:B------:R-:W-:-:S04]  /*6ae0*/  LEA.HI R6, R6, R5, RZ, 0x7 ;  /* 0x0000000506067211 */ /* 0x000fc800078f38ff */
[----:B------:R-:W-:-:S04]  /*6af0*/  SHF.R.S32.HI R6, RZ, 0x7, R6 ;  /* 0x00000007ff067819 */ /* 0x000fc80000011406 */
[----:B------:R-:W-:-:S04]  /*6b00*/  VIMNMX R9, R6, UR37, PT ;  /* 0x0000002506097c48 */ /* 0x000fc8000bfe0100 */
[----:B------:R-:W-:Y:S01]  /*6b10*/  ISETP.LE.AND P0, PT, R9, UR38, PT ;  /* 0x0000002609007c0c */ /* 0x000fe2000bf03270 */
[----:B------:R2:W-:-:S12]  /*6b20*/  STL [R1+0x40], R9 ;  /* 0x0000400901007387 */ /* 0x0005d80000100800 */
[----:B--2---:R-:W-:Y:S05]  /*6b30*/  @P0 BRA `(.L_x_1067) ;  /* 0x0000004c00700947 */ /* 0x004fea0003800000 */
[----:B------:R-:W2:Y:S04]  /*6b40*/  LDL R10, [R1+0x50] ;  /* 0x00005000010a7983 */ /* 0x000ea80000100800 */
[----:B------:R-:W3:Y:S04]  /*6b50*/  LDL R13, [R1+0x6c] ;  /* 0x00006c00010d7983 */ /* 0x000ee80000100800 */
[----:B------:R-:W3:Y:S04]  /*6b60*/  LDL R11, [R1+0x88] ;  /* 0x00008800010b7983 */ /* 0x000ee80000100800 */
[----:B------:R-:W4:Y:S01]  /*6b70*/  LDL R12, [R1+0x68] ;  /* 0x00006800010c7983 */ /* 0x000f220000100800 */
[----:B------:R-:W-:Y:S01]  /*6b80*/  IMAD R8, R8, -0x80, R7 ;  /* 0xffffff8008087824 */ /* 0x000fe200078e0207 */
[----:B------:R-:W-:Y:S01]  /*6b90*/  MOV R21, 0x40000040 ;  /* 0x4000004000157802 */ /* 0x000fe20000000f00 */
[----:B------:R-:W-:Y:S01]  /*6ba0*/  IMAD.MOV.U32 R23, RZ, RZ, 0x40000040 ;  /* 0x40000040ff177424 */ /* 0x000fe200078e00ff */
[----:B------:R-:W5:Y:S01]  /*6bb0*/  S2R R5, SR_TID.X ;  /* 0x0000000000057919 */ /* 0x000f620000002100 */
[----:B------:R-:W1:Y:S01]  /*6bc0*/  S2R R15, SR_TID.X ;  /* 0x00000000000f7919 */ /* 0x000e620000002100 */
[----:B-----5:R-:W-:Y:S01]  /*6bd0*/  IADD3 R9, R5, -0x80, RZ ;  /* 0xffffff8005097810 */ /* 0x020fe20007ffe0ff */
[----:B-1----:R-:W-:-:S02]  /*6be0*/  VIADD R17, R15, 0xffffff80 ;  /* 0xffffff800f117836 */ /* 0x002fc40000000000 */
[----:B------:R-:W-:-:S05]  /*6bf0*/  VIADD R15, R15, 0xffffff80 ;  /* 0xffffff800f0f7836 */ /* 0x000fca0000000000 */
[----:B------:R-:W-:-:S04]  /*6c00*/  SHF.R.S32.HI R15, RZ, 0x1f, R15 ;  /* 0x0000001fff0f7819 */ /* 0x000fc8000001140f */
[----:B------:R-:W-:-:S04]  /*6c10*/  LEA.HI R15, R15, R17, RZ, 0x7 ;  /* 0x000000110f0f7211 */ /* 0x000fc800078f38ff */
[----:B------:R-:W-:Y:S01]  /*6c20*/  SHF.R.S32.HI R15, RZ, 0x7, R15 ;  /* 0x00000007ff0f7819 */ /* 0x000fe2000001140f */
[----:B--2---:R-:W-:Y:S01]  /*6c30*/  IMAD.MOV.U32 R14, RZ, RZ, R10 ;  /* 0x000000ffff0e7224 */ /* 0x004fe200078e000a */
[----:B------:R-:W-:-:S03]  /*6c40*/  SHF.R.S32.HI R10, RZ, 0x1f, R9 ;  /* 0x0000001fff0a7819 */ /* 0x000fc60000011409 */
[----:B------:R-:W-:Y:S01]  /*6c50*/  IMAD.MOV.U32 R20, RZ, RZ, R14 ;  /* 0x000000ffff147224 */ /* 0x000fe200078e000e */
[CC--:B------:R-:W-:Y:S02]  /*6c60*/  LEA.HI R5, R10.reuse, R9.reuse, RZ, 0x5 ;  /* 0x000000090a057211 */ /* 0x0c0fe400078f28ff */
[----:B------:R-:W-:Y:S02]  /*6c70*/  LEA.HI R10, R10, R9, RZ, 0x2 ;  /* 0x000000090a0a7211 */ /* 0x000fe400078f10ff */
[----:B---3--:R-:W-:Y:S02]  /*6c80*/  LEA.HI R6, R11, R13, RZ, 0x5 ;  /* 0x0000000d0b067211 */ /* 0x008fe400078f28ff */
[----:B------:R-:W-:Y:S02]  /*6c90*/  LOP3.LUT R18, R10, 0xfffffffc, RZ, 0xc0, !PT ;  /* 0xfffffffc0a127812 */ /* 0x000fe400078ec0ff */
[--C-:B----4-:R-:W-:Y:S02]  /*6ca0*/  SHF.R.S32.HI R11, RZ, 0x2, R12.reuse ;  /* 0x00000002ff0b7819 */ /* 0x110fe4000001140c */
[----:B------:R-:W-:-:S02]  /*6cb0*/  SHF.R.S32.HI R12, RZ, 0x1f, R12 ;  /* 0x0000001fff0c7819 */ /* 0x000fc4000001140c */
[----:B------:R-:W-:Y:S02]  /*6cc0*/  SHF.R.S32.HI R13, RZ, 0x5, R6 ;  /* 0x00000005ff0d7819 */ /* 0x000fe40000011406 */
[----:B------:R-:W-:Y:S02]  /*6cd0*/  LOP3.LUT R6, R5, 0xffffffe0, RZ, 0xc0, !PT ;  /* 0xffffffe005067812 */ /* 0x000fe400078ec0ff */
[----:B------:R-:W-:Y:S02]  /*6ce0*/  LEA.HI R12, R12, R11, RZ, 0x3 ;  /* 0x0000000b0c0c7211 */ /* 0x000fe400078f18ff */
[----:B------:R-:W-:Y:S01]  /*6cf0*/  IADD3 R7, R9, -R6, RZ ;  /* 0x8000000609077210 */ /* 0x000fe20007ffe0ff */
[----:B------:R-:W-:Y:S01]  /*6d00*/  IMAD R6, R13, -0x10, R8 ;  /* 0xfffffff00d067824 */ /* 0x000fe200078e0208 */
[----:B------:R-:W-:Y:S02]  /*6d10*/  LOP3.LUT R12, R12, 0xfffffff8, RZ, 0xc0, !PT ;  /* 0xfffffff80c0c7812 */ /* 0x000fe400078ec0ff */
[----:B------:R-:W-:-:S02]  /*6d20*/  SHF.R.S32.HI R8, RZ, 0x1f, R7 ;  /* 0x0000001fff087819 */ /* 0x000fc40000011407 */
[----:B------:R-:W-:Y:S02]  /*6d30*/  LEA.HI R5, R15, R15, RZ, 0x1 ;  /* 0x0000000f0f057211 */ /* 0x000fe400078f08ff */
[----:B------:R-:W-:Y:S02]  /*6d40*/  IADD3 R6, R6, R12, -R11 ;  /* 0x0000000c06067210 */ /* 0x000fe40007ffe80b */
[CC--:B------:R-:W-:Y:S02]  /*6d50*/  LEA.HI R11, R8.reuse, R7.reuse, RZ, 0x3 ;  /* 0x00000007080b7211 */ /* 0x0c0fe400078f18ff */
[----:B------:R-:W-:Y:S02]  /*6d60*/  LOP3.LUT R5, R5, 0xfffffffe, RZ, 0xc0, !PT ;  /* 0xfffffffe05057812 */ /* 0x000fe400078ec0ff */
[----:B------:R-:W-:Y:S02]  /*6d70*/  LEA.HI R7, R8, R7, RZ, 0x2 ;  /* 0x0000000708077211 */ /* 0x000fe400078f10ff */
[----:B------:R-:W-:Y:S01]  /*6d80*/  SHF.R.S32.HI R12, RZ, 0x3, R11 ;  /* 0x00000003ff0c7819 */ /* 0x000fe2000001140b */
[----:B------:R-:W-:Y:S01]  /*6d90*/  IMAD.IADD R5, R15, 0x1, -R5 ;  /* 0x000000010f057824 */ /* 0x000fe200078e0a05 */
[----:B------:R-:W-:-:S02]  /*6da0*/  SHF.R.S32.HI R11, RZ, 0x1f, R11 ;  /* 0x0000001fff0b7819 */ /* 0x000fc4000001140b */
[----:B------:R-:W-:Y:S01]  /*6db0*/  SHF.R.S32.HI R14, RZ, 0x2, R7 ;  /* 0x00000002ff0e7819 */ /* 0x000fe20000011407 */
[----:B------:R-:W-:Y:S01]  /*6dc0*/  IMAD R8, R5, -0x40, R6 ;  /* 0xffffffc005087824 */ /* 0x000fe200078e0206 */
[----:B------:R-:W-:Y:S02]  /*6dd0*/  LEA.HI R11, R11, R12, RZ, 0x4 ;  /* 0x0000000c0b0b7211 */ /* 0x000fe400078f20ff */
[----:B------:R-:W-:Y:S01]  /*6de0*/  LEA.HI R7, R7, R14, RZ, 0x1 ;  /* 0x0000000e07077211 */ /* 0x000fe200078f08ff */
[C---:B------:R-:W-:Y:S01]  /*6df0*/  VIADD R15, R14.reuse, 0x18 ;  /* 0x000000180e0f7836 */ /* 0x040fe20000000000 */
[----:B------:R-:W-:Y:S02]  /*6e00*/  IADD3 R6, R14, 0x8, RZ ;  /* 0x000000080e067810 */ /* 0x000fe40007ffe0ff */
[----:B------:R-:W-:Y:S02]  /*6e10*/  LOP3.LUT R11, R11, 0x1ffffff0, RZ, 0xc0, !PT ;  /* 0x1ffffff00b0b7812 */ /* 0x000fe400078ec0ff */
[----:B------:R-:W-:Y:S01]  /*6e20*/  LOP3.LUT R5, R7, 0xfffffffe, RZ, 0xc0, !PT ;  /* 0xfffffffe07057812 */ /* 0x000fe200078ec0ff */
[----:B------:R-:W-:Y:S01]  /*6e30*/  IMAD.IADD R7, R9, 0x1, -R18 ;  /* 0x0000000109077824 */ /* 0x000fe200078e0a12 */
[----:B------:R-:W-:Y:S01]  /*6e40*/  LEA.HI R10, R6, R6, RZ, 0x1 ;  /* 0x00000006060a7211 */ /* 0x000fe200078f08ff */
[----:B------:R-:W-:Y:S01]  /*6e50*/  IMAD.IADD R12, R12, 0x1, -R11 ;  /* 0x000000010c0c7824 */ /* 0x000fe200078e0a0b */
[C---:B------:R-:W-:Y:S01]  /*6e60*/  IADD3 R5, R14.reuse, -R5, RZ ;  /* 0x800000050e057210 */ /* 0x040fe20007ffe0ff */
[----:B------:R-:W-:Y:S01]  /*6e70*/  VIADD R11, R14, 0x10 ;  /* 0x000000100e0b7836 */ /* 0x000fe20000000000 */
[----:B------:R-:W-:-:S02]  /*6e80*/  LOP3.LUT R9, R10, 0xfffffffe, RZ, 0xc0, !PT ;  /* 0xfffffffe0a097812 */ /* 0x000fc400078ec0ff */
[----:B------:R-:W-:Y:S02]  /*6e90*/  LEA R5, R12, R5, 0x3 ;  /* 0x000000050c057211 */ /* 0x000fe400078e18ff */
[----:B------:R-:W-:Y:S01]  /*6ea0*/  LEA.HI R17, R15, R15, RZ, 0x1 ;  /* 0x0000000f0f117211 */ /* 0x000fe200078f08ff */
[----:B------:R-:W-:Y:S01]  /*6eb0*/  IMAD.IADD R9, R6, 0x1, -R9 ;  /* 0x0000000106097824 */ /* 0x000fe200078e0a09 */
[----:B------:R-:W-:Y:S01]  /*6ec0*/  LEA.HI R6, R11, R11, RZ, 0x1 ;  /* 0x0000000b0b067211 */ /* 0x000fe200078f08ff */
[----:B------:R1:W-:Y:S01]  /*6ed0*/  STL [R1+0x54], R5 ;  /* 0x0000540501007387 */ /* 0x0003e20000100800 */
[----:B------:R-:W-:Y:S02]  /*6ee0*/  SHF.R.S32.HI R19, RZ, 0x1f, R17 ;  /* 0x0000001fff137819 */ /* 0x000fe40000011411 */
[--C-:B------:R-:W-:Y:S02]  /*6ef0*/  SHF.R.S32.HI R12, RZ, 0x1, R6.reuse ;  /* 0x00000001ff0c7819 */ /* 0x100fe40000011406 */
[----:B------:R-:W-:-:S02]  /*6f00*/  SHF.R.S32.HI R13, RZ, 0x1f, R6 ;  /* 0x0000001fff0d7819 */ /* 0x000fc40000011406 */
[----:B------:R-:W-:Y:S02]  /*6f10*/  LOP3.LUT R14, R6, 0xfffffffe, RZ, 0xc0, !PT ;  /* 0xfffffffe060e7812 */ /* 0x000fe400078ec0ff */
[----:B------:R-:W-:Y:S02]  /*6f20*/  LEA.HI R13, R13, R12, RZ, 0x4 ;  /* 0x0000000c0d0d7211 */ /* 0x000fe400078f20ff */
[----:B-1----:R-:W-:Y:S01]  /*6f30*/  SHF.R.S32.HI R5, RZ, 0x1, R10 ;  /* 0x00000001ff057819 */ /* 0x002fe2000001140a */
[----:B------:R-:W-:Y:S01]  /*6f40*/  IMAD.IADD R14, R11, 0x1, -R14 ;  /* 0x000000010b0e7824 */ /* 0x000fe200078e0a0e */
[----:B------:R-:W-:Y:S01]  /*6f50*/  SHF.R.S32.HI R10, RZ, 0x1f, R10 ;  /* 0x0000001fff0a7819 */ /* 0x000fe2000001140a */
[----:B------:R-:W-:Y:S01]  /*6f60*/  IMAD.MOV.U32 R11, RZ, RZ, 0x40000040 ;  /* 0x40000040ff0b7424 */ /* 0x000fe200078e00ff */
[----:B------:R-:W-:Y:S02]  /*6f70*/  SHF.R.S32.HI R6, RZ, 0x1, R17 ;  /* 0x00000001ff067819 */ /* 0x000fe40000011411 */
[----:B------:R-:W-:-:S02]  /*6f80*/  LEA.HI R10, R10, R5, RZ, 0x4 ;  /* 0x000000050a0a7211 */ /* 0x000fc400078f20ff */
[----:B------:R-:W-:Y:S02]  /*6f90*/  LOP3.LUT R13, R13, 0x1ffffff0, RZ, 0xc0, !PT ;  /* 0x1ffffff00d0d7812 */ /* 0x000fe400078ec0ff */
[----:B------:R-:W-:Y:S02]  /*6fa0*/  LOP3.LUT R10, R10, 0x1ffffff0, RZ, 0xc0, !PT ;  /* 0x1ffffff00a0a7812 */ /* 0x000fe400078ec0ff */
[----:B------:R-:W-:Y:S01]  /*6fb0*/  LEA.HI R19, R19, R6, RZ, 0x4 ;  /* 0x0000000613137211 */ /* 0x000fe200078f20ff */
[----:B------:R-:W-:Y:S01]  /*6fc0*/  IMAD.IADD R13, R12, 0x1, -R13 ;  /* 0x000000010c0d7824 */ /* 0x000fe200078e0a0d */
[----:B------:R-:W-:Y:S02]  /*6fd0*/  IADD3 R10, R5, -R10, RZ ;  /* 0x8000000a050a7210 */ /* 0x000fe40007ffe0ff */
[----:B------:R-:W-:Y:S02]  /*6fe0*/  LOP3.LUT R19, R19, 0x1ffffff0, RZ, 0xc0, !PT ;  /* 0x1ffffff013137812 */ /* 0x000fe400078ec0ff */
[----:B------:R-:W-:Y:S01]  /*6ff0*/  LEA R5, R13, R14, 0x3 ;  /* 0x0000000e0d057211 */ /* 0x000fe200078e18ff */
[----:B------:R-:W-:Y:S01]  /*7000*/  IMAD R9, R10, 0x8, R9 ;  /* 0x000000080a097824 */ /* 0x000fe200078e0209 */
[----:B------:R-:W-:Y:S01]  /*7010*/  IADD3 R19, R6, -R19, RZ ;  /* 0x8000001306137210 */ /* 0x000fe20007ffe0ff */
[----:B------:R-:W-:Y:S01]  /*7020*/  IMAD R6, R20, 0x2000, R16 ;  /* 0x0000200014067824 */ /* 0x000fe200078e0210 */
[----:B------:R-:W-:-:S02]  /*7030*/  LOP3.LUT R18, R17, 0xfffffffe, RZ, 0xc0, !PT ;  /* 0xfffffffe11127812 */ /* 0x000fc400078ec0ff */
[----:B------:R1:W-:Y:S01]  /*7040*/  STL [R1+0x4c], R9 ;  /* 0x00004c0901007387 */ /* 0x0003e20000100800 */
[----:B------:R-:W-:Y:S02]  /*7050*/  MOV R13, 0x40000040 ;  /* 0x40000040000d7802 */ /* 0x000fe40000000f00 */
[----:B------:R-:W-:Y:S01]  /*7060*/  IMAD.IADD R18, R15, 0x1, -R18 ;  /* 0x000000010f127824 */ /* 0x000fe200078e0a12 */
[----:B------:R2:W-:Y:S01]  /*7070*/  STL [R1+0x48], R5 ;  /* 0x0000480501007387 */ /* 0x0005e20000100800 */
[----:B------:R-:W-:Y:S02]  /*7080*/  IMAD.MOV.U32 R15, RZ, RZ, 0x40000040 ;  /* 0x40000040ff0f7424 */ /* 0x000fe400078e00ff */
[----:B------:R-:W-:Y:S02]  /*7090*/  IMAD R10, R19, 0x8, R18 ;  /* 0x00000008130a7824 */ /* 0x000fe400078e0212 */
[----:B------:R-:W-:Y:S02]  /*70a0*/  IMAD.MOV.U32 R19, RZ, RZ, 0x40000040 ;  /* 0x40000040ff137424 */ /* 0x000fe400078e00ff */
[C---:B-1----:R-:W-:Y:S01]  /*70b0*/  VIADD R9, R6.reuse, 0x4000 ;  /* 0x0000400006097836 */ /* 0x042fe20000000000 */
[----:B------:R1:W-:Y:S01]  /*70c0*/  STL [R1+0x44], R10 ;  /* 0x0000440a01007387 */ /* 0x0003e20000100800 */
[----:B--2---:R-:W-:-:S02]  /*70d0*/  IADD3 R5, R6, 0x20c00, RZ ;  /* 0x00020c0006057810 */ /* 0x004fc40007ffe0ff */
[----:B------:R-:W-:Y:S02]  /*70e0*/  SHF.R.U32.HI R6, RZ, 0x4, R6 ;  /* 0x00000004ff067819 */ /* 0x000fe40000011606 */
[----:B------:R-:W-:Y:S02]  /*70f0*/  SHF.R.U32.HI R5, RZ, 0x4, R5 ;  /* 0x00000004ff057819 */ /* 0x000fe40000011605 */
[----:B------:R-:W-:Y:S02]  /*7100*/  SHF.R.U32.HI R9, RZ, 0x4, R9 ;  /* 0x00000004ff097819 */ /* 0x000fe40000011609 */
[----:B------:R-:W-:Y:S02]  /*7110*/  LOP3.LUT R6, R6, 0x3fff, RZ, 0xc0, !PT ;  /* 0x00003fff06067812 */ /* 0x000fe400078ec0ff */
[----:B------:R-:W-:Y:S02]  /*7120*/  LOP3.LUT R5, R5, 0x3fff, RZ, 0xc0, !PT ;  /* 0x00003fff05057812 */ /* 0x000fe400078ec0ff */
[----:B------:R-:W-:-:S02]  /*7130*/  LOP3.LUT R9, R9, 0x3fff, RZ, 0xc0, !PT ;  /* 0x00003fff09097812 */ /* 0x000fc400078ec0ff */
[----:B------:R-:W-:Y:S02]  /*7140*/  LOP3.LUT R12, R6, 0x10000, RZ, 0xfc, !PT ;  /* 0x00010000060c7812 */ /* 0x000fe400078efcff */
[----:B------:R-:W-:Y:S02]  /*7150*/  LOP3.LUT R5, R5, 0x10000, RZ, 0xfc, !PT ;  /* 0x0001000005057812 */ /* 0x000fe400078efcff */
[----:B------:R-:W-:Y:S01]  /*7160*/  LOP3.LUT R6, R9, 0x10000, RZ, 0xfc, !PT ;  /* 0x0001000009067812 */ /* 0x000fe200078efcff */
[C---:B------:R-:W-:Y:S01]  /*7170*/  VIADD R22, R12.reuse, 0x2 ;  /* 0x000000020c167836 */ /* 0x040fe20000000000 */
[----:B------:R2:W-:Y:S01]  /*7180*/  STL [R1+0x3c], R12 ;  /* 0x00003c0c01007387 */ /* 0x0005e20000100800 */
[C---:B------:R-:W-:Y:S01]  /*7190*/  VIADD R20, R12.reuse, 0x4 ;  /* 0x000000040c147836 */ /* 0x040fe20000000000 */
[----:B------:R-:W-:Y:S01]  /*71a0*/  IADD3 R18, R12, 0x6, RZ ;  /* 0x000000060c127810 */ /* 0x000fe20007ffe0ff */
[C---:B------:R-:W-:Y:S01]  /*71b0*/  VIADD R14, R6.reuse, 0x2 ;  /* 0x00000002060e7836 */ /* 0x040fe20000000000 */
[----:B------:R3:W-:Y:S01]  /*71c0*/  STL [R1+0x58], R5 ;  /* 0x0000580501007387 */ /* 0x0007e20000100800 */
[----:B-1----:R-:W-:Y:S01]  /*71d0*/  IADD3 R10, R6, 0x6, RZ ;  /* 0x00000006060a7810 */ /* 0x002fe20007ffe0ff */
[----:B------:R-:W-:-:S02]  /*71e0*/  VIADD R9, R7, 0x8 ;  /* 0x0000000807097836 */ /* 0x000fc40000000000 */
[----:B------:R1:W-:Y:S01]  /*71f0*/  STL [R1+0x38], R6 ;  /* 0x0000380601007387 */ /* 0x0003e20000100800 */
[C---:B------:R-:W-:Y:S02]  /*7200*/  VIADD R9, R7.reuse, 0x14 ;  /* 0x0000001407097836 */ /* 0x040fe40000000000 */
[----:B--2---:R-:W-:Y:S01]  /*7210*/  VIADD R12, R6, 0x4 ;  /* 0x00000004060c7836 */ /* 0x004fe20000000000 */
[----:B------:R2:W-:Y:S01]  /*7220*/  STL.64 [R1+0x30], R22 ;  /* 0x0000301601007387 */ /* 0x0005e20000100a00 */
[----:B---3--:R-:W-:-:S03]  /*7230*/  VIADD R5, R7, 0x4 ;  /* 0x0000000407057836 */ /* 0x008fc60000000000 */
[----:B------:R2:W-:Y:S01]  /*7240*/  STL.64 [R1+0x28], R20 ;  /* 0x0000281401007387 */ /* 0x0005e20000100a00 */
[C---:B------:R-:W-:Y:S01]  /*7250*/  VIADD R5, R7.reuse, 0x10 ;  /* 0x0000001007057836 */ /* 0x040fe20000000000 */
[C---:B-1----:R-:W-:Y:S01]  /*7260*/  IADD3 R6, R7.reuse, 0xc, RZ ;  /* 0x0000000c07067810 */ /* 0x042fe20007ffe0ff */
[C---:B------:R-:W-:Y:S01]  /*7270*/  VIADD R5, R7.reuse, 0x1c ;  /* 0x0000001c07057836 */ /* 0x040fe20000000000 */
[----:B------:R2:W-:Y:S01]  /*7280*/  STL.64 [R1+0x20], R18 ;  /* 0x0000201201007387 */ /* 0x0005e20000100a00 */
[----:B------:R-:W-:-:S03]  /*7290*/  IADD3 R6, R7, 0x18, RZ ;  /* 0x0000001807067810 */ /* 0x000fc60007ffe0ff */
[----:B------:R2:W-:Y:S04]  /*72a0*/  STL.64 [R1+0x8], R10 ;  /* 0x0000080a01007387 */ /* 0x0005e80000100a00 */
[----:B------:R2:W-:Y:S04]  /*72b0*/  STL.64 [R1+0x18], R14 ;  /* 0x0000180e01007387 */ /* 0x0005e80000100a00 */
[----:B------:R2:W-:Y:S02]  /*72c0*/  STL.64 [R1+0x10], R12 ;  /* 0x0000100c01007387 */ /* 0x0005e40000100a00 */
.L_x_1078:
[----:B------:R-:W-:Y:S01]  /*72d0*/  IMAD.U32 R5, RZ, RZ, UR36 ;  /* 0x00000024ff057e24 */ /* 0x000fe2000f8e00ff */
[----:B------:R-:W-:Y:S05]  /*72e0*/  YIELD ;  /* 0x0000000000007946 */ /* 0x000fea0003800000 */
[----:B------:R-:W-:-:S04]  /*72f0*/  LOP3.LUT R5, R5, 0x1, RZ, 0xfc, !PT ;  /* 0x0000000105057812 */ /* 0x000fc800078efcff */
[----:B------:R-:W-:-:S13]  /*7300*/  ISETP.NE.AND P0, PT, R5, 0x3, PT ;  /* 0x000000030500780c */ /* 0x000fda0003f05270 */
[----:B------:R-:W-:Y:S05]  /*7310*/  @!P0 BRA `(.L_x_1068) ;  /* 0x0000000000048947 */ /* 0x000fea0003800000 */
[----:B------:R-:W-:Y:S01]  /*7320*/  BPT.TRAP 0x1 ;  /* 0x000000040000795c */ /* 0x000fe20000300000 */
.L_x_1068:
[----:B------:R-:W-:Y:S02]  /*7330*/  LEA R6, R0, R16, 0x3 ;  /* 0x0000001000067211 */ /* 0x000fe400078e18ff */
[----:B--2---:R-:W-:-:S04]  /*7340*/  SHF.L.U32 R23, R4, 0x1f, RZ ;  /* 0x0000001f04177819 */ /* 0x004fc800000006ff */
[----:B------:R1:W2:Y:S01]  /*7350*/  SYNCS.PHASECHK.TRANS64.TRYWAIT P1, [R6+URZ+0x30c10], R23 ;  /* 0x030c1017060075a7 */ /* 0x0002a2000802017f */
[----:B------:R-:W-:Y:S05]  /*7360*/  @!P0 BRA `(.L_x_1069) ;  /* 0x0000000000048947 */ /* 0x000fea0003800000 */
[----:B------:R-:W-:Y:S01]  /*7370*/  BPT.TRAP 0x1 ;  /* 0x000000040000795c */ /* 0x000fe20000300000 */
.L_x_1069:
[----:B------:R-:W-:-:S05]  /*7380*/  VIADD R5, R16, 0x10000 ;  /* 0x0001000010057836 */ /* 0x000fca0000000000 */
[----:B------:R-:W-:-:S04]  /*7390*/  SHF.R.U32.HI R5, RZ, 0x4, R5 ;  /* 0x00000004ff057819 */ /* 0x000fc80000011605 */
[----:B------:R-:W-:-:S04]  /*73a0*/  LOP3.LUT R5, R5, 0x3fff, RZ, 0xc0, !PT ;  /* 0x00003fff05057812 */ /* 0x000fc800078ec0ff */
[----:B------:R-:W-:Y:S01]  /*73b0*/  LOP3.LUT R9, R5, 0x10000, RZ, 0xfc, !PT ;  /* 0x0001000005097812 */ /* 0x000fe200078efcff */
[----:B--2---:R-:W-:Y:S06]  /*73c0*/  @P1 BRA `(.L_x_1070) ;  /* 0x0000000000081947 */ /* 0x004fec0003800000 */
[----:B------:R-:W2:Y:S02]  /*73d0*/  SYNCS.PHASECHK.TRANS64.TRYWAIT P1, [R6+URZ+0x30c10], R23 ;  /* 0x030c1017060075a7 */ /* 0x000ea4000802017f */
[----:B--2---:R-:W-:Y:S05]  /*73e0*/  @!P1 BRA `(.L_x_1071) ;  /* 0x000000e000989947 */ /* 0x004fea0003800000 */
.L_x_1070:
[----:B------:R-:W3:Y:S04]  /*73f0*/  LDL R17, [R1+0x3c] ;  /* 0x00003c0001117983 */ /* 0x000ee80000100800 */
[----:B------:R-:W4:Y:S04]  /*7400*/  LDL.64 R20, [R1+0x30] ;  /* 0x0000300001147983 */ /* 0x000f280000100a00 */
[----:B------:R-:W5:Y:S01]  /*7410*/  LDL.64 R18, [R1+0x28] ;  /* 0x0000280001127983 */ /* 0x000f620000100a00 */
[----:B------:R-:W-:Y:S01]  /*7420*/  IMAD R9, R0, 0x400, R9 ;  /* 0x0000040000097824 */ /* 0x000fe200078e0209 */
[----:B------:R-:W-:Y:S05]  /*7430*/  WARPSYNC.ALL ;  /* 0x0000000000007948 */ /* 0x000fea0003800000 */
[----:B------:R-:W-:Y:S01]  /*7440*/  R2UR UR6, R9 ;  /* 0x00000000090672ca */ /* 0x000fe200000e0000 */
[----:B------:R-:W-:Y:S01]  /*7450*/  WARPGROUP.ARRIVE ;  /* 0x00000000000079c5 */ /* 0x000fe20000000000 */
[----:B------:R-:W-:Y:S01]  /*7460*/  UMOV UR5, 0x40000040 ;  /* 0x4000004000057882 */ /* 0x000fe20000000000 */
[----:B------:R-:W-:Y:S01]  /*7470*/  UMOV UR7, 0x40000040 ;  /* 0x4000004000077882 */ /* 0x000fe20000000000 */
[----:B------:R-:W2:Y:S01]  /*7480*/  LDL.64 R14, [R1+0x20] ;  /* 0x00002000010e7983 */ /* 0x000ea20000100a00 */
[----:B------:R-:W-:-:S03]  /*7490*/  UMOV UR11, 0x40000040 ;  /* 0x40000040000b7882 */ /* 0x000fc60000000000 */
[----:B------:R-:W2:Y:S04]  /*74a0*/  LDL R13, [R1+0x48] ;  /* 0x00004800010d7983 */ /* 0x000ea80000100800 */
[----:B------:R-:W2:Y:S04]  /*74b0*/  LDL R10, [R1+0x54] ;  /* 0x00005400010a7983 */ /* 0x000ea80000100800 */
[----:B------:R-:W2:Y:S04]  /*74c0*/  LDL R12, [R1+0x4c] ;  /* 0x00004c00010c7983 */ /* 0x000ea80000100800 */
[----:B------:R-:W2:Y:S01]  /*74d0*/  LDL R11, [R1+0x44] ;  /* 0x00004400010b7983 */ /* 0x000ea20000100800 */
[----:B---3--:R-:W-:-:S13]  /*74e0*/  R2UR UR4, R17 ;  /* 0x00000000110472ca */ /* 0x008fda00000e0000 */
[----:B------:R-:W-:Y:S01]  /*74f0*/  HGMMA.64x128x16.F32.BF16 R76, gdesc[UR4], RZ, !UPT, gsb0 ;  /* 0x01e00000044c79f0 */ /* 0x000fe2000c0018ff */
[----:B----4-:R-:W-:Y:S02]  /*7500*/  R2UR UR8, R20 ;  /* 0x00000000140872ca */ /* 0x010fe400000e0000 */
[----:B------:R-:W-:Y:S01]  /*7510*/  R2UR UR9, R21 ;  /* 0x00000000150972ca */ /* 0x000fe200000e0000 */
[----:B------:R-:W-:-:S07]  /*7520*/  UIADD3 UR4, UR6, 0x2, URZ ;  /* 0x0000000206047890 */ /* 0x000fce000fffe03f */
[----:B------:R-:W-:Y:S01]  /*7530*/  UMOV UR10, UR4 ;  /* 0x00000004000a7c82 */ /* 0x000fe20008000000 */
[----:B------:R-:W-:Y:S01]  /*7540*/  UIADD3 UR4, UR6, 0x4, URZ ;  /* 0x0000000406047890 */ /* 0x000fe2000fffe03f */
[----:B------:R-:W-:Y:S02]  /*7550*/  WARPGROUP.DEPBAR.LE gsb0, 0x0 ;  /* 0x00008000000079c5 */ /* 0x000fe40000010000 */
[----:B------:R-:W-:-:S06]  /*7560*/  WARPGROUP.ARRIVE ;  /* 0x00000000000079c5 */ /* 0x000fcc0000000000 */
[----:B------:R-:W-:Y:S01]  /*7570*/  HGMMA.64x128x16.F32.BF16 R76, gdesc[UR8], R76, gsb0 ;  /* 0x01e00000084c79f0 */ /* 0x000fe2000800184c */
[----:B-----5:R-:W-:Y:S02]  /*7580*/  R2UR UR8, R18 ;  /* 0x00000000120872ca */ /* 0x020fe400000e0000 */
[----:B------:R-:W-:Y:S01]  /*7590*/  R2UR UR9, R19 ;  /* 0x00000000130972ca */ /* 0x000fe200000e0000 */
[----:B------:R-:W-:Y:S01]  /*75a0*/  UMOV UR10, UR4 ;  /* 0x00000004000a7c82 */ /* 0x000fe20008000000 */
[----:B------:R-:W-:Y:S01]  /*75b0*/  UMOV UR11, 0x40000040 ;  /* 0x40000040000b7882 */ /* 0x000fe20000000000 */
[----:B--2---:R-:W-:Y:S02]  /*75c0*/  R2UR UR4, R14 ;  /* 0x000000000e0472ca */ /* 0x004fe400000e0000 */
[----:B------:R-:W-:Y:S01]  /*75d0*/  R2UR UR5, R15 ;  /* 0x000000000f0572ca */ /* 0x000fe200000e0000 */
[----:B------:R-:W-:Y:S01]  /*75e0*/  UIADD3 UR6, UR6, 0x6, URZ ;  /* 0x0000000606067890 */ /* 0x000fe2000fffe03f */
[----:B------:R-:W-:Y:S01]  /*75f0*/  UMOV UR7, 0x40000040 ;  /* 0x4000004000077882 */ /* 0x000fe20000000000 */
[----:B------:R-:W-:-:S02]  /*7600*/  WARPGROUP.DEPBAR.LE gsb0, 0x0 ;  /* 0x00008000000079c5 */ /* 0x000fc40000010000 */
[----:B------:R-:W-:-:S06]  /*7610*/  WARPGROUP.ARRIVE ;  /* 0x00000000000079c5 */ /* 0x000fcc0000000000 */
[----:B------:R-:W-:Y:S01]  /*7620*/  HGMMA.64x128x16.F32.BF16 R76, gdesc[UR8], R76, gsb0 ;  /* 0x01e00000084c79f0 */ /* 0x000fe2000800184c */
[C---:B------:R-:W-:Y:S01]  /*7630*/  IMAD R14, R0.reuse, 0x80, R13 ;  /* 0x00000080000e7824 */ /* 0x040fe200078e020d */
[C---:B------:R-:W-:Y:S01]  /*7640*/  LEA R10, R0.reuse, R10, 0x7 ;  /* 0x0000000a000a7211 */ /* 0x040fe200078e38ff */
[C---:B------:R-:W-:Y:S01]  /*7650*/  IMAD R12, R0.reuse, 0x80, R12 ;  /* 0x00000080000c7824 */ /* 0x040fe200078e020c */
[----:B------:R-:W-:Y:S02]  /*7660*/  LEA R18, R0, R11, 0x7 ;  /* 0x0000000b00127211 */ /* 0x000fe400078e38ff */
[C---:B------:R-:W-:Y:S01]  /*7670*/  LEA R19, R3.reuse, R14, 0x1 ;  /* 0x0000000e03137211 */ /* 0x040fe200078e08ff */
[C---:B------:R-:W-:Y:S02]  /*7680*/  IMAD R15, R3.reuse, 0x2, R12 ;  /* 0x00000002030f7824 */ /* 0x040fe400078e020c */
[C---:B------:R-:W-:Y:S02]  /*7690*/  IMAD R13, R3.reuse, 0x2, R10 ;  /* 0x00000002030d7824 */ /* 0x040fe400078e020a */
[----:B------:R-:W-:Y:S01]  /*76a0*/  IMAD R21, R3, 0x2, R18 ;  /* 0x0000000203157824 */ /* 0x000fe200078e0212 */
[----:B------:R-:W-:Y:S01]  /*76b0*/  LEA R9, R15, R16, 0x2 ;  /* 0x000000100f097211 */ /* 0x000fe200078e10ff */
[----:B------:R-:W-:-:S02]  /*76c0*/  IMAD R17, R13, 0x4, R16 ;  /* 0x000000040d117824 */ /* 0x000fc400078e0210 */
        /* <DEDUP_REMOVED lines=17> */
.L_x_1072:
[----:B------:R1:W1:Y:S01]  /*77e0*/  SYNCS.PHASECHK.TRANS64.TRYWAIT P1, [R6+URZ+0x30c30], R23 ;  /* 0x030c3017060075a7 */ /* 0x000262000802017f */
[----:B------:R-:W-:Y:S05]  /*77f0*/  @!P0 BRA `(.L_x_1073) ;  /* 0x0000000000048947 */ /* 0x000fea0003800000 */
[----:B------:R-:W-:Y:S01]  /*7800*/  BPT.TRAP 0x1 ;  /* 0x000000040000795c */ /* 0x000fe20000300000 */
.L_x_1073:
[----:B-1----:R-:W-:Y:S05]  /*7810*/  @P1 BRA `(.L_x_1074) ;  /* 0x0000000000081947 */ /* 0x002fea0003800000 */
[----:B------:R-:W1:Y:S02]  /*7820*/  SYNCS.PHASECHK.TRANS64.TRYWAIT P1, [R6+URZ+0x30c30], R23 ;  /* 0x030c3017060075a7 */ /* 0x000e64000802017f */
[----:B-1----:R-:W-:Y:S05]  /*7830*/  @!P1 BRA `(.L_x_1075) ;  /* 0x000000dc00989947 */ /* 0x002fea0003800000 */
.L_x_1074:
[----:B------:R-:W2:Y:S01]  /*7840*/  LDL R26, [R1+0x38] ;  /* 0x00003800011a7983 */ /* 0x000ea20000100800 */
[----:B------:R-:W-:Y:S01]  /*7850*/  VIADD R24, R16, 0x18000 ;  /* 0x0001800010187836 */ /* 0x000fe20000000000 */
[----:B------:R-:W-:Y:S02]  /*7860*/  ULDC UR8, c[0x0][0x75c] ;  /* 0x0001d70000087ab9 */ /* 0x000fe40000000800 */
[----:B------:R-:W-:Y:S01]  /*7870*/  STL [R1+0xf8], R162 ;  /* 0x0000f8a201007387 */ /* 0x000fe20000100800 */
[----:B------:R-:W-:Y:S01]  /*7880*/  FMUL.FTZ R18, R76, UR8 ;  /* 0x000000084c127c20 */ /* 0x000fe20008410000 */
[----:B------:R-:W-:Y:S01]  /*7890*/  SHF.R.U32.HI R24, RZ, 0x4, R24 ;  /* 0x00000004ff187819 */ /* 0x000fe20000011618 */
[----:B------:R-:W-:Y:S01]  /*78a0*/  FMUL.FTZ R19, R77, UR8 ;  /* 0x000000084d137c20 */ /* 0x000fe20008410000 */
[----:B------:R-:W-:Y:S01]  /*78b0*/  STL [R1+0xf4], R161 ;  /* 0x0000f4a101007387 */ /* 0x000fe20000100800 */
[----:B------:R-:W-:Y:S01]  /*78c0*/  FMUL.FTZ R20, R78, UR8 ;  /* 0x000000084e147c20 */ /* 0x000fe20008410000 */
[----:B------:R-:W-:Y:S01]  /*78d0*/  LOP3.LUT R210, R24, 0x3fff, RZ, 0xc0, !PT ;  /* 0x00003fff18d27812 */ /* 0x000fe200078ec0ff */
[----:B------:R-:W-:Y:S01]  /*78e0*/  FMUL.FTZ R21, R79, UR8 ;  /* 0x000000084f157c20 */ /* 0x000fe20008410000 */
[----:B------:R-:W-:Y:S01]  /*78f0*/  STL [R1+0xf0], R160 ;  /* 0x0000f0a001007387 */ /* 0x000fe20000100800 */
[----:B------:R-:W-:Y:S01]  /*7900*/  FMUL.FTZ R22, R80, UR8 ;  /* 0x0000000850167c20 */ /* 0x000fe20008410000 */
[----:B------:R-:W-:Y:S01]  /*7910*/  LOP3.LUT R25, R210, 0x10000, RZ, 0xfc, !PT ;  /* 0x00010000d2197812 */ /* 0x000fe200078efcff */
[----:B------:R-:W-:Y:S01]  /*7920*/  FMUL.FTZ R23, R81, UR8 ;  /* 0x0000000851177c20 */ /* 0x000fe20008410000 */
[----:B------:R-:W-:Y:S01]  /*7930*/  STL [R1+0xec], R159 ;  /* 0x0000ec9f01007387 */ /* 0x000fe20000100800 */
[----:B------:R-:W-:Y:S01]  /*7940*/  FMUL.FTZ R204, R82, UR8 ;  /* 0x0000000852cc7c20 */ /* 0x000fe20008410000 */
[----:B------:R-:W-:Y:S01]  /*7950*/  LEA R25, R0, R25, 0xa ;  /* 0x0000001900197211 */ /* 0x000fe200078e50ff */
[----:B------:R-:W-:Y:S01]  /*7960*/  FMUL.FTZ R205, R83, UR8 ;  /* 0x0000000853cd7c20 */ /* 0x000fe20008410000 */
[----:B------:R-:W-:Y:S01]  /*7970*/  STL [R1+0xe8], R158 ;  /* 0x0000e89e01007387 */ /* 0x000fe20000100800 */
[----:B------:R-:W-:Y:S01]  /*7980*/  FMUL.FTZ R206, R84, UR8 ;  /* 0x0000000854ce7c20 */ /* 0x000fe20008410000 */
[----:B------:R-:W-:Y:S01]  /*7990*/  FMUL.FTZ R207, R85, UR8 ;  /* 0x0000000855cf7c20 */ /* 0x000fe20008410000 */
[----:B------:R-:W-:Y:S01]  /*79a0*/  FMUL.FTZ R208, R86, UR8 ;  /* 0x0000000856d07c20 */ /* 0x000fe20008410000 */
[----:B------:R-:W-:Y:S01]  /*79b0*/  STL [R1+0xe4], R157 ;  /* 0x0000e49d01007387 */ /* 0x000fe20000100800 */
[----:B------:R-:W-:Y:S01]  /*79c0*/  R2UR UR6, R25 ;  /* 0x00000000190672ca */ /* 0x000fe200000e0000 */
[----:B------:R-:W-:Y:S01]  /*79d0*/  FMUL.FTZ R209, R87, UR8 ;  /* 0x0000000857d17c20 */ /* 0x000fe20008410000 */
[----:B------:R-:W-:Y:S01]  /*79e0*/  UMOV UR5, 0x40000040 ;  /* 0x4000004000057882 */ /* 0x000fe20000000000 */
[----:B------:R-:W-:Y:S01]  /*79f0*/  STL [R1+0xe0], R156 ;  /* 0x0000e09c01007387 */ /* 0x000fe20000100800 */
[----:B------:R-:W-:Y:S01]  /*7a00*/  UMOV UR7, 0x40000040 ;  /* 0x4000004000077882 */ /* 0x000fe20000000000 */
[----:B------:R-:W-:Y:S01]  /*7a10*/  FMUL.FTZ R104, R104, UR8 ;  /* 0x0000000868687c20 */ /* 0x000fe20008410000 */
[----:B------:R-:W-:Y:S01]  /*7a20*/  FMUL.FTZ R105, R105, UR8 ;  /* 0x0000000869697c20 */ /* 0x000fe20008410000 */
[----:B------:R-:W-:Y:S01]  /*7a30*/  STL [R1+0xdc], R155 ;  /* 0x0000dc9b01007387 */ /* 0x000fe20000100800 */
[----:B------:R-:W-:Y:S01]  /*7a40*/  UMOV UR15, 0x40000040 ;  /* 0x40000040000f7882 */ /* 0x000fe20000000000 */
[----:B--2---:R-:W-:-:S02]  /*7a50*/  R2UR UR4, R26 ;  /* 0x000000001a0472ca */ /* 0x004fc400000e0000 */
[----:B------:R-:W-:Y:S01]  /*7a60*/  STL [R1+0xd8], R154 ;  /* 0x0000d89a01007387 */ /* 0x000fe20000100800 */
[----:B------:R-:W-:Y:S01]  /*7a70*/  FMUL.FTZ R112, R112, UR8 ;  /* 0x0000000870707c20 */ /* 0x000fe20008410000 */
[----:B------:R-:W-:Y:S01]  /*7a80*/  FMUL.FTZ R113, R113, UR8 ;  /* 0x0000000871717c20 */ /* 0x000fe20008410000 */
[----:B------:R-:W-:Y:S01]  /*7a90*/  FMUL.FTZ R114, R114, UR8 ;  /* 0x0000000872727c20 */ /* 0x000fe20008410000 */
        /* <DEDUP_REMOVED lines=43> */
[----:B------:R-:W-:Y:S01]  /*7d50*/  UMOV UR11, 0x40000040 ;  /* 0x40000040000b7882 */ /* 0x000fe20000000000 */
[----:B------:R-:W-:Y:S01]  /*7d60*/  STL [R1+0xa8], R142 ;  /* 0x0000a88e01007387 */ /* 0x000fe20000100800 */
[----:B------:R-:W1:Y:S03]  /*7d70*/  MUFU.TANH R18, R18 ;  /* 0x0000001200127308 */ /* 0x000e660000002400 */
[----:B------:R-:W-:Y:S04]  /*7d80*/  STL [R1+0xa4], R141 ;  /* 0x0000a48d01007387 */ /* 0x000fe80000100800 */
[----:B------:R-:W-:Y:S01]  /*7d90*/  STL [R1+0xa0], R140 ;  /* 0x0000a08c01007387 */ /* 0x000fe20000100800 */
[----:B------:R-:W2:Y:S03]  /*7da0*/  MUFU.TANH R20, R20 ;  /* 0x0000001400147308 */ /* 0x000ea60000002400 */
[----:B------:R-:W-:Y:S04]  /*7db0*/  STL [R1+0x9c], R6 ;  /* 0x00009c0601007387 */ /* 0x000fe80000100800 */
[----:B------:R-:W-:Y:S01]  /*7dc0*/  STL [R1+0x98], R5 ;  /* 0x0000980501007387 */ /* 0x000fe20000100800 */
[C---:B------:R-:W-:Y:S01]  /*7dd0*/  VIADD R230, R7.reuse, 0x4 ;  /* 0x0000000407e67836 */ /* 0x040fe20000000000 */
[----:B------:R-:W3:Y:S02]  /*7de0*/  MUFU.TANH R19, R19 ;  /* 0x0000001300137308 */ /* 0x000ee40000002400 */
[----:B------:R-:W-:Y:S04]  /*7df0*/  STL [R1+0x94], R4 ;  /* 0x0000940401007387 */ /* 0x000fe80000100800 */
[----:B------:R-:W-:Y:S01]  /*7e00*/  STL [R1+0x90], R3 ;  /* 0x0000900301007387 */ /* 0x000fe20000100800 */
[C---:B------:R-:W-:Y:S01]  /*7e10*/  ISETP.GT.AND P2, PT, R8.reuse, RZ, PT ;  /* 0x000000ff0800720c */ /* 0x040fe20003f44270 */
[----:B------:R-:W4:Y:S02]  /*7e20*/  MUFU.TANH R21, R21 ;  /* 0x0000001500157308 */ /* 0x000f240000002400 */
[----:B------:R1:W-:Y:S01]  /*7e30*/  STL [R1+0x8c], R2 ;  /* 0x00008c0201007387 */ /* 0x0003e20000100800 */
[----:B------:R-:W-:Y:S01]  /*7e40*/  VIADD R212, R7, 0x8 ;  /* 0x0000000807d47836 */ /* 0x000fe20000000000 */
[----:B------:R-:W-:-:S02]  /*7e50*/  ISETP.GT.AND P1, PT, R8, 0x8, PT ;  /* 0x000000080800780c */ /* 0x000fc40003f24270 */
[----:B------:R-:W-:Y:S02]  /*7e60*/  IADD3 R213, R7, 0xc, RZ ;  /* 0x0000000c07d57810 */ /* 0x000fe40007ffe0ff */
[----:B------:R-:W4:Y:S01]  /*7e70*/  MUFU.TANH R22, R22 ;  /* 0x0000001600167308 */ /* 0x000f220000002400 */
[----:B-1----:R-:W2:Y:S01]  /*7e80*/  LDL.64 R2, [R1+0x18] ;  /* 0x0000180001027983 */ /* 0x002ea20000100a00 */
[----:B------:R-:W-:-:S06]  /*7e90*/  WARPGROUP.ARRIVE ;  /* 0x00000000000079c5 */ /* 0x000fcc0000000000 */
[----:B------:R-:W-:Y:S01]  /*7ea0*/  MUFU.TANH R204, R204 ;  /* 0x000000cc00cc7308 */ /* 0x000fe20000002400 */
[----:B------:R-:W-:Y:S07]  /*7eb0*/  HGMMA.64x128x16.F32.BF16 R24, gdesc[UR4], RZ, !UPT, gsb0 ;  /* 0x01e00000041879f0 */ /* 0x000fee000c0018ff */
[----:B------:R-:W-:Y:S08]  /*7ec0*/  MUFU.TANH R161, R104 ;  /* 0x0000006800a17308 */ /* 0x000ff00000002400 */
[----:B------:R1:W-:Y:S01]  /*7ed0*/  MUFU.TANH R159, R105 ;  /* 0x00000069009f7308 */ /* 0x0003e20000002400 */
[----:B------:R-:W-:Y:S01]  /*7ee0*/  FMUL.FTZ R88, R90, UR8 ;  /* 0x000000085a587c20 */ /* 0x000fe20008410000 */
[----:B------:R-:W-:Y:S01]  /*7ef0*/  FMUL.FTZ R89, R94, UR8 ;  /* 0x000000085e597c20 */ /* 0x000fe20008410000 */
[----:B------:R-:W-:Y:S01]  /*7f00*/  FMUL.FTZ R91, R97, UR8 ;  /* 0x00000008615b7c20 */ /* 0x000fe20008410000 */
[----:B------:R-:W-:Y:S01]  /*7f10*/  FMUL.FTZ R92, R98, UR8 ;  /* 0x00000008625c7c20 */ /* 0x000fe20008410000 */
[----:B------:R-:W-:Y:S01]  /*7f20*/  FMUL.FTZ R93, R101, UR8 ;  /* 0x00000008655d7c20 */ /* 0x000fe20008410000 */
[----:B------:R-:W-:-:S02]  /*7f30*/  FMUL.FTZ R116, R136, UR8 ;  /* 0x0000000888747c20 */ /* 0x000fc40008410000 */
[----:B------:R3:W-:Y:S01]  /*7f40*/  MUFU.TANH R153, R112 ;  /* 0x0000007000997308 */ /* 0x0007e20000002400 */
[----:B-1----:R-:W4:Y:S01]  /*7f50*/  LDL.64 R104, [R1+0x8] ;  /* 0x0000080001687983 */ /* 0x002f220000100a00 */
[----:B------:R-:W-:-:S06]  /*7f60*/  UIADD3 UR4, UR6, 0x2, URZ ;  /* 0x0000000206047890 */ /* 0x000fcc000fffe03f */
[----:B------:R1:W-:Y:S01]  /*7f70*/  MUFU.TANH R151, R113 ;  /* 0x0000007100977308 */ /* 0x0003e20000002400 */
[----:B------:R-:W-:-:S07]  /*7f80*/  UMOV UR14, UR4 ;  /* 0x00000004000e7c82 */ /* 0x000fce0008000000 */
[----:B------:R1:W-:Y:S08]  /*7f90*/  MUFU.TANH R152, R114 ;  /* 0x0000007200987308 */ /* 0x0003f00000002400 */
[----:B------:R1:W-:Y:S08]  /*7fa0*/  MUFU.TANH R150, R115 ;  /* 0x0000007300967308 */ /* 0x0003f00000002400 */
[----:B------:R1:W-:Y:S08]  /*7fb0*/  MUFU.TANH R149, R117 ;  /* 0x0000007500957308 */ /* 0x0003f00000002400 */
[----:B------:R1:W-:Y:S01]  /*7fc0*/  MUFU.TANH R145, R121 ;  /* 0x0000007900917308 */ /* 0x0003e20000002400 */
[----:B------:R-:W4:Y:S01]  /*7fd0*/  SHFL.IDX PT, R96, R17, R7, 0x1f ;  /* 0x00001f0711607589 */ /* 0x000f2200000e0000 */
[----:B------:R-:W-:Y:S01]  /*7fe0*/  FSEL R99, R18, -INF , P2 ;  /* 0xff80000012637808 */ /* 0x000fe20001000000 */
[----:B------:R-:W-:Y:S01]  /*7ff0*/  ULDC UR5, c[0x0][0x744] ;  /* 0x0001d10000057ab9 */ /* 0x000fe20000000800 */
[----:B------:R-:W-:-:S02]  /*8000*/  VIADD R220, R7, 0x10 ;  /* 0x0000001007dc7836 */ /* 0x000fc40000000000 */
[----:B------:R-:W-:Y:S02]  /*8010*/  VIADD R224, R7, 0x14 ;  /* 0x0000001407e07836 */ /* 0x000fe40000000000 */
[----:B------:R-:W-:Y:S08]  /*8020*/  MUFU.TANH R23, R23 ;  /* 0x0000001700177308 */ /* 0x000ff00000002400 */
[----:B------:R-:W4:Y:S08]  /*8030*/  MUFU.TANH R205, R205 ;  /* 0x000000cd00cd7308 */ /* 0x000f300000002400 */
[----:B------:R-:W4:Y:S08]  /*8040*/  MUFU.TANH R206, R206 ;  /* 0x000000ce00ce7308 */ /* 0x000f300000002400 */
[----:B------:R-:W4:Y:S08]  /*8050*/  MUFU.TANH R207, R207 ;  /* 0x000000cf00cf7308 */ /* 0x000f300000002400 */
[----:B------:R-:W4:Y:S08]  /*8060*/  MUFU.TANH R208, R208 ;  /* 0x000000d000d07308 */ /* 0x000f300000002400 */
[----:B------:R-:W-:Y:S01]  /*8070*/  MUFU.TANH R209, R209 ;  /* 0x000000d100d17308 */ /* 0x000fe20000002400 */
[----:B--2---:R-:W-:-:S02]  /*8080*/  R2UR UR12, R2 ;  /* 0x00000000020c72ca */ /* 0x004fc400000e0000 */
[----:B------:R-:W-:Y:S02]  /*8090*/  R2UR UR13, R3 ;  /* 0x00000000030d72ca */ /* 0x000fe400000e0000 */
[----:B------:R-:W2:Y:S01]  /*80a0*/  LDL.64 R2, [R1+0x10] ;  /* 0x0000100001027983 */ /* 0x000ea20000100a00 */
[----:B------:R-:W-:Y:S02]  /*80b0*/  WARPGROUP.DEPBAR.LE gsb0, 0x0 ;  /* 0x00008000000079c5 */ /* 0x000fe40000010000 */
[----:B------:R-:W-:-:S08]  /*80c0*/  WARPGROUP.ARRIVE ;  /* 0x00000000000079c5 */ /* 0x000fd00000000000 */
[----:B------:R-:W-:Y:S01]  /*80d0*/  HGMMA.64x128x16.F32.BF16 R24, gdesc[UR12], R24, gsb0 ;  /* 0x01e000000c1879f0 */ /* 0x000fe20008001818 */
[----:B------:R-:W-:Y:S01]  /*80e0*/  UIADD3 UR4, UR6, 0x4, URZ ;  /* 0x0000000406047890 */ /* 0x000fe2000fffe03f */
[----:B------:R-:W-:-:S06]  /*80f0*/  UMOV UR15, 0x40000040 ;  /* 0x40000040000f7882 */ /* 0x000fcc0000000000 */
[----:B------:R-:W-:Y:S01]  /*8100*/  UMOV UR14, UR4 ;  /* 0x00000004000e7c82 */ /* 0x000fe20008000000 */
[----:B---3--:R-:W-:Y:S01]  /*8110*/  FMUL.FTZ R112, R118, UR8 ;  /* 0x0000000876707c20 */ /* 0x008fe20008410000 */
[----:B------:R-:W-:Y:S01]  /*8120*/  FMUL.FTZ R90, R95, UR8 ;  /* 0x000000085f5a7c20 */ /* 0x000fe20008410000 */
[----:B------:R-:W-:Y:S01]  /*8130*/  FMUL.FTZ R94, R102, UR8 ;  /* 0x00000008665e7c20 */ /* 0x000fe20008410000 */
[----:B-1----:R-:W-:Y:S01]  /*8140*/  FMUL.FTZ R113, R133, UR8 ;  /* 0x0000000885717c20 */ /* 0x002fe20008410000 */
[----:B------:R-:W-:Y:S01]  /*8150*/  FMUL.FTZ R114, R134, UR8 ;  /* 0x0000000886727c20 */ /* 0x000fe20008410000 */
[----:B------:R-:W-:Y:S01]  /*8160*/  FMUL.FTZ R115, R135, UR8 ;  /* 0x0000000887737c20 */ /* 0x000fe20008410000 */
[----:B------:R-:W-:Y:S01]  /*8170*/  FMUL.FTZ R117, R137, UR8 ;  /* 0x0000000889757c20 */ /* 0x000fe20008410000 */
[----:B------:R-:W-:Y:S01]  /*8180*/  FMUL.FTZ R118, R138, UR8 ;  /* 0x000000088a767c20 */ /* 0x000fe20008410000 */
[----:B------:R-:W-:Y:S01]  /*8190*/  FMUL.FTZ R121, R139, UR8 ;  /* 0x000000088b797c20 */ /* 0x000fe20008410000 */
[----:B----4-:R-:W-:-:S02]  /*81a0*/  R2UR UR8, R104 ;  /* 0x00000000680872ca */ /* 0x010fc400000e0000 */
[----:B------:R-:W-:Y:S01]  /*81b0*/  R2UR UR9, R105 ;  /* 0x00000000690972ca */ /* 0x000fe200000e0000 */
[----:B------:R-:W-:Y:S01]  /*81c0*/  UIADD3 UR6, UR6, 0x6, URZ ;  /* 0x0000000606067890 */ /* 0x000fe2000fffe03f */
[----:B------:R-:W-:Y:S02]  /*81d0*/  WARPGROUP.DEPBAR.LE gsb0, 0x0 ;  /* 0x00008000000079c5 */ /* 0x000fe40000010000 */
[----:B------:R-:W-:-:S04]  /*81e0*/  WARPGROUP.ARRIVE ;  /* 0x00000000000079c5 */ /* 0x000fc80000000000 */
[----:B------:R-:W-:Y:S01]  /*81f0*/  UMOV UR10, UR6 ;  /* 0x00000006000a7c82 */ /* 0x000fe20008000000 */
[----:B--2---:R-:W-:Y:S02]  /*8200*/  R2UR UR12, R2 ;  /* 0x00000000020c72ca */ /* 0x004fe400000e0000 */
[----:B------:R-:W-:-:S13]  /*8210*/  R2UR UR13, R3 ;  /* 0x00000000030d72ca */ /* 0x000fda00000e0000 */
[----:B------:R-:W-:Y:S01]  /*8220*/  HGMMA.64x128x16.F32.BF16 R24, gdesc[UR12], R24, gsb0 ;  /* 0x01e000000c1879f0 */ /* 0x000fe20008001818 */
[----:B------:R-:W1:Y:S01]  /*8230*/  SHFL.IDX PT, R97, R17, R230, 0x1f ;  /* 0x00001fe611617589 */ /* 0x000e6200000e0000 */
[----:B------:R-:W-:-:S03]  /*8240*/  FSEL R98, R20, -INF , P1 ;  /* 0xff80000014627808 */ /* 0x000fc60000800000 */
[----:B------:R-:W2:Y:S01]  /*8250*/  SHFL.IDX PT, R95, R17, R212, 0x1f ;  /* 0x00001fd4115f7589 */ /* 0x000ea200000e0000 */
[--C-:B------:R-:W-:Y:S01]  /*8260*/  FFMA.FTZ R99, R99, UR5, -R96.reuse ;  /* 0x0000000563637c23 */ /* 0x100fe20008010860 */
[----:B------:R-:W-:Y:S01]  /*8270*/  FFMA.FTZ R98, R98, UR5, -R96 ;  /* 0x0000000562627c23 */ /* 0x000fe20008010860 */
[----:B------:R-:W-:Y:S01]  /*8280*/  MUFU.TANH R147, R120 ;  /* 0x0000007800937308 */ /* 0x000fe20000002400 */
[----:B------:R-:W3:Y:S01]  /*8290*/  SHFL.IDX PT, R96, R17, R213, 0x1f ;  /* 0x00001fd511607589 */ /* 0x000ee200000e0000 */
[----:B------:R-:W-:-:S06]  /*82a0*/  FSEL R100, R19, -INF , P2 ;  /* 0xff80000013647808 */ /* 0x000fcc0001000000 */
[----:B------:R-:W-:Y:S01]  /*82b0*/  MUFU.EX2 R120, R99 ;  /* 0x0000006300787308 */ /* 0x000fe20000000800 */
[----:B------:R-:W-:Y:S07]  /*82c0*/  SHFL.IDX PT, R102, R17, R224, 0x1f ;  /* 0x00001fe011667589 */ /* 0x000fee00000e0000 */
[----:B------:R4:W-:Y:S01]  /*82d0*/  MUFU.EX2 R99, R98 ;  /* 0x0000006200637308 */ /* 0x0009e20000000800 */
[----:B-1----:R-:W-:Y:S01]  /*82e0*/  FFMA.FTZ R100, R100, UR5, -R97 ;  /* 0x0000000564647c23 */ /* 0x002fe20008010861 */
[----:B----4-:R-:W-:-:S06]  /*82f0*/  FSEL R98, R21, -INF , P1 ;  /* 0xff80000015627808 */ /* 0x010fcc0000800000 */
[----:B------:R1:W-:Y:S01]  /*8300*/  MUFU.TANH R162, R103 ;  /* 0x0000006700a27308 */ /* 0x0003e20000002400 */
[----:B------:R-:W-:-:S07]  /*8310*/  FFMA.FTZ R98, R98, UR5, -R97 ;  /* 0x0000000562627c23 */ /* 0x000fce0008010861 */
[----:B------:R4:W-:Y:S01]  /*8320*/  MUFU.TANH R6, R128 ;  /* 0x0000008000067308 */ /* 0x0009e20000002400 */
[----:B-1----:R-:W1:Y:S01]  /*8330*/  SHFL.IDX PT, R103, R17, R220, 0x1f ;  /* 0x00001fdc11677589 */ /* 0x002e6200000e0000 */
[----:B------:R-:W-:Y:S02]  /*8340*/  WARPGROUP.DEPBAR.LE gsb0, 0x0 ;  /* 0x00008000000079c5 */ /* 0x000fe40000010000 */
[----:B------:R-:W-:-:S06]  /*8350*/  WARPGROUP.ARRIVE ;  /* 0x00000000000079c5 */ /* 0x000fcc0000000000 */
[----:B------:R-:W-:Y:S01]  /*8360*/  HGMMA.64x128x16.F32.BF16 R24, gdesc[UR8], R24, gsb0 ;  /* 0x01e00000081879f0 */ /* 0x000fe20008001818 */
[----:B----4-:R-:W-:Y:S01]  /*8370*/  IADD3 R128, R7, 0x18, RZ ;  /* 0x0000001807807810 */ /* 0x010fe20007ffe0ff */
[----:B------:R-:W-:Y:S01]  /*8380*/  MUFU.TANH R148, R119 ;  /* 0x0000007700947308 */ /* 0x000fe20000002400 */
[----:B------:R-:W-:-:S07]  /*8390*/  FSEL R97, R22, -INF , P2 ;  /* 0xff80000016617808 */ /* 0x000fce0001000000 */
[----:B------:R-:W-:Y:S01]  /*83a0*/  MUFU.EX2 R119, R100 ;  /* 0x0000006400777308 */ /* 0x000fe20000000800 */
[----:B--2---:R-:W-:-:S07]  /*83b0*/  FFMA.FTZ R97, R97, UR5, -R95 ;  /* 0x0000000561617c23 */ /* 0x004fce000801085f */
[----:B------:R2:W-:Y:S08]  /*83c0*/  MUFU.TANH R158, R107 ;  /* 0x0000006b009e7308 */ /* 0x0005f00000002400 */
[----:B------:R4:W-:Y:S01]  /*83d0*/  MUFU.EX2 R100, R98 ;  /* 0x0000006200647308 */ /* 0x0009e20000000800 */
[----:B--2---:R-:W2:Y:S01]  /*83e0*/  SHFL.IDX PT, R107, R17, R128, 0x1f ;  /* 0x00001f80116b7589 */ /* 0x004ea200000e0000 */
[----:B------:R-:W-:-:S02]  /*83f0*/  FSEL R101, R205, -INF , P1 ;  /* 0xff800000cd657808 */ /* 0x000fc40000800000 */
[----:B----4-:R-:W-:-:S04]  /*8400*/  FSEL R98, R204, -INF , P1 ;  /* 0xff800000cc627808 */ /* 0x010fc80000800000 */
[----:B------:R-:W4:Y:S01]  /*8410*/  MUFU.TANH R225, R225 ;  /* 0x000000e100e17308 */ /* 0x000f220000002400 */
[----:B------:R-:W-:Y:S02]  /*8420*/  VIADD R221, R7, 0x1c ;  /* 0x0000001c07dd7836 */ /* 0x000fe40000000000 */
[----:B------:R-:W-:-:S05]  /*8430*/  FFMA.FTZ R95, R98, UR5, -R95 ;  /* 0x00000005625f7c23 */ /* 0x000fca000801085f */
[----:B------:R-:W2:Y:S01]  /*8440*/  MUFU.TANH R88, R88 ;  /* 0x0000005800587308 */ /* 0x000ea20000002400 */
[----:B------:R-:W-:-:S07]  /*8450*/  FSEL R98, R23, -INF , P2 ;  /* 0xff80000017627808 */ /* 0x000fce0001000000 */
[----:B------:R1:W-:Y:S01]  /*8460*/  MUFU.TANH R146, R122 ;  /* 0x0000007a00927308 */ /* 0x0003e20000002400 */
[--C-:B---3--:R-:W-:Y:S01]  /*8470*/  FFMA.FTZ R98, R98, UR5, -R96.reuse ;  /* 0x0000000562627c23 */ /* 0x108fe20008010860 */
[----:B------:R-:W-:Y:S01]  /*8480*/  FFMA.FTZ R96, R101, UR5, -R96 ;  /* 0x0000000565607c23 */ /* 0x000fe20008010860 */
[----:B------:R-:W-:Y:S01]  /*8490*/  FSEL R104, R206, -INF , P2 ;  /* 0xff800000ce687808 */ /* 0x000fe20001000000 */
[----:B-1----:R-:W1:Y:S04]  /*84a0*/  SHFL.IDX PT, R122, R9, R230, 0x1f ;  /* 0x00001fe6097a7589 */ /* 0x002e6800000e0000 */
[----:B------:R-:W3:Y:S01]  /*84b0*/  MUFU.TANH R228, R228 ;  /* 0x000000e400e47308 */ /* 0x000ee20000002400 */
[----:B------:R-:W-:Y:S02]  /*84c0*/  FSEL R105, R207, -INF , P2 ;  /* 0xff800000cf697808 */ /* 0x000fe40001000000 */
[----:B------:R-:W-:-:S05]  /*84d0*/  FSEL R101, R208, -INF , P1 ;  /* 0xff800000d0657808 */ /* 0x000fca0000800000 */
[----:B------:R-:W1:Y:S01]  /*84e0*/  MUFU.TANH R90, R90 ;  /* 0x0000005a005a7308 */ /* 0x000e620000002400 */
[----:B------:R-:W-:Y:S01]  /*84f0*/  FFMA.FTZ R104, R104, UR5, -R103 ;  /* 0x0000000568687c23 */ /* 0x000fe20008010867 */
[----:B------:R-:W-:-:S06]  /*8500*/  FFMA.FTZ R105, R105, UR5, -R102 ;  /* 0x0000000569697c23 */ /* 0x000fcc0008010866 */
[----:B------:R4:W-:Y:S01]  /*8510*/  MUFU.TANH R155, R109 ;  /* 0x0000006d009b7308 */ /* 0x0009e20000002400 */
[----:B------:R-:W-:-:S07]  /*8520*/  FFMA.FTZ R103, R101, UR5, -R103 ;  /* 0x0000000565677c23 */ /* 0x000fce0008010867 */
[----:B------:R2:W-:Y:S01]  /*8530*/  MUFU.TANH R2, R132 ;  /* 0x0000008400027308 */ /* 0x0005e20000002400 */
[----:B----4-:R4:W-:Y:S01]  /*8540*/  SHFL.IDX PT, R109, R17, R221, 0x1f ;  /* 0x00001fdd116d7589 */ /* 0x0109e200000e0000 */
[----:B------:R-:W-:-:S03]  /*8550*/  FSEL R101, R225, -INF , P2 ;  /* 0xff800000e1657808 */ /* 0x000fc60001000000 */
[----:B--2---:R-:W2:Y:S01]  /*8560*/  SHFL.IDX PT, R132, R9, R213, 0x1f ;  /* 0x00001fd509847589 */ /* 0x004ea200000e0000 */
[----:B----4-:R-:W-:Y:S02]  /*8570*/  FSEL R17, R209, -INF , P1 ;  /* 0xff800000d1117808 */ /* 0x010fe40000800000 */
[----:B------:R-:W4:Y:S01]  /*8580*/  MUFU.TANH R91, R91 ;  /* 0x0000005b005b7308 */ /* 0x000f220000002400 */
[----:B------:R-:W2:Y:S02]  /*8590*/  SHFL.IDX PT, R231, R9, R220, 0x1f ;  /* 0x00001fdc09e77589 */ /* 0x000ea400000e0000 */
[----:B------:R-:W-:Y:S01]  /*85a0*/  FFMA.FTZ R102, R17, UR5, -R102 ;  /* 0x0000000511667c23 */ /* 0x000fe20008010866 */
[----:B------:R-:W-:-:S04]  /*85b0*/  FSEL R17, R88, -INF , P1 ;  /* 0xff80000058117808 */ /* 0x000fc80000800000 */
[----:B------:R-:W-:Y:S01]  /*85c0*/  MUFU.TANH R237, R237 ;  /* 0x000000ed00ed7308 */ /* 0x000fe20000002400 */
[--C-:B------:R-:W-:Y:S01]  /*85d0*/  FFMA.FTZ R101, R101, UR5, -R107.reuse ;  /* 0x0000000565657c23 */ /* 0x100fe2000801086b */
[----:B------:R-:W-:Y:S01]  /*85e0*/  FFMA.FTZ R17, R17, UR5, -R107 ;  /* 0x0000000511117c23 */ /* 0x000fe2000801086b */
[----:B---3--:R-:W-:Y:S01]  /*85f0*/  FSEL R107, R228, -INF , P2 ;  /* 0xff800000e46b7808 */ /* 0x008fe20001000000 */
[----:B------:R-:W3:Y:S04]  /*8600*/  SHFL.IDX PT, R216, R9, R224, 0x1f ;  /* 0x00001fe009d87589 */ /* 0x000ee800000e0000 */
[----:B------:R-:W2:Y:S08]  /*8610*/  MUFU.TANH R235, R235 ;  /* 0x000000eb00eb7308 */ /* 0x000eb00000002400 */
[----:B------:R-:W3:Y:S01]  /*8620*/  MUFU.TANH R94, R94 ;  /* 0x0000005e005e7308 */ /* 0x000ee20000002400 */
[----:B-1----:R-:W-:Y:S01]  /*8630*/  FFMA.FTZ R107, R107, UR5, -R122 ;  /* 0x000000056b6b7c23 */ /* 0x002fe2000801087a */
[----:B------:R-:W1:Y:S06]  /*8640*/  SHFL.IDX PT, R138, R9, R221, 0x1f ;  /* 0x00001fdd098a7589 */ /* 0x000e6c00000e0000 */
[----:B------:R4:W-:Y:S01]  /*8650*/  MUFU.TANH R156, R110 ;  /* 0x0000006e009c7308 */ /* 0x0009e20000002400 */
[----:B------:R-:W-:-:S02]  /*8660*/  WARPGROUP.DEPBAR.LE gsb0, 0x0 ;  /* 0x00008000000079c5 */ /* 0x000fc40000010000 */
[----:B------:R-:W-:Y:S05]  /*8670*/  LDS R217, [R12+0x400] ;  /* 0x000400000cd97984 */ /* 0x000fea0000000800 */
[----:B------:R-:W1:Y:S01]  /*8680*/  MUFU.TANH R93, R93 ;  /* 0x0000005d005d7308 */ /* 0x000e620000002400 */
[----:B----4-:R-:W-:-:S07]  /*8690*/  FSEL R110, R90, -INF , P1 ;  /* 0xff8000005a6e7808 */ /* 0x010fce0000800000 */
[----:B------:R-:W4:Y:S01]  /*86a0*/  MUFU.TANH R232, R232 ;  /* 0x000000e800e87308 */ /* 0x000f220000002400 */
[----:B------:R-:W-:Y:S01]  /*86b0*/  FFMA.FTZ R122, R110, UR5, -R122 ;  /* 0x000000056e7a7c23 */ /* 0x000fe2000801087a */
[----:B------:R-:W-:Y:S01]  /*86c0*/  FSEL R110, R91, -INF , P2 ;  /* 0xff8000005b6e7808 */ /* 0x000fe20001000000 */
[----:B------:R-:W4:Y:S05]  /*86d0*/  SHFL.IDX PT, R134, R10, R230, 0x1f ;  /* 0x00001fe60a867589 */ /* 0x000f2a00000e0000 */
[----:B------:R3:W-:Y:S01]  /*86e0*/  MUFU.TANH R144, R123 ;  /* 0x0000007b00907308 */ /* 0x0007e20000002400 */
[----:B--2---:R-:W-:Y:S01]  /*86f0*/  FFMA.FTZ R110, R110, UR5, -R132 ;  /* 0x000000056e6e7c23 */ /* 0x004fe20008010884 */
[----:B------:R-:W-:-:S06]  /*8700*/  FSEL R211, R235, -INF , P2 ;  /* 0xff800000ebd37808 */ /* 0x000fcc0001000000 */
[----:B------:R-:W2:Y:S01]  /*8710*/  MUFU.TANH R154, R111 ;  /* 0x0000006f009a7308 */ /* 0x000ea20000002400 */
[----:B---3--:R-:W-:-:S07]  /*8720*/  FSEL R123, R237, -INF , P1 ;  /* 0xff800000ed7b7808 */ /* 0x008fce0000800000 */
[----:B------:R-:W3:Y:S01]  /*8730*/  MUFU.TANH R226, R226 ;  /* 0x000000e200e27308 */ /* 0x000ee20000002400 */
[----:B------:R-:W-:Y:S01]  /*8740*/  FFMA.FTZ R132, R123, UR5, -R132 ;  /* 0x000000057b847c23 */ /* 0x000fe20008010884 */
[----:B------:R-:W-:Y:S01]  /*8750*/  FSEL R123, R94, -INF , P1 ;  /* 0xff8000005e7b7808 */ /* 0x000fe20000800000 */
[----:B------:R-:W-:Y:S01]  /*8760*/  FFMA.FTZ R211, R211, UR5, -R231 ;  /* 0x00000005d3d37c23 */ /* 0x000fe200080108e7 */
[----:B-1----:R-:W-:-:S04]  /*8770*/  FSEL R214, R93, -INF , P2 ;  /* 0xff8000005dd67808 */ /* 0x002fc80001000000 */
[----:B------:R1:W-:Y:S01]  /*8780*/  MUFU.TANH R160, R106 ;  /* 0x0000006a00a07308 */ /* 0x0003e20000002400 */
[----:B------:R-:W-:Y:S01]  /*8790*/  FFMA.FTZ R231, R123, UR5, -R231 ;  /* 0x000000057be77c23 */ /* 0x000fe200080108e7 */
[----:B------:R-:W-:Y:S01]  /*87a0*/  FSEL R123, R162, -INF , P1 ;  /* 0xff800000a27b7808 */ /* 0x000fe20000800000 */
[----:B------:R-:W-:Y:S02]  /*87b0*/  IMAD R210, R0, 0x400, R210 ;  /* 0x0000040000d27824 */ /* 0x000fe400078e02d2 */
[----:B------:R-:W-:-:S03]  /*87c0*/  FFMA.FTZ R214, R214, UR5, -R216 ;  /* 0x00000005d6d67c23 */ /* 0x000fc600080108d8 */
[----:B------:R4:W-:Y:S01]  /*87d0*/  MUFU.TANH R143, R124 ;  /* 0x0000007c008f7308 */ /* 0x0009e20000002400 */
[----:B-1----:R-:W1:Y:S01]  /*87e0*/  SHFL.IDX PT, R106, R9, R7, 0x1f ;  /* 0x00001f07096a7589 */ /* 0x002e6200000e0000 */
[----:B------:R-:W-:Y:S01]  /*87f0*/  FFMA.FTZ R216, R123, UR5, -R216 ;  /* 0x000000057bd87c23 */ /* 0x000fe200080108d8 */
[----:B------:R-:W-:-:S05]  /*8800*/  FSEL R139, R159, -INF , P2 ;  /* 0xff8000009f8b7808 */ /* 0x000fca0001000000 */
[----:B------:R-:W1:Y:S01]  /*8810*/  MUFU.TANH R227, R227 ;  /* 0x000000e300e37308 */ /* 0x000e620000002400 */
[----:B----4-:R-:W-:-:S07]  /*8820*/  FSEL R124, R232, -INF , P2 ;  /* 0xff800000e87c7808 */ /* 0x010fce0001000000 */
[----:B------:R-:W4:Y:S01]  /*8830*/  MUFU.TANH R89, R89 ;  /* 0x0000005900597308 */ /* 0x000f220000002400 */
[----:B------:R-:W-:Y:S01]  /*8840*/  FFMA.FTZ R124, R124, UR5, -R109 ;  /* 0x000000057c7c7c23 */ /* 0x000fe2000801086d */
[----:B------:R-:W-:Y:S01]  /*8850*/  FSEL R123, R158, -INF , P1 ;  /* 0xff8000009e7b7808 */ /* 0x000fe20000800000 */
[----:B------:R-:W-:Y:S01]  /*8860*/  FFMA.FTZ R139, R139, UR5, -R138 ;  /* 0x000000058b8b7c23 */ /* 0x000fe2000801088a */
[----:B------:R-:W-:-:S04]  /*8870*/  R2UR UR4, R210 ;  /* 0x00000000d20472ca */ /* 0x000fc800000e0000 */
[----:B------:R2:W-:Y:S01]  /*8880*/  MUFU.TANH R142, R126 ;  /* 0x0000007e008e7308 */ /* 0x0005e20000002400 */
[----:B------:R-:W-:Y:S01]  /*8890*/  SHFL.IDX PT, R210, R9, R128, 0x1f ;  /* 0x00001f8009d27589 */ /* 0x000fe200000e0000 */
[----:B------:R-:W-:Y:S01]  /*88a0*/  FFMA.FTZ R138, R123, UR5, -R138 ;  /* 0x000000057b8a7c23 */ /* 0x000fe2000801088a */
[----:B------:R-:W-:-:S05]  /*88b0*/  FSEL R135, R155, -INF , P2 ;  /* 0xff8000009b877808 */ /* 0x000fca0001000000 */
[----:B------:R-:W4:Y:S01]  /*88c0*/  MUFU.TANH R236, R236 ;  /* 0x000000ec00ec7308 */ /* 0x000f220000002400 */
[----:B--2---:R2:W4:Y:S01]  /*88d0*/  SHFL.IDX PT, R126, R9, R212, 0x1f ;  /* 0x00001fd4097e7589 */ /* 0x00452200000e0000 */
[----:B------:R-:W-:-:S06]  /*88e0*/  FSEL R123, R154, -INF , P1 ;  /* 0xff8000009a7b7808 */ /* 0x000fcc0000800000 */
[----:B------:R-:W4:Y:S01]  /*88f0*/  MUFU.TANH R92, R92 ;  /* 0x0000005c005c7308 */ /* 0x000f220000002400 */
[--C-:B------:R-:W-:Y:S01]  /*8900*/  FFMA.FTZ R135, R135, UR5, -R134.reuse ;  /* 0x0000000587877c23 */ /* 0x100fe20008010886 */
[----:B------:R-:W-:-:S06]  /*8910*/  FFMA.FTZ R134, R123, UR5, -R134 ;  /* 0x000000057b867c23 */ /* 0x000fcc0008010886 */
[----:B------:R3:W4:Y:S01]  /*8920*/  MUFU.TANH R157, R108 ;  /* 0x0000006c009d7308 */ /* 0x0007220000002400 */
[----:B------:R-:W-:Y:S04]  /*8930*/  SHFL.IDX PT, R123, R10, R128, 0x1f ;  /* 0x00001f800a7b7589 */ /* 0x000fe800000e0000 */
[----:B------:R-:W-:Y:S03]  /*8940*/  SHFL.IDX PT, R136, R10, R7, 0x1f ;  /* 0x00001f070a887589 */ /* 0x000fe600000e0000 */
[----:B--2---:R2:W-:Y:S01]  /*8950*/  MUFU.EX2 R9, R124 ;  /* 0x0000007c00097308 */ /* 0x0045e20000000800 */
[----:B---3--:R-:W-:Y:S01]  /*8960*/  FSEL R108, R226, -INF , P1 ;  /* 0xff800000e26c7808 */ /* 0x008fe20000800000 */
[----:B------:R-:W-:Y:S04]  /*8970*/  SHFL.IDX PT, R223, R217, R7, 0x1f ;  /* 0x00001f07d9df7589 */ /* 0x000fe800000e0000 */
[----:B------:R-:W-:Y:S04]  /*8980*/  SHFL.IDX PT, R215, R10, R221, 0x1f ;  /* 0x00001fdd0ad77589 */ /* 0x000fe800000e0000 */
[----:B--2---:R-:W2:Y:S01]  /*8990*/  SHFL.IDX PT, R124, R10, R213, 0x1f ;  /* 0x00001fd50a7c7589 */ /* 0x004ea200000e0000 */
[----:B------:R-:W-:Y:S01]  /*89a0*/  FFMA.FTZ R109, R108, UR5, -R109 ;  /* 0x000000056c6d7c23 */ /* 0x000fe2000801086d */
[----:B-1----:R-:W-:-:S02]  /*89b0*/  FSEL R108, R227, -INF , P2 ;  /* 0xff800000e36c7808 */ /* 0x002fc40001000000 */
[----:B----4-:R-:W-:Y:S01]  /*89c0*/  FSEL R111, R89, -INF , P1 ;  /* 0xff800000596f7808 */ /* 0x010fe20000800000 */
[----:B------:R1:W-:Y:S01]  /*89d0*/  MUFU.TANH R3, R131 ;  /* 0x0000008300037308 */ /* 0x0003e20000002400 */
[----:B------:R-:W-:Y:S01]  /*89e0*/  FSEL R218, R161, -INF , P2 ;  /* 0xff800000a1da7808 */ /* 0x000fe20001000000 */
[----:B------:R-:W-:-:S06]  /*89f0*/  FFMA.FTZ R108, R108, UR5, -R106 ;  /* 0x000000056c6c7c23 */ /* 0x000fcc000801086a */
[----:B------:R3:W-:Y:S01]  /*8a00*/  MUFU.TANH R141, R125 ;  /* 0x0000007d008d7308 */ /* 0x0007e20000002400 */
[----:B------:R-:W-:Y:S01]  /*8a10*/  FFMA.FTZ R106, R111, UR5, -R106 ;  /* 0x000000056f6a7c23 */ /* 0x000fe2000801086a */
[----:B-1----:R-:W1:Y:S01]  /*8a20*/  SHFL.IDX PT, R131, R10, R212, 0x1f ;  /* 0x00001fd40a837589 */ /* 0x002e6200000e0000 */
[----:B------:R-:W-:-:S05]  /*8a30*/  FSEL R111, R236, -INF , P2 ;  /* 0xff800000ec6f7808 */ /* 0x000fca0001000000 */
[----:B------:R4:W-:Y:S01]  /*8a40*/  MUFU.TANH R4, R129 ;  /* 0x0000008100047308 */ /* 0x0009e20000002400 */
[----:B---3--:R-:W-:Y:S01]  /*8a50*/  FSEL R125, R92, -INF , P1 ;  /* 0xff8000005c7d7808 */ /* 0x008fe20000800000 */
[----:B------:R-:W-:Y:S01]  /*8a60*/  FFMA.FTZ R111, R111, UR5, -R126 ;  /* 0x000000056f6f7c23 */ /* 0x000fe2000801087e */
[----:B------:R-:W-:-:S05]  /*8a70*/  FSEL R12, R160, -INF , P1 ;  /* 0xff800000a00c7808 */ /* 0x000fca0000800000 */
[----:B------:R3:W-:Y:S01]  /*8a80*/  MUFU.TANH R140, R127 ;  /* 0x0000007f008c7308 */ /* 0x0007e20000002400 */
[----:B----4-:R-:W-:Y:S01]  /*8a90*/  FSEL R129, R151, -INF , P2 ;  /* 0xff80000097817808 */ /* 0x010fe20001000000 */
[----:B------:R-:W-:-:S06]  /*8aa0*/  FFMA.FTZ R126, R125, UR5, -R126 ;  /* 0x000000057d7e7c23 */ /* 0x000fcc000801087e */
[----:B------:R4:W-:Y:S01]  /*8ab0*/  MUFU.TANH R5, R130 ;  /* 0x0000008200057308 */ /* 0x0009e20000002400 */
[----:B---3--:R-:W3:Y:S01]  /*8ac0*/  SHFL.IDX PT, R127, R10, R220, 0x1f ;  /* 0x00001fdc0a7f7589 */ /* 0x008ee200000e0000 */
[----:B--2---:R-:W-:Y:S01]  /*8ad0*/  FFMA.FTZ R129, R129, UR5, -R124 ;  /* 0x0000000581817c23 */ /* 0x004fe2000801087c */
[--C-:B------:R-:W-:Y:S02]  /*8ae0*/  FFMA.FTZ R218, R218, UR5, -R210.reuse ;  /* 0x00000005dada7c23 */ /* 0x100fe400080108d2 */
[----:B------:R2:W-:Y:S01]  /*8af0*/  SHFL.IDX PT, R125, R10, R224, 0x1f ;  /* 0x00001fe00a7d7589 */ /* 0x0005e200000e0000 */
[----:B----4-:R-:W-:Y:S02]  /*8b00*/  FSEL R130, R150, -INF , P1 ;  /* 0xff80000096827808 */ /* 0x010fe40000800000 */
[----:B------:R-:W4:Y:S01]  /*8b10*/  MUFU.TANH R234, R234 ;  /* 0x000000ea00ea7308 */ /* 0x000f220000002400 */
[----:B------:R-:W-:Y:S01]  /*8b20*/  FFMA.FTZ R210, R12, UR5, -R210 ;  /* 0x000000050cd27c23 */ /* 0x000fe200080108d2 */
[----:B------:R-:W-:-:S06]  /*8b30*/  FSEL R137, R157, -INF , P2 ;  /* 0xff8000009d897808 */ /* 0x000fcc0001000000 */
[----:B------:R-:W3:Y:S01]  /*8b40*/  MUFU.TANH R112, R112 ;  /* 0x0000007000707308 */ /* 0x000ee20000002400 */
[----:B------:R-:W-:Y:S01]  /*8b50*/  FFMA.FTZ R124, R130, UR5, -R124 ;  /* 0x00000005827c7c23 */ /* 0x000fe2000801087c */
[----:B------:R-:W-:Y:S01]  /*8b60*/  FSEL R130, R146, -INF , P1 ;  /* 0xff80000092827808 */ /* 0x000fe20000800000 */
[----:B------:R1:W3:Y:S01]  /*8b70*/  SHFL.IDX PT, R229, R217, R220, 0x1f ;  /* 0x00001fdcd9e57589 */ /* 0x0002e200000e0000 */
[----:B------:R-:W-:Y:S02]  /*8b80*/  FSEL R12, R156, -INF , P1 ;  /* 0xff8000009c0c7808 */ /* 0x000fe40000800000 */
[----:B------:R-:W-:Y:S02]  /*8b90*/  FSEL R133, R153, -INF , P2 ;  /* 0xff80000099857808 */ /* 0x000fe40001000000 */
[----:B------:R-:W-:Y:S01]  /*8ba0*/  FSEL R219, R148, -INF , P1 ;  /* 0xff80000094db7808 */ /* 0x000fe20000800000 */
[----:B--2---:R2:W-:Y:S01]  /*8bb0*/  MUFU.EX2 R10, R126 ;  /* 0x0000007e000a7308 */ /* 0x0045e20000000800 */
[----:B------:R-:W3:Y:S01]  /*8bc0*/  SHFL.IDX PT, R222, R217, R230, 0x1f ;  /* 0x00001fe6d9de7589 */ /* 0x000ee200000e0000 */
[----:B------:R-:W-:Y:S01]  /*8bd0*/  FFMA.FTZ R137, R137, UR5, -R136 ;  /* 0x0000000589897c23 */ /* 0x000fe20008010888 */
[----:B-1----:R-:W-:-:S02]  /*8be0*/  FADD.FTZ R220, R24, -R223 ;  /* 0x800000df18dc7221 */ /* 0x002fc40000010000 */
[----:B------:R-:W-:Y:S01]  /*8bf0*/  SHFL.IDX PT, R233, R11, R7, 0x1f ;  /* 0x00001f070be97589 */ /* 0x000fe200000e0000 */
[----:B--2---:R-:W-:Y:S01]  /*8c00*/  FSEL R126, R147, -INF , P2 ;  /* 0xff800000937e7808 */ /* 0x004fe20001000000 */
[----:B------:R-:W-:Y:S01]  /*8c10*/  FADD.FTZ R223, R26, -R223 ;  /* 0x800000df1adf7221 */ /* 0x000fe20000010000 */
[----:B------:R-:W-:Y:S01]  /*8c20*/  FFMA.FTZ R136, R12, UR5, -R136 ;  /* 0x000000050c887c23 */ /* 0x000fe20008010888 */
[----:B------:R-:W-:Y:S01]  /*8c30*/  FSEL R26, R144, -INF , P1 ;  /* 0xff800000901a7808 */ /* 0x000fe20000800000 */
[----:B------:R-:W1:Y:S01]  /*8c40*/  MUFU.EX2 R97, R97 ;  /* 0x0000006100617308 */ /* 0x000e620000000800 */
[--C-:B------:R-:W-:Y:S01]  /*8c50*/  FFMA.FTZ R126, R126, UR5, -R123.reuse ;  /* 0x000000057e7e7c23 */ /* 0x100fe2000801087b */
[----:B------:R-:W-:Y:S01]  /*8c60*/  FFMA.FTZ R123, R130, UR5, -R123 ;  /* 0x00000005827b7c23 */ /* 0x000fe2000801087b */
[----:B------:R-:W-:Y:S01]  /*8c70*/  FSEL R130, R145, -INF , P2 ;  /* 0xff80000091827808 */ /* 0x000fe20001000000 */
[----:B------:R-:W-:Y:S01]  /*8c80*/  FFMA.FTZ R21, -R21, R21, 1 ;  /* 0x3f80000015157423 */ /* 0x000fe20000010115 */
[----:B------:R-:W-:Y:S01]  /*8c90*/  FSEL R12, R152, -INF , P1 ;  /* 0xff800000980c7808 */ /* 0x000fe20000800000 */
[----:B------:R-:W2:Y:S01]  /*8ca0*/  SHFL.IDX PT, R224, R217, R224, 0x1f ;  /* 0x00001fe0d9e07589 */ /* 0x000ea200000e0000 */
[----:B------:R-:W-:Y:S01]  /*8cb0*/  FFMA.FTZ R133, R133, UR5, -R131 ;  /* 0x0000000585857c23 */ /* 0x000fe20008010883 */
[----:B------:R3:W-:Y:S01]  /*8cc0*/  MUFU.EX2 R24, R132 ;  /* 0x0000008400187308 */ /* 0x0007e20000000800 */
[----:B------:R-:W-:Y:S01]  /*8cd0*/  FFMA.FTZ R130, R130, UR5, -R215 ;  /* 0x0000000582827c23 */ /* 0x000fe200080108d7 */
[----:B------:R-:W1:Y:S01]  /*8ce0*/  SHFL.IDX PT, R213, R217, R213, 0x1f ;  /* 0x00001fd5d9d57589 */ /* 0x000e6200000e0000 */
[----:B------:R-:W-:Y:S01]  /*8cf0*/  FFMA.FTZ R131, R12, UR5, -R131 ;  /* 0x000000050c837c23 */ /* 0x000fe20008010883 */
[----:B----4-:R-:W-:-:S04]  /*8d00*/  FSEL R128, R234, -INF , P2 ;  /* 0xff800000ea807808 */ /* 0x010fc80001000000 */
[----:B------:R-:W4:Y:S01]  /*8d10*/  MUFU.TANH R114, R114 ;  /* 0x0000007200727308 */ /* 0x000f220000002400 */
[----:B---3--:R-:W-:Y:S01]  /*8d20*/  FFMA.FTZ R132, R26, UR5, -R215 ;  /* 0x000000051a847c23 */ /* 0x008fe200080108d7 */
[----:B------:R-:W-:Y:S01]  /*8d30*/  IADD3 R215, R7, 0x18, RZ ;  /* 0x0000001807d77810 */ /* 0x000fe20007ffe0ff */
[----:B------:R-:W-:Y:S01]  /*8d40*/  FFMA.FTZ R128, R128, UR5, -R127 ;  /* 0x0000000580807c23 */ /* 0x000fe2000801087f */
[----:B------:R-:W-:-:S04]  /*8d50*/  FFMA.FTZ R22, -R22, R22, 1 ;  /* 0x3f80000016167423 */ /* 0x000fc80000010116 */
[----:B------:R-:W3:Y:S01]  /*8d60*/  MUFU.TANH R113, R113 ;  /* 0x0000007100717308 */ /* 0x000ee20000002400 */
[----:B------:R-:W-:Y:S07]  /*8d70*/  SHFL.IDX PT, R212, R217, R212, 0x1f ;  /* 0x00001fd4d9d47589 */ /* 0x000fee00000e0000 */
[----:B------:R-:W-:Y:S01]  /*8d80*/  MUFU.EX2 R95, R95 ;  /* 0x0000005f005f7308 */ /* 0x000fe20000000800 */
[----:B------:R-:W4:Y:S07]  /*8d90*/  SHFL.IDX PT, R230, R11, R230, 0x1f ;  /* 0x00001fe60be67589 */ /* 0x000f2e00000e0000 */
[----:B------:R-:W3:Y:S01]  /*8da0*/  MUFU.TANH R115, R115 ;  /* 0x0000007300737308 */ /* 0x000ee20000002400 */
[----:B------:R-:W3:Y:S07]  /*8db0*/  SHFL.IDX PT, R215, R217, R215, 0x1f ;  /* 0x00001fd7d9d77589 */ /* 0x000eee00000e0000 */
[----:B------:R-:W3:Y:S01]  /*8dc0*/  MUFU.TANH R118, R118 ;  /* 0x0000007600767308 */ /* 0x000ee20000002400 */
[----:B------:R-:W3:Y:S07]  /*8dd0*/  SHFL.IDX PT, R217, R217, R221, 0x1f ;  /* 0x00001fddd9d97589 */ /* 0x000eee00000e0000 */
[----:B------:R-:W-:Y:S08]  /*8de0*/  MUFU.EX2 R98, R98 ;  /* 0x0000006200627308 */ /* 0x000ff00000000800 */
[----:B------:R-:W3:Y:S08]  /*8df0*/  MUFU.EX2 R96, R96 ;  /* 0x0000006000607308 */ /* 0x000ef00000000800 */
[----:B------:R-:W3:Y:S08]  /*8e00*/  MUFU.TANH R116, R116 ;  /* 0x0000007400747308 */ /* 0x000ef00000002400 */
[----:B------:R-:W3:Y:S08]  /*8e10*/  MUFU.TANH R121, R121 ;  /* 0x0000007900797308 */ /* 0x000ef00000002400 */
[----:B------:R-:W3:Y:S08]  /*8e20*/  MUFU.EX2 R104, R104 ;  /* 0x0000006800687308 */ /* 0x000ef00000000800 */
[----:B------:R-:W3:Y:S01]  /*8e30*/  MUFU.EX2 R102, R102 ;  /* 0x0000006600667308 */ /* 0x000ee20000000800 */
[----:B------:R-:W-:-:S07]  /*8e40*/  FFMA.FTZ R23, -R23, R23, 1 ;  /* 0x3f80000017177423 */ /* 0x000fce0000010117 */
[----:B------:R-:W3:Y:S01]  /*8e50*/  MUFU.TANH R117, R117 ;  /* 0x0000007500757308 */ /* 0x000ee20000002400 */
[----:B------:R-:W-:-:S07]  /*8e60*/  FFMA.FTZ R205, -R205, R205, 1 ;  /* 0x3f800000cdcd7423 */ /* 0x000fce00000101cd */
[----:B------:R-:W3:Y:S01]  /*8e70*/  MUFU.EX2 R103, R103 ;  /* 0x0000006700677308 */ /* 0x000ee20000000800 */
[----:B------:R-:W-:Y:S01]  /*8e80*/  FFMA.FTZ R209, -R209, R209, 1 ;  /* 0x3f800000d1d17423 */ /* 0x000fe200000101d1 */
[----:B------:R-:W-:Y:S01]  /*8e90*/  FFMA.FTZ R88, -R88, R88, 1 ;  /* 0x3f80000058587423 */ /* 0x000fe20000010158 */
[----:B------:R-:W-:Y:S05]  /*8ea0*/  LDS R13, [R13+0x400] ;  /* 0x000400000d0d7984 */ /* 0x000fea0000000800 */
[----:B------:R2:W-:Y:S01]  /*8eb0*/  MUFU.EX2 R12, R122 ;  /* 0x0000007a000c7308 */ /* 0x0005e20000000800 */
[----:B------:R-:W-:Y:S01]  /*8ec0*/  VIADD R26, R7, 0x8 ;  /* 0x00000008071a7836 */ /* 0x000fe20000000000 */
[----:B--2---:R-:W-:-:S05]  /*8ed0*/  FSEL R122, R112, -INF , P1 ;  /* 0xff800000707a7808 */ /* 0x004fca0000800000 */
[----:B------:R-:W-:Y:S01]  /*8ee0*/  FFMA.FTZ R127, R122, UR5, -R127 ;  /* 0x000000057a7f7c23 */ /* 0x000fe2000801087f */
[----:B------:R-:W-:Y:S01]  /*8ef0*/  FSEL R122, R149, -INF , P2 ;  /* 0xff800000957a7808 */ /* 0x000fe20001000000 */
[--C-:B------:R-:W-:Y:S01]  /*8f00*/  FADD.FTZ R32, R32, -R229.reuse ;  /* 0x800000e520207221 */ /* 0x100fe20000010000 */
[----:B------:R-:W-:Y:S02]  /*8f10*/  FADD.FTZ R34, R34, -R229 ;  /* 0x800000e522227221 */ /* 0x000fe40000010000 */
[----:B------:R2:W3:Y:S01]  /*8f20*/  SHFL.IDX PT, R229, R11, R26, 0x1f ;  /* 0x00001f1a0be57589 */ /* 0x0004e200000e0000 */
[--C-:B------:R-:W-:Y:S01]  /*8f30*/  FFMA.FTZ R122, R122, UR5, -R125.reuse ;  /* 0x000000057a7a7c23 */ /* 0x100fe2000801087d */
[----:B------:R-:W-:Y:S01]  /*8f40*/  FFMA.FTZ R125, R219, UR5, -R125 ;  /* 0x00000005db7d7c23 */ /* 0x000fe2000801087d */
[--C-:B------:R-:W-:Y:S01]  /*8f50*/  FADD.FTZ R219, R25, -R222.reuse ;  /* 0x800000de19db7221 */ /* 0x100fe20000010000 */
[----:B------:R-:W-:Y:S01]  /*8f60*/  FADD.FTZ R222, R27, -R222 ;  /* 0x800000de1bde7221 */ /* 0x000fe20000010000 */
[----:B------:R-:W-:-:S02]  /*8f70*/  VIADD R27, R7, 0xc ;  /* 0x0000000c071b7836 */ /* 0x000fc40000000000 */
[--C-:B------:R-:W-:Y:S01]  /*8f80*/  FADD.FTZ R33, R33, -R224.reuse ;  /* 0x800000e021217221 */ /* 0x100fe20000010000 */
[----:B------:R-:W-:Y:S01]  /*8f90*/  FADD.FTZ R35, R35, -R224 ;  /* 0x800000e023237221 */ /* 0x000fe20000010000 */
[----:B------:R1:W-:Y:S01]  /*8fa0*/  MUFU.EX2 R25, R211 ;  /* 0x000000d300197308 */ /* 0x0003e20000000800 */
[----:B------:R4:W3:Y:S01]  /*8fb0*/  SHFL.IDX PT, R224, R11, R27, 0x1f ;  /* 0x00001f1b0be07589 */ /* 0x0008e200000e0000 */
[--C-:B-1----:R-:W-:Y:S01]  /*8fc0*/  FADD.FTZ R211, R29, -R213.reuse ;  /* 0x800000d51dd37221 */ /* 0x102fe20000010000 */
[----:B------:R-:W-:-:S05]  /*8fd0*/  FADD.FTZ R213, R31, -R213 ;  /* 0x800000d51fd57221 */ /* 0x000fca0000010000 */
[----:B--2---:R1:W-:Y:S01]  /*8fe0*/  MUFU.EX2 R26, R231 ;  /* 0x000000e7001a7308 */ /* 0x0043e20000000800 */
[----:B------:R-:W-:Y:S02]  /*8ff0*/  FSEL R29, R141, -INF , P2 ;  /* 0xff8000008d1d7808 */ /* 0x000fe40001000000 */
[----:B------:R-:W-:Y:S02]  /*9000*/  FSEL R31, R140, -INF , P1 ;  /* 0xff8000008c1f7808 */ /* 0x000fe40000800000 */
[----:B-1----:R-:W-:Y:S01]  /*9010*/  IADD3 R231, R7, 0x10, RZ ;  /* 0x0000001007e77810 */ /* 0x002fe20007ffe0ff */
[--C-:B----4-:R-:W-:Y:S02]  /*9020*/  FFMA.FTZ R29, R29, UR5, -R230.reuse ;  /* 0x000000051d1d7c23 */ /* 0x110fe400080108e6 */
[----:B------:R-:W-:Y:S01]  /*9030*/  FFMA.FTZ R31, R31, UR5, -R230 ;  /* 0x000000051f1f7c23 */ /* 0x000fe200080108e6 */
[----:B------:R1:W-:Y:S01]  /*9040*/  MUFU.EX2 R27, R214 ;  /* 0x000000d6001b7308 */ /* 0x0003e20000000800 */
[----:B------:R2:W4:Y:S01]  /*9050*/  SHFL.IDX PT, R230, R11, R231, 0x1f ;  /* 0x00001fe70be67589 */ /* 0x00052200000e0000 */
[--C-:B---3--:R-:W-:Y:S01]  /*9060*/  FADD.FTZ R36, R36, -R215.reuse ;  /* 0x800000d724247221 */ /* 0x108fe20000010000 */
[----:B------:R-:W-:Y:S01]  /*9070*/  FADD.FTZ R215, R38, -R215 ;  /* 0x800000d726d77221 */ /* 0x000fe20000010000 */
[----:B-1----:R-:W-:Y:S01]  /*9080*/  FADD.FTZ R214, R37, -R217 ;  /* 0x800000d925d67221 */ /* 0x002fe20000010000 */
[----:B------:R-:W-:Y:S01]  /*9090*/  FFMA.FTZ R37, -R20, R20, 1 ;  /* 0x3f80000014257423 */ /* 0x000fe20000010114 */
[----:B------:R-:W-:Y:S01]  /*90a0*/  FSEL R20, R6, -INF , P2 ;  /* 0xff80000006147808 */ /* 0x000fe20001000000 */
[----:B------:R-:W-:Y:S01]  /*90b0*/  FFMA.FTZ R38, -R18, R18, 1 ;  /* 0x3f80000012267423 */ /* 0x000fe20000010112 */
[----:B------:R-:W-:Y:S01]  /*90c0*/  FMUL.FTZ R223, R99, R223 ;  /* 0x000000df63df7220 */ /* 0x000fe20000410000 */
[----:B------:R1:W-:Y:S03]  /*90d0*/  MUFU.EX2 R18, R216 ;  /* 0x000000d800127308 */ /* 0x0003e60000000800 */
[----:B------:R-:W-:Y:S01]  /*90e0*/  FMUL.FTZ R37, R37, R223 ;  /* 0x000000df25257220 */ /* 0x000fe20000410000 */
[----:B------:R-:W-:Y:S01]  /*90f0*/  FMUL.FTZ R223, R119, R219 ;  /* 0x000000db77df7220 */ /* 0x000fe20000410000 */
[----:B-1----:R-:W-:Y:S01]  /*9100*/  FFMA.FTZ R216, R20, UR5, -R229 ;  /* 0x0000000514d87c23 */ /* 0x002fe200080108e5 */
[----:B------:R-:W-:-:S02]  /*9110*/  FFMA.FTZ R20, -R19, R19, 1 ;  /* 0x3f80000013147423 */ /* 0x000fc40000010113 */
[----:B------:R1:W-:Y:S01]  /*9120*/  MUFU.EX2 R19, R218 ;  /* 0x000000da00137308 */ /* 0x0003e20000000800 */
[----:B------:R-:W-:Y:S01]  /*9130*/  FMUL.FTZ R222, R100, R222 ;  /* 0x000000de64de7220 */ /* 0x000fe20000410000 */
[----:B------:R-:W-:Y:S01]  /*9140*/  FADD.FTZ R221, R28, -R212 ;  /* 0x800000d41cdd7221 */ /* 0x000fe20000010000 */
[----:B-1----:R-:W-:-:S05]  /*9150*/  FSEL R218, R3, -INF , P1 ;  /* 0xff80000003da7808 */ /* 0x002fca0000800000 */
[----:B------:R-:W-:Y:S01]  /*9160*/  FFMA.FTZ R219, R218, UR5, -R224 ;  /* 0x00000005dadb7c23 */ /* 0x000fe200080108e0 */
[----:B------:R-:W-:Y:S02]  /*9170*/  FMUL.FTZ R218, R20, R223 ;  /* 0x000000df14da7220 */ /* 0x000fe40000410000 */
[----:B------:R1:W-:Y:S01]  /*9180*/  MUFU.EX2 R20, R210 ;  /* 0x000000d200147308 */ /* 0x0003e20000000800 */
[----:B------:R-:W-:Y:S01]  /*9190*/  FMUL.FTZ R223, R97, R221 ;  /* 0x000000dd61df7220 */ /* 0x000fe20000410000 */
[----:B------:R-:W-:Y:S01]  /*91a0*/  FADD.FTZ R212, R30, -R212 ;  /* 0x800000d41ed47221 */ /* 0x000fe20000010000 */
[----:B------:R-:W-:Y:S01]  /*91b0*/  FSEL R28, R143, -INF , P2 ;  /* 0xff8000008f1c7808 */ /* 0x000fe20001000000 */
[----:B--2---:R-:W-:Y:S02]  /*91c0*/  VIADD R231, R7, 0x14 ;  /* 0x0000001407e77836 */ /* 0x004fe40000000000 */
[----:B-1----:R-:W-:Y:S01]  /*91d0*/  FMUL.FTZ R210, R21, R222 ;  /* 0x000000de15d27220 */ /* 0x002fe20000410000 */
[----:B------:R-:W-:-:S02]  /*91e0*/  FSEL R21, R2, -INF , P2 ;  /* 0xff80000002157808 */ /* 0x000fc40001000000 */
[----:B------:R-:W-:-:S03]  /*91f0*/  FSEL R30, R142, -INF , P1 ;  /* 0xff8000008e1e7808 */ /* 0x000fc60000800000 */
[----:B----4-:R-:W-:Y:S02]  /*9200*/  FFMA.FTZ R221, R21, UR5, -R230 ;  /* 0x0000000515dd7c23 */ /* 0x010fe400080108e6 */
[----:B------:R1:W-:Y:S01]  /*9210*/  MUFU.EX2 R21, R139 ;  /* 0x0000008b00157308 */ /* 0x0003e20000000800 */
[----:B------:R-:W-:Y:S01]  /*9220*/  FADD.FTZ R217, R39, -R217 ;  /* 0x800000d927d97221 */ /* 0x000fe20000010000 */
[--C-:B------:R-:W-:Y:S01]  /*9230*/  FFMA.FTZ R28, R28, UR5, -R233.reuse ;  /* 0x000000051c1c7c23 */ /* 0x100fe200080108e9 */
[----:B------:R-:W-:Y:S01]  /*9240*/  FFMA.FTZ R30, R30, UR5, -R233 ;  /* 0x000000051e1e7c23 */ /* 0x000fe200080108e9 */
[----:B------:R-:W-:Y:S01]  /*9250*/  FSEL R39, R5, -INF , P1 ;  /* 0xff80000005277808 */ /* 0x000fe20000800000 */
[----:B------:R-:W2:Y:S01]  /*9260*/  SHFL.IDX PT, R231, R11, R231, 0x1f ;  /* 0x00001fe70be77589 */ /* 0x000ea200000e0000 */
[----:B------:R-:W-:Y:S02]  /*9270*/  VIADD R233, R7, 0x18 ;  /* 0x0000001807e97836 */ /* 0x000fe40000000000 */
[----:B-1----:R-:W-:-:S02]  /*9280*/  FMUL.FTZ R139, R22, R223 ;  /* 0x000000df168b7220 */ /* 0x002fc40000410000 */
[----:B------:R-:W-:Y:S01]  /*9290*/  LDS R223, [R15+0x400] ;  /* 0x000400000fdf7984 */ /* 0x000fe20000000800 */
[----:B------:R-:W-:Y:S01]  /*92a0*/  FFMA.FTZ R39, R39, UR5, -R229 ;  /* 0x0000000527277c23 */ /* 0x000fe200080108e5 */
[----:B------:R-:W-:Y:S02]  /*92b0*/  FSEL R222, R114, -INF , P1 ;  /* 0xff80000072de7808 */ /* 0x000fe40000800000 */
[----:B------:R1:W3:Y:S03]  /*92c0*/  SHFL.IDX PT, R229, R11, R233, 0x1f ;  /* 0x00001fe90be57589 */ /* 0x0002e600000e0000 */
[----:B------:R-:W-:Y:S01]  /*92d0*/  FFMA.FTZ R222, R222, UR5, -R230 ;  /* 0x00000005dede7c23 */ /* 0x000fe200080108e6 */
[----:B-1----:R-:W-:-:S05]  /*92e0*/  IADD3 R233, R7, 0x1c, RZ ;  /* 0x0000001c07e97810 */ /* 0x002fca0007ffe0ff */
[----:B------:R1:W4:Y:S01]  /*92f0*/  SHFL.IDX PT, R230, R11, R233, 0x1f ;  /* 0x00001fe90be67589 */ /* 0x00032200000e0000 */
[----:B------:R-:W-:Y:S01]  /*9300*/  FMUL.FTZ R220, R120, R220 ;  /* 0x000000dc78dc7220 */ /* 0x000fe20000410000 */
[----:B------:R-:W-:Y:S01]  /*9310*/  FFMA.FTZ R15, -R204, R204, 1 ;  /* 0x3f800000cc0f7423 */ /* 0x000fe200000101cc */
[----:B------:R-:W-:Y:S02]  /*9320*/  FSEL R22, R113, -INF , P2 ;  /* 0xff80000071167808 */ /* 0x000fe40001000000 */
[----:B------:R-:W-:Y:S01]  /*9330*/  FMUL.FTZ R38, R38, R220 ;  /* 0x000000dc26267220 */ /* 0x000fe20000410000 */
[----:B------:R-:W-:Y:S01]  /*9340*/  FSEL R204, R115, -INF , P1 ;  /* 0xff80000073cc7808 */ /* 0x000fe20000800000 */
[----:B-1----:R1:W-:Y:S01]  /*9350*/  MUFU.EX2 R11, R138 ;  /* 0x0000008a000b7308 */ /* 0x0023e20000000800 */
[----:B------:R-:W-:Y:S01]  /*9360*/  FSEL R220, R4, -INF , P2 ;  /* 0xff80000004dc7808 */ /* 0x000fe20001000000 */
[----:B-1----:R-:W-:Y:S01]  /*9370*/  FMUL.FTZ R138, R95, R212 ;  /* 0x000000d45f8a7220 */ /* 0x002fe20000410000 */
[----:B--2---:R-:W-:Y:S01]  /*9380*/  FFMA.FTZ R212, R22, UR5, -R231 ;  /* 0x0000000516d47c23 */ /* 0x004fe200080108e7 */
[----:B------:R-:W-:-:S02]  /*9390*/  FSEL R22, R118, -INF , P1 ;  /* 0xff80000076167808 */ /* 0x000fc40000800000 */
[----:B------:R-:W-:Y:S02]  /*93a0*/  FMUL.FTZ R138, R15, R138 ;  /* 0x0000008a0f8a7220 */ /* 0x000fe40000410000 */
[----:B------:R1:W-:Y:S01]  /*93b0*/  MUFU.EX2 R15, R137 ;  /* 0x00000089000f7308 */ /* 0x0003e20000000800 */
[----:B------:R-:W-:Y:S01]  /*93c0*/  FFMA.FTZ R204, R204, UR5, -R231 ;  /* 0x00000005cccc7c23 */ /* 0x000fe200080108e7 */
[----:B------:R-:W-:Y:S01]  /*93d0*/  FFMA.FTZ R220, R220, UR5, -R224 ;  /* 0x00000005dcdc7c23 */ /* 0x000fe200080108e0 */
[----:B------:R-:W-:Y:S01]  /*93e0*/  FMUL.FTZ R231, R96, R213 ;  /* 0x000000d560e77220 */ /* 0x000fe20000410000 */
[----:B------:R-:W-:Y:S01]  /*93f0*/  FSEL R224, R116, -INF , P2 ;  /* 0xff80000074e07808 */ /* 0x000fe20001000000 */
[----:B-1----:R-:W-:-:S03]  /*9400*/  FMUL.FTZ R137, R98, R211 ;  /* 0x000000d362897220 */ /* 0x002fc60000410000 */
[----:B------:R-:W1:Y:S01]  /*9410*/  MUFU.EX2 R17, R17 ;  /* 0x0000001100117308 */ /* 0x000e620000000800 */
[----:B---3--:R-:W-:Y:S01]  /*9420*/  FFMA.FTZ R211, R22, UR5, -R229 ;  /* 0x0000000516d37c23 */ /* 0x008fe200080108e5 */
[----:B------:R-:W-:Y:S01]  /*9430*/  FMUL.FTZ R137, R23, R137 ;  /* 0x0000008917897220 */ /* 0x000fe20000410000 */
[----:B------:R-:W-:Y:S01]  /*9440*/  FSEL R23, R121, -INF , P1 ;  /* 0xff80000079177808 */ /* 0x000fe20000800000 */
[----:B------:R-:W-:Y:S01]  /*9450*/  FMUL.FTZ R32, R104, R32 ;  /* 0x0000002068207220 */ /* 0x000fe20000410000 */
[----:B------:R-:W-:-:S03]  /*9460*/  FMUL.FTZ R205, R205, R231 ;  /* 0x000000e7cdcd7220 */ /* 0x000fc60000410000 */
[----:B------:R2:W-:Y:S01]  /*9470*/  MUFU.EX2 R22, R136 ;  /* 0x0000008800167308 */ /* 0x0005e20000000800 */
[----:B------:R-:W-:Y:S01]  /*9480*/  IADD3 R231, R7, 0xc, RZ ;  /* 0x0000000c07e77810 */ /* 0x000fe20007ffe0ff */
[----:B------:R-:W-:Y:S01]  /*9490*/  FFMA.FTZ R224, R224, UR5, -R229 ;  /* 0x00000005e0e07c23 */ /* 0x000fe200080108e5 */
[----:B------:R-:W-:Y:S01]  /*94a0*/  FMUL.FTZ R35, R102, R35 ;  /* 0x0000002366237220 */ /* 0x000fe20000410000 */
[----:B------:R-:W-:Y:S01]  /*94b0*/  FSEL R229, R117, -INF , P2 ;  /* 0xff80000075e57808 */ /* 0x000fe20001000000 */
[----:B--2---:R-:W-:Y:S01]  /*94c0*/  FFMA.FTZ R136, -R206, R206, 1 ;  /* 0x3f800000ce887423 */ /* 0x004fe200000101ce */
[--C-:B----4-:R-:W-:Y:S02]  /*94d0*/  FFMA.FTZ R206, R23, UR5, -R230.reuse ;  /* 0x0000000517ce7c23 */ /* 0x110fe400080108e6 */
[----:B------:R2:W-:Y:S01]  /*94e0*/  MUFU.EX2 R23, R135 ;  /* 0x0000008700177308 */ /* 0x0005e20000000800 */
[----:B------:R-:W-:Y:S01]  /*94f0*/  FMUL.FTZ R136, R136, R32 ;  /* 0x0000002088887220 */ /* 0x000fe20000410000 */
[----:B------:R-:W-:Y:S01]  /*9500*/  FMUL.FTZ R34, R103, R34 ;  /* 0x0000002267227220 */ /* 0x000fe20000410000 */
[----:B------:R-:W-:Y:S01]  /*9510*/  FFMA.FTZ R213, R229, UR5, -R230 ;  /* 0x00000005e5d57c23 */ /* 0x000fe200080108e6 */
[----:B------:R-:W-:-:S04]  /*9520*/  VIADD R229, R7, 0x4 ;  /* 0x0000000407e57836 */ /* 0x000fc80000000000 */
[----:B------:R3:W-:Y:S01]  /*9530*/  MUFU.EX2 R32, R134 ;  /* 0x0000008600207308 */ /* 0x0007e20000000800 */
[----:B--2---:R-:W-:Y:S02]  /*9540*/  FFMA.FTZ R135, -R208, R208, 1 ;  /* 0x3f800000d0877423 */ /* 0x004fe400000101d0 */
[----:B------:R2:W-:Y:S02]  /*9550*/  SHFL.IDX PT, R208, R223, R231, 0x1f ;  /* 0x00001fe7dfd07589 */ /* 0x0005e400000e0000 */
[----:B------:R-:W-:Y:S01]  /*9560*/  FMUL.FTZ R135, R135, R34 ;  /* 0x0000002287877220 */ /* 0x000fe20000410000 */
[----:B---3--:R-:W-:Y:S01]  /*9570*/  FMUL.FTZ R134, R209, R35 ;  /* 0x00000023d1867220 */ /* 0x008fe20000410000 */
[C---:B------:R-:W-:Y:S02]  /*9580*/  VIADD R35, R7.reuse, 0x10 ;  /* 0x0000001007237836 */ /* 0x040fe40000000000 */
[----:B--2---:R-:W-:Y:S01]  /*9590*/  VIADD R231, R7, 0x14 ;  /* 0x0000001407e77836 */ /* 0x004fe20000000000 */
[----:B------:R-:W2:Y:S01]  /*95a0*/  MUFU.EX2 R105, R105 ;  /* 0x0000006900697308 */ /* 0x000ea20000000800 */
[----:B------:R-:W3:Y:S01]  /*95b0*/  SHFL.IDX PT, R209, R223, R7, 0x1f ;  /* 0x00001f07dfd17589 */ /* 0x000ee200000e0000 */
[----:B------:R-:W-:Y:S01]  /*95c0*/  FFMA.FTZ R34, -R225, R225, 1 ;  /* 0x3f800000e1227423 */ /* 0x000fe200000101e1 */
[----:B-1----:R-:W-:-:S02]  /*95d0*/  FMUL.FTZ R215, R17, R215 ;  /* 0x000000d711d77220 */ /* 0x002fc40000410000 */
[----:B------:R1:W-:Y:S01]  /*95e0*/  SHFL.IDX PT, R225, R223, R35, 0x1f ;  /* 0x00001f23dfe17589 */ /* 0x0003e200000e0000 */
[----:B------:R-:W-:Y:S02]  /*95f0*/  VIADD R230, R7, 0x8 ;  /* 0x0000000807e67836 */ /* 0x000fe40000000000 */
[----:B------:R-:W4:Y:S01]  /*9600*/  MUFU.EX2 R101, R101 ;  /* 0x0000006500657308 */ /* 0x000f220000000800 */
[----:B------:R-:W-:Y:S01]  /*9610*/  SHFL.IDX PT, R231, R223, R231, 0x1f ;  /* 0x00001fe7dfe77589 */ /* 0x000fe200000e0000 */
[----:B------:R-:W-:-:S03]  /*9620*/  FMUL.FTZ R88, R88, R215 ;  /* 0x000000d758587220 */ /* 0x000fc60000410000 */
[----:B------:R-:W3:Y:S01]  /*9630*/  SHFL.IDX PT, R229, R223, R229, 0x1f ;  /* 0x00001fe5dfe57589 */ /* 0x000ee200000e0000 */
[----:B-1----:R-:W-:Y:S02]  /*9640*/  IADD3 R35, R7, 0x18, RZ ;  /* 0x0000001807237810 */ /* 0x002fe40007ffe0ff */
[----:B------:R-:W1:Y:S01]  /*9650*/  MUFU.EX2 R108, R108 ;  /* 0x0000006c006c7308 */ /* 0x000e620000000800 */
[----:B------:R-:W-:Y:S04]  /*9660*/  SHFL.IDX PT, R230, R223, R230, 0x1f ;  /* 0x00001fe6dfe67589 */ /* 0x000fe800000e0000 */
[----:B------:R-:W1:Y:S01]  /*9670*/  SHFL.IDX PT, R215, R223, R35, 0x1f ;  /* 0x00001f23dfd77589 */ /* 0x000e6200000e0000 */
[----:B--2---:R-:W-:Y:S01]  /*9680*/  FMUL.FTZ R33, R105, R33 ;  /* 0x0000002169217220 */ /* 0x004fe20000410000 */
[----:B------:R-:W-:Y:S01]  /*9690*/  FFMA.FTZ R207, -R207, R207, 1 ;  /* 0x3f800000cfcf7423 */ /* 0x000fe200000101cf */
[----:B----4-:R-:W-:Y:S01]  /*96a0*/  FMUL.FTZ R36, R101, R36 ;  /* 0x0000002465247220 */ /* 0x010fe20000410000 */
[----:B------:R-:W2:Y:S02]  /*96b0*/  MUFU.EX2 R111, R111 ;  /* 0x0000006f006f7308 */ /* 0x000ea40000000800 */
[----:B------:R-:W-:Y:S01]  /*96c0*/  FMUL.FTZ R207, R207, R33 ;  /* 0x00000021cfcf7220 */ /* 0x000fe20000410000 */
[----:B---3--:R-:W-:Y:S01]  /*96d0*/  FADD.FTZ R40, R40, -R209 ;  /* 0x800000d128287221 */ /* 0x008fe20000010000 */
[----:B------:R-:W-:-:S04]  /*96e0*/  FADD.FTZ R47, R47, -R208 ;  /* 0x800000d02f2f7221 */ /* 0x000fc80000010000 */
[----:B------:R-:W3:Y:S08]  /*96f0*/  MUFU.EX2 R110, R110 ;  /* 0x0000006e006e7308 */ /* 0x000ef00000000800 */
[----:B------:R4:W-:Y:S01]  /*9700*/  MUFU.EX2 R33, R133 ;  /* 0x0000008500217308 */ /* 0x0009e20000000800 */
[----:B------:R-:W-:Y:S01]  /*9710*/  FADD.FTZ R43, R43, -R229 ;  /* 0x800000e52b2b7221 */ /* 0x000fe20000010000 */
[----:B------:R-:W-:Y:S01]  /*9720*/  FADD.FTZ R42, R42, -R209 ;  /* 0x800000d12a2a7221 */ /* 0x000fe20000010000 */
[----:B----4-:R-:W-:-:S05]  /*9730*/  FMUL.FTZ R133, R34, R36 ;  /* 0x0000002422857220 */ /* 0x010fca0000410000 */
[----:B------:R4:W-:Y:S01]  /*9740*/  MUFU.EX2 R36, R124 ;  /* 0x0000007c00247308 */ /* 0x0009e20000000800 */
[----:B-1----:R-:W-:Y:S01]  /*9750*/  FADD.FTZ R209, R52, -R215 ;  /* 0x800000d734d17221 */ /* 0x002fe20000010000 */
[----:B------:R-:W-:Y:S01]  /*9760*/  FMUL.FTZ R52, R12, R43 ;  /* 0x0000002b0c347220 */ /* 0x000fe20000410000 */
[----:B----4-:R-:W-:Y:S01]  /*9770*/  FADD.FTZ R124, R45, -R208 ;  /* 0x800000d02d7c7221 */ /* 0x010fe20000010000 */
[----:B------:R-:W-:Y:S01]  /*9780*/  FADD.FTZ R208, R49, -R231 ;  /* 0x800000e731d07221 */ /* 0x000fe20000010000 */
[----:B------:R-:W-:Y:S01]  /*9790*/  FFMA.FTZ R45, -R227, R227, 1 ;  /* 0x3f800000e32d7423 */ /* 0x000fe200000101e3 */
[----:B------:R-:W-:Y:S01]  /*97a0*/  FMUL.FTZ R49, R108, R40 ;  /* 0x000000286c317220 */ /* 0x000fe20000410000 */
[----:B------:R-:W-:-:S03]  /*97b0*/  FADD.FTZ R44, R44, -R230 ;  /* 0x800000e62c2c7221 */ /* 0x000fc60000010000 */
[----:B------:R-:W-:Y:S01]  /*97c0*/  FMUL.FTZ R45, R45, R49 ;  /* 0x000000312d2d7220 */ /* 0x000fe20000410000 */
[----:B------:R-:W-:Y:S01]  /*97d0*/  FFMA.FTZ R49, -R90, R90, 1 ;  /* 0x3f8000005a317423 */ /* 0x000fe2000001015a */
[----:B------:R-:W-:Y:S01]  /*97e0*/  FADD.FTZ R46, R46, -R230 ;  /* 0x800000e62e2e7221 */ /* 0x000fe20000010000 */
[----:B--2---:R-:W-:Y:S02]  /*97f0*/  FMUL.FTZ R44, R111, R44 ;  /* 0x0000002c6f2c7220 */ /* 0x004fe40000410000 */
[----:B------:R-:W-:Y:S01]  /*9800*/  FMUL.FTZ R49, R49, R52 ;  /* 0x0000003431317220 */ /* 0x000fe20000410000 */
[----:B------:R-:W-:Y:S01]  /*9810*/  FFMA.FTZ R52, -R236, R236, 1 ;  /* 0x3f800000ec347423 */ /* 0x000fe200000101ec */
[----:B------:R-:W-:Y:S01]  /*9820*/  FADD.FTZ R41, R41, -R229 ;  /* 0x800000e529297221 */ /* 0x000fe20000010000 */
[----:B------:R-:W-:Y:S01]  /*9830*/  FFMA.FTZ R92, -R92, R92, 1 ;  /* 0x3f8000005c5c7423 */ /* 0x000fe2000001015c */
[----:B------:R-:W-:Y:S01]  /*9840*/  FFMA.FTZ R91, -R91, R91, 1 ;  /* 0x3f8000005b5b7423 */ /* 0x000fe2000001015b */
[----:B------:R-:W-:Y:S01]  /*9850*/  FMUL.FTZ R46, R10, R46 ;  /* 0x0000002e0a2e7220 */ /* 0x000fe20000410000 */
[----:B---3--:R-:W-:Y:S01]  /*9860*/  FMUL.FTZ R124, R110, R124 ;  /* 0x0000007c6e7c7220 */ /* 0x008fe20000410000 */
[----:B------:R-:W-:Y:S01]  /*9870*/  VIADD R229, R7, 0x8 ;  /* 0x0000000807e57836 */ /* 0x000fe20000000000 */
[----:B------:R-:W1:Y:S01]  /*9880*/  SHFL.IDX PT, R223, R223, R233, 0x1f ;  /* 0x00001fe9dfdf7589 */ /* 0x000e6200000e0000 */
[----:B------:R-:W-:Y:S01]  /*9890*/  FMUL.FTZ R52, R52, R44 ;  /* 0x0000002c34347220 */ /* 0x000fe20000410000 */
[----:B------:R-:W-:Y:S01]  /*98a0*/  FMUL.FTZ R44, R92, R46 ;  /* 0x0000002e5c2c7220 */ /* 0x000fe20000410000 */
[----:B------:R-:W-:Y:S01]  /*98b0*/  FMUL.FTZ R46, R91, R124 ;  /* 0x0000007c5b2e7220 */ /* 0x000fe20000410000 */
[----:B------:R-:W2:Y:S01]  /*98c0*/  MUFU.EX2 R107, R107 ;  /* 0x0000006b006b7308 */ /* 0x000ea20000000800 */
[----:B------:R-:W3:Y:S07]  /*98d0*/  SHFL.IDX PT, R91, R13, R229, 0x1f ;  /* 0x00001fe50d5b7589 */ /* 0x000eee00000e0000 */
[----:B------:R-:W4:Y:S01]  /*98e0*/  MUFU.EX2 R109, R109 ;  /* 0x0000006d006d7308 */ /* 0x000f220000000800 */
[----:B------:R-:W-:Y:S01]  /*98f0*/  FFMA.FTZ R228, -R228, R228, 1 ;  /* 0x3f800000e4e47423 */ /* 0x000fe200000101e4 */
[----:B------:R-:W-:Y:S01]  /*9900*/  FFMA.FTZ R226, -R226, R226, 1 ;  /* 0x3f800000e2e27423 */ /* 0x000fe200000101e2 */
[--C-:B------:R-:W-:Y:S01]  /*9910*/  FADD.FTZ R48, R48, -R225.reuse ;  /* 0x800000e130307221 */ /* 0x100fe20000010000 */
[----:B------:R-:W-:Y:S01]  /*9920*/  FADD.FTZ R50, R50, -R225 ;  /* 0x800000e132327221 */ /* 0x000fe20000010000 */
[----:B------:R-:W-:Y:S01]  /*9930*/  FMUL.FTZ R214, R9, R214 ;  /* 0x000000d609d67220 */ /* 0x000fe20000410000 */
[----:B--2---:R-:W-:-:S02]  /*9940*/  FMUL.FTZ R41, R107, R41 ;  /* 0x000000296b297220 */ /* 0x004fc40000410000 */
[----:B------:R2:W-:Y:S01]  /*9950*/  MUFU.EX2 R34, R131 ;  /* 0x0000008300227308 */ /* 0x0005e20000000800 */
[----:B------:R-:W-:Y:S01]  /*9960*/  FFMA.FTZ R235, -R235, R235, 1 ;  /* 0x3f800000ebeb7423 */ /* 0x000fe200000101eb */
[----:B-1----:R-:W-:Y:S01]  /*9970*/  FADD.FTZ R40, R53, -R223 ;  /* 0x800000df35287221 */ /* 0x002fe20000010000 */
[----:B------:R-:W-:Y:S01]  /*9980*/  FMUL.FTZ R43, R228, R41 ;  /* 0x00000029e42b7220 */ /* 0x000fe20000410000 */
[----:B----4-:R-:W-:-:S04]  /*9990*/  FMUL.FTZ R217, R109, R217 ;  /* 0x000000d96dd97220 */ /* 0x010fc80000410000 */
[----:B------:R1:W-:Y:S01]  /*99a0*/  MUFU.EX2 R35, R129 ;  /* 0x0000008100237308 */ /* 0x0003e20000000800 */
[----:B--2---:R-:W-:Y:S01]  /*99b0*/  FFMA.FTZ R131, -R232, R232, 1 ;  /* 0x3f800000e8837423 */ /* 0x004fe200000101e8 */
[----:B------:R-:W-:Y:S01]  /*99c0*/  FFMA.FTZ R53, -R237, R237, 1 ;  /* 0x3f800000ed357423 */ /* 0x000fe200000101ed */
[----:B------:R-:W-:Y:S01]  /*99d0*/  FFMA.FTZ R93, -R93, R93, 1 ;  /* 0x3f8000005d5d7423 */ /* 0x000fe2000001015d */
[----:B------:R-:W-:Y:S01]  /*99e0*/  FMUL.FTZ R47, R24, R47 ;  /* 0x0000002f182f7220 */ /* 0x000fe20000410000 */
[----:B------:R-:W-:Y:S01]  /*99f0*/  FMUL.FTZ R48, R25, R48 ;  /* 0x0000003019307220 */ /* 0x000fe20000410000 */
[----:B------:R-:W-:Y:S01]  /*9a00*/  FMUL.FTZ R41, R26, R50 ;  /* 0x000000321a297220 */ /* 0x000fe20000410000 */
[----:B------:R-:W-:Y:S01]  /*9a10*/  FFMA.FTZ R94, -R94, R94, 1 ;  /* 0x3f8000005e5e7423 */ /* 0x000fe2000001015e */
[----:B------:R-:W-:Y:S01]  /*9a20*/  FMUL.FTZ R208, R27, R208 ;  /* 0x000000d01bd07220 */ /* 0x000fe20000410000 */
[----:B-1----:R-:W-:Y:S01]  /*9a30*/  FMUL.FTZ R129, R226, R217 ;  /* 0x000000d9e2817220 */ /* 0x002fe20000410000 */
[----:B------:R-:W-:-:S02]  /*9a40*/  VIADD R230, R7, 0x4 ;  /* 0x0000000407e67836 */ /* 0x000fc40000000000 */
[----:B------:R-:W-:Y:S01]  /*9a50*/  FMUL.FTZ R131, R131, R214 ;  /* 0x000000d683837220 */ /* 0x000fe20000410000 */
[C---:B------:R-:W-:Y:S02]  /*9a60*/  VIADD R217, R7.reuse, 0x10 ;  /* 0x0000001007d97836 */ /* 0x040fe40000000000 */
[--C-:B---3--:R-:W-:Y:S01]  /*9a70*/  FADD.FTZ R60, R60, -R91.reuse ;  /* 0x8000005b3c3c7221 */ /* 0x108fe20000010000 */
[----:B------:R-:W-:Y:S01]  /*9a80*/  FADD.FTZ R62, R62, -R91 ;  /* 0x8000005b3e3e7221 */ /* 0x000fe20000010000 */
[----:B------:R-:W-:Y:S01]  /*9a90*/  VIADD R214, R7, 0x14 ;  /* 0x0000001407d67836 */ /* 0x000fe20000000000 */
[----:B------:R-:W-:Y:S01]  /*9aa0*/  LDS R91, [R14+0x400] ;  /* 0x000400000e5b7984 */ /* 0x000fe20000000800 */
[----:B------:R-:W-:Y:S01]  /*9ab0*/  FMUL.FTZ R53, R53, R47 ;  /* 0x0000002f35357220 */ /* 0x000fe20000410000 */
[----:B------:R-:W-:Y:S01]  /*9ac0*/  FMUL.FTZ R50, R235, R48 ;  /* 0x00000030eb327220 */ /* 0x000fe20000410000 */
[----:B------:R-:W-:Y:S01]  /*9ad0*/  IADD3 R232, R7, 0x18, RZ ;  /* 0x0000001807e87810 */ /* 0x000fe20007ffe0ff */
[----:B------:R-:W-:Y:S01]  /*9ae0*/  FMUL.FTZ R47, R94, R41 ;  /* 0x000000295e2f7220 */ /* 0x000fe20000410000 */
[----:B------:R-:W-:Y:S01]  /*9af0*/  FMUL.FTZ R48, R93, R208 ;  /* 0x000000d05d307220 */ /* 0x000fe20000410000 */
[----:B------:R-:W-:Y:S01]  /*9b00*/  IADD3 R226, R7, 0xc, RZ ;  /* 0x0000000c07e27810 */ /* 0x000fe20007ffe0ff */
[----:B------:R-:W1:Y:S04]  /*9b10*/  SHFL.IDX PT, R41, R13, R7, 0x1f ;  /* 0x00001f070d297589 */ /* 0x000e6800000e0000 */
[----:B------:R-:W2:Y:S04]  /*9b20*/  SHFL.IDX PT, R90, R13, R230, 0x1f ;  /* 0x00001fe60d5a7589 */ /* 0x000ea800000e0000 */
[----:B------:R-:W3:Y:S04]  /*9b30*/  SHFL.IDX PT, R93, R13, R217, 0x1f ;  /* 0x00001fd90d5d7589 */ /* 0x000ee800000e0000 */
[----:B------:R-:W4:Y:S01]  /*9b40*/  SHFL.IDX PT, R124, R13, R214, 0x1f ;  /* 0x00001fd60d7c7589 */ /* 0x000f2200000e0000 */
[----:B------:R-:W1:Y:S03]  /*9b50*/  MUFU.EX2 R106, R106 ;  /* 0x0000006a006a7308 */ /* 0x000e660000000800 */
[----:B------:R-:W4:Y:S04]  /*9b60*/  SHFL.IDX PT, R92, R13, R232, 0x1f ;  /* 0x00001fe80d5c7589 */ /* 0x000f2800000e0000 */
[----:B------:R-:W4:Y:S04]  /*9b70*/  SHFL.IDX PT, R208, R13, R226, 0x1f ;  /* 0x00001fe20dd07589 */ /* 0x000f2800000e0000 */
[----:B------:R2:W4:Y:S01]  /*9b80*/  SHFL.IDX PT, R94, R13, R233, 0x1f ;  /* 0x00001fe90d5e7589 */ /* 0x00052200000e0000 */
[----:B------:R-:W-:Y:S01]  /*9b90*/  FADD.FTZ R223, R55, -R223 ;  /* 0x800000df37df7221 */ /* 0x000fe20000010000 */
[----:B------:R-:W4:Y:S01]  /*9ba0*/  MUFU.EX2 R127, R127 ;  /* 0x0000007f007f7308 */ /* 0x000f220000000800 */
[----:B------:R-:W-:Y:S01]  /*9bb0*/  FFMA.FTZ R55, -R161, R161, 1 ;  /* 0x3f800000a1377423 */ /* 0x000fe200000101a1 */
[----:B------:R-:W-:Y:S01]  /*9bc0*/  FMUL.FTZ R209, R19, R209 ;  /* 0x000000d113d17220 */ /* 0x000fe20000410000 */
[----:B------:R-:W-:-:S03]  /*9bd0*/  FADD.FTZ R54, R54, -R215 ;  /* 0x800000d736367221 */ /* 0x000fc60000010000 */
[----:B------:R-:W-:Y:S01]  /*9be0*/  FMUL.FTZ R55, R55, R209 ;  /* 0x000000d137377220 */ /* 0x000fe20000410000 */
[----:B------:R-:W-:Y:S01]  /*9bf0*/  FMUL.FTZ R54, R20, R54 ;  /* 0x0000003614367220 */ /* 0x000fe20000410000 */
[----:B--2---:R-:W-:Y:S01]  /*9c00*/  FFMA.FTZ R13, -R160, R160, 1 ;  /* 0x3f800000a00d7423 */ /* 0x004fe200000101a0 */
[----:B------:R-:W-:Y:S01]  /*9c10*/  FMUL.FTZ R209, R21, R40 ;  /* 0x0000002815d17220 */ /* 0x000fe20000410000 */
[----:B------:R-:W-:Y:S01]  /*9c20*/  FFMA.FTZ R40, -R158, R158, 1 ;  /* 0x3f8000009e287423 */ /* 0x000fe2000001019e */
[----:B------:R-:W-:Y:S01]  /*9c30*/  FMUL.FTZ R223, R11, R223 ;  /* 0x000000df0bdf7220 */ /* 0x000fe20000410000 */
[----:B------:R-:W-:Y:S01]  /*9c40*/  FFMA.FTZ R89, -R89, R89, 1 ;  /* 0x3f80000059597423 */ /* 0x000fe20000010159 */
[----:B-1----:R-:W-:Y:S01]  /*9c50*/  FMUL.FTZ R42, R106, R42 ;  /* 0x0000002a6a2a7220 */ /* 0x002fe20000410000 */
[----:B------:R-:W-:Y:S01]  /*9c60*/  FADD.FTZ R51, R51, -R231 ;  /* 0x800000e733337221 */ /* 0x000fe20000010000 */
[----:B------:R-:W-:Y:S01]  /*9c70*/  FMUL.FTZ R54, R13, R54 ;  /* 0x000000360d367220 */ /* 0x000fe20000410000 */
[----:B------:R-:W-:Y:S01]  /*9c80*/  FADD.FTZ R56, R56, -R41 ;  /* 0x8000002938387221 */ /* 0x000fe20000010000 */
[----:B------:R-:W-:Y:S01]  /*9c90*/  FADD.FTZ R57, R57, -R90 ;  /* 0x8000005a39397221 */ /* 0x000fe20000010000 */
[--C-:B---3--:R-:W-:Y:S01]  /*9ca0*/  FADD.FTZ R64, R64, -R93.reuse ;  /* 0x8000005d40407221 */ /* 0x108fe20000010000 */
[----:B------:R1:W-:Y:S01]  /*9cb0*/  MUFU.EX2 R13, R28 ;  /* 0x0000001c000d7308 */ /* 0x0003e20000000800 */
[----:B------:R-:W-:Y:S01]  /*9cc0*/  FADD.FTZ R93, R66, -R93 ;  /* 0x8000005d425d7221 */ /* 0x000fe20000010000 */
[----:B----4-:R-:W-:Y:S01]  /*9cd0*/  FADD.FTZ R66, R65, -R124 ;  /* 0x8000007c41427221 */ /* 0x010fe20000010000 */
[----:B------:R-:W-:Y:S01]  /*9ce0*/  FMUL.FTZ R42, R89, R42 ;  /* 0x0000002a592a7220 */ /* 0x000fe20000410000 */
[----:B------:R-:W-:Y:S01]  /*9cf0*/  FADD.FTZ R65, R68, -R92 ;  /* 0x8000005c44417221 */ /* 0x000fe20000010000 */
[----:B------:R-:W-:Y:S01]  /*9d00*/  FFMA.FTZ R89, -R162, R162, 1 ;  /* 0x3f800000a2597423 */ /* 0x000fe200000101a2 */
[----:B------:R-:W-:Y:S01]  /*9d10*/  FMUL.FTZ R51, R18, R51 ;  /* 0x0000003312337220 */ /* 0x000fe20000410000 */
[----:B------:R-:W-:Y:S01]  /*9d20*/  FADD.FTZ R63, R63, -R208 ;  /* 0x800000d03f3f7221 */ /* 0x000fe20000010000 */
[----:B-1----:R-:W-:Y:S01]  /*9d30*/  FMUL.FTZ R28, R40, R223 ;  /* 0x000000df281c7220 */ /* 0x002fe20000410000 */
[----:B------:R-:W-:Y:S01]  /*9d40*/  FFMA.FTZ R68, -R157, R157, 1 ;  /* 0x3f8000009d447423 */ /* 0x000fe2000001019d */
[----:B------:R1:W-:Y:S01]  /*9d50*/  MUFU.EX2 R40, R30 ;  /* 0x0000001e00287308 */ /* 0x0003e20000000800 */
[----:B------:R-:W-:Y:S01]  /*9d60*/  FMUL.FTZ R56, R15, R56 ;  /* 0x000000380f387220 */ /* 0x000fe20000410000 */
[----:B------:R-:W-:Y:S01]  /*9d70*/  FMUL.FTZ R57, R23, R57 ;  /* 0x0000003917397220 */ /* 0x000fe20000410000 */
[----:B------:R-:W-:Y:S01]  /*9d80*/  FADD.FTZ R59, R59, -R90 ;  /* 0x8000005a3b3b7221 */ /* 0x000fe20000010000 */
[--C-:B------:R-:W-:Y:S01]  /*9d90*/  FADD.FTZ R90, R69, -R94.reuse ;  /* 0x8000005e455a7221 */ /* 0x100fe20000010000 */
[----:B------:R-:W-:Y:S01]  /*9da0*/  FADD.FTZ R94, R71, -R94 ;  /* 0x8000005e475e7221 */ /* 0x000fe20000010000 */
[----:B------:R-:W-:Y:S01]  /*9db0*/  FMUL.FTZ R62, R34, R62 ;  /* 0x0000003e223e7220 */ /* 0x000fe20000410000 */
[----:B------:R-:W-:Y:S01]  /*9dc0*/  FMUL.FTZ R93, R127, R93 ;  /* 0x0000005d7f5d7220 */ /* 0x000fe20000410000 */
[----:B------:R-:W2:Y:S01]  /*9dd0*/  MUFU.EX2 R122, R122 ;  /* 0x0000007a007a7308 */ /* 0x000ea20000000800 */
[----:B-1----:R-:W-:Y:S01]  /*9de0*/  FFMA.FTZ R30, -R155, R155, 1 ;  /* 0x3f8000009b1e7423 */ /* 0x002fe2000001019b */
[----:B------:R-:W-:Y:S01]  /*9df0*/  FMUL.FTZ R51, R89, R51 ;  /* 0x0000003359337220 */ /* 0x000fe20000410000 */
[----:B------:R-:W-:Y:S01]  /*9e00*/  FMUL.FTZ R68, R68, R56 ;  /* 0x0000003844447220 */ /* 0x000fe20000410000 */
[----:B------:R-:W-:Y:S01]  /*9e10*/  FFMA.FTZ R71, -R152, R152, 1 ;  /* 0x3f80000098477423 */ /* 0x000fe20000010198 */
[----:B------:R-:W-:Y:S01]  /*9e20*/  FMUL.FTZ R30, R30, R57 ;  /* 0x000000391e1e7220 */ /* 0x000fe20000410000 */
[----:B------:R-:W-:Y:S01]  /*9e30*/  FMUL.FTZ R63, R36, R63 ;  /* 0x0000003f243f7220 */ /* 0x000fe20000410000 */
[----:B------:R-:W-:Y:S01]  /*9e40*/  FFMA.FTZ R89, -R159, R159, 1 ;  /* 0x3f8000009f597423 */ /* 0x000fe2000001019f */
[----:B------:R-:W-:Y:S01]  /*9e50*/  FFMA.FTZ R57, -R150, R150, 1 ;  /* 0x3f80000096397423 */ /* 0x000fe20000010196 */
[----:B------:R-:W-:Y:S01]  /*9e60*/  FFMA.FTZ R56, -R112, R112, 1 ;  /* 0x3f80000070387423 */ /* 0x000fe20000010170 */
[----:B------:R-:W-:Y:S01]  /*9e70*/  FMUL.FTZ R71, R71, R62 ;  /* 0x0000003e47477220 */ /* 0x000fe20000410000 */
[----:B------:R-:W1:Y:S01]  /*9e80*/  MUFU.EX2 R125, R125 ;  /* 0x0000007d007d7308 */ /* 0x000e620000000800 */
[----:B------:R-:W-:Y:S01]  /*9e90*/  FMUL.FTZ R89, R89, R209 ;  /* 0x000000d159597220 */ /* 0x000fe20000410000 */
[----:B------:R-:W-:Y:S01]  /*9ea0*/  FADD.FTZ R61, R61, -R208 ;  /* 0x800000d03d3d7221 */ /* 0x000fe20000010000 */
[----:B------:R-:W-:Y:S01]  /*9eb0*/  FADD.FTZ R67, R67, -R124 ;  /* 0x8000007c43437221 */ /* 0x000fe20000010000 */
[----:B------:R-:W-:Y:S01]  /*9ec0*/  FMUL.FTZ R57, R57, R63 ;  /* 0x0000003f39397220 */ /* 0x000fe20000410000 */
[----:B------:R-:W-:Y:S01]  /*9ed0*/  FMUL.FTZ R56, R56, R93 ;  /* 0x0000005d38387220 */ /* 0x000fe20000410000 */
[----:B------:R-:W3:Y:S04]  /*9ee0*/  SHFL.IDX PT, R62, R91, R230, 0x1f ;  /* 0x00001fe65b3e7589 */ /* 0x000ee800000e0000 */
[----:B------:R-:W-:Y:S04]  /*9ef0*/  SHFL.IDX PT, R209, R91, R7, 0x1f ;  /* 0x00001f075bd17589 */ /* 0x000fe800000e0000 */
[----:B------:R-:W4:Y:S04]  /*9f00*/  SHFL.IDX PT, R63, R91, R229, 0x1f ;  /* 0x00001fe55b3f7589 */ /* 0x000f2800000e0000 */
[----:B------:R-:W-:Y:S04]  /*9f10*/  SHFL.IDX PT, R93, R91, R226, 0x1f ;  /* 0x00001fe25b5d7589 */ /* 0x000fe800000e0000 */
[----:B------:R-:W-:Y:S04]  /*9f20*/  SHFL.IDX PT, R112, R91, R217, 0x1f ;  /* 0x00001fd95b707589 */ /* 0x000fe800000e0000 */
[----:B------:R-:W-:Y:S04]  /*9f30*/  SHFL.IDX PT, R124, R91, R214, 0x1f ;  /* 0x00001fd65b7c7589 */ /* 0x000fe800000e0000 */
[----:B------:R-:W-:Y:S04]  /*9f40*/  SHFL.IDX PT, R208, R91, R232, 0x1f ;  /* 0x00001fe85bd07589 */ /* 0x000fe800000e0000 */
[----:B------:R-:W4:Y:S01]  /*9f50*/  SHFL.IDX PT, R91, R91, R233, 0x1f ;  /* 0x00001fe95b5b7589 */ /* 0x000f2200000e0000 */
[----:B------:R-:W3:Y:S01]  /*9f60*/  MUFU.EX2 R130, R130 ;  /* 0x0000008200827308 */ /* 0x000ee20000000800 */
[----:B------:R-:W-:-:S02]  /*9f70*/  FADD.FTZ R58, R58, -R41 ;  /* 0x800000293a3a7221 */ /* 0x000fc40000010000 */
[----:B------:R1:W5:Y:S01]  /*9f80*/  LDL.LU R162, [R1+0xf8] ;  /* 0x0000f80001a27983 */ /* 0x0003620000300800 */
[----:B------:R-:W-:-:S03]  /*9f90*/  FMUL.FTZ R59, R32, R59 ;  /* 0x0000003b203b7220 */ /* 0x000fc60000410000 */
[----:B------:R1:W5:Y:S01]  /*9fa0*/  LDL.LU R161, [R1+0xf4] ;  /* 0x0000f40001a17983 */ /* 0x0003620000300800 */
[----:B------:R-:W4:Y:S03]  /*9fb0*/  MUFU.EX2 R132, R132 ;  /* 0x0000008400847308 */ /* 0x000f260000000800 */
[----:B------:R1:W5:Y:S01]  /*9fc0*/  LDL.LU R160, [R1+0xf0] ;  /* 0x0000f00001a07983 */ /* 0x0003620000300800 */
[----:B------:R-:W-:Y:S01]  /*9fd0*/  FFMA.FTZ R69, -R156, R156, 1 ;  /* 0x3f8000009c457423 */ /* 0x000fe2000001019c */
[----:B------:R-:W-:Y:S02]  /*9fe0*/  FMUL.FTZ R58, R22, R58 ;  /* 0x0000003a163a7220 */ /* 0x000fe40000410000 */
[----:B------:R1:W5:Y:S01]  /*9ff0*/  LDL.LU R159, [R1+0xec] ;  /* 0x0000ec00019f7983 */ /* 0x0003620000300800 */
[----:B------:R2:W-:Y:S03]  /*a000*/  MUFU.EX2 R41, R29 ;  /* 0x0000001d00297308 */ /* 0x0005e60000000800 */
[----:B------:R1:W5:Y:S01]  /*a010*/  LDL.LU R158, [R1+0xe8] ;  /* 0x0000e800019e7983 */ /* 0x0003620000300800 */
[----:B------:R-:W-:-:S03]  /*a020*/  FADD.FTZ R92, R70, -R92 ;  /* 0x8000005c465c7221 */ /* 0x000fc60000010000 */
[----:B------:R1:W5:Y:S01]  /*a030*/  LDL.LU R157, [R1+0xe4] ;  /* 0x0000e400019d7983 */ /* 0x0003620000300800 */
[----:B--2---:R-:W-:-:S03]  /*a040*/  FFMA.FTZ R29, -R154, R154, 1 ;  /* 0x3f8000009a1d7423 */ /* 0x004fc6000001019a */
[----:B------:R2:W5:Y:S01]  /*a050*/  LDL.LU R156, [R1+0xe0] ;  /* 0x0000e000019c7983 */ /* 0x0005620000300800 */
[----:B------:R-:W-:Y:S01]  /*a060*/  FFMA.FTZ R70, -R153, R153, 1 ;  /* 0x3f80000099467423 */ /* 0x000fe20000010199 */
[----:B------:R-:W-:Y:S02]  /*a070*/  FMUL.FTZ R29, R29, R59 ;  /* 0x0000003b1d1d7220 */ /* 0x000fe40000410000 */
[----:B------:R2:W5:Y:S01]  /*a080*/  LDL.LU R155, [R1+0xdc] ;  /* 0x0000dc00019b7983 */ /* 0x0005620000300800 */
[----:B------:R3:W-:Y:S01]  /*a090*/  MUFU.EX2 R14, R31 ;  /* 0x0000001f000e7308 */ /* 0x0007e20000000800 */
[----:B------:R-:W-:Y:S01]  /*a0a0*/  FMUL.FTZ R69, R69, R58 ;  /* 0x0000003a45457220 */ /* 0x000fe20000410000 */
[----:B------:R-:W-:Y:S01]  /*a0b0*/  FFMA.FTZ R59, -R149, R149, 1 ;  /* 0x3f800000953b7423 */ /* 0x000fe20000010195 */
[----:B------:R2:W5:Y:S01]  /*a0c0*/  LDL.LU R154, [R1+0xd8] ;  /* 0x0000d800019a7983 */ /* 0x0005620000300800 */
[----:B------:R-:W-:Y:S01]  /*a0d0*/  FMUL.FTZ R66, R122, R66 ;  /* 0x000000427a427220 */ /* 0x000fe20000410000 */
[----:B------:R-:W-:Y:S01]  /*a0e0*/  FFMA.FTZ R58, -R148, R148, 1 ;  /* 0x3f800000943a7423 */ /* 0x000fe20000010194 */
[----:B-1----:R-:W-:Y:S01]  /*a0f0*/  FMUL.FTZ R67, R125, R67 ;  /* 0x000000437d437220 */ /* 0x002fe20000410000 */
[----:B------:R2:W5:Y:S01]  /*a100*/  LDL.LU R153, [R1+0xd4] ;  /* 0x0000d40001997983 */ /* 0x0005620000300800 */
[----:B------:R-:W-:Y:S01]  /*a110*/  FMUL.FTZ R61, R35, R61 ;  /* 0x0000003d233d7220 */ /* 0x000fe20000410000 */
[----:B---3--:R-:W-:-:S02]  /*a120*/  FFMA.FTZ R31, -R151, R151, 1 ;  /* 0x3f800000971f7423 */ /* 0x008fc40000010197 */
[----:B------:R2:W5:Y:S01]  /*a130*/  LDL.LU R152, [R1+0xd0] ;  /* 0x0000d00001987983 */ /* 0x0005620000300800 */
[----:B------:R-:W-:Y:S01]  /*a140*/  FMUL.FTZ R60, R33, R60 ;  /* 0x0000003c213c7220 */ /* 0x000fe20000410000 */
[----:B------:R-:W-:Y:S02]  /*a150*/  FMUL.FTZ R59, R59, R66 ;  /* 0x000000423b3b7220 */ /* 0x000fe40000410000 */
[----:B------:R2:W5:Y:S01]  /*a160*/  LDL.LU R151, [R1+0xcc] ;  /* 0x0000cc0001977983 */ /* 0x0005620000300800 */
[----:B------:R-:W-:Y:S01]  /*a170*/  FMUL.FTZ R58, R58, R67 ;  /* 0x000000433a3a7220 */ /* 0x000fe20000410000 */
[----:B------:R-:W-:Y:S02]  /*a180*/  FFMA.FTZ R66, -R147, R147, 1 ;  /* 0x3f80000093427423 */ /* 0x000fe40000010193 */
[----:B------:R2:W5:Y:S01]  /*a190*/  LDL.LU R150, [R1+0xc8] ;  /* 0x0000c80001967983 */ /* 0x0005620000300800 */
[----:B------:R-:W-:Y:S01]  /*a1a0*/  FMUL.FTZ R31, R31, R61 ;  /* 0x0000003d1f1f7220 */ /* 0x000fe20000410000 */
[----:B------:R-:W-:-:S02]  /*a1b0*/  FFMA.FTZ R67, -R146, R146, 1 ;  /* 0x3f80000092437423 */ /* 0x000fc40000010192 */
[----:B------:R2:W5:Y:S01]  /*a1c0*/  LDL.LU R149, [R1+0xc4] ;  /* 0x0000c40001957983 */ /* 0x0005620000300800 */
[----:B------:R-:W-:Y:S01]  /*a1d0*/  FMUL.FTZ R70, R70, R60 ;  /* 0x0000003c46467220 */ /* 0x000fe20000410000 */
[----:B------:R-:W-:Y:S02]  /*a1e0*/  FFMA.FTZ R61, -R145, R145, 1 ;  /* 0x3f800000913d7423 */ /* 0x000fe40000010191 */
[----:B------:R2:W5:Y:S01]  /*a1f0*/  LDL.LU R148, [R1+0xc0] ;  /* 0x0000c00001947983 */ /* 0x0005620000300800 */
[----:B------:R-:W-:Y:S01]  /*a200*/  FMUL.FTZ R90, R130, R90 ;  /* 0x0000005a825a7220 */ /* 0x000fe20000410000 */
[----:B------:R-:W-:Y:S02]  /*a210*/  FFMA.FTZ R60, -R144, R144, 1 ;  /* 0x3f800000903c7423 */ /* 0x000fe40000010190 */
[----:B------:R2:W5:Y:S01]  /*a220*/  LDL.LU R147, [R1+0xbc] ;  /* 0x0000bc0001937983 */ /* 0x0005620000300800 */
[--C-:B------:R-:W-:Y:S01]  /*a230*/  FADD.FTZ R73, R73, -R62.reuse ;  /* 0x8000003e49497221 */ /* 0x100fe20000010000 */
[----:B------:R-:W-:-:S02]  /*a240*/  FADD.FTZ R75, R75, -R62 ;  /* 0x8000003e4b4b7221 */ /* 0x000fc40000010000 */
[----:B------:R2:W5:Y:S01]  /*a250*/  LDL.LU R146, [R1+0xb8] ;  /* 0x0000b80001927983 */ /* 0x0005620000300800 */
[--C-:B----4-:R-:W-:Y:S01]  /*a260*/  FADD.FTZ R76, R76, -R63.reuse ;  /* 0x8000003f4c4c7221 */ /* 0x110fe20000010000 */
        /* <DEDUP_REMOVED lines=8> */
[----:B------:R-:W-:Y:S01]  /*a2f0*/  FMUL.FTZ R61, R61, R90 ;  /* 0x0000005a3d3d7220 */ /* 0x000fe20000410000 */
        /* <DEDUP_REMOVED lines=17> */
[--C-:B------:R-:W-:Y:S01]  /*a410*/  FADD.FTZ R84, R84, -R208.reuse ;  /* 0x800000d054547221 */ /* 0x100fe20000010000 */
[----:B------:R-:W-:Y:S01]  /*a420*/  FADD.FTZ R86, R86, -R208 ;  /* 0x800000d056567221 */ /* 0x000fe20000010000 */
[----:B------:R-:W-:Y:S01]  /*a430*/  FFMA.FTZ R94, -R3, R3, 1 ;  /* 0x3f800000035e7423 */ /* 0x000fe20000010103 */
[----:B------:R2:W5:Y:S01]  /*a440*/  LDL.LU R5, [R1+0x98] ;  /* 0x0000980001057983 */ /* 0x0005620000300800 */
[----:B------:R-:W-:Y:S01]  /*a450*/  FFMA.FTZ R208, -R2, R2, 1 ;  /* 0x3f80000002d07423 */ /* 0x000fe20000010102 */
[--C-:B------:R-:W-:Y:S02]  /*a460*/  FADD.FTZ R72, R72, -R209.reuse ;  /* 0x800000d148487221 */ /* 0x100fe40000010000 */
[----:B------:R2:W5:Y:S01]  /*a470*/  LDL.LU R4, [R1+0x94] ;  /* 0x0000940001047983 */ /* 0x0005620000300800 */
[----:B------:R-:W-:-:S03]  /*a480*/  FADD.FTZ R74, R74, -R209 ;  /* 0x800000d14a4a7221 */ /* 0x000fc60000010000 */
[----:B------:R2:W5:Y:S04]  /*a490*/  LDL.LU R3, [R1+0x90] ;  /* 0x0000900001037983 */ /* 0x0005680000300800 */
[----:B------:R2:W5:Y:S04]  /*a4a0*/  LDL.LU R2, [R1+0x8c] ;  /* 0x00008c0001027983 */ /* 0x0005680000300800 */
[----:B------:R-:W3:Y:S01]  /*a4b0*/  LDL R209, [R1+0x70] ;  /* 0x0000700001d17983 */ /* 0x000ee20000100800 */
[----:B------:R-:W1:Y:S08]  /*a4c0*/  MUFU.EX2 R126, R126 ;  /* 0x0000007e007e7308 */ /* 0x000e700000000800 */
[----:B------:R-:W4:Y:S08]  /*a4d0*/  MUFU.EX2 R222, R222 ;  /* 0x000000de00de7308 */ /* 0x000f300000000800 */
[----:B------:R-:W2:Y:S08]  /*a4e0*/  MUFU.EX2 R212, R212 ;  /* 0x000000d400d47308 */ /* 0x000eb00000000800 */
[----:B------:R-:W2:Y:S01]  /*a4f0*/  MUFU.EX2 R204, R204 ;  /* 0x000000cc00cc7308 */ /* 0x000ea20000000800 */
[----:B-1----:R-:W-:-:S07]  /*a500*/  FMUL.FTZ R65, R126, R65 ;  /* 0x000000417e417220 */ /* 0x002fce0000410000 */
[----:B------:R-:W1:Y:S01]  /*a510*/  MUFU.EX2 R213, R213 ;  /* 0x000000d500d57308 */ /* 0x000e620000000800 */
[----:B------:R-:W-:-:S07]  /*a520*/  FMUL.FTZ R72, R13, R72 ;  /* 0x000000480d487220 */ /* 0x000fce0000410000 */
[----:B------:R-:W1:Y:S08]  /*a530*/  MUFU.EX2 R123, R123 ;  /* 0x0000007b007b7308 */ /* 0x000e700000000800 */
        /* <DEDUP_REMOVED lines=8> */
[----:B------:R-:W1:Y:S01]  /*a5c0*/  MUFU.EX2 R219, R219 ;  /* 0x000000db00db7308 */ /* 0x000e620000000800 */
[----:B------:R-:W-:Y:S01]  /*a5d0*/  FMUL.FTZ R66, R66, R65 ;  /* 0x0000004142427220 */ /* 0x000fe20000410000 */
[----:B------:R-:W-:Y:S01]  /*a5e0*/  FMUL.FTZ R62, R62, R72 ;  /* 0x000000483e3e7220 */ /* 0x000fe20000410000 */
[----:B------:R-:W-:Y:S01]  /*a5f0*/  FFMA.FTZ R114, -R114, R114, 1 ;  /* 0x3f80000072727423 */ /* 0x000fe20000010172 */
[----:B----4-:R-:W-:Y:S01]  /*a600*/  FMUL.FTZ R82, R222, R82 ;  /* 0x00000052de527220 */ /* 0x010fe20000410000 */
[----:B------:R-:W-:Y:S01]  /*a610*/  FFMA.FTZ R65, -R113, R113, 1 ;  /* 0x3f80000071417423 */ /* 0x000fe20000010171 */
[----:B------:R-:W-:Y:S01]  /*a620*/  FFMA.FTZ R72, -R115, R115, 1 ;  /* 0x3f80000073487423 */ /* 0x000fe20000010173 */
[----:B--2---:R-:W-:Y:S01]  /*a630*/  FMUL.FTZ R81, R212, R81 ;  /* 0x00000051d4517220 */ /* 0x004fe20000410000 */
[----:B------:R-:W-:Y:S01]  /*a640*/  FMUL.FTZ R83, R204, R83 ;  /* 0x00000053cc537220 */ /* 0x000fe20000410000 */
[----:B------:R-:W-:Y:S01]  /*a650*/  FMUL.FTZ R113, R114, R82 ;  /* 0x0000005272717220 */ /* 0x000fe20000410000 */
[----:B-1----:R-:W-:Y:S01]  /*a660*/  FMUL.FTZ R85, R213, R85 ;  /* 0x00000055d5557220 */ /* 0x002fe20000410000 */
[----:B------:R-:W-:Y:S01]  /*a670*/  FMUL.FTZ R115, R65, R81 ;  /* 0x0000005141737220 */ /* 0x000fe20000410000 */
[----:B------:R-:W-:Y:S01]  /*a680*/  FMUL.FTZ R114, R72, R83 ;  /* 0x0000005348727220 */ /* 0x000fe20000410000 */
[----:B------:R-:W-:Y:S01]  /*a690*/  FFMA.FTZ R72, -R116, R116, 1 ;  /* 0x3f80000074487423 */ /* 0x000fe20000010174 */
[----:B------:R-:W-:Y:S01]  /*a6a0*/  FFMA.FTZ R65, -R117, R117, 1 ;  /* 0x3f80000075417423 */ /* 0x000fe20000010175 */
[----:B------:R-:W-:Y:S01]  /*a6b0*/  FMUL.FTZ R92, R123, R92 ;  /* 0x0000005c7b5c7220 */ /* 0x000fe20000410000 */
[----:B------:R-:W-:Y:S01]  /*a6c0*/  FFMA.FTZ R116, -R118, R118, 1 ;  /* 0x3f80000076747423 */ /* 0x000fe20000010176 */
[----:B------:R-:W-:Y:S01]  /*a6d0*/  FFMA.FTZ R117, -R121, R121, 1 ;  /* 0x3f80000079757423 */ /* 0x000fe20000010179 */
[----:B------:R-:W-:Y:S01]  /*a6e0*/  FMUL.FTZ R84, R224, R84 ;  /* 0x00000054e0547220 */ /* 0x000fe20000410000 */
[----:B------:R-:W-:Y:S01]  /*a6f0*/  FMUL.FTZ R86, R211, R86 ;  /* 0x00000056d3567220 */ /* 0x000fe20000410000 */
[----:B------:R-:W-:Y:S01]  /*a700*/  FMUL.FTZ R87, R206, R87 ;  /* 0x00000057ce577220 */ /* 0x000fe20000410000 */
[----:B------:R-:W-:Y:S01]  /*a710*/  F2FP.BF16.F32.PACK_AB R69, R29, R69 ;  /* 0x000000451d45723e */ /* 0x000fe200000010ff */
        /* <DEDUP_REMOVED lines=28> */
[----:B------:R-:W-:-:S02]  /*a8e0*/  F2FP.BF16.F32.PACK_AB R80, R207, R136 ;  /* 0x00000088cf50723e */ /* 0x000fc400000010ff */
[----:B------:R-:W-:Y:S02]  /*a8f0*/  F2FP.BF16.F32.PACK_AB R81, R134, R135 ;  /* 0x000000878651723e */ /* 0x000fe400000010ff */
[----:B------:R-:W-:Y:S02]  /*a900*/  F2FP.BF16.F32.PACK_AB R82, R131, R133 ;  /* 0x000000858352723e */ /* 0x000fe400000010ff */
[----:B------:R-:W-:Y:S02]  /*a910*/  F2FP.BF16.F32.PACK_AB R83, R129, R88 ;  /* 0x000000588153723e */ /* 0x000fe400000010ff */
[----:B------:R-:W-:Y:S02]  /*a920*/  F2FP.BF16.F32.PACK_AB R76, R43, R45 ;  /* 0x0000002d2b4c723e */ /* 0x000fe400000010ff */
[----:B------:R-:W-:Y:S02]  /*a930*/  F2FP.BF16.F32.PACK_AB R77, R49, R42 ;  /* 0x0000002a314d723e */ /* 0x000fe400000010ff */
[----:B------:R-:W-:Y:S01]  /*a940*/  F2FP.BF16.F32.PACK_AB R78, R46, R52 ;  /* 0x000000342e4e723e */ /* 0x000fe200000010ff */
[----:B------:R-:W-:Y:S01]  /*a950*/  UMOV UR6, UR4 ;  /* 0x0000000400067c82 */ /* 0x000fe20008000000 */
[----:B------:R-:W-:Y:S01]  /*a960*/  F2FP.BF16.F32.PACK_AB R79, R53, R44 ;  /* 0x0000002c354f723e */ /* 0x000fe200000010ff */
[----:B------:R-:W-:Y:S01]  /*a970*/  UMOV UR7, 0x40000040 ;  /* 0x4000004000077882 */ /* 0x000fe20000000000 */
[----:B------:R-:W-:Y:S01]  /*a980*/  F2FP.BF16.F32.PACK_AB R72, R48, R50 ;  /* 0x000000323048723e */ /* 0x000fe200000010ff */
[----:B------:R-:W2:Y:S01]  /*a990*/  LDL R42, [R1+0x58] ;  /* 0x00005800012a7983 */ /* 0x000ea20000100800 */
        /* <DEDUP_REMOVED lines=21> */
[----:B------:R-:W-:Y:S01]  /*aaf0*/  F2FP.BF16.F32.PACK_AB R95, R96, R95 ;  /* 0x0000005f605f723e */ /* 0x000fe200000010ff */
[----:B---3--:R-:W-:-:S04]  /*ab00*/  IMAD R29, R0, 0x4000, R209 ;  /* 0x00004000001d7824 */ /* 0x008fc800078e02d1 */
        /* <DEDUP_REMOVED lines=17> */
[----:B------:R-:W-:Y:S01]  /*ac20*/  F2FP.BF16.F32.PACK_AB R110, R110, R111 ;  /* 0x0000006f6e6e723e */ /* 0x000fe200000010ff */
[----:B------:R-:W-:-:S02]  /*ac30*/  WARPGROUP.DEPBAR.LE gsb0, 0x0 ;  /* 0x00008000000079c5 */ /* 0x000fc40000010000 */
[----:B------:R-:W-:-:S06]  /*ac40*/  WARPGROUP.ARRIVE ;  /* 0x00000000000079c5 */ /* 0x000fcc0000000000 */
[----:B------:R-:W-:Y:S01]  /*ac50*/  HGMMA.64x64x16.F32.BF16 R172, R28, gdesc[UR4].tnspB, R172, gsb0 ;  /* 0x40e000041cac7df0 */ /* 0x000fe200080018ac */
[----:B------:R-:W-:Y:S01]  /*ac60*/  F2FP.BF16.F32.PACK_AB R108, R107, R108 ;  /* 0x0000006c6b6c723e */ /* 0x000fe200000010ff */
[----:B------:R-:W-:Y:S01]  /*ac70*/  UIADD3 UR6, UR4, 0x100, URZ ;  /* 0x0000010004067890 */ /* 0x000fe2000fffe03f */
[----:B------:R-:W-:Y:S02]  /*ac80*/  F2FP.BF16.F32.PACK_AB R109, R12, R106 ;  /* 0x0000006a0c6d723e */ /* 0x000fe400000010ff */
[----:B------:R-:W-:Y:S01]  /*ac90*/  F2FP.BF16.F32.PACK_AB R111, R24, R10 ;  /* 0x0000000a186f723e */ /* 0x000fe200000010ff */
[----:B------:R-:W-:Y:S01]  /*aca0*/  UMOV UR7, 0x40000040 ;  /* 0x4000004000077882 */ /* 0x000fe20000000000 */
[----:B------:R-:W-:Y:S02]  /*acb0*/  F2FP.BF16.F32.PACK_AB R24, R27, R25 ;  /* 0x000000191b18723e */ /* 0x000fe400000010ff */
[----:B------:R-:W-:Y:S01]  /*acc0*/  F2FP.BF16.F32.PACK_AB R25, R18, R26 ;  /* 0x0000001a1219723e */ /* 0x000fe200000010ff */
[----:B------:R-:W-:-:S02]  /*acd0*/  WARPGROUP.DEPBAR.LE gsb0, 0x0 ;  /* 0x00008000000079c5 */ /* 0x000fc40000010000 */
[----:B------:R-:W-:-:S06]  /*ace0*/  WARPGROUP.ARRIVE ;  /* 0x00000000000079c5 */ /* 0x000fcc0000000000 */
[----:B------:R-:W-:Y:S01]  /*acf0*/  HGMMA.64x64x16.F32.BF16 R172, R108, gdesc[UR4].tnspB, R172, gsb0 ;  /* 0x40e000046cac7df0 */ /* 0x000fe200080018ac */
[----:B------:R-:W-:Y:S01]  /*ad00*/  F2FP.BF16.F32.PACK_AB R26, R21, R19 ;  /* 0x00000013151a723e */ /* 0x000fe200000010ff */
[----:B------:R-:W-:Y:S01]  /*ad10*/  UIADD3 UR6, UR4, 0x180, URZ ;  /* 0x0000018004067890 */ /* 0x000fe2000fffe03f */
[----:B------:R-:W-:Y:S01]  /*ad20*/  F2FP.BF16.F32.PACK_AB R27, R11, R20 ;  /* 0x000000140b1b723e */ /* 0x000fe200000010ff */
[----:B------:R-:W-:Y:S01]  /*ad30*/  UMOV UR7, 0x40000040 ;  /* 0x4000004000077882 */ /* 0x000fe20000000000 */
[----:B------:R-:W-:Y:S02]  /*ad40*/  WARPGROUP.DEPBAR.LE gsb0, 0x0 ;  /* 0x00008000000079c5 */ /* 0x000fe40000010000 */
        /* <DEDUP_REMOVED lines=12> */
[----:B------:R-:W-:Y:S01]  /*ae10*/  F2FP.BF16.F32.PACK_AB R124, R122, R128 ;  /* 0x000000807a7c723e */ /* 0x000fe200000010ff */
[----:B------:R-:W-:Y:S01]  /*ae20*/  UIADD3 UR6, UR4, 0x280, URZ ;  /* 0x0000028004067890 */ /* 0x000fe2000fffe03f */
[----:B------:R-:W-:Y:S02]  /*ae30*/  F2FP.BF16.F32.PACK_AB R126, R130, R126 ;  /* 0x0000007e827e723e */ /* 0x000fe400000010ff */
[----:B------:R-:W-:Y:S01]  /*ae40*/  F2FP.BF16.F32.PACK_AB R127, R132, R123 ;  /* 0x0000007b847f723e */ /* 0x000fe200000010ff */
[----:B------:R-:W-:Y:S01]  /*ae50*/  UMOV UR7, 0x40000040 ;  /* 0x4000004000077882 */ /* 0x000fe20000000000 */
[----:B------:R-:W-:Y:S01]  /*ae60*/  F2FP.BF16.F32.PACK_AB R36, R41, R13 ;  /* 0x0000000d2924723e */ /* 0x000fe200000010ff */
[----:B------:R-:W-:Y:S02]  /*ae70*/  WARPGROUP.DEPBAR.LE gsb0, 0x0 ;  /* 0x00008000000079c5 */ /* 0x000fe40000010000 */
[----:B------:R-:W-:-:S06]  /*ae80*/  WARPGROUP.ARRIVE ;  /* 0x00000000000079c5 */ /* 0x000fcc0000000000 */
[----:B------:R-:W-:Y:S01]  /*ae90*/  HGMMA.64x64x16.F32.BF16 R172, R124, gdesc[UR4].tnspB, R172, gsb0 ;  /* 0x40e000047cac7df0 */ /* 0x000fe200080018ac */
[----:B-1----:R-:W-:Y:S01]  /*aea0*/  F2FP.BF16.F32.PACK_AB R37, R14, R40 ;  /* 0x000000280e25723e */ /* 0x002fe200000010ff */
        /* <DEDUP_REMOVED lines=12> */
[----:B------:R-:W-:Y:S01]  /*af70*/  UMOV UR7, 0x40000040 ;  /* 0x4000004000077882 */ /* 0x000fe20000000000 */
[----:B------:R-:W-:Y:S02]  /*af80*/  WARPGROUP.DEPBAR.LE gsb0, 0x0 ;  /* 0x00008000000079c5 */ /* 0x000fe40000010000 */
[----:B------:R-:W-:-:S06]  /*af90*/  WARPGROUP.ARRIVE ;  /* 0x00000000000079c5 */ /* 0x000fcc0000000000 */
[----:B------:R-:W-:Y:S01]  /*afa0*/  HGMMA.64x64x16.F32.BF16 R172, R208, gdesc[UR4].tnspB, R172, gsb0 ;  /* 0x40e00004d0ac7df0 */ /* 0x000fe200080018ac */
[----:B------:R-:W-:Y:S02]  /*afb0*/  R2UR UR5, R16 ;  /* 0x00000000100572ca */ /* 0x000fe400000e0000 */
[----:B--2---:R-:W-:-:S04]  /*afc0*/  LEA R9, R0, R42, 0xb ;  /* 0x0000002a00097211 */ /* 0x004fc800078e58ff */
[----:B------:R-:W-:-:S07]  /*afd0*/  R2UR UR8, R9 ;  /* 0x00000000090872ca */ /* 0x000fce00000e0000 */
[----:B------:R-:W-:-:S04]  /*afe0*/  USHF.R.U32.HI UR5, URZ, 0x4, UR5 ;  /* 0x000000043f057899 */ /* 0x000fc80008011605 */
[----:B------:R-:W-:Y:S02]  /*aff0*/  ULOP3.LUT UR9, UR5, 0x3fff, URZ, 0xc0, !UPT ;  /* 0x00003fff05097892 */ /* 0x000fe4000f8ec03f */
[----:B------:R-:W-:Y:S01]  /*b000*/  UMOV UR4, UR8 ;  /* 0x0000000800047c82 */ /* 0x000fe20008000000 */
[----:B------:R-:W-:Y:S01]  /*b010*/  UMOV UR5, 0x40000040 ;  /* 0x4000004000057882 */ /* 0x000fe20000000000 */
[----:B------:R-:W-:-:S03]  /*b020*/  UMOV UR7, 0x40000040 ;  /* 0x4000004000077882 */ /* 0x000fc60000000000 */
[----:B------:R-:W-:Y:S01]  /*b030*/  UMOV UR6, UR9 ;  /* 0x0000000900067c82 */ /* 0x000fe20008000000 */
[----:B------:R-:W-:Y:S02]  /*b040*/  WARPGROUP.DEPBAR.LE gsb0, 0x0 ;  /* 0x00008000000079c5 */ /* 0x000fe40000010000 */
[----:B------:R1:W-:Y:S06]  /*b050*/  MEMBAR.ALL.CTA ;  /* 0x0000000000007992 */ /* 0x0003ec0000008000 */
[----:B-1----:R-:W1:Y:S02]  /*b060*/  FENCE.VIEW.ASYNC.S ;  /* 0x00000000000073c6 */ /* 0x002e640000000000 */
[----:B-1----:R-:W-:Y:S06]  /*b070*/  BAR.SYNC.DEFER_BLOCKING 0x9, 0x100 ;  /* 0x0244000000007b1d */ /* 0x002fec0000010000 */
        /* <DEDUP_REMOVED lines=54> */
.L_x_1076:
[----:B-----5:R-:W-:Y:S01]  /*b3e0*/  IMAD R5, R0, 0x400, R5 ;  /* 0x0000040000057824 */ /* 0x020fe200078e0205 */
[----:B------:R-:W-:Y:S01]  /*b3f0*/  UMOV UR7, 0x40000040 ;  /* 0x4000004000077882 */ /* 0x000fe20000000000 */
[----:B------:R-:W1:Y:S03]  /*b400*/  S2R R9, SR_TID.X ;  /* 0x0000000000097919 */ /* 0x000e660000002100 */
        /* <DEDUP_REMOVED lines=10> */
[----:B------:R-:W-:Y:S01]  /*b4b0*/  IADD3 R9, R9, 0x9, RZ ;  /* 0x0000000909097810 */ /* 0x000fe20007ffe0ff */
        /* <DEDUP_REMOVED lines=36> */
[----:B-1----:R-:W1:Y:S01]  /*b700*/  S2R R9, SR_TID.X ;  /* 0x0000000000097919 */ /* 0x002e620000002100 */
[----:B------:R2:W-:Y:S04]  /*b710*/  STS.128 [R2+0x8000], R24 ;  /* 0x0080001802007388 */ /* 0x0005e80000000c00 */
[----:B------:R2:W-:Y:S04]  /*b720*/  STS.128 [R2+0x8800], R28 ;  /* 0x0088001c02007388 */ /* 0x0005e80000000c00 */
[----:B------:R2:W-:Y:S04]  /*b730*/  STS.128 [R2+0x9000], R32 ;  /* 0x0090002002007388 */ /* 0x0005e80000000c00 */
[----:B------:R2:W-:Y:S04]  /*b740*/  STS.128 [R2+0x9800], R36 ;  /* 0x0098002402007388 */ /* 0x0005e80000000c00 */
[----:B------:R2:W-:Y:S01]  /*b750*/  STS.128 [R2+0xa000], R40 ;  /* 0x00a0002802007388 */ /* 0x0005e20000000c00 */
[----:B-1----:R-:W-:-:S03]  /*b760*/  SHF.R.U32.HI R9, RZ, 0x7, R9 ;  /* 0x00000007ff097819 */ /* 0x002fc60000011609 */
[----:B------:R2:W-:Y:S02]  /*b770*/  STS.128 [R2+0xa800], R44 ;  /* 0x00a8002c02007388 */ /* 0x0005e40000000c00 */
[----:B------:R-:W-:Y:S02]  /*b780*/  VIADD R9, R9, 0xc ;  /* 0x0000000c09097836 */ /* 0x000fe40000000000 */
        /* <DEDUP_REMOVED lines=8> */
[----:B-1----:R2:W-:Y:S06]  /*b810*/  BAR.ARV R9, 0xa0 ;  /* 0x000280090000751d */ /* 0x0025ec0000002000 */
[----:B------:R-:W-:Y:S05]  /*b820*/  @!P0 BRA `(.L_x_1077) ;  /* 0x0000000000048947 */ /* 0x000fea0003800000 */
[----:B------:R-:W-:Y:S01]  /*b830*/  BPT.TRAP 0x1 ;  /* 0x000000040000795c */ /* 0x000fe20000300000 */
.L_x_1077:
[----:B--2---:R-:W2:Y:S01]  /*b840*/  LDL R5, [R1+0x40] ;  /* 0x0000400001057983 */ /* 0x004ea20000100800 */
        /* <DEDUP_REMOVED lines=11> */
.L_x_1067:
[----:B------:R-:W-:-:S06]  /*b900*/  UISETP.GE.AND UP0, UPT, UR38, UR37, UPT ;  /* 0x000000252600728c */ /* 0x000fcc000bf06270 */
[----:B------:R-:W-:-:S13]  /*b910*/  PLOP3.LUT P0, PT, PT, PT, UP0, 0x80, 0x0 ;  /* 0x000000000000781c */ /* 0x000fda0003f0f008 */
[----:B------:R-:W-:Y:S05]  /*b920*/  @P0 BRA `(.L_x_1079) ;  /* 0x0000005800280947 */ /* 0x000fea0003800000 */
[----:B------:R-:W2:Y:S01]  /*b930*/  LDL.LU R13, [R1+0x6c] ;  /* 0x00006c00010d7983 */ /* 0x000ea20000300800 */
[----:B------:R-:W3:Y:S03]  /*b940*/  LDC R21, c[0x0][0x290] ;  /* 0x0000a400ff157b82 */ /* 0x000ee60000000800 */
[----:B------:R-:W2:Y:S04]  /*b950*/  LDL R12, [R1+0x88] ;  /* 0x00008800010c7983 */ /* 0x000ea80000100800 */
[----:B------:R-:W4:Y:S01]  /*b960*/  LDL.LU R20, [R1+0x50] ;  /* 0x0000500001147983 */ /* 0x000f220000300800 */
[----:B------:R-:W5:Y:S01]  /*b970*/  S2R R5, SR_TID.X ;  /* 0x0000000000057919 */ /* 0x000f620000002100 */
[----:B------:R-:W1:Y:S01]  /*b980*/  S2R R14, SR_TID.X ;  /* 0x00000000000e7919 */ /* 0x000e620000002100 */
[----:B-----5:R-:W-:Y:S01]  /*b990*/  VIADD R5, R5, 0xffffff80 ;  /* 0xffffff8005057836 */ /* 0x020fe20000000000 */
[C---:B-1----:R-:W-:Y:S01]  /*b9a0*/  IADD3 R15, R14.reuse, -0x80, RZ ;  /* 0xffffff800e0f7810 */ /* 0x042fe20007ffe0ff */
[----:B------:R-:W-:-:S03]  /*b9b0*/  VIADD R14, R14, 0xffffff80 ;  /* 0xffffff800e0e7836 */ /* 0x000fc60000000000 */
[----:B------:R-:W-:-:S04]  /*b9c0*/  SHF.R.S32.HI R6, RZ, 0x1f, R5 ;  /* 0x0000001fff067819 */ /* 0x000fc80000011405 */
[----:B------:R-:W-:Y:S02]  /*b9d0*/  LEA.HI R7, R6, R5, RZ, 0x5 ;  /* 0x0000000506077211 */ /* 0x000fe400078f28ff */
[----:B------:R-:W-:Y:S02]  /*b9e0*/  SHF.R.S32.HI R14, RZ, 0x1f, R14 ;  /* 0x0000001fff0e7819 */ /* 0x000fe4000001140e */
[----:B------:R-:W-:Y:S02]  /*b9f0*/  LOP3.LUT R8, R7, 0xffffffe0, RZ, 0xc0, !PT ;  /* 0xffffffe007087812 */ /* 0x000fe400078ec0ff */
[----:B------:R-:W-:-:S03]  /*ba00*/  LEA.HI R14, R14, R15, RZ, 0x7 ;  /* 0x0000000f0e0e7211 */ /* 0x000fc600078f38ff */
[----:B------:R-:W-:Y:S01]  /*ba10*/  IMAD.IADD R8, R5, 0x1, -R8 ;  /* 0x0000000105087824 */ /* 0x000fe200078e0a08 */
[----:B------:R-:W-:Y:S02]  /*ba20*/  SHF.R.S32.HI R14, RZ, 0x7, R14 ;  /* 0x00000007ff0e7819 */ /* 0x000fe4000001140e */
[----:B------:R-:W-:Y:S02]  /*ba30*/  MOV R23, 0x40000040 ;  /* 0x4000004000177802 */ /* 0x000fe40000000f00 */
[CC--:B--2---:R-:W-:Y:S02]  /*ba40*/  LEA.HI R9, R12.reuse, R13.reuse, RZ, 0x2 ;  /* 0x0000000d0c097211 */ /* 0x0c4fe400078f10ff */
[----:B------:R-:W-:Y:S02]  /*ba50*/  LEA.HI R12, R12, R13, RZ, 0x5 ;  /* 0x0000000d0c0c7211 */ /* 0x000fe400078f28ff */
[--C-:B------:R-:W-:Y:S02]  /*ba60*/  SHF.R.S32.HI R10, RZ, 0x2, R9.reuse ;  /* 0x00000002ff0a7819 */ /* 0x100fe40000011409 */
[----:B------:R-:W-:-:S02]  /*ba70*/  SHF.R.S32.HI R7, RZ, 0x1f, R9 ;  /* 0x0000001fff077819 */ /* 0x000fc40000011409 */
[----:B------:R-:W-:Y:S02]  /*ba80*/  LEA.HI R13, R14, R14, RZ, 0x1 ;  /* 0x0000000e0e0d7211 */ /* 0x000fe400078f08ff */
[----:B------:R-:W-:Y:S02]  /*ba90*/  LEA.HI R9, R7, R10, RZ, 0x3 ;  /* 0x0000000a07097211 */ /* 0x000fe400078f18ff */
[----:B------:R-:W-:Y:S02]  /*baa0*/  SHF.R.S32.HI R7, RZ, 0x1f, R8 ;  /* 0x0000001fff077819 */ /* 0x000fe40000011408 */
[----:B------:R-:W-:Y:S02]  /*bab0*/  LOP3.LUT R11, R9, 0xfffffff8, RZ, 0xc0, !PT ;  /* 0xfffffff8090b7812 */ /* 0x000fe400078ec0ff */
[CC--:B------:R-:W-:Y:S02]  /*bac0*/  LEA.HI R9, R7.reuse, R8.reuse, RZ, 0x3 ;  /* 0x0000000807097211 */ /* 0x0c0fe400078f18ff */
[----:B------:R-:W-:Y:S01]  /*bad0*/  LEA.HI R7, R7, R8, RZ, 0x2 ;  /* 0x0000000807077211 */ /* 0x000fe200078f10ff */
[----:B------:R-:W-:Y:S01]  /*bae0*/  IMAD.IADD R11, R10, 0x1, -R11 ;  /* 0x000000010a0b7824 */ /* 0x000fe200078e0a0b */
[----:B------:R-:W-:-:S02]  /*baf0*/  SHF.R.S32.HI R10, RZ, 0x3, R9 ;  /* 0x00000003ff0a7819 */ /* 0x000fc40000011409 */
[----:B------:R-:W-:Y:S02]  /*bb00*/  SHF.R.S32.HI R8, RZ, 0x5, R12 ;  /* 0x00000005ff087819 */ /* 0x000fe4000001140c */
[----:B------:R-:W-:Y:S02]  /*bb10*/  SHF.R.S32.HI R9, RZ, 0x1f, R9 ;  /* 0x0000001fff097819 */ /* 0x000fe40000011409 */
[----:B------:R-:W-:Y:S02]  /*bb20*/  SHF.R.S32.HI R12, RZ, 0x2, R7 ;  /* 0x00000002ff0c7819 */ /* 0x000fe40000011407 */
[----:B------:R-:W-:Y:S02]  /*bb30*/  LOP3.LUT R13, R13, 0x3fffffe, RZ, 0xc0, !PT ;  /* 0x03fffffe0d0d7812 */ /* 0x000fe400078ec0ff */
[----:B------:R-:W-:Y:S02]  /*bb40*/  LEA.HI R9, R9, R10, RZ, 0x4 ;  /* 0x0000000a09097211 */ /* 0x000fe400078f20ff */
[----:B------:R-:W-:-:S02]  /*bb50*/  LEA.HI R7, R7, R12, RZ, 0x1 ;  /* 0x0000000c07077211 */ /* 0x000fc400078f08ff */
[----:B------:R-:W-:Y:S01]  /*bb60*/  IADD3 R14, R14, -R13, RZ ;  /* 0x8000000d0e0e7210 */ /* 0x000fe20007ffe0ff */
[----:B------:R-:W-:Y:S01]  /*bb70*/  IMAD R13, R8, 0x10, R11 ;  /* 0x00000010080d7824 */ /* 0x000fe200078e020b */
[----:B------:R-:W-:Y:S02]  /*bb80*/  LOP3.LUT R9, R9, 0x1ffffff0, RZ, 0xc0, !PT ;  /* 0x1ffffff009097812 */ /* 0x000fe400078ec0ff */
[----:B------:R-:W-:Y:S01]  /*bb90*/  LEA.HI R8, R6, R5, RZ, 0x2 ;  /* 0x0000000506087211 */ /* 0x000fe200078f10ff */
[----:B------:R-:W-:Y:S01]  /*bba0*/  VIADD R6, R12, 0x8 ;  /* 0x000000080c067836 */ /* 0x000fe20000000000 */
[----:B------:R-:W-:Y:S02]  /*bbb0*/  LOP3.LUT R7, R7, 0xfffffffe, RZ, 0xc0, !PT ;  /* 0xfffffffe07077812 */ /* 0x000fe400078ec0ff */
[----:B------:R-:W-:Y:S02]  /*bbc0*/  IADD3 R10, R10, -R9, RZ ;  /* 0x800000090a0a7210 */ /* 0x000fe40007ffe0ff */
[----:B------:R-:W-:Y:S01]  /*bbd0*/  LOP3.LUT R18, R8, 0xfffffffc, RZ, 0xc0, !PT ;  /* 0xfffffffc08127812 */ /* 0x000fe200078ec0ff */
[----:B------:R-:W-:Y:S01]  /*bbe0*/  IMAD.IADD R7, R12, 0x1, -R7 ;  /* 0x000000010c077824 */ /* 0x000fe200078e0a07 */
[----:B------:R-:W-:Y:S01]  /*bbf0*/  LEA.HI R11, R6, R6, RZ, 0x1 ;  /* 0x00000006060b7211 */ /* 0x000fe200078f08ff */
[----:B------:R-:W3:Y:S01]  /*bc00*/  S2R R8, SR_CTAID.X ;  /* 0x0000000000087919 */ /* 0x000ee20000002500 */
[----:B------:R-:W-:Y:S01]  /*bc10*/  LEA R19, R14, R13, 0x6 ;  /* 0x0000000d0e137211 */ /* 0x000fe200078e30ff */
[----:B------:R-:W-:Y:S01]  /*bc20*/  IMAD.IADD R9, R5, 0x1, -R18 ;  /* 0x0000000105097824 */ /* 0x000fe200078e0a12 */
[----:B------:R-:W-:Y:S01]  /*bc30*/  LOP3.LUT R5, R11, 0xfffffffe, RZ, 0xc0, !PT ;  /* 0xfffffffe0b057812 */ /* 0x000fe200078ec0ff */
[----:B------:R-:W-:-:S02]  /*bc40*/  IMAD R10, R10, 0x8, R7 ;  /* 0x000000080a0a7824 */ /* 0x000fc400078e0207 */
[----:B------:R-:W-:Y:S01]  /*bc50*/  VIADD R7, R12, 0x10 ;  /* 0x000000100c077836 */ /* 0x000fe20000000000 */
[----:B------:R-:W-:Y:S01]  /*bc60*/  IADD3 R6, R6, -R5, RZ ;  /* 0x8000000506067210 */ /* 0x000fe20007ffe0ff */
[----:B------:R-:W-:Y:S01]  /*bc70*/  VIADD R13, R12, 0x18 ;  /* 0x000000180c0d7836 */ /* 0x000fe20000000000 */
[----:B------:R1:W-:Y:S01]  /*bc80*/  STL [R1+0x84], R10 ;  /* 0x0000840a01007387 */ /* 0x0003e20000100800 */
[--C-:B------:R-:W-:Y:S02]  /*bc90*/  SHF.R.S32.HI R5, RZ, 0x1, R11.reuse ;  /* 0x00000001ff057819 */ /* 0x100fe4000001140b */
[----:B------:R-:W-:Y:S02]  /*bca0*/  LEA.HI R12, R7, R7, RZ, 0x1 ;  /* 0x00000007070c7211 */ /* 0x000fe400078f08ff */
[----:B------:R-:W-:Y:S02]  /*bcb0*/  LEA.HI R15, R13, R13, RZ, 0x1 ;  /* 0x0000000d0d0f7211 */ /* 0x000fe400078f08ff */
[----:B-1----:R-:W-:-:S02]  /*bcc0*/  SHF.R.S32.HI R10, RZ, 0x1f, R11 ;  /* 0x0000001fff0a7819 */ /* 0x002fc4000001140b */
[----:B------:R-:W-:Y:S02]  /*bcd0*/  LOP3.LUT R14, R12, 0xfffffffe, RZ, 0xc0, !PT ;  /* 0xfffffffe0c0e7812 */ /* 0x000fe400078ec0ff */
[--C-:B------:R-:W-:Y:S02]  /*bce0*/  SHF.R.S32.HI R11, RZ, 0x1, R12.reuse ;  /* 0x00000001ff0b7819 */ /* 0x100fe4000001140c */
[----:B------:R-:W-:Y:S02]  /*bcf0*/  LEA.HI R10, R10, R5, RZ, 0x4 ;  /* 0x000000050a0a7211 */ /* 0x000fe400078f20ff */
[----:B------:R-:W-:Y:S02]  /*bd00*/  SHF.R.S32.HI R12, RZ, 0x1f, R12 ;  /* 0x0000001fff0c7819 */ /* 0x000fe4000001140c */
[--C-:B------:R-:W-:Y:S02]  /*bd10*/  SHF.R.S32.HI R17, RZ, 0x1, R15.reuse ;  /* 0x00000001ff117819 */ /* 0x100fe4000001140f */
[----:B------:R-:W-:-:S02]  /*bd20*/  SHF.R.S32.HI R18, RZ, 0x1f, R15 ;  /* 0x0000001fff127819 */ /* 0x000fc4000001140f */
[----:B------:R-:W-:Y:S02]  /*bd30*/  LOP3.LUT R10, R10, 0x1ffffff0, RZ, 0xc0, !PT ;  /* 0x1ffffff00a0a7812 */ /* 0x000fe400078ec0ff */
[----:B------:R-:W-:Y:S02]  /*bd40*/  LEA.HI R12, R12, R11, RZ, 0x4 ;  /* 0x0000000b0c0c7211 */ /* 0x000fe400078f20ff */
[----:B------:R-:W-:Y:S02]  /*bd50*/  LEA.HI R18, R18, R17, RZ, 0x4 ;  /* 0x0000001112127211 */ /* 0x000fe400078f20ff */
[----:B------:R-:W-:Y:S02]  /*bd60*/  IADD3 R5, R5, -R10, RZ ;  /* 0x8000000a05057210 */ /* 0x000fe40007ffe0ff */
[----:B------:R-:W-:Y:S02]  /*bd70*/  LOP3.LUT R10, R15, 0xfffffffe, RZ, 0xc0, !PT ;  /* 0xfffffffe0f0a7812 */ /* 0x000fe400078ec0ff */
[----:B------:R-:W-:-:S02]  /*bd80*/  LOP3.LUT R12, R12, 0x1ffffff0, RZ, 0xc0, !PT ;  /* 0x1ffffff00c0c7812 */ /* 0x000fc400078ec0ff */
[----:B------:R-:W-:Y:S01]  /*bd90*/  LOP3.LUT R18, R18, 0x1ffffff0, RZ, 0xc0, !PT ;  /* 0x1ffffff012127812 */ /* 0x000fe200078ec0ff */
[----:B------:R-:W-:Y:S02]  /*bda0*/  IMAD.IADD R14, R7, 0x1, -R14 ;  /* 0x00000001070e7824 */ /* 0x000fe400078e0a0e */
[----:B------:R-:W-:Y:S01]  /*bdb0*/  IMAD.IADD R10, R13, 0x1, -R10 ;  /* 0x000000010d0a7824 */ /* 0x000fe200078e0a0a */
[----:B------:R-:W-:Y:S01]  /*bdc0*/  IADD3 R17, R17, -R18, RZ ;  /* 0x8000001211117210 */ /* 0x000fe20007ffe0ff */
[----:B------:R-:W-:Y:S02]  /*bdd0*/  IMAD.IADD R11, R11, 0x1, -R12 ;  /* 0x000000010b0b7824 */ /* 0x000fe400078e0a0c */
[----:B------:R-:W-:Y:S01]  /*bde0*/  IMAD R5, R5, 0x8, R6 ;  /* 0x0000000805057824 */ /* 0x000fe200078e0206 */
[----:B------:R-:W-:Y:S01]  /*bdf0*/  LEA R7, R17, R10, 0x3 ;  /* 0x0000000a11077211 */ /* 0x000fe200078e18ff */
[----:B------:R-:W-:Y:S02]  /*be00*/  IMAD R12, R11, 0x8, R14 ;  /* 0x000000080b0c7824 */ /* 0x000fe400078e020e */
[----:B---3--:R-:W-:Y:S01]  /*be10*/  IMAD R6, R8, -0x80, R21 ;  /* 0xffffff8008067824 */ /* 0x008fe200078e0215 */
[----:B------:R4:W-:Y:S04]  /*be20*/  STL [R1+0x80], R5 ;  /* 0x0000800501007387 */ /* 0x0009e80000100800 */
[----:B------:R-:W-:Y:S01]  /*be30*/  STL [R1+0x7c], R12 ;  /* 0x00007c0c01007387 */ /* 0x000fe20000100800 */
[----:B----4-:R-:W-:-:S03]  /*be40*/  IMAD R5, R20, 0x2000, R16 ;  /* 0x0000200014057824 */ /* 0x010fc600078e0210 */
[----:B------:R1:W-:Y:S01]  /*be50*/  STL [R1+0x78], R7 ;  /* 0x0000780701007387 */ /* 0x0003e20000100800 */
[C---:B------:R-:W-:Y:S02]  /*be60*/  VIADD R10, R5.reuse, 0x20c00 ;  /* 0x00020c00050a7836 */ /* 0x040fe40000000000 */
[----:B-1----:R-:W-:Y:S01]  /*be70*/  IMAD.IADD R7, R6, 0x1, -R19 ;  /* 0x0000000106077824 */ /* 0x002fe200078e0a13 */
[----:B------:R-:W-:Y:S02]  /*be80*/  IADD3 R6, R5, 0x4000, RZ ;  /* 0x0000400005067810 */ /* 0x000fe40007ffe0ff */
[----:B------:R-:W-:Y:S02]  /*be90*/  SHF.R.U32.HI R5, RZ, 0x4, R5 ;  /* 0x00000004ff057819 */ /* 0x000fe40000011605 */
[----:B------:R-:W-:Y:S02]  /*bea0*/  SHF.R.U32.HI R6, RZ, 0x4, R6 ;  /* 0x00000004ff067819 */ /* 0x000fe40000011606 */
[----:B------:R-:W-:-:S02]  /*beb0*/  SHF.R.U32.HI R10, RZ, 0x4, R10 ;  /* 0x00000004ff0a7819 */ /* 0x000fc4000001160a */
[----:B------:R-:W-:Y:S02]  /*bec0*/  LOP3.LUT R5, R5, 0x3fff, RZ, 0xc0, !PT ;  /* 0x00003fff05057812 */ /* 0x000fe400078ec0ff */
[----:B------:R-:W-:Y:S02]  /*bed0*/  LOP3.LUT R6, R6, 0x3fff, RZ, 0xc0, !PT ;  /* 0x00003fff06067812 */ /* 0x000fe400078ec0ff */
[----:B------:R-:W-:Y:S02]  /*bee0*/  LOP3.LUT R10, R10, 0x3fff, RZ, 0xc0, !PT ;  /* 0x00003fff0a0a7812 */ /* 0x000fe400078ec0ff */
[----:B------:R-:W-:Y:S02]  /*bef0*/  LOP3.LUT R12, R5, 0x10000, RZ, 0xfc, !PT ;  /* 0x00010000050c7812 */ /* 0x000fe400078efcff */
[----:B------:R-:W-:Y:S02]  /*bf00*/  LOP3.LUT R5, R6, 0x10000, RZ, 0xfc, !PT ;  /* 0x0001000006057812 */ /* 0x000fe400078efcff */
[----:B------:R-:W-:Y:S01]  /*bf10*/  LOP3.LUT R6, R10, 0x10000, RZ, 0xfc, !PT ;  /* 0x000100000a067812 */ /* 0x000fe200078efcff */
[C---:B------:R-:W-:Y:S01]  /*bf20*/  VIADD R22, R12.reuse, 0x2 ;  /* 0x000000020c167836 */ /* 0x040fe20000000000 */
[----:B------:R-:W-:Y:S01]  /*bf30*/  IADD3 R20, R12, 0x4, RZ ;  /* 0x000000040c147810 */ /* 0x000fe20007ffe0ff */
[----:B------:R-:W-:Y:S01]  /*bf40*/  IMAD R8, R8, -0x80, -R19 ;  /* 0xffffff8008087824 */ /* 0x000fe200078e0a13 */
[----:B------:R1:W-:Y:S01]  /*bf50*/  STL [R1+0x6c], R12 ;  /* 0x00006c0c01007387 */ /* 0x0003e20000100800 */
[----:B------:R-:W-:Y:S01]  /*bf60*/  IMAD.MOV.U32 R21, RZ, RZ, 0x40000040 ;  /* 0x40000040ff157424 */ /* 0x000fe200078e00ff */
[----:B------:R-:W-:Y:S01]  /*bf70*/  MOV R19, 0x40000040 ;  /* 0x4000004000137802 */ /* 0x000fe20000000f00 */
[----:B------:R-:W-:Y:S01]  /*bf80*/  VIADD R18, R12, 0x6 ;  /* 0x000000060c127836 */ /* 0x000fe20000000000 */
[----:B------:R-:W-:Y:S01]  /*bf90*/  STL [R1+0x74], R6 ;  /* 0x0000740601007387 */ /* 0x000fe20000100800 */
[C---:B------:R-:W-:Y:S01]  /*bfa0*/  IADD3 R10, R5.reuse, 0x6, RZ ;  /* 0x00000006050a7810 */ /* 0x040fe20007ffe0ff */
[----:B------:R-:W-:Y:S01]  /*bfb0*/  IMAD.MOV.U32 R11, RZ, RZ, 0x40000040 ;  /* 0x40000040ff0b7424 */ /* 0x000fe200078e00ff */
[C---:B------:R-:W-:Y:S01]  /*bfc0*/  IADD3 R14, R5.reuse, 0x2, RZ ;  /* 0x00000002050e7810 */ /* 0x040fe20007ffe0ff */
[----:B------:R2:W-:Y:S01]  /*bfd0*/  STL [R1+0x68], R5 ;  /* 0x0000680501007387 */ /* 0x0005e20000100800 */
[----:B------:R-:W-:Y:S01]  /*bfe0*/  IMAD.MOV.U32 R15, RZ, RZ, 0x40000040 ;  /* 0x40000040ff0f7424 */ /* 0x000fe200078e00ff */
[----:B------:R-:W-:Y:S01]  /*bff0*/  MOV R13, 0x40000040 ;  /* 0x40000040000d7802 */ /* 0x000fe20000000f00 */
[----:B-1----:R-:W-:Y:S01]  /*c000*/  VIADD R12, R5, 0x4 ;  /* 0x00000004050c7836 */ /* 0x002fe20000000000 */
[----:B------:R1:W-:Y:S04]  /*c010*/  STL.64 [R1+0x60], R22 ;  /* 0x0000601601007387 */ /* 0x0003e80000100a00 */
[----:B------:R1:W-:Y:S04]  /*c020*/  STL.64 [R1+0x58], R20 ;  /* 0x0000581401007387 */ /* 0x0003e80000100a00 */
[----:B------:R1:W-:Y:S04]  /*c030*/  STL.64 [R1+0x50], R18 ;  /* 0x0000501201007387 */ /* 0x0003e80000100a00 */
[----:B------:R1:W-:Y:S04]  /*c040*/  STL.64 [R1+0x38], R10 ;  /* 0x0000380a01007387 */ /* 0x0003e80000100a00 */
[----:B------:R1:W-:Y:S04]  /*c050*/  STL.64 [R1+0x48], R14 ;  /* 0x0000480e01007387 */ /* 0x0003e80000100a00 */
[----:B------:R1:W-:Y:S01]  /*c060*/  STL.64 [R1+0x40], R12 ;  /* 0x0000400c01007387 */ /* 0x0003e20000100a00 */
[C---:B--2---:R-:W-:Y:S01]  /*c070*/  VIADD R5, R9.reuse, 0x4 ;  /* 0x0000000409057836 */ /* 0x044fe20000000000 */
[C---:B------:R-:W-:Y:S01]  /*c080*/  IADD3 R17, R9.reuse, 0x8, RZ ;  /* 0x0000000809117810 */ /* 0x040fe20007ffe0ff */
[C---:B------:R-:W-:Y:S01]  /*c090*/  VIADD R6, R9.reuse, 0xc ;  /* 0x0000000c09067836 */ /* 0x040fe20000000000 */
[C---:B------:R-:W-:Y:S01]  /*c0a0*/  IADD3 R5, R9.reuse, 0x10, RZ ;  /* 0x0000001009057810 */ /* 0x040fe20007ffe0ff */
[C---:B------:R-:W-:Y:S01]  /*c0b0*/  VIADD R17, R9.reuse, 0x14 ;  /* 0x0000001409117836 */ /* 0x040fe20000000000 */
[C---:B------:R-:W-:Y:S01]  /*c0c0*/  IADD3 R6, R9.reuse, 0x18, RZ ;  /* 0x0000001809067810 */ /* 0x040fe20007ffe0ff */
[----:B------:R-:W-:-:S07]  /*c0d0*/  VIADD R5, R9, 0x1c ;  /* 0x0000001c09057836 */ /* 0x000fce0000000000 */
.L_x_1090:
[----:B------:R-:W-:Y:S01]  /*c0e0*/  MOV R5, UR36 ;  /* 0x0000002400057c02 */ /* 0x000fe20008000f00 */
[----:B------:R-:W-:Y:S05]  /*c0f0*/  YIELD ;  /* 0x0000000000007946 */ /* 0x000fea0003800000 */
[----:B------:R-:W-:-:S04]  /*c100*/  LOP3.LUT R5, R5, 0x1, RZ, 0xfc, !PT ;  /* 0x0000000105057812 */ /* 0x000fc800078efcff */
[----:B------:R-:W-:-:S13]  /*c110*/  ISETP.NE.AND P6, PT, R5, 0x3, PT ;  /* 0x000000030500780c */ /* 0x000fda0003fc5270 */
[----:B------:R-:W-:Y:S05]  /*c120*/  @!P6 BRA `(.L_x_1080) ;  /* 0x000000000004e947 */ /* 0x000fea0003800000 */
[----:B------:R-:W-:Y:S01]  /*c130*/  BPT.TRAP 0x1 ;  /* 0x000000040000795c */ /* 0x000fe20000300000 */
.L_x_1080:
[----:B------:R-:W-:Y:S01]  /*c140*/  IMAD R6, R0, 0x8, R16 ;  /* 0x0000000800067824 */ /* 0x000fe200078e0210 */
[----:B-1----:R-:W-:-:S04]  /*c150*/  SHF.L.U32 R21, R4, 0x1f, RZ ;  /* 0x0000001f04157819 */ /* 0x002fc800000006ff */
[----:B------:R1:W2:Y:S01]  /*c160*/  SYNCS.PHASECHK.TRANS64.TRYWAIT P0, [R6+URZ+0x30c10], R21 ;  /* 0x030c1015060075a7 */ /* 0x0002a2000800017f */
[----:B------:R-:W-:Y:S05]  /*c170*/  @!P6 BRA `(.L_x_1081) ;  /* 0x000000000004e947 */ /* 0x000fea0003800000 */
[----:B------:R-:W-:Y:S01]  /*c180*/  BPT.TRAP 0x1 ;  /* 0x000000040000795c */ /* 0x000fe20000300000 */
.L_x_1081:
[----:B------:R-:W-:-:S04]  /*c190*/  IADD3 R5, R16, 0x10000, RZ ;  /* 0x0001000010057810 */ /* 0x000fc80007ffe0ff */
[----:B------:R-:W-:-:S04]  /*c1a0*/  SHF.R.U32.HI R5, RZ, 0x4, R5 ;  /* 0x00000004ff057819 */ /* 0x000fc80000011605 */
[----:B------:R-:W-:-:S04]  /*c1b0*/  LOP3.LUT R5, R5, 0x3fff, RZ, 0xc0, !PT ;  /* 0x00003fff05057812 */ /* 0x000fc800078ec0ff */
[----:B------:R-:W-:Y:S01]  /*c1c0*/  LOP3.LUT R11, R5, 0x10000, RZ, 0xfc, !PT ;  /* 0x00010000050b7812 */ /* 0x000fe200078efcff */
[----:B--2---:R-:W-:Y:S06]  /*c1d0*/  @P0 BRA `(.L_x_1082) ;  /* 0x0000000000080947 */ /* 0x004fec0003800000 */
[----:B------:R-:W2:Y:S02]  /*c1e0*/  SYNCS.PHASECHK.TRANS64.TRYWAIT P0, [R6+URZ+0x30c10], R21 ;  /* 0x030c1015060075a7 */ /* 0x000ea4000800017f */
[----:B--2---:R-:W-:Y:S05]  /*c1f0*/  @!P0 BRA `(.L_x_1083) ;  /* 0x00000094003c8947 */ /* 0x004fea0003800000 */
.L_x_1082:
        /* <DEDUP_REMOVED lines=11> */
[----:B------:R-:W5:Y:S04]  /*c2b0*/  LDL R10, [R1+0x84] ;  /* 0x00008400010a7983 */ /* 0x000f680000100800 */
[----:B------:R-:W5:Y:S04]  /*c2c0*/  LDL R12, [R1+0x80] ;  /* 0x00008000010c7983 */ /* 0x000f680000100800 */
[----:B------:R-:W5:Y:S04]  /*c2d0*/  LDL R14, [R1+0x7c] ;  /* 0x00007c00010e7983 */ /* 0x000f680000100800 */
[----:B------:R-:W5:Y:S01]  /*c2e0*/  LDL R13, [R1+0x78] ;  /* 0x00007800010d7983 */ /* 0x000f620000100800 */
[----:B---3--:R-:W-:-:S02]  /*c2f0*/  R2UR UR4, R15 ;  /* 0x000000000f0472ca */ /* 0x008fc400000e0000 */
[----:B----4-:R-:W-:Y:S02]  /*c300*/  R2UR UR8, R24 ;  /* 0x00000000180872ca */ /* 0x010fe400000e0000 */
[----:B------:R-:W-:-:S09]  /*c310*/  R2UR UR9, R25 ;  /* 0x00000000190972ca */ /* 0x000fd200000e0000 */
[----:B------:R-:W-:Y:S01]  /*c320*/  HGMMA.64x128x16.F32.BF16 R72, gdesc[UR4], RZ, !UPT, gsb0 ;  /* 0x01e00000044879f0 */ /* 0x000fe2000c0018ff */
[----:B------:R-:W-:Y:S01]  /*c330*/  UIADD3 UR4, UR6, 0x2, URZ ;  /* 0x0000000206047890 */ /* 0x000fe2000fffe03f */
[----:B------:R-:W-:Y:S01]  /*c340*/  UMOV UR7, 0x40000040 ;  /* 0x4000004000077882 */ /* 0x000fe20000000000 */
[----:B--2---:R-:W-:-:S05]  /*c350*/  R2UR UR5, R19 ;  /* 0x00000000130572ca */ /* 0x004fca00000e0000 */
[----:B------:R-:W-:Y:S01]  /*c360*/  UMOV UR10, UR4 ;  /* 0x00000004000a7c82 */ /* 0x000fe20008000000 */
[----:B------:R-:W-:Y:S01]  /*c370*/  UIADD3 UR4, UR6, 0x4, URZ ;  /* 0x0000000406047890 */ /* 0x000fe2000fffe03f */
[C---:B-----5:R-:W-:Y:S01]  /*c380*/  LEA R10, R0.reuse, R10, 0x7 ;  /* 0x0000000a000a7211 */ /* 0x060fe200078e38ff */
[----:B------:R-:W-:Y:S01]  /*c390*/  UIADD3 UR6, UR6, 0x6, URZ ;  /* 0x0000000606067890 */ /* 0x000fe2000fffe03f */
[C---:B------:R-:W-:Y:S02]  /*c3a0*/  IMAD R12, R0.reuse, 0x80, R12 ;  /* 0x00000080000c7824 */ /* 0x040fe400078e020c */
[C---:B------:R-:W-:Y:S02]  /*c3b0*/  LEA R227, R3.reuse, R10, 0x1 ;  /* 0x0000000a03e37211 */ /* 0x040fe400078e08ff */
[----:B------:R-:W-:Y:S01]  /*c3c0*/  LEA R14, R0, R14, 0x7 ;  /* 0x0000000e000e7211 */ /* 0x000fe200078e38ff */
[----:B------:R-:W-:Y:S01]  /*c3d0*/  IMAD R11, R3, 0x2, R12 ;  /* 0x00000002030b7824 */ /* 0x000fe200078e020c */
[----:B------:R-:W-:-:S03]  /*c3e0*/  LEA R17, R227, R16, 0x2 ;  /* 0x00000010e3117211 */ /* 0x000fc600078e10ff */
[----:B------:R-:W-:Y:S01]  /*c3f0*/  IMAD R15, R11, 0x4, R16 ;  /* 0x000000040b0f7824 */ /* 0x000fe200078e0210 */
[----:B------:R-:W-:Y:S02]  /*c400*/  WARPGROUP.DEPBAR.LE gsb0, 0x0 ;  /* 0x00008000000079c5 */ /* 0x000fe40000010000 */
[----:B------:R-:W-:-:S06]  /*c410*/  WARPGROUP.ARRIVE ;  /* 0x00000000000079c5 */ /* 0x000fcc0000000000 */
[----:B------:R-:W-:Y:S01]  /*c420*/  HGMMA.64x128x16.F32.BF16 R72, gdesc[UR8], R72, gsb0 ;  /* 0x01e00000084879f0 */ /* 0x000fe20008001848 */
[----:B------:R-:W-:Y:S01]  /*c430*/  R2UR UR8, R22 ;  /* 0x00000000160872ca */ /* 0x000fe200000e0000 */
[----:B------:R-:W-:Y:S01]  /*c440*/  UMOV UR10, UR4 ;  /* 0x00000004000a7c82 */ /* 0x000fe20008000000 */
[----:B------:R-:W-:Y:S01]  /*c450*/  R2UR UR9, R23 ;  /* 0x00000000170972ca */ /* 0x000fe200000e0000 */
[----:B------:R-:W-:Y:S01]  /*c460*/  UMOV UR11, 0x40000040 ;  /* 0x40000040000b7882 */ /* 0x000fe20000000000 */
[----:B------:R-:W-:Y:S01]  /*c470*/  R2UR UR4, R18 ;  /* 0x00000000120472ca */ /* 0x000fe200000e0000 */
[----:B------:R-:W-:Y:S01]  /*c480*/  IMAD R18, R0, 0x80, R13 ;  /* 0x0000008000127824 */ /* 0x000fe200078e020d */
[----:B------:R-:W-:-:S03]  /*c490*/  LEA R13, R3, R14, 0x1 ;  /* 0x0000000e030d7211 */ /* 0x000fc600078e08ff */
[----:B------:R-:W-:Y:S01]  /*c4a0*/  IMAD R19, R3, 0x2, R18 ;  /* 0x0000000203137824 */ /* 0x000fe200078e0212 */
[----:B------:R-:W-:Y:S02]  /*c4b0*/  LEA R10, R13, R16, 0x2 ;  /* 0x000000100d0a7211 */ /* 0x000fe400078e10ff */
[----:B------:R-:W-:Y:S01]  /*c4c0*/  IADD3 R18, R16, 0x20000, RZ ;  /* 0x0002000010127810 */ /* 0x000fe20007ffe0ff */
[----:B------:R-:W-:-:S03]  /*c4d0*/  IMAD R12, R19, 0x4, R16 ;  /* 0x00000004130c7824 */ /* 0x000fc600078e0210 */
[-C--:B------:R-:W-:Y:S01]  /*c4e0*/  LEA R14, R11, R18.reuse, 0x2 ;  /* 0x000000120b0e7211 */ /* 0x080fe200078e10ff */
[--C-:B------:R-:W-:Y:S01]  /*c4f0*/  IMAD R11, R13, 0x4, R18.reuse ;  /* 0x000000040d0b7824 */ /* 0x100fe200078e0212 */
[----:B------:R-:W-:Y:S01]  /*c500*/  LEA R13, R19, R18, 0x2 ;  /* 0x00000012130d7211 */ /* 0x000fe200078e10ff */
[----:B------:R-:W-:Y:S01]  /*c510*/  IMAD R227, R227, 0x4, R18 ;  /* 0x00000004e3e37824 */ /* 0x000fe200078e0212 */
[----:B------:R-:W-:Y:S02]  /*c520*/  WARPGROUP.DEPBAR.LE gsb0, 0x0 ;  /* 0x00008000000079c5 */ /* 0x000fe40000010000 */
[----:B------:R-:W-:-:S06]  /*c530*/  WARPGROUP.ARRIVE ;  /* 0x00000000000079c5 */ /* 0x000fcc0000000000 */
[----:B------:R-:W-:Y:S03]  /*c540*/  HGMMA.64x128x16.F32.BF16 R72, gdesc[UR8], R72, gsb0 ;  /* 0x01e00000084879f0 */ /* 0x000fe60008001848 */
[----:B------:R-:W-:Y:S02]  /*c550*/  WARPGROUP.DEPBAR.LE gsb0, 0x0 ;  /* 0x00008000000079c5 */ /* 0x000fe40000010000 */
[----:B------:R-:W-:-:S07]  /*c560*/  WARPGROUP.ARRIVE ;  /* 0x00000000000079c5 */ /* 0x000fce0000000000 */
        /* <DEDUP_REMOVED lines=8> */
.L_x_1084:
[----:B------:R1:W1:Y:S01]  /*c5f0*/  SYNCS.PHASECHK.TRANS64.TRYWAIT P0, [R6+URZ+0x30c30], R21 ;  /* 0x030c3015060075a7 */ /* 0x000262000800017f */
[----:B------:R-:W-:Y:S05]  /*c600*/  @!P6 BRA `(.L_x_1085) ;  /* 0x000000000004e947 */ /* 0x000fea0003800000 */
[----:B------:R-:W-:Y:S01]  /*c610*/  BPT.TRAP 0x1 ;  /* 0x000000040000795c */ /* 0x000fe20000300000 */
.L_x_1085:
[----:B-1----:R-:W-:Y:S05]  /*c620*/  @P0 BRA `(.L_x_1086) ;  /* 0x0000000000080947 */ /* 0x002fea0003800000 */
[----:B------:R-:W1:Y:S02]  /*c630*/  SYNCS.PHASECHK.TRANS64.TRYWAIT P0, [R6+URZ+0x30c30], R21 ;  /* 0x030c3015060075a7 */ /* 0x000e64000800017f */
[----:B-1----:R-:W-:Y:S05]  /*c640*/  @!P0 BRA `(.L_x_1087) ;  /* 0x00000090003c8947 */ /* 0x002fea0003800000 */
.L_x_1086:
[----:B------:R-:W2:Y:S01]  /*c650*/  LDL R24, [R1+0x68] ;  /* 0x0000680001187983 */ /* 0x000ea20000100800 */
[----:B------:R-:W-:Y:S01]  /*c660*/  VIADD R23, R16, 0x18000 ;  /* 0x0001800010177836 */ /* 0x000fe20000000000 */
[----:B------:R-:W-:Y:S02]  /*c670*/  ULDC UR9, c[0x0][0x75c] ;  /* 0x0001d70000097ab9 */ /* 0x000fe40000000800 */
[----:B------:R1:W-:Y:S01]  /*c680*/  STL [R1+0x128], R200 ;  /* 0x000128c801007387 */ /* 0x0003e20000100800 */
[----:B------:R-:W-:Y:S01]  /*c690*/  FMUL.FTZ R83, R83, UR9 ;  /* 0x0000000953537c20 */ /* 0x000fe20008410000 */
[----:B------:R-:W-:Y:S01]  /*c6a0*/  SHF.R.U32.HI R23, RZ, 0x4, R23 ;  /* 0x00000004ff177819 */ /* 0x000fe20000011617 */
[----:B------:R-:W-:Y:S01]  /*c6b0*/  FMUL.FTZ R84, R84, UR9 ;  /* 0x0000000954547c20 */ /* 0x000fe20008410000 */
[----:B------:R3:W-:Y:S01]  /*c6c0*/  STL [R1+0x124], R201 ;  /* 0x000124c901007387 */ /* 0x0007e20000100800 */
[----:B------:R-:W-:Y:S01]  /*c6d0*/  FMUL.FTZ R85, R85, UR9 ;  /* 0x0000000955557c20 */ /* 0x000fe20008410000 */
[----:B------:R-:W-:Y:S01]  /*c6e0*/  LOP3.LUT R136, R23, 0x3fff, RZ, 0xc0, !PT ;  /* 0x00003fff17887812 */ /* 0x000fe200078ec0ff */
[----:B------:R-:W-:Y:S01]  /*c6f0*/  FMUL.FTZ R18, R72, UR9 ;  /* 0x0000000948127c20 */ /* 0x000fe20008410000 */
[----:B------:R4:W-:Y:S01]  /*c700*/  STL [R1+0x120], R202 ;  /* 0x000120ca01007387 */ /* 0x0009e20000100800 */
[----:B------:R-:W-:Y:S01]  /*c710*/  FMUL.FTZ R230, R73, UR9 ;  /* 0x0000000949e67c20 */ /* 0x000fe20008410000 */
[----:B------:R-:W-:Y:S01]  /*c720*/  LOP3.LUT R25, R136, 0x10000, RZ, 0xfc, !PT ;  /* 0x0001000088197812 */ /* 0x000fe200078efcff */
[----:B------:R-:W-:Y:S01]  /*c730*/  FMUL.FTZ R19, R74, UR9 ;  /* 0x000000094a137c20 */ /* 0x000fe20008410000 */
[----:B------:R2:W-:Y:S01]  /*c740*/  STL [R1+0x11c], R203 ;  /* 0x00011ccb01007387 */ /* 0x0005e20000100800 */
        /* <DEDUP_REMOVED lines=10> */
[----:B------:R-:W-:Y:S01]  /*c7f0*/  FMUL.FTZ R21, R81, UR9 ;  /* 0x0000000951157c20 */ /* 0x000fe20008410000 */
[----:B------:R-:W-:Y:S01]  /*c800*/  STL [R1+0x110], R169 ;  /* 0x000110a901007387 */ /* 0x000fe20000100800 */
[----:B------:R-:W-:Y:S01]  /*c810*/  FMUL.FTZ R22, R82, UR9 ;  /* 0x0000000952167c20 */ /* 0x000fe20008410000 */
[----:B-1----:R-:W-:Y:S01]  /*c820*/  MUFU.TANH R200, R83 ;  /* 0x0000005300c87308 */ /* 0x002fe20000002400 */
[----:B------:R-:W-:Y:S01]  /*c830*/  FMUL.FTZ R23, R86, UR9 ;  /* 0x0000000956177c20 */ /* 0x000fe20008410000 */
[----:B------:R-:W-:Y:S04]  /*c840*/  STL [R1+0x10c], R168 ;  /* 0x00010ca801007387 */ /* 0x000fe80000100800 */
[----:B------:R-:W-:Y:S01]  /*c850*/  STL [R1+0x108], R167 ;  /* 0x000108a701007387 */ /* 0x000fe20000100800 */
[----:B------:R-:W-:Y:S01]  /*c860*/  FMUL.FTZ R137, R87, UR9 ;  /* 0x0000000957897c20 */ /* 0x000fe20008410000 */
[----:B---3--:R-:W-:Y:S02]  /*c870*/  MUFU.TANH R201, R84 ;  /* 0x0000005400c97308 */ /* 0x008fe40000002400 */
[----:B------:R-:W-:Y:S04]  /*c880*/  STL [R1+0x104], R166 ;  /* 0x000104a601007387 */ /* 0x000fe80000100800 */
[----:B------:R-:W-:Y:S02]  /*c890*/  STL [R1+0x100], R165 ;  /* 0x000100a501007387 */ /* 0x000fe40000100800 */
[----:B----4-:R1:W-:Y:S02]  /*c8a0*/  MUFU.TANH R202, R85 ;  /* 0x0000005500ca7308 */ /* 0x0103e40000002400 */
[----:B------:R-:W-:Y:S04]  /*c8b0*/  STL [R1+0xfc], R164 ;  /* 0x0000fca401007387 */ /* 0x000fe80000100800 */
[----:B------:R-:W-:Y:S01]  /*c8c0*/  STL [R1+0xf8], R163 ;  /* 0x0000f8a301007387 */ /* 0x000fe20000100800 */
[----:B------:R-:W-:Y:S01]  /*c8d0*/  UMOV UR5, 0x40000040 ;  /* 0x4000004000057882 */ /* 0x000fe20000000000 */
[----:B------:R-:W-:Y:S01]  /*c8e0*/  UMOV UR7, 0x40000040 ;  /* 0x4000004000077882 */ /* 0x000fe20000000000 */
[----:B------:R-:W-:Y:S01]  /*c8f0*/  FMUL.FTZ R92, R92, UR9 ;  /* 0x000000095c5c7c20 */ /* 0x000fe20008410000 */
[----:B------:R-:W-:Y:S01]  /*c900*/  STL [R1+0xf4], R162 ;  /* 0x0000f4a201007387 */ /* 0x000fe20000100800 */
[----:B------:R-:W-:Y:S01]  /*c910*/  FMUL.FTZ R99, R99, UR9 ;  /* 0x0000000963637c20 */ /* 0x000fe20008410000 */
[----:B------:R-:W-:Y:S01]  /*c920*/  UMOV UR15, 0x40000040 ;  /* 0x40000040000f7882 */ /* 0x000fe20000000000 */
[----:B------:R-:W-:Y:S01]  /*c930*/  FMUL.FTZ R90, R90, UR9 ;  /* 0x000000095a5a7c20 */ /* 0x000fe20008410000 */
[----:B------:R-:W-:Y:S01]  /*c940*/  STL [R1+0xf0], R161 ;  /* 0x0000f0a101007387 */ /* 0x000fe20000100800 */
[----:B--2---:R-:W-:-:S03]  /*c950*/  R2UR UR4, R24 ;  /* 0x00000000180472ca */ /* 0x004fc600000e0000 */
[----:B------:R-:W-:Y:S01]  /*c960*/  STL [R1+0xec], R160 ;  /* 0x0000eca001007387 */ /* 0x000fe20000100800 */
[----:B------:R-:W-:Y:S01]  /*c970*/  FMUL.FTZ R88, R88, UR9 ;  /* 0x0000000958587c20 */ /* 0x000fe20008410000 */
[----:B------:R-:W-:Y:S01]  /*c980*/  FMUL.FTZ R89, R89, UR9 ;  /* 0x0000000959597c20 */ /* 0x000fe20008410000 */
[----:B------:R-:W-:Y:S01]  /*c990*/  FMUL.FTZ R126, R126, UR9 ;  /* 0x000000097e7e7c20 */ /* 0x000fe20008410000 */
[----:B------:R-:W-:Y:S01]  /*c9a0*/  STL [R1+0xe8], R159 ;  /* 0x0000e89f01007387 */ /* 0x000fe20000100800 */
[----:B------:R-:W2:Y:S03]  /*c9b0*/  MUFU.TANH R18, R18 ;  /* 0x0000001200127308 */ /* 0x000ea60000002400 */
[----:B------:R-:W-:Y:S04]  /*c9c0*/  STL [R1+0xe4], R158 ;  /* 0x0000e49e01007387 */ /* 0x000fe80000100800 */
[----:B------:R-:W-:Y:S01]  /*c9d0*/  STL [R1+0xe0], R157 ;  /* 0x0000e09d01007387 */ /* 0x000fe20000100800 */
[----:B------:R-:W3:Y:S03]  /*c9e0*/  MUFU.TANH R230, R230 ;  /* 0x000000e600e67308 */ /* 0x000ee60000002400 */
[----:B------:R-:W-:Y:S04]  /*c9f0*/  STL [R1+0xdc], R156 ;  /* 0x0000dc9c01007387 */ /* 0x000fe80000100800 */
[----:B------:R-:W-:Y:S01]  /*ca00*/  STL [R1+0xd8], R155 ;  /* 0x0000d89b01007387 */ /* 0x000fe20000100800 */
[----:B------:R-:W-:Y:S01]  /*ca10*/  ISETP.GT.AND P2, PT, R8, RZ, PT ;  /* 0x000000ff0800720c */ /* 0x000fe20003f44270 */
[----:B------:R-:W-:Y:S02]  /*ca20*/  MUFU.TANH R236, R236 ;  /* 0x000000ec00ec7308 */ /* 0x000fe40000002400 */
[----:B------:R-:W-:Y:S04]  /*ca30*/  STL [R1+0xd4], R154 ;  /* 0x0000d49a01007387 */ /* 0x000fe80000100800 */
[----:B------:R-:W-:Y:S02]  /*ca40*/  STL [R1+0xd0], R153 ;  /* 0x0000d09901007387 */ /* 0x000fe40000100800 */
[----:B------:R-:W4:Y:S02]  /*ca50*/  MUFU.TANH R235, R235 ;  /* 0x000000eb00eb7308 */ /* 0x000f240000002400 */
[----:B------:R-:W-:Y:S04]  /*ca60*/  STL [R1+0xcc], R152 ;  /* 0x0000cc9801007387 */ /* 0x000fe80000100800 */
[----:B------:R-:W-:Y:S01]  /*ca70*/  STL [R1+0xc8], R151 ;  /* 0x0000c89701007387 */ /* 0x000fe20000100800 */
[C---:B------:R-:W-:Y:S01]  /*ca80*/  ISETP.GT.AND P3, PT, R7.reuse, 0x8, PT ;  /* 0x000000080700780c */ /* 0x040fe20003f64270 */
[----:B------:R-:W-:Y:S01]  /*ca90*/  FMUL.FTZ R128, R128, UR9 ;  /* 0x0000000980807c20 */ /* 0x000fe20008410000 */
[----:B------:R-:W-:Y:S01]  /*caa0*/  ISETP.GT.AND P1, PT, R7, RZ, PT ;  /* 0x000000ff0700720c */ /* 0x000fe20003f24270 */
[----:B------:R-:W-:Y:S01]  /*cab0*/  STL [R1+0xc4], R150 ;  /* 0x0000c49601007387 */ /* 0x000fe20000100800 */
[----:B------:R-:W-:Y:S01]  /*cac0*/  ISETP.GT.AND P0, PT, R8, 0x8, PT ;  /* 0x000000080800780c */ /* 0x000fe20003f04270 */
[----:B------:R-:W4:Y:S02]  /*cad0*/  MUFU.TANH R20, R20 ;  /* 0x0000001400147308 */ /* 0x000f240000002400 */
[----:B------:R-:W-:Y:S04]  /*cae0*/  STL [R1+0xc0], R149 ;  /* 0x0000c09501007387 */ /* 0x000fe80000100800 */
[----:B------:R-:W-:Y:S02]  /*caf0*/  STL [R1+0xbc], R148 ;  /* 0x0000bc9401007387 */ /* 0x000fe40000100800 */
        /* <DEDUP_REMOVED lines=8> */
[----:B------:R-:W-:Y:S01]  /*cb80*/  STL [R1+0xa4], R142 ;  /* 0x0000a48e01007387 */ /* 0x000fe20000100800 */
[----:B------:R-:W-:Y:S01]  /*cb90*/  FMUL.FTZ R91, R91, UR9 ;  /* 0x000000095b5b7c20 */ /* 0x000fe20008410000 */
[----:B------:R-:W4:Y:S02]  /*cba0*/  MUFU.TANH R234, R234 ;  /* 0x000000ea00ea7308 */ /* 0x000f240000002400 */
[----:B------:R-:W-:Y:S04]  /*cbb0*/  STL [R1+0xa0], R141 ;  /* 0x0000a08d01007387 */ /* 0x000fe80000100800 */
[----:B------:R-:W-:Y:S02]  /*cbc0*/  STL [R1+0x9c], R140 ;  /* 0x00009c8c01007387 */ /* 0x000fe40000100800 */
[----:B------:R-:W4:Y:S02]  /*cbd0*/  MUFU.TANH R233, R233 ;  /* 0x000000e900e97308 */ /* 0x000f240000002400 */
[----:B------:R-:W-:Y:S04]  /*cbe0*/  STL [R1+0x98], R6 ;  /* 0x0000980601007387 */ /* 0x000fe80000100800 */
[----:B------:R-:W-:Y:S02]  /*cbf0*/  STL [R1+0x94], R5 ;  /* 0x0000940501007387 */ /* 0x000fe40000100800 */
[----:B------:R-:W4:Y:S02]  /*cc00*/  MUFU.TANH R22, R22 ;  /* 0x0000001600167308 */ /* 0x000f240000002400 */
[----:B------:R1:W-:Y:S04]  /*cc10*/  STL [R1+0x90], R4 ;  /* 0x0000900401007387 */ /* 0x0003e80000100800 */
[----:B------:R2:W-:Y:S02]  /*cc20*/  STL [R1+0x8c], R2 ;  /* 0x00008c0201007387 */ /* 0x0005e40000100800 */
[----:B------:R3:W4:Y:S02]  /*cc30*/  MUFU.TANH R203, R23 ;  /* 0x0000001700cb7308 */ /* 0x0007240000002400 */
[----:B-1----:R-:W4:Y:S01]  /*cc40*/  LDL.64 R4, [R1+0x48] ;  /* 0x0000480001047983 */ /* 0x002f220000100a00 */
[----:B------:R-:W-:Y:S01]  /*cc50*/  WARPGROUP.ARRIVE ;  /* 0x00000000000079c5 */ /* 0x000fe20000000000 */
[----:B------:R-:W-:Y:S01]  /*cc60*/  FMUL.FTZ R100, R100, UR9 ;  /* 0x0000000964647c20 */ /* 0x000fe20008410000 */
[----:B------:R-:W-:-:S03]  /*cc70*/  FMUL.FTZ R101, R101, UR9 ;  /* 0x0000000965657c20 */ /* 0x000fc60008410000 */
[----:B------:R1:W-:Y:S01]  /*cc80*/  MUFU.TANH R166, R92 ;  /* 0x0000005c00a67308 */ /* 0x0003e20000002400 */
[----:B--2---:R-:W2:Y:S01]  /*cc90*/  LDC R2, c[0x0][0x74c] ;  /* 0x0001d300ff027b82 */ /* 0x004ea20000000800 */
[----:B---3--:R-:W-:Y:S01]  /*cca0*/  FMUL.FTZ R23, R93, UR9 ;  /* 0x000000095d177c20 */ /* 0x008fe20008410000 */
[----:B------:R-:W-:Y:S01]  /*ccb0*/  HGMMA.64x128x16.F32.BF16 R24, gdesc[UR4], RZ, !UPT, gsb0 ;  /* 0x01e00000041879f0 */ /* 0x000fe2000c0018ff */
[----:B------:R-:W-:Y:S01]  /*ccc0*/  FMUL.FTZ R120, R120, UR9 ;  /* 0x0000000978787c20 */ /* 0x000fe20008410000 */
[----:B------:R-:W-:Y:S01]  /*ccd0*/  FMUL.FTZ R122, R122, UR9 ;  /* 0x000000097a7a7c20 */ /* 0x000fe20008410000 */
[----:B------:R-:W-:Y:S01]  /*cce0*/  FMUL.FTZ R123, R123, UR9 ;  /* 0x000000097b7b7c20 */ /* 0x000fe20008410000 */
[----:B------:R-:W-:Y:S01]  /*ccf0*/  FMUL.FTZ R102, R102, UR9 ;  /* 0x0000000966667c20 */ /* 0x000fe20008410000 */
[----:B------:R3:W-:Y:S01]  /*cd00*/  MUFU.TANH R165, R99 ;  /* 0x0000006300a57308 */ /* 0x0007e20000002400 */
[----:B-1----:R-:W-:Y:S01]  /*cd10*/  FMUL.FTZ R92, R98, UR9 ;  /* 0x00000009625c7c20 */ /* 0x002fe20008410000 */
[----:B------:R-:W-:Y:S01]  /*cd20*/  UIADD3 UR4, UR6, 0x2, URZ ;  /* 0x0000000206047890 */ /* 0x000fe2000fffe03f */
[----:B------:R-:W-:Y:S01]  /*cd30*/  FMUL.FTZ R93, R103, UR9 ;  /* 0x00000009675d7c20 */ /* 0x000fe20008410000 */
[----:B------:R-:W-:Y:S01]  /*cd40*/  FMUL.FTZ R109, R109, UR9 ;  /* 0x000000096d6d7c20 */ /* 0x000fe20008410000 */
[----:B------:R-:W-:Y:S01]  /*cd50*/  FMUL.FTZ R104, R104, UR9 ;  /* 0x0000000968687c20 */ /* 0x000fe20008410000 */
[----:B------:R-:W-:Y:S01]  /*cd60*/  FMUL.FTZ R105, R105, UR9 ;  /* 0x0000000969697c20 */ /* 0x000fe20008410000 */
[----:B------:R-:W-:Y:S01]  /*cd70*/  FMUL.FTZ R112, R112, UR9 ;  /* 0x0000000970707c20 */ /* 0x000fe20008410000 */
[----:B------:R1:W-:Y:S01]  /*cd80*/  MUFU.TANH R168, R90 ;  /* 0x0000005a00a87308 */ /* 0x0003e20000002400 */
[----:B---3--:R-:W3:Y:S01]  /*cd90*/  LDL.64 R98, [R1+0x38] ;  /* 0x0000380001627983 */ /* 0x008ee20000100a00 */
[----:B------:R-:W-:Y:S01]  /*cda0*/  UMOV UR14, UR4 ;  /* 0x00000004000e7c82 */ /* 0x000fe20008000000 */
[----:B------:R-:W-:Y:S01]  /*cdb0*/  ULDC UR4, c[0x0][0x280] ;  /* 0x0000a00000047ab9 */ /* 0x000fe20000000800 */
[----:B------:R-:W-:Y:S01]  /*cdc0*/  FMUL.FTZ R124, R124, UR9 ;  /* 0x000000097c7c7c20 */ /* 0x000fe20008410000 */
[----:B------:R-:W-:Y:S01]  /*cdd0*/  FMUL.FTZ R108, R108, UR9 ;  /* 0x000000096c6c7c20 */ /* 0x000fe20008410000 */
[----:B------:R-:W-:Y:S01]  /*cde0*/  FMUL.FTZ R113, R113, UR9 ;  /* 0x0000000971717c20 */ /* 0x000fe20008410000 */
[----:B------:R-:W-:Y:S01]  /*cdf0*/  FMUL.FTZ R121, R121, UR9 ;  /* 0x0000000979797c20 */ /* 0x000fe20008410000 */
[----:B------:R1:W-:Y:S01]  /*ce00*/  MUFU.TANH R170, R88 ;  /* 0x0000005800aa7308 */ /* 0x0003e20000002400 */
[----:B------:R-:W-:Y:S01]  /*ce10*/  FMUL.FTZ R125, R125, UR9 ;  /* 0x000000097d7d7c20 */ /* 0x000fe20008410000 */
[----:B------:R-:W-:Y:S01]  /*ce20*/  FMUL.FTZ R116, R116, UR9 ;  /* 0x0000000974747c20 */ /* 0x000fe20008410000 */
[----:B------:R-:W-:Y:S01]  /*ce30*/  FMUL.FTZ R117, R117, UR9 ;  /* 0x0000000975757c20 */ /* 0x000fe20008410000 */
[----:B------:R-:W-:Y:S01]  /*ce40*/  FMUL.FTZ R107, R107, UR9 ;  /* 0x000000096b6b7c20 */ /* 0x000fe20008410000 */
[----:B------:R-:W-:Y:S01]  /*ce50*/  FMUL.FTZ R114, R114, UR9 ;  /* 0x0000000972727c20 */ /* 0x000fe20008410000 */
[----:B------:R-:W-:-:S02]  /*ce60*/  FMUL.FTZ R106, R106, UR9 ;  /* 0x000000096a6a7c20 */ /* 0x000fc40008410000 */
[----:B------:R1:W-:Y:S08]  /*ce70*/  MUFU.TANH R169, R89 ;  /* 0x0000005900a97308 */ /* 0x0003f00000002400 */
[----:B------:R-:W3:Y:S08]  /*ce80*/  MUFU.TANH R171, R137 ;  /* 0x0000008900ab7308 */ /* 0x000ef00000002400 */
[----:B------:R2:W-:Y:S01]  /*ce90*/  MUFU.TANH R167, R91 ;  /* 0x0000005b00a77308 */ /* 0x0005e20000002400 */
[----:B----4-:R-:W-:Y:S01]  /*cea0*/  R2UR UR12, R4 ;  /* 0x00000000040c72ca */ /* 0x010fe200000e0000 */
[----:B------:R-:W-:-:S02]  /*ceb0*/  WARPGROUP.DEPBAR.LE gsb0, 0x0 ;  /* 0x00008000000079c5 */ /* 0x000fc40000010000 */
[----:B------:R-:W-:Y:S01]  /*cec0*/  R2UR UR13, R5 ;  /* 0x00000000050d72ca */ /* 0x000fe200000e0000 */
[----:B------:R-:W-:Y:S01]  /*ced0*/  ULEA UR4, UR38, -UR4, 0x7 ;  /* 0x8000000426047291 */ /* 0x000fe2000f8e383f */
[----:B------:R-:W4:Y:S01]  /*cee0*/  LDL.64 R4, [R1+0x40] ;  /* 0x0000400001047983 */ /* 0x000f220000100a00 */
[----:B------:R-:W-:Y:S01]  /*cef0*/  WARPGROUP.ARRIVE ;  /* 0x00000000000079c5 */ /* 0x000fe20000000000 */
[----:B-1----:R-:W-:Y:S01]  /*cf00*/  FMUL.FTZ R90, R96, UR9 ;  /* 0x00000009605a7c20 */ /* 0x002fe20008410000 */
[----:B------:R-:W-:Y:S01]  /*cf10*/  FMUL.FTZ R88, R94, UR9 ;  /* 0x000000095e587c20 */ /* 0x000fe20008410000 */
[----:B------:R-:W-:Y:S01]  /*cf20*/  FMUL.FTZ R89, R95, UR9 ;  /* 0x000000095f597c20 */ /* 0x000fe20008410000 */
[----:B------:R1:W-:Y:S01]  /*cf30*/  MUFU.TANH R6, R126 ;  /* 0x0000007e00067308 */ /* 0x0003e20000002400 */
[----:B--2---:R-:W-:Y:S01]  /*cf40*/  IADD3 R2, -R2, 0x8, RZ ;  /* 0x0000000802027810 */ /* 0x004fe20007ffe1ff */
[----:B------:R-:W1:Y:S01]  /*cf50*/  LDC.64 R94, c[0x0][0x748] ;  /* 0x0001d200ff5e7b82 */ /* 0x000e620000000a00 */
[----:B------:R-:W-:-:S03]  /*cf60*/  FMUL.FTZ R91, R97, UR9 ;  /* 0x00000009615b7c20 */ /* 0x000fc60008410000 */
[----:B------:R-:W-:Y:S01]  /*cf70*/  HGMMA.64x128x16.F32.BF16 R24, gdesc[UR12], R24, gsb0 ;  /* 0x01e000000c1879f0 */ /* 0x000fe20008001818 */
[----:B------:R-:W-:Y:S01]  /*cf80*/  LEA R96, R3, UR4, 0x1 ;  /* 0x0000000403607c11 */ /* 0x000fe2000f8e08ff */
[----:B------:R-:W-:Y:S01]  /*cf90*/  UIADD3 UR4, UR6, 0x4, URZ ;  /* 0x0000000406047890 */ /* 0x000fe2000fffe03f */
[----:B------:R-:W2:Y:S01]  /*cfa0*/  MUFU.TANH R23, R23 ;  /* 0x0000001700177308 */ /* 0x000ea20000002400 */
[----:B------:R-:W-:-:S05]  /*cfb0*/  UMOV UR15, 0x40000040 ;  /* 0x40000040000f7882 */ /* 0x000fca0000000000 */
[----:B------:R-:W-:Y:S01]  /*cfc0*/  UMOV UR14, UR4 ;  /* 0x00000004000e7c82 */ /* 0x000fe20008000000 */
[----:B------:R-:W-:Y:S01]  /*cfd0*/  IADD3 R96, R7, R96, RZ ;  /* 0x0000006007607210 */ /* 0x000fe20007ffe0ff */
[----:B------:R-:W-:Y:S01]  /*cfe0*/  UMOV UR7, 0x40000040 ;  /* 0x4000004000077882 */ /* 0x000fe20000000000 */
[----:B---3--:R-:W-:Y:S01]  /*cff0*/  R2UR UR5, R99 ;  /* 0x00000000630572ca */ /* 0x008fe200000e0000 */
[----:B------:R-:W3:Y:S01]  /*d000*/  MUFU.TANH R90, R90 ;  /* 0x0000005a005a7308 */ /* 0x000ee20000002400 */
[-C--:B------:R-:W-:Y:S01]  /*d010*/  IADD3 R221, R2, -R96.reuse, RZ ;  /* 0x8000006002dd7210 */ /* 0x080fe20007ffe0ff */
[----:B-1----:R-:W-:Y:S01]  /*d020*/  IMAD.IADD R126, R94, 0x1, -R96 ;  /* 0x000000015e7e7824 */ /* 0x002fe200078e0a60 */
[----:B------:R-:W-:-:S05]  /*d030*/  IADD3 R95, RZ, -R96, -R95 ;  /* 0x80000060ff5f7210 */ /* 0x000fca0007ffe85f */
[----:B------:R-:W1:Y:S01]  /*d040*/  MUFU.TANH R91, R91 ;  /* 0x0000005b005b7308 */ /* 0x000e620000002400 */
[----:B------:R-:W-:Y:S02]  /*d050*/  IADD3 R94, R94, 0x8, -R96 ;  /* 0x000000085e5e7810 */ /* 0x000fe40007ffe860 */
[----:B------:R-:W-:Y:S02]  /*d060*/  SEL R126, R126, 0x80, !P2 ;  /* 0x000000807e7e7807 */ /* 0x000fe40005000000 */
[----:B------:R-:W-:-:S03]  /*d070*/  SEL R221, R221, 0x80, P3 ;  /* 0x00000080dddd7807 */ /* 0x000fc60001800000 */
[----:B------:R-:W1:Y:S08]  /*d080*/  MUFU.TANH R164, R100 ;  /* 0x0000006400a47308 */ /* 0x000e700000002400 */
[----:B------:R-:W1:Y:S08]  /*d090*/  MUFU.TANH R163, R101 ;  /* 0x0000006500a37308 */ /* 0x000e700000002400 */
[----:B------:R-:W1:Y:S08]  /*d0a0*/  MUFU.TANH R88, R88 ;  /* 0x0000005800587308 */ /* 0x000e700000002400 */
[----:B------:R-:W1:Y:S08]  /*d0b0*/  MUFU.TANH R89, R89 ;  /* 0x0000005900597308 */ /* 0x000e700000002400 */
[----:B------:R-:W-:Y:S08]  /*d0c0*/  MUFU.TANH R145, R120 ;  /* 0x0000007800917308 */ /* 0x000ff00000002400 */
[----:B------:R-:W-:Y:S08]  /*d0d0*/  MUFU.TANH R143, R122 ;  /* 0x0000007a008f7308 */ /* 0x000ff00000002400 */
[----:B------:R-:W-:Y:S08]  /*d0e0*/  MUFU.TANH R142, R123 ;  /* 0x0000007b008e7308 */ /* 0x000ff00000002400 */
[----:B------:R-:W1:Y:S08]  /*d0f0*/  MUFU.TANH R92, R92 ;  /* 0x0000005c005c7308 */ /* 0x000e700000002400 */
[----:B------:R-:W1:Y:S08]  /*d100*/  MUFU.TANH R162, R102 ;  /* 0x0000006600a27308 */ /* 0x000e700000002400 */
[----:B------:R-:W1:Y:S08]  /*d110*/  MUFU.TANH R93, R93 ;  /* 0x0000005d005d7308 */ /* 0x000e700000002400 */
[----:B------:R-:W-:Y:S08]  /*d120*/  MUFU.TANH R156, R109 ;  /* 0x0000006d009c7308 */ /* 0x000ff00000002400 */
[----:B------:R-:W1:Y:S08]  /*d130*/  MUFU.TANH R161, R104 ;  /* 0x0000006800a17308 */ /* 0x000e700000002400 */
[----:B------:R-:W1:Y:S01]  /*d140*/  MUFU.TANH R160, R105 ;  /* 0x0000006900a07308 */ /* 0x000e620000002400 */
[----:B------:R-:W-:-:S02]  /*d150*/  WARPGROUP.DEPBAR.LE gsb0, 0x0 ;  /* 0x00008000000079c5 */ /* 0x000fc40000010000 */
[----:B------:R-:W-:Y:S01]  /*d160*/  WARPGROUP.ARRIVE ;  /* 0x00000000000079c5 */ /* 0x000fe20000000000 */
[----:B------:R-:W-:-:S04]  /*d170*/  SEL R218, R95, 0x80, P1 ;  /* 0x000000805fda7807 */ /* 0x000fc80000800000 */
[----:B------:R-:W-:Y:S01]  /*d180*/  MUFU.TANH R153, R112 ;  /* 0x0000007000997308 */ /* 0x000fe20000002400 */
[C---:B------:R-:W-:Y:S02]  /*d190*/  ISETP.GE.AND P3, PT, R126.reuse, RZ, PT ;  /* 0x000000ff7e00720c */ /* 0x040fe40003f66270 */
[C---:B------:R-:W-:Y:S02]  /*d1a0*/  ISETP.GE.AND P4, PT, R126.reuse, 0x1, PT ;  /* 0x000000017e00780c */ /* 0x040fe40003f86270 */
[----:B------:R-:W-:Y:S02]  /*d1b0*/  ISETP.GE.AND P1, PT, R126, 0x9, PT ;  /* 0x000000097e00780c */ /* 0x000fe40003f26270 */
[----:B------:R-:W-:Y:S01]  /*d1c0*/  R2UR UR4, R98 ;  /* 0x00000000620472ca */ /* 0x000fe200000e0000 */
[----:B------:R-:W-:Y:S01]  /*d1d0*/  MUFU.TANH R141, R124 ;  /* 0x0000007c008d7308 */ /* 0x000fe20000002400 */
[C---:B------:R-:W-:Y:S02]  /*d1e0*/  ISETP.GT.OR P3, PT, R218.reuse, RZ, !P3 ;  /* 0x000000ffda00720c */ /* 0x040fe40005f64670 */
[----:B------:R-:W-:-:S02]  /*d1f0*/  ISETP.GT.OR P4, PT, R218, 0x1, !P4 ;  /* 0x00000001da00780c */ /* 0x000fc40006784670 */
[----:B------:R-:W-:Y:S01]  /*d200*/  ISETP.GT.OR P1, PT, R218, 0x9, !P1 ;  /* 0x00000009da00780c */ /* 0x000fe20004f24670 */
[----:B------:R-:W-:Y:S01]  /*d210*/  UIADD3 UR6, UR6, 0x6, URZ ;  /* 0x0000000606067890 */ /* 0x000fe2000fffe03f */
[----:B------:R-:W-:Y:S01]  /*d220*/  FSEL R216, R18, -INF , !P3 ;  /* 0xff80000012d87808 */ /* 0x000fe20005800000 */
[----:B------:R-:W1:Y:S01]  /*d230*/  MUFU.TANH R157, R108 ;  /* 0x0000006c009d7308 */ /* 0x000e620000002400 */
[----:B------:R-:W-:Y:S02]  /*d240*/  FSEL R219, R230, -INF , !P4 ;  /* 0xff800000e6db7808 */ /* 0x000fe40006000000 */
[C---:B------:R-:W-:Y:S02]  /*d250*/  ISETP.GE.AND P2, PT, R126.reuse, 0x10, PT ;  /* 0x000000107e00780c */ /* 0x040fe40003f46270 */
[C---:B------:R-:W-:Y:S02]  /*d260*/  ISETP.GE.AND P3, PT, R126.reuse, 0x11, PT ;  /* 0x000000117e00780c */ /* 0x040fe40003f66270 */
[C---:B------:R-:W-:Y:S01]  /*d270*/  ISETP.GE.AND P5, PT, R126.reuse, 0x18, PT ;  /* 0x000000187e00780c */ /* 0x040fe20003fa6270 */
[----:B------:R-:W1:Y:S01]  /*d280*/  MUFU.TANH R152, R113 ;  /* 0x0000007100987308 */ /* 0x000e620000002400 */
[----:B------:R-:W-:-:S02]  /*d290*/  ISETP.GE.AND P4, PT, R126, 0x19, PT ;  /* 0x000000197e00780c */ /* 0x000fc40003f86270 */
[----:B------:R-:W-:-:S05]  /*d2a0*/  FSEL R220, R235, -INF , !P1 ;  /* 0xff800000ebdc7808 */ /* 0x000fca0004800000 */
[----:B------:R-:W-:Y:S01]  /*d2b0*/  MUFU.TANH R144, R121 ;  /* 0x0000007900907308 */ /* 0x000fe20000002400 */
[----:B------:R-:W-:Y:S01]  /*d2c0*/  FMUL.FTZ R110, R110, UR9 ;  /* 0x000000096e6e7c20 */ /* 0x000fe20008410000 */
[----:B------:R-:W-:Y:S01]  /*d2d0*/  FMUL.FTZ R111, R111, UR9 ;  /* 0x000000096f6f7c20 */ /* 0x000fe20008410000 */
[----:B------:R-:W-:-:S05]  /*d2e0*/  FMUL.FTZ R119, R119, UR9 ;  /* 0x0000000977777c20 */ /* 0x000fca0008410000 */
[----:B------:R-:W-:Y:S01]  /*d2f0*/  MUFU.TANH R140, R125 ;  /* 0x0000007d008c7308 */ /* 0x000fe20000002400 */
[----:B------:R-:W-:-:S07]  /*d300*/  FMUL.FTZ R115, R115, UR9 ;  /* 0x0000000973737c20 */ /* 0x000fce0008410000 */
[----:B------:R-:W1:Y:S08]  /*d310*/  MUFU.TANH R150, R116 ;  /* 0x0000007400967308 */ /* 0x000e700000002400 */
[----:B------:R-:W1:Y:S01]  /*d320*/  MUFU.TANH R148, R117 ;  /* 0x0000007500947308 */ /* 0x000e620000002400 */
[----:B------:R-:W-:-:S07]  /*d330*/  FMUL.FTZ R118, R118, UR9 ;  /* 0x0000000976767c20 */ /* 0x000fce0008410000 */
[----:B------:R-:W-:Y:S08]  /*d340*/  MUFU.TANH R158, R107 ;  /* 0x0000006b009e7308 */ /* 0x000ff00000002400 */
[----:B------:R-:W-:Y:S08]  /*d350*/  MUFU.TANH R151, R114 ;  /* 0x0000007200977308 */ /* 0x000ff00000002400 */
[----:B------:R-:W1:Y:S01]  /*d360*/  MUFU.TANH R159, R106 ;  /* 0x0000006a009f7308 */ /* 0x000e620000002400 */
[----:B----4-:R-:W-:-:S02]  /*d370*/  R2UR UR12, R4 ;  /* 0x00000000040c72ca */ /* 0x010fc400000e0000 */
[----:B------:R-:W-:-:S13]  /*d380*/  R2UR UR13, R5 ;  /* 0x00000000050d72ca */ /* 0x000fda00000e0000 */
[----:B------:R-:W-:Y:S01]  /*d390*/  HGMMA.64x128x16.F32.BF16 R24, gdesc[UR12], R24, gsb0 ;  /* 0x01e000000c1879f0 */ /* 0x000fe20008001818 */
[----:B------:R4:W-:Y:S02]  /*d3a0*/  MUFU.TANH R4, R128 ;  /* 0x0000008000047308 */ /* 0x0009e40000002400 */
[----:B----4-:R-:W-:Y:S02]  /*d3b0*/  SEL R128, R94, 0x80, !P0 ;  /* 0x000000805e807807 */ /* 0x010fe40004000000 */
[----:B------:R-:W-:-:S04]  /*d3c0*/  ISETP.GE.AND P0, PT, R126, 0x8, PT ;  /* 0x000000087e00780c */ /* 0x000fc80003f06270 */
[----:B------:R-:W-:Y:S02]  /*d3d0*/  ISETP.GT.OR P0, PT, R218, 0x8, !P0 ;  /* 0x00000008da00780c */ /* 0x000fe40004704670 */
[----:B------:R-:W-:Y:S02]  /*d3e0*/  ISETP.GE.AND P1, PT, R128, 0x1, PT ;  /* 0x000000018000780c */ /* 0x000fe40003f26270 */
[----:B------:R-:W-:Y:S02]  /*d3f0*/  FSEL R224, R236, -INF , !P0 ;  /* 0xff800000ece07808 */ /* 0x000fe40004000000 */
[----:B------:R-:W-:Y:S02]  /*d400*/  ISETP.GE.AND P0, PT, R128, RZ, PT ;  /* 0x000000ff8000720c */ /* 0x000fe40003f06270 */
[C---:B------:R-:W-:Y:S02]  /*d410*/  ISETP.GT.OR P2, PT, R218.reuse, 0x10, !P2 ;  /* 0x00000010da00780c */ /* 0x040fe40005744670 */
[----:B------:R-:W-:-:S02]  /*d420*/  ISETP.GT.OR P3, PT, R218, 0x11, !P3 ;  /* 0x00000011da00780c */ /* 0x000fc40005f64670 */
[C---:B------:R-:W-:Y:S02]  /*d430*/  ISETP.GT.OR P5, PT, R218.reuse, 0x18, !P5 ;  /* 0x00000018da00780c */ /* 0x040fe40006fa4670 */
[----:B------:R-:W-:Y:S02]  /*d440*/  ISETP.GT.OR P4, PT, R218, 0x19, !P4 ;  /* 0x00000019da00780c */ /* 0x000fe40006784670 */
[C---:B------:R-:W-:Y:S02]  /*d450*/  ISETP.GT.OR P0, PT, R221.reuse, RZ, !P0 ;  /* 0x000000ffdd00720c */ /* 0x040fe40004704670 */
[----:B------:R-:W-:Y:S02]  /*d460*/  ISETP.GT.OR P1, PT, R221, 0x1, !P1 ;  /* 0x00000001dd00780c */ /* 0x000fe40004f24670 */
[----:B------:R-:W-:Y:S02]  /*d470*/  FSEL R215, R20, -INF , !P2 ;  /* 0xff80000014d77808 */ /* 0x000fe40005000000 */
[----:B------:R-:W-:-:S02]  /*d480*/  FSEL R211, R21, -INF , !P3 ;  /* 0xff80000015d37808 */ /* 0x000fc40005800000 */
[----:B------:R-:W-:Y:S02]  /*d490*/  FSEL R208, R201, -INF , !P5 ;  /* 0xff800000c9d07808 */ /* 0x000fe40006800000 */
[----:B------:R-:W-:Y:S02]  /*d4a0*/  FSEL R206, R202, -INF , !P4 ;  /* 0xff800000cace7808 */ /* 0x000fe40006000000 */
[C---:B------:R-:W-:Y:S02]  /*d4b0*/  ISETP.GE.AND P2, PT, R128.reuse, 0x8, PT ;  /* 0x000000088000780c */ /* 0x040fe40003f46270 */
[C---:B------:R-:W-:Y:S02]  /*d4c0*/  ISETP.GE.AND P3, PT, R128.reuse, 0x9, PT ;  /* 0x000000098000780c */ /* 0x040fe40003f66270 */
[C---:B------:R-:W-:Y:S02]  /*d4d0*/  ISETP.GE.AND P5, PT, R128.reuse, 0x10, PT ;  /* 0x000000108000780c */ /* 0x040fe40003fa6270 */
[----:B------:R-:W-:-:S02]  /*d4e0*/  ISETP.GE.AND P4, PT, R128, 0x11, PT ;  /* 0x000000118000780c */ /* 0x000fc40003f86270 */
[----:B------:R-:W-:Y:S02]  /*d4f0*/  FSEL R214, R19, -INF , !P0 ;  /* 0xff80000013d67808 */ /* 0x000fe40004000000 */
[----:B------:R-:W-:Y:S02]  /*d500*/  FSEL R228, R237, -INF , !P1 ;  /* 0xff800000ede47808 */ /* 0x000fe40004800000 */
[C---:B------:R-:W-:Y:S02]  /*d510*/  ISETP.GE.AND P0, PT, R128.reuse, 0x18, PT ;  /* 0x000000188000780c */ /* 0x040fe40003f06270 */
[----:B------:R-:W-:Y:S02]  /*d520*/  ISETP.GE.AND P1, PT, R128, 0x19, PT ;  /* 0x000000198000780c */ /* 0x000fe40003f26270 */
[C---:B------:R-:W-:Y:S02]  /*d530*/  ISETP.GT.OR P2, PT, R221.reuse, 0x8, !P2 ;  /* 0x00000008dd00780c */ /* 0x040fe40005744670 */
[----:B------:R-:W-:-:S02]  /*d540*/  ISETP.GT.OR P3, PT, R221, 0x9, !P3 ;  /* 0x00000009dd00780c */ /* 0x000fc40005f64670 */
[C---:B------:R-:W-:Y:S02]  /*d550*/  ISETP.GT.OR P5, PT, R221.reuse, 0x10, !P5 ;  /* 0x00000010dd00780c */ /* 0x040fe40006fa4670 */
[C---:B------:R-:W-:Y:S02]  /*d560*/  ISETP.GT.OR P4, PT, R221.reuse, 0x11, !P4 ;  /* 0x00000011dd00780c */ /* 0x040fe40006784670 */
[C---:B------:R-:W-:Y:S02]  /*d570*/  ISETP.GT.OR P0, PT, R221.reuse, 0x18, !P0 ;  /* 0x00000018dd00780c */ /* 0x040fe40004704670 */
        /* <DEDUP_REMOVED lines=19> */
[----:B------:R-:W-:Y:S01]  /*d6b0*/  FSEL R204, R170, -INF , !P2 ;  /* 0xff800000aacc7808 */ /* 0x000fe20005000000 */
[----:B------:R-:W-:Y:S02]  /*d6c0*/  WARPGROUP.DEPBAR.LE gsb0, 0x0 ;  /* 0x00008000000079c5 */ /* 0x000fe40000010000 */
[----:B------:R-:W4:Y:S01]  /*d6d0*/  LDS R227, [R227+0x400] ;  /* 0x00040000e3e37984 */ /* 0x000f220000000800 */
[----:B------:R-:W-:-:S06]  /*d6e0*/  WARPGROUP.ARRIVE ;  /* 0x00000000000079c5 */ /* 0x000fcc0000000000 */
[----:B------:R-:W-:Y:S01]  /*d6f0*/  HGMMA.64x128x16.F32.BF16 R24, gdesc[UR4], R24, gsb0 ;  /* 0x01e00000041879f0 */ /* 0x000fe20008001818 */
[----:B------:R-:W-:Y:S01]  /*d700*/  FSEL R122, R169, -INF , !P3 ;  /* 0xff800000a97a7808 */ /* 0x000fe20005800000 */
[----:B------:R-:W4:Y:S01]  /*d710*/  MUFU.TANH R155, R110 ;  /* 0x0000006e009b7308 */ /* 0x000f220000002400 */
[----:B------:R-:W-:Y:S01]  /*d720*/  FSEL R123, R166, -INF , !P5 ;  /* 0xff800000a67b7808 */ /* 0x000fe20006800000 */
[----:B------:R-:W-:Y:S01]  /*d730*/  FMUL.FTZ R127, R127, UR9 ;  /* 0x000000097f7f7c20 */ /* 0x000fe20008410000 */
[----:B--2---:R-:W-:Y:S01]  /*d740*/  FSEL R120, R23, -INF , !P4 ;  /* 0xff80000017787808 */ /* 0x004fe20006000000 */
[----:B------:R-:W-:Y:S01]  /*d750*/  FMUL.FTZ R130, R130, UR9 ;  /* 0x0000000982827c20 */ /* 0x000fe20008410000 */
[C---:B------:R-:W-:Y:S01]  /*d760*/  ISETP.GE.AND P2, PT, R126.reuse, 0x38, PT ;  /* 0x000000387e00780c */ /* 0x040fe20003f46270 */
[----:B------:R-:W-:Y:S01]  /*d770*/  FMUL.FTZ R212, R131, UR9 ;  /* 0x0000000983d47c20 */ /* 0x000fe20008410000 */
[----:B------:R-:W-:Y:S01]  /*d780*/  ISETP.GE.AND P3, PT, R126, 0x39, PT ;  /* 0x000000397e00780c */ /* 0x000fe20003f66270 */
[----:B------:R-:W2:Y:S01]  /*d790*/  MUFU.TANH R154, R111 ;  /* 0x0000006f009a7308 */ /* 0x000ea20000002400 */
[----:B------:R-:W-:Y:S01]  /*d7a0*/  ISETP.GE.AND P5, PT, R128, 0x20, PT ;  /* 0x000000208000780c */ /* 0x000fe20003fa6270 */
[----:B------:R-:W-:Y:S01]  /*d7b0*/  IMAD R136, R0, 0x400, R136 ;  /* 0x0000040000887824 */ /* 0x000fe200078e0288 */
[----:B------:R-:W-:Y:S01]  /*d7c0*/  ISETP.GE.AND P4, PT, R128, 0x21, PT ;  /* 0x000000218000780c */ /* 0x000fe20003f86270 */
[----:B------:R-:W-:Y:S01]  /*d7d0*/  VIADD R223, R9, 0x4 ;  /* 0x0000000409df7836 */ /* 0x000fe20000000000 */
[----:B---3--:R-:W-:Y:S01]  /*d7e0*/  FSEL R103, R90, -INF , !P0 ;  /* 0xff8000005a677808 */ /* 0x008fe20004000000 */
[----:B------:R-:W-:Y:S01]  /*d7f0*/  FMUL.FTZ R138, R129, UR9 ;  /* 0x00000009818a7c20 */ /* 0x000fe20008410000 */
[----:B-1----:R-:W-:Y:S01]  /*d800*/  FSEL R109, R91, -INF , !P1 ;  /* 0xff8000005b6d7808 */ /* 0x002fe20004800000 */
[----:B------:R1:W-:Y:S01]  /*d810*/  MUFU.TANH R146, R119 ;  /* 0x0000007700927308 */ /* 0x0003e20000002400 */
[----:B------:R-:W-:-:S02]  /*d820*/  ISETP.GE.AND P0, PT, R128, 0x28, PT ;  /* 0x000000288000780c */ /* 0x000fc40003f06270 */
[C---:B------:R-:W-:Y:S01]  /*d830*/  IADD3 R231, R9.reuse, 0x8, RZ ;  /* 0x0000000809e77810 */ /* 0x040fe20007ffe0ff */
[----:B------:R-:W-:Y:S01]  /*d840*/  VIADD R232, R9, 0xc ;  /* 0x0000000c09e87836 */ /* 0x000fe20000000000 */
[----:B------:R-:W-:Y:S01]  /*d850*/  ISETP.GE.AND P1, PT, R128, 0x29, PT ;  /* 0x000000298000780c */ /* 0x000fe20003f26270 */
[----:B------:R-:W-:Y:S01]  /*d860*/  ULDC UR4, c[0x0][0x744] ;  /* 0x0001d10000047ab9 */ /* 0x000fe20000000800 */
[C---:B------:R-:W-:Y:S02]  /*d870*/  ISETP.GT.OR P2, PT, R218.reuse, 0x38, !P2 ;  /* 0x00000038da00780c */ /* 0x040fe40005744670 */
[----:B------:R-:W-:Y:S02]  /*d880*/  ISETP.GT.OR P3, PT, R218, 0x39, !P3 ;  /* 0x00000039da00780c */ /* 0x000fe40005f64670 */
[C---:B------:R-:W-:Y:S02]  /*d890*/  ISETP.GT.OR P5, PT, R221.reuse, 0x20, !P5 ;  /* 0x00000020dd00780c */ /* 0x040fe40006fa4670 */
[----:B------:R-:W-:-:S02]  /*d8a0*/  ISETP.GT.OR P4, PT, R221, 0x21, !P4 ;  /* 0x00000021dd00780c */ /* 0x000fc40006784670 */
[C---:B------:R-:W-:Y:S02]  /*d8b0*/  ISETP.GT.OR P0, PT, R221.reuse, 0x28, !P0 ;  /* 0x00000028dd00780c */ /* 0x040fe40004704670 */
[----:B------:R-:W-:Y:S02]  /*d8c0*/  ISETP.GT.OR P1, PT, R221, 0x29, !P1 ;  /* 0x00000029dd00780c */ /* 0x000fe40004f24670 */
[----:B------:R-:W-:Y:S02]  /*d8d0*/  FSEL R112, R164, -INF , !P2 ;  /* 0xff800000a4707808 */ /* 0x000fe40005000000 */
[----:B------:R-:W-:Y:S02]  /*d8e0*/  FSEL R97, R163, -INF , !P3 ;  /* 0xff800000a3617808 */ /* 0x000fe40005800000 */
[----:B------:R-:W-:Y:S02]  /*d8f0*/  FSEL R205, R168, -INF , !P5 ;  /* 0xff800000a8cd7808 */ /* 0x000fe40006800000 */
[----:B------:R-:W-:-:S02]  /*d900*/  FSEL R124, R167, -INF , !P4 ;  /* 0xff800000a77c7808 */ /* 0x000fc40006000000 */
[C---:B------:R-:W-:Y:S02]  /*d910*/  ISETP.GE.AND P2, PT, R128.reuse, 0x30, PT ;  /* 0x000000308000780c */ /* 0x040fe40003f46270 */
[C---:B------:R-:W-:Y:S02]  /*d920*/  ISETP.GE.AND P3, PT, R128.reuse, 0x31, PT ;  /* 0x000000318000780c */ /* 0x040fe40003f66270 */
[C---:B------:R-:W-:Y:S02]  /*d930*/  ISETP.GE.AND P5, PT, R128.reuse, 0x38, PT ;  /* 0x000000388000780c */ /* 0x040fe40003fa6270 */
[----:B------:R-:W-:Y:S02]  /*d940*/  ISETP.GE.AND P4, PT, R128, 0x39, PT ;  /* 0x000000398000780c */ /* 0x000fe40003f86270 */
[----:B------:R-:W-:Y:S02]  /*d950*/  FSEL R125, R88, -INF , !P0 ;  /* 0xff800000587d7808 */ /* 0x000fe40004000000 */
[----:B------:R-:W-:-:S02]  /*d960*/  FSEL R121, R89, -INF , !P1 ;  /* 0xff80000059797808 */ /* 0x000fc40004800000 */
[C---:B------:R-:W-:Y:S02]  /*d970*/  ISETP.GE.AND P0, PT, R126.reuse, 0x40, PT ;  /* 0x000000407e00780c */ /* 0x040fe40003f06270 */
[----:B------:R-:W-:Y:S02]  /*d980*/  ISETP.GE.AND P1, PT, R126, 0x41, PT ;  /* 0x000000417e00780c */ /* 0x000fe40003f26270 */
[C---:B------:R-:W-:Y:S02]  /*d990*/  ISETP.GT.OR P2, PT, R221.reuse, 0x30, !P2 ;  /* 0x00000030dd00780c */ /* 0x040fe40005744670 */
[C---:B------:R-:W-:Y:S02]  /*d9a0*/  ISETP.GT.OR P3, PT, R221.reuse, 0x31, !P3 ;  /* 0x00000031dd00780c */ /* 0x040fe40005f64670 */
        /* <DEDUP_REMOVED lines=11> */
[----:B------:R-:W-:Y:S01]  /*da60*/  ISETP.GE.AND P4, PT, R126, 0x51, PT ;  /* 0x000000517e00780c */ /* 0x000fe20003f86270 */
[----:B------:R-:W3:Y:S01]  /*da70*/  MUFU.TANH R149, R115 ;  /* 0x0000007300957308 */ /* 0x000ee20000002400 */
[----:B------:R-:W-:Y:S02]  /*da80*/  FSEL R117, R161, -INF , !P0 ;  /* 0xff800000a1757808 */ /* 0x000fe40004000000 */
[----:B-1----:R-:W-:-:S02]  /*da90*/  FSEL R119, R160, -INF , !P1 ;  /* 0xff800000a0777808 */ /* 0x002fc40004800000 */
[C---:B------:R-:W-:Y:S02]  /*daa0*/  ISETP.GE.AND P0, PT, R126.reuse, 0x58, PT ;  /* 0x000000587e00780c */ /* 0x040fe40003f06270 */
[----:B------:R-:W-:Y:S02]  /*dab0*/  ISETP.GE.AND P1, PT, R126, 0x59, PT ;  /* 0x000000597e00780c */ /* 0x000fe40003f26270 */
[C---:B------:R-:W-:Y:S02]  /*dac0*/  ISETP.GT.OR P2, PT, R218.reuse, 0x48, !P2 ;  /* 0x00000048da00780c */ /* 0x040fe40005744670 */
[C---:B------:R-:W-:Y:S02]  /*dad0*/  ISETP.GT.OR P3, PT, R218.reuse, 0x49, !P3 ;  /* 0x00000049da00780c */ /* 0x040fe40005f64670 */
[C---:B------:R-:W-:Y:S02]  /*dae0*/  ISETP.GT.OR P5, PT, R218.reuse, 0x50, !P5 ;  /* 0x00000050da00780c */ /* 0x040fe40006fa4670 */
[----:B------:R-:W-:-:S02]  /*daf0*/  ISETP.GT.OR P4, PT, R218, 0x51, !P4 ;  /* 0x00000051da00780c */ /* 0x000fc40006784670 */
[C---:B------:R-:W-:Y:S02]  /*db00*/  ISETP.GT.OR P0, PT, R218.reuse, 0x58, !P0 ;  /* 0x00000058da00780c */ /* 0x040fe40004704670 */
[----:B------:R-:W-:Y:S01]  /*db10*/  ISETP.GT.OR P1, PT, R218, 0x59, !P1 ;  /* 0x00000059da00780c */ /* 0x000fe20004f24670 */
[----:B------:R-:W1:Y:S01]  /*db20*/  MUFU.TANH R147, R118 ;  /* 0x0000007600937308 */ /* 0x000e620000002400 */
        /* <DEDUP_REMOVED lines=20> */
[----:B----4-:R-:W-:Y:S02]  /*dc70*/  FSEL R111, R155, -INF , !P5 ;  /* 0xff8000009b6f7808 */ /* 0x010fe40006800000 */
[----:B--2---:R-:W-:-:S02]  /*dc80*/  FSEL R104, R154, -INF , !P4 ;  /* 0xff8000009a687808 */ /* 0x004fc40006000000 */
[C---:B------:R-:W-:Y:S02]  /*dc90*/  ISETP.GE.AND P2, PT, R128.reuse, 0x58, PT ;  /* 0x000000588000780c */ /* 0x040fe40003f46270 */
[----:B------:R-:W-:Y:S02]  /*dca0*/  ISETP.GE.AND P3, PT, R128, 0x59, PT ;  /* 0x000000598000780c */ /* 0x000fe40003f66270 */
[C---:B------:R-:W-:Y:S02]  /*dcb0*/  ISETP.GE.AND P5, PT, R126.reuse, 0x60, PT ;  /* 0x000000607e00780c */ /* 0x040fe40003fa6270 */
[----:B------:R-:W-:Y:S02]  /*dcc0*/  ISETP.GE.AND P4, PT, R126, 0x61, PT ;  /* 0x000000617e00780c */ /* 0x000fe40003f86270 */
[----:B------:R-:W-:Y:S02]  /*dcd0*/  FSEL R100, R151, -INF , !P0 ;  /* 0xff80000097647808 */ /* 0x000fe40004000000 */
[----:B---3--:R-:W-:-:S02]  /*dce0*/  FSEL R115, R149, -INF , !P1 ;  /* 0xff80000095737808 */ /* 0x008fc40004800000 */
[C---:B------:R-:W-:Y:S02]  /*dcf0*/  ISETP.GE.AND P0, PT, R126.reuse, 0x68, PT ;  /* 0x000000687e00780c */ /* 0x040fe40003f06270 */
[----:B------:R-:W-:Y:S02]  /*dd00*/  ISETP.GE.AND P1, PT, R126, 0x69, PT ;  /* 0x000000697e00780c */ /* 0x000fe40003f26270 */
[C---:B------:R-:W-:Y:S02]  /*dd10*/  ISETP.GT.OR P2, PT, R221.reuse, 0x58, !P2 ;  /* 0x00000058dd00780c */ /* 0x040fe40005744670 */
[----:B------:R-:W-:Y:S02]  /*dd20*/  ISETP.GT.OR P3, PT, R221, 0x59, !P3 ;  /* 0x00000059dd00780c */ /* 0x000fe40005f64670 */
[C---:B------:R-:W-:Y:S02]  /*dd30*/  ISETP.GT.OR P5, PT, R218.reuse, 0x60, !P5 ;  /* 0x00000060da00780c */ /* 0x040fe40006fa4670 */
[----:B------:R-:W-:-:S02]  /*dd40*/  ISETP.GT.OR P4, PT, R218, 0x61, !P4 ;  /* 0x00000061da00780c */ /* 0x000fc40006784670 */
[C---:B------:R-:W-:Y:S02]  /*dd50*/  ISETP.GT.OR P0, PT, R218.reuse, 0x68, !P0 ;  /* 0x00000068da00780c */ /* 0x040fe40004704670 */
[----:B------:R-:W-:Y:S01]  /*dd60*/  ISETP.GT.OR P1, PT, R218, 0x69, !P1 ;  /* 0x00000069da00780c */ /* 0x000fe20004f24670 */
[----:B------:R2:W3:Y:S01]  /*dd70*/  MUFU.TANH R5, R127 ;  /* 0x0000007f00057308 */ /* 0x0004e20000002400 */
[----:B-1----:R-:W-:Y:S02]  /*dd80*/  FSEL R95, R147, -INF , !P2 ;  /* 0xff800000935f7808 */ /* 0x002fe40005000000 */
[----:B------:R-:W-:Y:S02]  /*dd90*/  FSEL R118, R146, -INF , !P3 ;  /* 0xff80000092767808 */ /* 0x000fe40005800000 */
[----:B------:R-:W-:Y:S02]  /*dda0*/  FSEL R113, R145, -INF , !P5 ;  /* 0xff80000091717808 */ /* 0x000fe40006800000 */
[----:B------:R-:W-:-:S02]  /*ddb0*/  FSEL R108, R144, -INF , !P4 ;  /* 0xff800000906c7808 */ /* 0x000fc40006000000 */
[C---:B------:R-:W-:Y:S02]  /*ddc0*/  ISETP.GE.AND P2, PT, R126.reuse, 0x70, PT ;  /* 0x000000707e00780c */ /* 0x040fe40003f46270 */
[C---:B------:R-:W-:Y:S02]  /*ddd0*/  ISETP.GE.AND P3, PT, R126.reuse, 0x71, PT ;  /* 0x000000717e00780c */ /* 0x040fe40003f66270 */
[C---:B------:R-:W-:Y:S02]  /*dde0*/  ISETP.GE.AND P5, PT, R126.reuse, 0x78, PT ;  /* 0x000000787e00780c */ /* 0x040fe40003fa6270 */
[----:B------:R-:W-:Y:S01]  /*ddf0*/  ISETP.GE.AND P4, PT, R126, 0x79, PT ;  /* 0x000000797e00780c */ /* 0x000fe20003f86270 */
[----:B------:R1:W4:Y:S01]  /*de00*/  MUFU.TANH R2, R130 ;  /* 0x0000008200027308 */ /* 0x0003220000002400 */
[----:B--2---:R-:W-:Y:S02]  /*de10*/  FSEL R127, R141, -INF , !P0 ;  /* 0xff8000008d7f7808 */ /* 0x004fe40004000000 */
[----:B------:R-:W-:-:S02]  /*de20*/  FSEL R126, R140, -INF , !P1 ;  /* 0xff8000008c7e7808 */ /* 0x000fc40004800000 */
[C---:B------:R-:W-:Y:S02]  /*de30*/  ISETP.GE.AND P0, PT, R128.reuse, 0x60, PT ;  /* 0x000000608000780c */ /* 0x040fe40003f06270 */
[----:B------:R-:W-:Y:S02]  /*de40*/  ISETP.GE.AND P1, PT, R128, 0x61, PT ;  /* 0x000000618000780c */ /* 0x000fe40003f26270 */
[----:B------:R-:W-:Y:S02]  /*de50*/  ISETP.GT.OR P2, PT, R218, 0x70, !P2 ;  /* 0x00000070da00780c */ /* 0x000fe40005744670 */
[C---:B------:R-:W-:Y:S02]  /*de60*/  ISETP.GT.OR P0, PT, R221.reuse, 0x60, !P0 ;  /* 0x00000060dd00780c */ /* 0x040fe40004704670 */
[----:B------:R-:W-:Y:S02]  /*de70*/  ISETP.GT.OR P1, PT, R221, 0x61, !P1 ;  /* 0x00000061dd00780c */ /* 0x000fe40004f24670 */
[----:B-1----:R-:W-:-:S02]  /*de80*/  FSEL R130, R4, -INF , !P2 ;  /* 0xff80000004827808 */ /* 0x002fc40005000000 */
[----:B------:R-:W-:Y:S02]  /*de90*/  FSEL R131, R143, -INF , !P0 ;  /* 0xff8000008f837808 */ /* 0x000fe40004000000 */
[----:B------:R-:W-:Y:S02]  /*dea0*/  FSEL R137, R142, -INF , !P1 ;  /* 0xff8000008e897808 */ /* 0x000fe40004800000 */
[C---:B------:R-:W-:Y:S02]  /*deb0*/  ISETP.GE.AND P2, PT, R128.reuse, 0x68, PT ;  /* 0x000000688000780c */ /* 0x040fe40003f46270 */
[C---:B------:R-:W-:Y:S02]  /*dec0*/  ISETP.GE.AND P0, PT, R128.reuse, 0x69, PT ;  /* 0x000000698000780c */ /* 0x040fe40003f06270 */
[----:B------:R-:W-:Y:S02]  /*ded0*/  ISETP.GE.AND P1, PT, R128, 0x70, PT ;  /* 0x000000708000780c */ /* 0x000fe40003f26270 */
[----:B------:R-:W-:-:S02]  /*dee0*/  ISETP.GT.OR P2, PT, R221, 0x68, !P2 ;  /* 0x00000068dd00780c */ /* 0x000fc40005744670 */
[C---:B------:R-:W-:Y:S02]  /*def0*/  ISETP.GT.OR P0, PT, R221.reuse, 0x69, !P0 ;  /* 0x00000069dd00780c */ /* 0x040fe40004704670 */
[----:B------:R-:W-:Y:S02]  /*df00*/  ISETP.GT.OR P1, PT, R221, 0x70, !P1 ;  /* 0x00000070dd00780c */ /* 0x000fe40004f24670 */
[----:B------:R-:W-:Y:S01]  /*df10*/  R2UR UR8, R136 ;  /* 0x00000000880872ca */ /* 0x000fe200000e0000 */
[----:B------:R-:W1:Y:S01]  /*df20*/  SHFL.IDX PT, R225, R227, R9, 0x1f ;  /* 0x00001f09e3e17589 */ /* 0x000e6200000e0000 */
[----:B------:R-:W-:Y:S02]  /*df30*/  FSEL R129, R6, -INF , !P2 ;  /* 0xff80000006817808 */ /* 0x000fe40005000000 */
[----:B---3--:R-:W-:Y:S02]  /*df40*/  FSEL R139, R5, -INF , !P0 ;  /* 0xff800000058b7808 */ /* 0x008fe40004000000 */
[----:B----4-:R-:W-:-:S02]  /*df50*/  FSEL R136, R2, -INF , !P1 ;  /* 0xff80000002887808 */ /* 0x010fc40004800000 */
[C---:B------:R-:W-:Y:S02]  /*df60*/  ISETP.GE.AND P2, PT, R128.reuse, 0x71, PT ;  /* 0x000000718000780c */ /* 0x040fe40003f46270 */
[C---:B------:R-:W-:Y:S02]  /*df70*/  ISETP.GE.AND P0, PT, R128.reuse, 0x78, PT ;  /* 0x000000788000780c */ /* 0x040fe40003f06270 */
[----:B------:R-:W-:Y:S02]  /*df80*/  ISETP.GE.AND P1, PT, R128, 0x79, PT ;  /* 0x000000798000780c */ /* 0x000fe40003f26270 */
[----:B------:R2:W-:Y:S02]  /*df90*/  MUFU.TANH R128, R212 ;  /* 0x000000d400807308 */ /* 0x0005e40000002400 */
[----:B--2---:R-:W2:Y:S01]  /*dfa0*/  SHFL.IDX PT, R212, R227, R223, 0x1f ;  /* 0x00001fdfe3d47589 */ /* 0x004ea200000e0000 */
[C---:B------:R-:W-:Y:S02]  /*dfb0*/  ISETP.GT.OR P3, PT, R218.reuse, 0x71, !P3 ;  /* 0x00000071da00780c */ /* 0x040fe40005f64670 */
[----:B------:R-:W-:-:S02]  /*dfc0*/  ISETP.GT.OR P5, PT, R218, 0x78, !P5 ;  /* 0x00000078da00780c */ /* 0x000fc40006fa4670 */
[----:B------:R-:W-:Y:S02]  /*dfd0*/  ISETP.GT.OR P4, PT, R218, 0x79, !P4 ;  /* 0x00000079da00780c */ /* 0x000fe40006784670 */
[----:B------:R-:W3:Y:S01]  /*dfe0*/  SHFL.IDX PT, R218, R17, R9, 0x1f ;  /* 0x00001f0911da7589 */ /* 0x000ee200000e0000 */
[----:B------:R-:W-:Y:S02]  /*dff0*/  WARPGROUP.DEPBAR.LE gsb0, 0x0 ;  /* 0x00008000000079c5 */ /* 0x000fe40000010000 */
[----:B-1----:R-:W-:Y:S01]  /*e000*/  FADD.FTZ R229, R24, -R225 ;  /* 0x800000e118e57221 */ /* 0x002fe20000010000 */
[C---:B------:R-:W-:Y:S01]  /*e010*/  ISETP.GT.OR P2, PT, R221.reuse, 0x71, !P2 ;  /* 0x00000071dd00780c */ /* 0x040fe20005744670 */
[----:B------:R-:W1:Y:S01]  /*e020*/  SHFL.IDX PT, R24, R227, R231, 0x1f ;  /* 0x00001fe7e3187589 */ /* 0x000e6200000e0000 */
[C---:B------:R-:W-:Y:S02]  /*e030*/  ISETP.GT.OR P0, PT, R221.reuse, 0x78, !P0 ;  /* 0x00000078dd00780c */ /* 0x040fe40004704670 */
[----:B------:R-:W-:Y:S01]  /*e040*/  ISETP.GT.OR P1, PT, R221, 0x79, !P1 ;  /* 0x00000079dd00780c */ /* 0x000fe20004f24670 */
[----:B------:R-:W-:Y:S01]  /*e050*/  LDS R14, [R14+0x400] ;  /* 0x000400000e0e7984 */ /* 0x000fe20000000800 */
[----:B--2---:R-:W-:-:S03]  /*e060*/  FADD.FTZ R226, R25, -R212 ;  /* 0x800000d419e27221 */ /* 0x004fc60000010000 */
[----:B------:R-:W-:Y:S04]  /*e070*/  SHFL.IDX PT, R25, R17, R223, 0x1f ;  /* 0x00001fdf11197589 */ /* 0x000fe800000e0000 */
[----:B------:R-:W2:Y:S01]  /*e080*/  SHFL.IDX PT, R223, R227, R232, 0x1f ;  /* 0x00001fe8e3df7589 */ /* 0x000ea200000e0000 */
[----:B------:R-:W-:Y:S01]  /*e090*/  FADD.FTZ R212, R27, -R212 ;  /* 0x800000d41bd47221 */ /* 0x000fe20000010000 */
[--C-:B---3--:R-:W-:Y:S01]  /*e0a0*/  FFMA.FTZ R216, R216, UR4, -R218.reuse ;  /* 0x00000004d8d87c23 */ /* 0x108fe200080108da */
[C---:B------:R-:W-:Y:S01]  /*e0b0*/  IADD3 R27, R9.reuse, 0x10, RZ ;  /* 0x00000010091b7810 */ /* 0x040fe20007ffe0ff */
[----:B------:R-:W-:Y:S01]  /*e0c0*/  FADD.FTZ R225, R26, -R225 ;  /* 0x800000e11ae17221 */ /* 0x000fe20000010000 */
[----:B------:R-:W-:Y:S02]  /*e0d0*/  VIADD R221, R9, 0x14 ;  /* 0x0000001409dd7836 */ /* 0x000fe40000000000 */
[----:B------:R-:W-:-:S02]  /*e0e0*/  FFMA.FTZ R26, R214, UR4, -R218 ;  /* 0x00000004d61a7c23 */ /* 0x000fc400080108da */
[----:B------:R3:W4:Y:S01]  /*e0f0*/  MUFU.EX2 R214, R216 ;  /* 0x000000d800d67308 */ /* 0x0007220000000800 */
[----:B------:R-:W4:Y:S01]  /*e100*/  SHFL.IDX PT, R231, R17, R231, 0x1f ;  /* 0x00001fe711e77589 */ /* 0x000f2200000e0000 */
[--C-:B-1----:R-:W-:Y:S01]  /*e110*/  FADD.FTZ R218, R30, -R24.reuse ;  /* 0x800000181eda7221 */ /* 0x102fe20000010000 */
[----:B---3--:R-:W-:Y:S02]  /*e120*/  FADD.FTZ R216, R28, -R24 ;  /* 0x800000181cd87221 */ /* 0x008fe40000010000 */
[----:B------:R-:W1:Y:S04]  /*e130*/  SHFL.IDX PT, R28, R227, R27, 0x1f ;  /* 0x00001f1be31c7589 */ /* 0x000e6800000e0000 */
[----:B------:R2:W-:Y:S04]  /*e140*/  SHFL.IDX PT, R27, R227, R221, 0x1f ;  /* 0x00001fdde31b7589 */ /* 0x0005e800000e0000 */
[----:B------:R-:W3:Y:S01]  /*e150*/  SHFL.IDX PT, R30, R17, R232, 0x1f ;  /* 0x00001fe8111e7589 */ /* 0x000ee200000e0000 */
[--C-:B--2---:R-:W-:Y:S01]  /*e160*/  FADD.FTZ R221, R29, -R223.reuse ;  /* 0x800000df1ddd7221 */ /* 0x104fe20000010000 */
[----:B------:R-:W-:Y:S01]  /*e170*/  IADD3 R29, R9, 0x18, RZ ;  /* 0x00000018091d7810 */ /* 0x000fe20007ffe0ff */
[----:B------:R-:W-:Y:S01]  /*e180*/  FADD.FTZ R223, R31, -R223 ;  /* 0x800000df1fdf7221 */ /* 0x000fe20000010000 */
[----:B------:R-:W-:-:S04]  /*e190*/  IADD3 R31, R9, 0x10, RZ ;  /* 0x00000010091f7810 */ /* 0x000fc80007ffe0ff */
[----:B------:R-:W2:Y:S04]  /*e1a0*/  SHFL.IDX PT, R29, R227, R29, 0x1f ;  /* 0x00001f1de31d7589 */ /* 0x000ea800000e0000 */
[----:B------:R-:W2:Y:S01]  /*e1b0*/  SHFL.IDX PT, R31, R17, R31, 0x1f ;  /* 0x00001f1f111f7589 */ /* 0x000ea200000e0000 */
[----:B------:R4:W2:Y:S01]  /*e1c0*/  MUFU.EX2 R24, R26 ;  /* 0x0000001a00187308 */ /* 0x0008a20000000800 */
[--C-:B------:R-:W-:Y:S01]  /*e1d0*/  FFMA.FTZ R219, R219, UR4, -R25.reuse ;  /* 0x00000004dbdb7c23 */ /* 0x100fe20008010819 */
[----:B----4-:R-:W-:Y:S01]  /*e1e0*/  FFMA.FTZ R26, R228, UR4, -R25 ;  /* 0x00000004e41a7c23 */ /* 0x010fe20008010819 */
[--C-:B------:R-:W-:Y:S01]  /*e1f0*/  FFMA.FTZ R25, R224, UR4, -R231.reuse ;  /* 0x00000004e0197c23 */ /* 0x100fe200080108e7 */
[----:B------:R-:W-:Y:S01]  /*e200*/  FFMA.FTZ R231, R222, UR4, -R231 ;  /* 0x00000004dee77c23 */ /* 0x000fe200080108e7 */
[--C-:B-1----:R-:W-:Y:S01]  /*e210*/  FADD.FTZ R222, R32, -R28.reuse ;  /* 0x8000001c20de7221 */ /* 0x102fe20000010000 */
[----:B------:R-:W-:Y:S01]  /*e220*/  FADD.FTZ R224, R34, -R28 ;  /* 0x8000001c22e07221 */ /* 0x000fe20000010000 */
[----:B------:R-:W-:-:S02]  /*e230*/  VIADD R32, R9, 0x14 ;  /* 0x0000001409207836 */ /* 0x000fc40000000000 */
[--C-:B---3--:R-:W-:Y:S01]  /*e240*/  FFMA.FTZ R28, R220, UR4, -R30.reuse ;  /* 0x00000004dc1c7c23 */ /* 0x108fe2000801081e */
[----:B------:R-:W-:Y:S01]  /*e250*/  FFMA.FTZ R30, R217, UR4, -R30 ;  /* 0x00000004d91e7c23 */ /* 0x000fe2000801081e */
[--C-:B--2---:R-:W-:Y:S01]  /*e260*/  FADD.FTZ R217, R36, -R29.reuse ;  /* 0x8000001d24d97221 */ /* 0x104fe20000010000 */
[----:B------:R-:W-:Y:S01]  /*e270*/  FADD.FTZ R220, R38, -R29 ;  /* 0x8000001d26dc7221 */ /* 0x000fe20000010000 */
[----:B------:R-:W1:Y:S01]  /*e280*/  SHFL.IDX PT, R32, R17, R32, 0x1f ;  /* 0x00001f2011207589 */ /* 0x000e6200000e0000 */
[--C-:B------:R-:W-:Y:S01]  /*e290*/  FFMA.FTZ R29, R215, UR4, -R31.reuse ;  /* 0x00000004d71d7c23 */ /* 0x100fe2000801081f */
[----:B------:R-:W-:Y:S01]  /*e2a0*/  FFMA.FTZ R31, R213, UR4, -R31 ;  /* 0x00000004d51f7c23 */ /* 0x000fe2000801081f */
[----:B------:R-:W-:Y:S01]  /*e2b0*/  FFMA.FTZ R213, -R18, R18, 1 ;  /* 0x3f80000012d57423 */ /* 0x000fe20000010112 */
[----:B------:R-:W-:Y:S01]  /*e2c0*/  FMUL.FTZ R229, R214, R229 ;  /* 0x000000e5d6e57220 */ /* 0x000fe20000410000 */
[C---:B------:R-:W-:Y:S01]  /*e2d0*/  VIADD R232, R9.reuse, 0x1c ;  /* 0x0000001c09e87836 */ /* 0x040fe20000000000 */
[----:B------:R-:W-:-:S02]  /*e2e0*/  IADD3 R34, R9, 0x18, RZ ;  /* 0x0000001809227810 */ /* 0x000fc40007ffe0ff */
[----:B------:R-:W-:Y:S01]  /*e2f0*/  FMUL.FTZ R213, R213, R229 ;  /* 0x000000e5d5d57220 */ /* 0x000fe20000410000 */
[----:B------:R-:W-:Y:S02]  /*e300*/  VIADD R229, R9, 0x1c ;  /* 0x0000001c09e57836 */ /* 0x000fe40000000000 */
[----:B------:R2:W-:Y:S02]  /*e310*/  SHFL.IDX PT, R232, R227, R232, 0x1f ;  /* 0x00001fe8e3e87589 */ /* 0x0005e400000e0000 */
[--C-:B--2---:R-:W-:Y:S02]  /*e320*/  FADD.FTZ R227, R33, -R27.reuse ;  /* 0x8000001b21e37221 */ /* 0x104fe40000010000 */
[----:B------:R-:W2:Y:S04]  /*e330*/  SHFL.IDX PT, R33, R17, R34, 0x1f ;  /* 0x00001f2211217589 */ /* 0x000ea800000e0000 */
[----:B------:R-:W3:Y:S01]  /*e340*/  SHFL.IDX PT, R34, R17, R229, 0x1f ;  /* 0x00001fe511227589 */ /* 0x000ee200000e0000 */
[--C-:B-1----:R-:W-:Y:S01]  /*e350*/  FFMA.FTZ R211, R211, UR4, -R32.reuse ;  /* 0x00000004d3d37c23 */ /* 0x102fe20008010820 */
[----:B------:R-:W-:Y:S01]  /*e360*/  FFMA.FTZ R32, R210, UR4, -R32 ;  /* 0x00000004d2207c23 */ /* 0x000fe20008010820 */
[----:B------:R-:W-:Y:S01]  /*e370*/  FFMA.FTZ R210, -R19, R19, 1 ;  /* 0x3f80000013d27423 */ /* 0x000fe20000010113 */
[----:B------:R-:W-:Y:S01]  /*e380*/  FMUL.FTZ R225, R24, R225 ;  /* 0x000000e118e17220 */ /* 0x000fe20000410000 */
[----:B------:R-:W1:Y:S01]  /*e390*/  MUFU.EX2 R219, R219 ;  /* 0x000000db00db7308 */ /* 0x000e620000000800 */
[----:B------:R-:W-:-:S02]  /*e3a0*/  FADD.FTZ R228, R35, -R27 ;  /* 0x8000001b23e47221 */ /* 0x000fc40000010000 */
[----:B------:R-:W4:Y:S01]  /*e3b0*/  SHFL.IDX PT, R35, R15, R9, 0x1f ;  /* 0x00001f090f237589 */ /* 0x000f2200000e0000 */
[----:B------:R-:W-:Y:S01]  /*e3c0*/  FMUL.FTZ R210, R210, R225 ;  /* 0x000000e1d2d27220 */ /* 0x000fe20000410000 */
[----:B------:R-:W-:-:S03]  /*e3d0*/  IADD3 R225, R9, 0x4, RZ ;  /* 0x0000000409e17810 */ /* 0x000fc60007ffe0ff */
[----:B------:R2:W-:Y:S01]  /*e3e0*/  MUFU.EX2 R18, R31 ;  /* 0x0000001f00127308 */ /* 0x0005e20000000800 */
[----:B------:R-:W-:-:S07]  /*e3f0*/  IADD3 R36, R9, 0xc, RZ ;  /* 0x0000000c09247810 */ /* 0x000fce0007ffe0ff */
[----:B------:R1:W-:Y:S01]  /*e400*/  MUFU.EX2 R19, R32 ;  /* 0x0000002000137308 */ /* 0x0003e20000000800 */
[--C-:B--2---:R-:W-:Y:S01]  /*e410*/  FFMA.FTZ R31, R208, UR4, -R33.reuse ;  /* 0x00000004d01f7c23 */ /* 0x104fe20008010821 */
[----:B-1----:R-:W-:Y:S01]  /*e420*/  FFMA.FTZ R32, R209, UR4, -R33 ;  /* 0x00000004d1207c23 */ /* 0x002fe20008010821 */
[--C-:B---3--:R-:W-:Y:S01]  /*e430*/  FFMA.FTZ R33, R206, UR4, -R34.reuse ;  /* 0x00000004ce217c23 */ /* 0x108fe20008010822 */
[----:B------:R-:W-:Y:S02]  /*e440*/  FFMA.FTZ R34, R207, UR4, -R34 ;  /* 0x00000004cf227c23 */ /* 0x000fe40008010822 */
[----:B------:R-:W-:Y:S02]  /*e450*/  SHFL.IDX PT, R207, R15, R225, 0x1f ;  /* 0x00001fe10fcf7589 */ /* 0x000fe400000e0000 */
[----:B------:R1:W-:Y:S01]  /*e460*/  MUFU.EX2 R27, R231 ;  /* 0x000000e7001b7308 */ /* 0x0003e20000000800 */
[----:B------:R-:W-:Y:S01]  /*e470*/  FFMA.FTZ R208, -R230, R230, 1 ;  /* 0x3f800000e6d07423 */ /* 0x000fe200000101e6 */
[----:B------:R-:W-:Y:S01]  /*e480*/  FMUL.FTZ R226, R219, R226 ;  /* 0x000000e2dbe27220 */ /* 0x000fe20000410000 */
[----:B------:R-:W-:-:S02]  /*e490*/  VIADD R215, R9, 0x8 ;  /* 0x0000000809d77836 */ /* 0x000fc40000000000 */
[----:B-1----:R-:W-:Y:S02]  /*e4a0*/  FADD.FTZ R231, R37, -R232 ;  /* 0x800000e825e77221 */ /* 0x002fe40000010000 */
[----:B------:R1:W2:Y:S01]  /*e4b0*/  SHFL.IDX PT, R37, R15, R36, 0x1f ;  /* 0x00001f240f257589 */ /* 0x0002a200000e0000 */
[----:B------:R-:W-:Y:S01]  /*e4c0*/  FMUL.FTZ R208, R208, R226 ;  /* 0x000000e2d0d07220 */ /* 0x000fe20000410000 */
[----:B------:R3:W-:Y:S01]  /*e4d0*/  MUFU.EX2 R17, R211 ;  /* 0x000000d300117308 */ /* 0x0007e20000000800 */
[C---:B------:R-:W-:Y:S01]  /*e4e0*/  VIADD R226, R9.reuse, 0x10 ;  /* 0x0000001009e27836 */ /* 0x040fe20000000000 */
[----:B------:R-:W2:Y:S01]  /*e4f0*/  SHFL.IDX PT, R209, R15, R215, 0x1f ;  /* 0x00001fd70fd17589 */ /* 0x000ea200000e0000 */
[--C-:B----4-:R-:W-:Y:S01]  /*e500*/  FFMA.FTZ R204, R204, UR4, -R35.reuse ;  /* 0x00000004cccc7c23 */ /* 0x110fe20008010823 */
[C---:B------:R-:W-:Y:S01]  /*e510*/  VIADD R230, R9.reuse, 0x18 ;  /* 0x0000001809e67836 */ /* 0x040fe20000000000 */
[----:B---3--:R-:W-:Y:S01]  /*e520*/  IADD3 R211, R9, 0x14, RZ ;  /* 0x0000001409d37810 */ /* 0x008fe20007ffe0ff */
[----:B-1----:R-:W-:-:S02]  /*e530*/  FFMA.FTZ R36, R205, UR4, -R35 ;  /* 0x00000004cd247c23 */ /* 0x002fc40008010823 */
[----:B------:R-:W1:Y:S04]  /*e540*/  SHFL.IDX PT, R205, R15, R226, 0x1f ;  /* 0x00001fe20fcd7589 */ /* 0x000e6800000e0000 */
[----:B------:R-:W3:Y:S01]  /*e550*/  SHFL.IDX PT, R38, R15, R211, 0x1f ;  /* 0x00001fd30f267589 */ /* 0x000ee200000e0000 */
[----:B------:R-:W-:Y:S01]  /*e560*/  FADD.FTZ R232, R39, -R232 ;  /* 0x800000e827e87221 */ /* 0x000fe20000010000 */
[----:B------:R4:W-:Y:S02]  /*e570*/  MUFU.EX2 R35, R204 ;  /* 0x000000cc00237308 */ /* 0x0009e40000000800 */
[----:B------:R-:W3:Y:S01]  /*e580*/  SHFL.IDX PT, R39, R15, R230, 0x1f ;  /* 0x00001fe60f277589 */ /* 0x000ee200000e0000 */
[----:B--2---:R-:W-:Y:S01]  /*e590*/  FFMA.FTZ R120, R120, UR4, -R37 ;  /* 0x0000000478787c23 */ /* 0x004fe20008010825 */
[--C-:B----4-:R-:W-:Y:S01]  /*e5a0*/  FFMA.FTZ R204, R122, UR4, -R207.reuse ;  /* 0x000000047acc7c23 */ /* 0x110fe200080108cf */
[----:B------:R-:W-:Y:S01]  /*e5b0*/  FFMA.FTZ R207, R124, UR4, -R207 ;  /* 0x000000047ccf7c23 */ /* 0x000fe200080108cf */
[----:B------:R2:W4:Y:S01]  /*e5c0*/  SHFL.IDX PT, R122, R15, R229, 0x1f ;  /* 0x00001fe50f7a7589 */ /* 0x00052200000e0000 */
[----:B------:R-:W-:-:S03]  /*e5d0*/  FFMA.FTZ R121, R121, UR4, -R37 ;  /* 0x0000000479797c23 */ /* 0x000fc60008010825 */
[----:B------:R-:W4:Y:S01]  /*e5e0*/  SHFL.IDX PT, R124, R10, R225, 0x1f ;  /* 0x00001fe10a7c7589 */ /* 0x000f2200000e0000 */
[----:B------:R1:W-:Y:S01]  /*e5f0*/  MUFU.EX2 R37, R207 ;  /* 0x000000cf00257308 */ /* 0x0003e20000000800 */
[--C-:B------:R-:W-:Y:S02]  /*e600*/  FFMA.FTZ R206, R123, UR4, -R209.reuse ;  /* 0x000000047bce7c23 */ /* 0x100fe400080108d1 */
[----:B-1----:R-:W1:Y:S01]  /*e610*/  SHFL.IDX PT, R207, R10, R215, 0x1f ;  /* 0x00001fd70acf7589 */ /* 0x002e6200000e0000 */
[----:B------:R-:W-:Y:S01]  /*e620*/  FFMA.FTZ R125, R125, UR4, -R209 ;  /* 0x000000047d7d7c23 */ /* 0x000fe200080108d1 */
[----:B------:R-:W-:Y:S01]  /*e630*/  IADD3 R209, R9, 0xc, RZ ;  /* 0x0000000c09d17810 */ /* 0x000fe20007ffe0ff */
[--C-:B------:R-:W-:Y:S02]  /*e640*/  FFMA.FTZ R123, R103, UR4, -R205.reuse ;  /* 0x00000004677b7c23 */ /* 0x100fe400080108cd */
[----:B--2---:R2:W-:Y:S01]  /*e650*/  MUFU.EX2 R15, R204 ;  /* 0x000000cc000f7308 */ /* 0x0045e20000000800 */
[--C-:B---3--:R-:W-:Y:S01]  /*e660*/  FFMA.FTZ R109, R109, UR4, -R38.reuse ;  /* 0x000000046d6d7c23 */ /* 0x108fe20008010826 */
[----:B------:R-:W-:Y:S01]  /*e670*/  FFMA.FTZ R103, R94, UR4, -R38 ;  /* 0x000000045e677c23 */ /* 0x000fe20008010826 */
[----:B------:R-:W-:Y:S01]  /*e680*/  FFMA.FTZ R114, R114, UR4, -R205 ;  /* 0x0000000472727c23 */ /* 0x000fe200080108cd */
[----:B------:R-:W-:-:S04]  /*e690*/  FFMA.FTZ R112, R112, UR4, -R39 ;  /* 0x0000000470707c23 */ /* 0x000fc80008010827 */
[----:B------:R3:W-:Y:S01]  /*e6a0*/  MUFU.EX2 R38, R206 ;  /* 0x000000ce00267308 */ /* 0x0007e20000000800 */
[----:B--2---:R-:W2:Y:S01]  /*e6b0*/  SHFL.IDX PT, R204, R10, R9, 0x1f ;  /* 0x00001f090acc7589 */ /* 0x004ea200000e0000 */
[----:B------:R-:W-:Y:S01]  /*e6c0*/  FFMA.FTZ R107, R107, UR4, -R39 ;  /* 0x000000046b6b7c23 */ /* 0x000fe20008010827 */
[----:B----4-:R-:W-:Y:S01]  /*e6d0*/  FFMA.FTZ R205, R97, UR4, -R122 ;  /* 0x0000000461cd7c23 */ /* 0x010fe2000801087a */
[--C-:B------:R-:W-:Y:S01]  /*e6e0*/  FFMA.FTZ R119, R119, UR4, -R124.reuse ;  /* 0x0000000477777c23 */ /* 0x100fe2000801087c */
[----:B---3--:R-:W3:Y:S03]  /*e6f0*/  SHFL.IDX PT, R206, R10, R209, 0x1f ;  /* 0x00001fd10ace7589 */ /* 0x008ee600000e0000 */
[----:B------:R4:W-:Y:S01]  /*e700*/  MUFU.EX2 R39, R125 ;  /* 0x0000007d00277308 */ /* 0x0009e20000000800 */
[----:B------:R-:W-:Y:S01]  /*e710*/  FFMA.FTZ R124, R98, UR4, -R124 ;  /* 0x00000004627c7c23 */ /* 0x000fe2000801087c */
[----:B------:R-:W3:Y:S04]  /*e720*/  SHFL.IDX PT, R97, R10, R226, 0x1f ;  /* 0x00001fe20a617589 */ /* 0x000ee800000e0000 */
[----:B------:R-:W-:Y:S04]  /*e730*/  SHFL.IDX PT, R98, R10, R230, 0x1f ;  /* 0x00001fe60a627589 */ /* 0x000fe800000e0000 */
[----:B----4-:R-:W4:Y:S01]  /*e740*/  SHFL.IDX PT, R125, R10, R211, 0x1f ;  /* 0x00001fd30a7d7589 */ /* 0x010f2200000e0000 */
[----:B------:R1:W-:Y:S02]  /*e750*/  MUFU.EX2 R94, R120 ;  /* 0x00000078005e7308 */ /* 0x0003e40000000800 */
[----:B-1----:R-:W-:-:S02]  /*e760*/  FFMA.FTZ R120, R99, UR4, -R207 ;  /* 0x0000000463787c23 */ /* 0x002fc400080108cf */
[----:B------:R-:W1:Y:S04]  /*e770*/  SHFL.IDX PT, R99, R12, R9, 0x1f ;  /* 0x00001f090c637589 */ /* 0x000e6800000e0000 */
[----:B------:R-:W1:Y:S01]  /*e780*/  MUFU.EX2 R29, R29 ;  /* 0x0000001d001d7308 */ /* 0x000e620000000800 */
[--C-:B--2---:R-:W-:Y:S01]  /*e790*/  FFMA.FTZ R117, R117, UR4, -R204.reuse ;  /* 0x0000000475757c23 */ /* 0x104fe200080108cc */
[----:B------:R-:W-:Y:S01]  /*e7a0*/  FFMA.FTZ R106, R106, UR4, -R204 ;  /* 0x000000046a6a7c23 */ /* 0x000fe200080108cc */
[--C-:B---3--:R-:W-:Y:S01]  /*e7b0*/  FFMA.FTZ R105, R105, UR4, -R206.reuse ;  /* 0x0000000469697c23 */ /* 0x108fe200080108ce */
[----:B------:R2:W3:Y:S04]  /*e7c0*/  SHFL.IDX PT, R204, R10, R229, 0x1f ;  /* 0x00001fe50acc7589 */ /* 0x0004e800000e0000 */
[----:B------:R-:W3:Y:S01]  /*e7d0*/  MUFU.EX2 R31, R31 ;  /* 0x0000001f001f7308 */ /* 0x000ee20000000800 */
[----:B------:R-:W-:Y:S01]  /*e7e0*/  FFMA.FTZ R104, R104, UR4, -R206 ;  /* 0x0000000468687c23 */ /* 0x000fe200080108ce */
[----:B------:R-:W-:Y:S01]  /*e7f0*/  FMUL.FTZ R132, R132, UR9 ;  /* 0x0000000984847c20 */ /* 0x000fe20008410000 */
[----:B------:R-:W3:Y:S01]  /*e800*/  SHFL.IDX PT, R206, R12, R215, 0x1f ;  /* 0x00001fd70cce7589 */ /* 0x000ee200000e0000 */
[----:B------:R-:W-:Y:S01]  /*e810*/  FMUL.FTZ R134, R134, UR9 ;  /* 0x0000000986867c20 */ /* 0x000fe20008410000 */
[----:B------:R-:W-:Y:S01]  /*e820*/  FFMA.FTZ R122, R96, UR4, -R122 ;  /* 0x00000004607a7c23 */ /* 0x000fe2000801087a */
[----:B------:R-:W-:-:S02]  /*e830*/  FFMA.FTZ R101, R101, UR4, -R97 ;  /* 0x0000000465657c23 */ /* 0x000fc40008010861 */
[----:B--2---:R2:W-:Y:S01]  /*e840*/  MUFU.EX2 R10, R121 ;  /* 0x00000079000a7308 */ /* 0x0045e20000000800 */
[----:B------:R-:W-:Y:S01]  /*e850*/  FFMA.FTZ R100, R100, UR4, -R97 ;  /* 0x0000000464647c23 */ /* 0x000fe20008010861 */
[--C-:B----4-:R-:W-:Y:S01]  /*e860*/  FFMA.FTZ R102, R102, UR4, -R125.reuse ;  /* 0x0000000466667c23 */ /* 0x110fe2000801087d */
[----:B------:R-:W-:Y:S01]  /*e870*/  FFMA.FTZ R115, R115, UR4, -R125 ;  /* 0x0000000473737c23 */ /* 0x000fe2000801087d */
[----:B------:R-:W-:Y:S01]  /*e880*/  FFMA.FTZ R116, R116, UR4, -R98 ;  /* 0x0000000474747c23 */ /* 0x000fe20008010862 */
[----:B------:R-:W-:Y:S04]  /*e890*/  SHFL.IDX PT, R125, R12, R230, 0x1f ;  /* 0x00001fe60c7d7589 */ /* 0x000fe800000e0000 */
[----:B--2---:R-:W2:Y:S01]  /*e8a0*/  SHFL.IDX PT, R121, R12, R225, 0x1f ;  /* 0x00001fe10c797589 */ /* 0x004ea200000e0000 */
[----:B------:R4:W-:Y:S01]  /*e8b0*/  MUFU.EX2 R96, R123 ;  /* 0x0000007b00607308 */ /* 0x0009e20000000800 */
[----:B------:R-:W-:Y:S01]  /*e8c0*/  FMUL.FTZ R133, R133, UR9 ;  /* 0x0000000985857c20 */ /* 0x000fe20008410000 */
[----:B------:R-:W-:Y:S01]  /*e8d0*/  FMUL.FTZ R135, R135, UR9 ;  /* 0x0000000987877c20 */ /* 0x000fe20008410000 */
[----:B-1----:R-:W-:-:S05]  /*e8e0*/  FFMA.FTZ R113, R113, UR4, -R99 ;  /* 0x0000000471717c23 */ /* 0x002fca0008010863 */
[----:B------:R1:W-:Y:S01]  /*e8f0*/  MUFU.EX2 R97, R114 ;  /* 0x0000007200617308 */ /* 0x0003e20000000800 */
[----:B----4-:R4:W-:Y:S01]  /*e900*/  SHFL.IDX PT, R123, R12, R209, 0x1f ;  /* 0x00001fd10c7b7589 */ /* 0x0109e200000e0000 */
[----:B------:R-:W-:-:S06]  /*e910*/  FFMA.FTZ R131, R131, UR4, -R99 ;  /* 0x0000000483837c23 */ /* 0x000fcc0008010863 */
[----:B------:R-:W2:Y:S01]  /*e920*/  MUFU.TANH R132, R132 ;  /* 0x0000008400847308 */ /* 0x000ea20000002400 */
[----:B-1----:R-:W-:Y:S01]  /*e930*/  FFMA.FTZ R114, R95, UR4, -R98 ;  /* 0x000000045f727c23 */ /* 0x002fe20008010862 */
[----:B----4-:R-:W-:Y:S01]  /*e940*/  FFMA.FTZ R209, -R233, R233, 1 ;  /* 0x3f800000e9d17423 */ /* 0x010fe200000101e9 */
[----:B------:R-:W-:-:S05]  /*e950*/  VIADD R233, R9, 0xc ;  /* 0x0000000c09e97836 */ /* 0x000fca0000000000 */
[----:B------:R1:W-:Y:S08]  /*e960*/  MUFU.EX2 R98, R103 ;  /* 0x0000006700627308 */ /* 0x0003f00000000800 */
[----:B------:R-:W4:Y:S01]  /*e970*/  MUFU.TANH R134, R134 ;  /* 0x0000008600867308 */ /* 0x000f220000002400 */
[----:B-1----:R1:W-:Y:S07]  /*e980*/  SHFL.IDX PT, R103, R12, R211, 0x1f ;  /* 0x00001fd30c677589 */ /* 0x0023ee00000e0000 */
[----:B------:R3:W-:Y:S01]  /*e990*/  MUFU.EX2 R99, R112 ;  /* 0x0000007000637308 */ /* 0x0007e20000000800 */
[----:B-1----:R-:W-:Y:S01]  /*e9a0*/  FFMA.FTZ R211, -R22, R22, 1 ;  /* 0x3f80000016d37423 */ /* 0x002fe20000010116 */
[----:B------:R-:W-:-:S02]  /*e9b0*/  FMUL.FTZ R22, R29, R222 ;  /* 0x000000de1d167220 */ /* 0x000fc40000410000 */
[----:B------:R1:W-:Y:S04]  /*e9c0*/  SHFL.IDX PT, R222, R14, R215, 0x1f ;  /* 0x00001fd70ede7589 */ /* 0x0003e800000e0000 */
[----:B------:R-:W4:Y:S01]  /*e9d0*/  MUFU.TANH R133, R133 ;  /* 0x0000008500857308 */ /* 0x000f220000002400 */
[----:B---3--:R-:W3:Y:S01]  /*e9e0*/  SHFL.IDX PT, R112, R12, R229, 0x1f ;  /* 0x00001fe50c707589 */ /* 0x008ee200000e0000 */
[----:B-1----:R-:W-:-:S06]  /*e9f0*/  FMUL.FTZ R215, R31, R217 ;  /* 0x000000d91fd77220 */ /* 0x002fcc0000410000 */
[----:B------:R-:W1:Y:S01]  /*ea00*/  MUFU.TANH R135, R135 ;  /* 0x0000008700877308 */ /* 0x000e620000002400 */
[----:B------:R-:W3:Y:S07]  /*ea10*/  SHFL.IDX PT, R217, R14, R233, 0x1f ;  /* 0x00001fe90ed97589 */ /* 0x000eee00000e0000 */
[----:B------:R-:W3:Y:S01]  /*ea20*/  MUFU.EX2 R28, R28 ;  /* 0x0000001c001c7308 */ /* 0x000ee20000000800 */
[--C-:B------:R-:W-:Y:S01]  /*ea30*/  FFMA.FTZ R110, R110, UR4, -R204.reuse ;  /* 0x000000046e6e7c23 */ /* 0x100fe200080108cc */
[----:B------:R-:W-:Y:S01]  /*ea40*/  FFMA.FTZ R118, R118, UR4, -R204 ;  /* 0x0000000476767c23 */ /* 0x000fe200080108cc */
[--C-:B------:R-:W-:Y:S01]  /*ea50*/  FFMA.FTZ R127, R127, UR4, -R206.reuse ;  /* 0x000000047f7f7c23 */ /* 0x100fe200080108ce */
[----:B------:R-:W-:Y:S01]  /*ea60*/  FFMA.FTZ R129, R129, UR4, -R206 ;  /* 0x0000000481817c23 */ /* 0x000fe200080108ce */
[----:B--2---:R-:W-:-:S03]  /*ea70*/  FSEL R204, R132, -INF , !P5 ;  /* 0xff80000084cc7808 */ /* 0x004fc60006800000 */
[----:B------:R-:W2:Y:S01]  /*ea80*/  MUFU.EX2 R32, R32 ;  /* 0x0000002000207308 */ /* 0x000ea20000000800 */
[----:B----4-:R-:W-:Y:S01]  /*ea90*/  FSEL R206, R134, -INF , !P0 ;  /* 0xff80000086ce7808 */ /* 0x010fe20004000000 */
[--C-:B------:R-:W-:Y:S01]  /*eaa0*/  FFMA.FTZ R108, R108, UR4, -R121.reuse ;  /* 0x000000046c6c7c23 */ /* 0x100fe20008010879 */
[----:B------:R-:W-:Y:S01]  /*eab0*/  FFMA.FTZ R137, R137, UR4, -R121 ;  /* 0x0000000489897c23 */ /* 0x000fe20008010879 */
[----:B------:R-:W-:Y:S01]  /*eac0*/  FMUL.FTZ R218, R27, R218 ;  /* 0x000000da1bda7220 */ /* 0x000fe20000410000 */
[----:B------:R-:W-:Y:S01]  /*ead0*/  FFMA.FTZ R121, -R234, R234, 1 ;  /* 0x3f800000ea797423 */ /* 0x000fe200000101ea */
[----:B------:R-:W-:Y:S01]  /*eae0*/  FFMA.FTZ R204, R204, UR4, -R125 ;  /* 0x00000004cccc7c23 */ /* 0x000fe2000801087d */
[----:B------:R-:W-:Y:S01]  /*eaf0*/  FFMA.FTZ R111, R111, UR4, -R207 ;  /* 0x000000046f6f7c23 */ /* 0x000fe200080108cf */
[----:B------:R-:W-:Y:S01]  /*eb00*/  FFMA.FTZ R125, R206, UR4, -R125 ;  /* 0x00000004ce7d7c23 */ /* 0x000fe2000801087d */
[----:B------:R-:W-:Y:S01]  /*eb10*/  FSEL R206, R133, -INF , !P4 ;  /* 0xff80000085ce7808 */ /* 0x000fe20006000000 */
[----:B------:R-:W-:Y:S01]  /*eb20*/  FMUL.FTZ R121, R121, R218 ;  /* 0x000000da79797220 */ /* 0x000fe20000410000 */
[----:B-1----:R-:W-:Y:S01]  /*eb30*/  FSEL R207, R135, -INF , !P1 ;  /* 0xff80000087cf7808 */ /* 0x002fe20004800000 */
[----:B---3--:R-:W-:Y:S01]  /*eb40*/  FMUL.FTZ R221, R28, R221 ;  /* 0x000000dd1cdd7220 */ /* 0x008fe20000410000 */
[----:B------:R-:W-:Y:S01]  /*eb50*/  FFMA.FTZ R235, -R235, R235, 1 ;  /* 0x3f800000ebeb7423 */ /* 0x000fe200000101eb */
[----:B------:R-:W1:Y:S01]  /*eb60*/  SHFL.IDX PT, R218, R14, R9, 0x1f ;  /* 0x00001f090eda7589 */ /* 0x000e6200000e0000 */
[----:B------:R-:W-:Y:S01]  /*eb70*/  FFMA.FTZ R21, -R21, R21, 1 ;  /* 0x3f80000015157423 */ /* 0x000fe20000010115 */
[----:B------:R-:W-:Y:S01]  /*eb80*/  FMUL.FTZ R227, R17, R227 ;  /* 0x000000e311e37220 */ /* 0x000fe20000410000 */
[--C-:B------:R-:W-:Y:S01]  /*eb90*/  FFMA.FTZ R206, R206, UR4, -R112.reuse ;  /* 0x00000004cece7c23 */ /* 0x100fe20008010870 */
[----:B------:R-:W-:Y:S01]  /*eba0*/  FFMA.FTZ R207, R207, UR4, -R112 ;  /* 0x00000004cfcf7c23 */ /* 0x000fe20008010870 */
[----:B------:R-:W-:Y:S01]  /*ebb0*/  FMUL.FTZ R112, R235, R221 ;  /* 0x000000ddeb707220 */ /* 0x000fe20000410000 */
[--C-:B------:R-:W-:Y:S01]  /*ebc0*/  FADD.FTZ R45, R45, -R217.reuse ;  /* 0x800000d92d2d7221 */ /* 0x100fe20000010000 */
[----:B------:R-:W-:Y:S01]  /*ebd0*/  FADD.FTZ R47, R47, -R217 ;  /* 0x800000d92f2f7221 */ /* 0x000fe20000010000 */
[----:B------:R-:W-:Y:S01]  /*ebe0*/  FMUL.FTZ R21, R21, R227 ;  /* 0x000000e315157220 */ /* 0x000fe20000410000 */
[----:B------:R-:W3:Y:S01]  /*ebf0*/  SHFL.IDX PT, R221, R14, R225, 0x1f ;  /* 0x00001fe10edd7589 */ /* 0x000ee200000e0000 */
[----:B--2---:R-:W-:-:S03]  /*ec00*/  FMUL.FTZ R227, R32, R220 ;  /* 0x000000dc20e37220 */ /* 0x004fc60000410000 */
[----:B------:R2:W-:Y:S04]  /*ec10*/  LDS R217, [R11+0x400] ;  /* 0x000400000bd97984 */ /* 0x0005e80000000800 */
[----:B------:R-:W4:Y:S01]  /*ec20*/  SHFL.IDX PT, R220, R14, R229, 0x1f ;  /* 0x00001fe50edc7589 */ /* 0x000f2200000e0000 */
[----:B------:R-:W3:Y:S01]  /*ec30*/  MUFU.EX2 R36, R36 ;  /* 0x0000002400247308 */ /* 0x000ee20000000800 */
[----:B------:R-:W-:Y:S01]  /*ec40*/  FFMA.FTZ R20, -R20, R20, 1 ;  /* 0x3f80000014147423 */ /* 0x000fe20000010114 */
[----:B------:R-:W-:Y:S01]  /*ec50*/  FMUL.FTZ R224, R18, R224 ;  /* 0x000000e012e07220 */ /* 0x000fe20000410000 */
[C---:B------:R-:W-:Y:S01]  /*ec60*/  IADD3 R235, R9.reuse, 0x10, RZ ;  /* 0x0000001009eb7810 */ /* 0x040fe20007ffe0ff */
[--C-:B-1----:R-:W-:Y:S01]  /*ec70*/  FADD.FTZ R40, R40, -R218.reuse ;  /* 0x800000da28287221 */ /* 0x102fe20000010000 */
[----:B------:R-:W-:Y:S01]  /*ec80*/  FADD.FTZ R42, R42, -R218 ;  /* 0x800000da2a2a7221 */ /* 0x000fe20000010000 */
[----:B--2---:R-:W-:Y:S01]  /*ec90*/  FFMA.FTZ R11, -R170, R170, 1 ;  /* 0x3f800000aa0b7423 */ /* 0x004fe200000101aa */
[----:B------:R-:W-:-:S02]  /*eca0*/  VIADD R234, R9, 0x14 ;  /* 0x0000001409ea7836 */ /* 0x000fc40000000000 */
[----:B------:R-:W-:Y:S01]  /*ecb0*/  FMUL.FTZ R40, R35, R40 ;  /* 0x0000002823287220 */ /* 0x000fe20000410000 */
[----:B------:R-:W1:Y:S01]  /*ecc0*/  MUFU.EX2 R30, R30 ;  /* 0x0000001e001e7308 */ /* 0x000e620000000800 */
[----:B------:R-:W-:Y:S01]  /*ecd0*/  FMUL.FTZ R22, R20, R22 ;  /* 0x0000001614167220 */ /* 0x000fe20000410000 */
[----:B------:R-:W-:Y:S01]  /*ece0*/  FMUL.FTZ R20, R211, R224 ;  /* 0x000000e0d3147220 */ /* 0x000fe20000410000 */
[--C-:B---3--:R-:W-:Y:S01]  /*ecf0*/  FADD.FTZ R41, R41, -R221.reuse ;  /* 0x800000dd29297221 */ /* 0x108fe20000010000 */
[----:B------:R-:W2:Y:S01]  /*ed00*/  SHFL.IDX PT, R224, R14, R235, 0x1f ;  /* 0x00001feb0ee07589 */ /* 0x000ea200000e0000 */
[----:B------:R-:W-:Y:S01]  /*ed10*/  FADD.FTZ R43, R43, -R221 ;  /* 0x800000dd2b2b7221 */ /* 0x000fe20000010000 */
[----:B------:R-:W-:Y:S01]  /*ed20*/  FMUL.FTZ R11, R11, R40 ;  /* 0x000000280b0b7220 */ /* 0x000fe20000410000 */
[----:B------:R-:W-:Y:S01]  /*ed30*/  FMUL.FTZ R42, R36, R42 ;  /* 0x0000002a242a7220 */ /* 0x000fe20000410000 */
[----:B------:R-:W-:Y:S01]  /*ed40*/  FFMA.FTZ R40, -R169, R169, 1 ;  /* 0x3f800000a9287423 */ /* 0x000fe200000101a9 */
[----:B------:R-:W-:Y:S01]  /*ed50*/  FMUL.FTZ R221, R15, R41 ;  /* 0x000000290fdd7220 */ /* 0x000fe20000410000 */
[--C-:B----4-:R-:W-:Y:S01]  /*ed60*/  FADD.FTZ R53, R53, -R220.reuse ;  /* 0x800000dc35357221 */ /* 0x110fe20000010000 */
[----:B------:R-:W-:Y:S01]  /*ed70*/  FADD.FTZ R55, R55, -R220 ;  /* 0x800000dc37377221 */ /* 0x000fe20000010000 */
[----:B------:R-:W-:Y:S01]  /*ed80*/  FFMA.FTZ R220, -R168, R168, 1 ;  /* 0x3f800000a8dc7423 */ /* 0x000fe200000101a8 */
[----:B------:R-:W3:Y:S01]  /*ed90*/  SHFL.IDX PT, R225, R14, R234, 0x1f ;  /* 0x00001fea0ee17589 */ /* 0x000ee200000e0000 */
[----:B------:R-:W-:-:S02]  /*eda0*/  FADD.FTZ R46, R46, -R222 ;  /* 0x800000de2e2e7221 */ /* 0x000fc40000010000 */
[----:B------:R-:W-:Y:S01]  /*edb0*/  FMUL.FTZ R41, R220, R42 ;  /* 0x0000002adc297220 */ /* 0x000fe20000410000 */
[----:B------:R-:W-:Y:S01]  /*edc0*/  FMUL.FTZ R42, R40, R221 ;  /* 0x000000dd282a7220 */ /* 0x000fe20000410000 */
[----:B------:R-:W-:Y:S01]  /*edd0*/  FFMA.FTZ R40, -R23, R23, 1 ;  /* 0x3f80000017287423 */ /* 0x000fe20000010117 */
[----:B------:R-:W-:Y:S01]  /*ede0*/  FFMA.FTZ R23, -R88, R88, 1 ;  /* 0x3f80000058177423 */ /* 0x000fe20000010158 */
[----:B------:R-:W-:Y:S01]  /*edf0*/  FMUL.FTZ R46, R39, R46 ;  /* 0x0000002e272e7220 */ /* 0x000fe20000410000 */
[----:B------:R4:W4:Y:S03]  /*ee00*/  MUFU.EX2 R95, R109 ;  /* 0x0000006d005f7308 */ /* 0x0009260000000800 */
[----:B------:R-:W-:Y:S01]  /*ee10*/  FMUL.FTZ R23, R23, R46 ;  /* 0x0000002e17177220 */ /* 0x000fe20000410000 */
[----:B------:R-:W-:Y:S02]  /*ee20*/  FFMA.FTZ R46, -R92, R92, 1 ;  /* 0x3f8000005c2e7423 */ /* 0x000fe4000001015c */
[----:B------:R-:W4:Y:S01]  /*ee30*/  SHFL.IDX PT, R92, R217, R233, 0x1f ;  /* 0x00001fe9d95c7589 */ /* 0x000f2200000e0000 */
[----:B-1----:R-:W-:-:S04]  /*ee40*/  FMUL.FTZ R223, R30, R223 ;  /* 0x000000df1edf7220 */ /* 0x002fc80000410000 */
[----:B------:R-:W-:Y:S02]  /*ee50*/  FMUL.FTZ R209, R209, R223 ;  /* 0x000000dfd1d17220 */ /* 0x000fe40000410000 */
[----:B------:R-:W1:Y:S01]  /*ee60*/  SHFL.IDX PT, R223, R14, R230, 0x1f ;  /* 0x00001fe60edf7589 */ /* 0x000e6200000e0000 */
[----:B--2---:R-:W-:Y:S01]  /*ee70*/  FADD.FTZ R48, R48, -R224 ;  /* 0x800000e030307221 */ /* 0x004fe20000010000 */
[----:B------:R-:W-:Y:S01]  /*ee80*/  FMUL.FTZ R45, R94, R45 ;  /* 0x0000002d5e2d7220 */ /* 0x000fe20000410000 */
[--C-:B---3--:R-:W-:Y:S01]  /*ee90*/  FADD.FTZ R49, R49, -R225.reuse ;  /* 0x800000e131317221 */ /* 0x108fe20000010000 */
[----:B------:R-:W-:Y:S01]  /*eea0*/  FFMA.FTZ R211, -R200, R200, 1 ;  /* 0x3f800000c8d37423 */ /* 0x000fe200000101c8 */
[----:B------:R-:W-:Y:S01]  /*eeb0*/  FMUL.FTZ R228, R19, R228 ;  /* 0x000000e413e47220 */ /* 0x000fe20000410000 */
[----:B------:R-:W-:Y:S01]  /*eec0*/  FFMA.FTZ R89, -R89, R89, 1 ;  /* 0x3f80000059597423 */ /* 0x000fe20000010159 */
[----:B------:R-:W-:Y:S01]  /*eed0*/  FMUL.FTZ R47, R10, R47 ;  /* 0x0000002f0a2f7220 */ /* 0x000fe20000410000 */
[----:B----4-:R2:W-:Y:S01]  /*eee0*/  SHFL.IDX PT, R109, R12, R226, 0x1f ;  /* 0x00001fe20c6d7589 */ /* 0x0105e200000e0000 */
[----:B------:R-:W-:Y:S01]  /*eef0*/  FFMA.FTZ R90, -R90, R90, 1 ;  /* 0x3f8000005a5a7423 */ /* 0x000fe2000001015a */
[----:B------:R-:W-:Y:S01]  /*ef00*/  FMUL.FTZ R48, R96, R48 ;  /* 0x0000003060307220 */ /* 0x000fe20000410000 */
[----:B------:R-:W-:Y:S01]  /*ef10*/  FMUL.FTZ R45, R40, R45 ;  /* 0x0000002d282d7220 */ /* 0x000fe20000410000 */
[----:B------:R-:W-:Y:S01]  /*ef20*/  FADD.FTZ R51, R51, -R225 ;  /* 0x800000e133337221 */ /* 0x000fe20000010000 */
[----:B------:R-:W-:Y:S01]  /*ef30*/  FFMA.FTZ R218, -R167, R167, 1 ;  /* 0x3f800000a7da7423 */ /* 0x000fe200000101a7 */
[----:B------:R-:W-:Y:S01]  /*ef40*/  FMUL.FTZ R43, R37, R43 ;  /* 0x0000002b252b7220 */ /* 0x000fe20000410000 */
[----:B------:R-:W-:Y:S01]  /*ef50*/  FMUL.FTZ R40, R95, R49 ;  /* 0x000000315f287220 */ /* 0x000fe20000410000 */
[----:B------:R-:W-:Y:S01]  /*ef60*/  FMUL.FTZ R211, R211, R228 ;  /* 0x000000e4d3d37220 */ /* 0x000fe20000410000 */
[----:B------:R-:W-:Y:S01]  /*ef70*/  FADD.FTZ R44, R44, -R222 ;  /* 0x800000de2c2c7221 */ /* 0x000fe20000010000 */
[----:B--2---:R-:W-:Y:S01]  /*ef80*/  FFMA.FTZ R226, -R203, R203, 1 ;  /* 0x3f800000cbe27423 */ /* 0x004fe200000101cb */
[----:B------:R-:W-:Y:S01]  /*ef90*/  FMUL.FTZ R49, R89, R47 ;  /* 0x0000002f59317220 */ /* 0x000fe20000410000 */
[----:B------:R-:W-:Y:S01]  /*efa0*/  FFMA.FTZ R91, -R91, R91, 1 ;  /* 0x3f8000005b5b7423 */ /* 0x000fe2000001015b */
[----:B------:R-:W-:Y:S01]  /*efb0*/  FMUL.FTZ R47, R90, R48 ;  /* 0x000000305a2f7220 */ /* 0x000fe20000410000 */
[----:B------:R-:W-:-:S02]  /*efc0*/  VIADD R228, R9, 0x8 ;  /* 0x0000000809e47836 */ /* 0x000fc40000000000 */
[----:B------:R-:W-:Y:S01]  /*efd0*/  FMUL.FTZ R14, R226, R227 ;  /* 0x000000e3e20e7220 */ /* 0x000fe20000410000 */
[----:B------:R-:W-:Y:S01]  /*efe0*/  FFMA.FTZ R90, -R165, R165, 1 ;  /* 0x3f800000a55a7423 */ /* 0x000fe200000101a5 */
[----:B------:R-:W-:Y:S01]  /*eff0*/  FMUL.FTZ R43, R218, R43 ;  /* 0x0000002bda2b7220 */ /* 0x000fe20000410000 */
[----:B------:R-:W-:Y:S01]  /*f000*/  IADD3 R227, R9, 0x4, RZ ;  /* 0x0000000409e37810 */ /* 0x000fe20007ffe0ff */
[----:B------:R-:W-:Y:S01]  /*f010*/  FMUL.FTZ R51, R98, R51 ;  /* 0x0000003362337220 */ /* 0x000fe20000410000 */
[----:B------:R-:W-:Y:S01]  /*f020*/  FFMA.FTZ R218, -R166, R166, 1 ;  /* 0x3f800000a6da7423 */ /* 0x000fe200000101a6 */
[----:B------:R-:W-:Y:S01]  /*f030*/  FMUL.FTZ R44, R38, R44 ;  /* 0x0000002c262c7220 */ /* 0x000fe20000410000 */
[----:B------:R-:W-:Y:S01]  /*f040*/  FMUL.FTZ R48, R91, R40 ;  /* 0x000000285b307220 */ /* 0x000fe20000410000 */
[----:B------:R-:W2:Y:S01]  /*f050*/  SHFL.IDX PT, R89, R217, R9, 0x1f ;  /* 0x00001f09d9597589 */ /* 0x000ea200000e0000 */
[----:B------:R-:W3:Y:S01]  /*f060*/  MUFU.EX2 R107, R107 ;  /* 0x0000006b006b7308 */ /* 0x000ee20000000800 */
[--C-:B------:R-:W-:Y:S01]  /*f070*/  FADD.FTZ R61, R61, -R92.reuse ;  /* 0x8000005c3d3d7221 */ /* 0x100fe20000010000 */
[----:B------:R-:W-:Y:S01]  /*f080*/  FMUL.FTZ R51, R90, R51 ;  /* 0x000000335a337220 */ /* 0x000fe20000410000 */
[----:B------:R-:W4:Y:S01]  /*f090*/  SHFL.IDX PT, R40, R217, R228, 0x1f ;  /* 0x00001fe4d9287589 */ /* 0x000f2200000e0000 */
[----:B------:R-:W-:Y:S01]  /*f0a0*/  FADD.FTZ R92, R63, -R92 ;  /* 0x8000005c3f5c7221 */ /* 0x000fe20000010000 */
[----:B------:R-:W-:Y:S01]  /*f0b0*/  FADD.FTZ R50, R50, -R224 ;  /* 0x800000e032327221 */ /* 0x000fe20000010000 */
[----:B------:R-:W-:Y:S01]  /*f0c0*/  FMUL.FTZ R44, R218, R44 ;  /* 0x0000002cda2c7220 */ /* 0x000fe20000410000 */
[----:B------:R-:W4:Y:S01]  /*f0d0*/  SHFL.IDX PT, R88, R217, R227, 0x1f ;  /* 0x00001fe3d9587589 */ /* 0x000f2200000e0000 */
[----:B------:R-:W2:Y:S03]  /*f0e0*/  MUFU.EX2 R205, R205 ;  /* 0x000000cd00cd7308 */ /* 0x000ea60000000800 */
[----:B------:R-:W4:Y:S04]  /*f0f0*/  SHFL.IDX PT, R90, R217, R230, 0x1f ;  /* 0x00001fe6d95a7589 */ /* 0x000f2800000e0000 */
[----:B------:R-:W-:Y:S01]  /*f100*/  LDS R63, [R13+0x400] ;  /* 0x000400000d3f7984 */ /* 0x000fe20000000800 */
[----:B------:R-:W2:Y:S03]  /*f110*/  MUFU.EX2 R122, R122 ;  /* 0x0000007a007a7308 */ /* 0x000ea60000000800 */
[----:B------:R-:W4:Y:S01]  /*f120*/  SHFL.IDX PT, R218, R217, R235, 0x1f ;  /* 0x00001febd9da7589 */ /* 0x000f2200000e0000 */
[----:B------:R-:W-:-:S03]  /*f130*/  FMUL.FTZ R50, R97, R50 ;  /* 0x0000003261327220 */ /* 0x000fc60000410000 */
[----:B------:R-:W-:Y:S01]  /*f140*/  SHFL.IDX PT, R91, R217, R234, 0x1f ;  /* 0x00001fead95b7589 */ /* 0x000fe200000e0000 */
[----:B-1----:R-:W-:-:S03]  /*f150*/  FADD.FTZ R52, R52, -R223 ;  /* 0x800000df34347221 */ /* 0x002fc60000010000 */
[----:B------:R-:W1:Y:S01]  /*f160*/  SHFL.IDX PT, R217, R217, R229, 0x1f ;  /* 0x00001fe5d9d97589 */ /* 0x000e6200000e0000 */
[----:B------:R-:W1:Y:S01]  /*f170*/  MUFU.EX2 R117, R117 ;  /* 0x0000007500757308 */ /* 0x000e620000000800 */
[----:B------:R-:W-:Y:S01]  /*f180*/  FMUL.FTZ R46, R46, R50 ;  /* 0x000000322e2e7220 */ /* 0x000fe20000410000 */
[----:B------:R-:W-:Y:S01]  /*f190*/  FFMA.FTZ R50, -R164, R164, 1 ;  /* 0x3f800000a4327423 */ /* 0x000fe200000101a4 */
[----:B------:R-:W-:Y:S01]  /*f1a0*/  FMUL.FTZ R52, R99, R52 ;  /* 0x0000003463347220 */ /* 0x000fe20000410000 */
[----:B------:R-:W-:-:S04]  /*f1b0*/  FADD.FTZ R54, R54, -R223 ;  /* 0x800000df36367221 */ /* 0x000fc80000010000 */
[----:B------:R-:W1:Y:S01]  /*f1c0*/  MUFU.EX2 R124, R124 ;  /* 0x0000007c007c7308 */ /* 0x000e620000000800 */
[----:B------:R-:W-:Y:S01]  /*f1d0*/  FMUL.FTZ R50, R50, R52 ;  /* 0x0000003432327220 */ /* 0x000fe20000410000 */
[----:B------:R-:W-:Y:S01]  /*f1e0*/  FFMA.FTZ R52, -R162, R162, 1 ;  /* 0x3f800000a2347423 */ /* 0x000fe200000101a2 */
[----:B---3--:R-:W-:Y:S01]  /*f1f0*/  FMUL.FTZ R54, R107, R54 ;  /* 0x000000366b367220 */ /* 0x008fe20000410000 */
[----:B------:R-:W-:-:S04]  /*f200*/  FFMA.FTZ R220, -R163, R163, 1 ;  /* 0x3f800000a3dc7423 */ /* 0x000fc800000101a3 */
[----:B------:R-:W3:Y:S01]  /*f210*/  MUFU.EX2 R26, R26 ;  /* 0x0000001a001a7308 */ /* 0x000ee20000000800 */
[----:B--2---:R-:W-:Y:S01]  /*f220*/  FMUL.FTZ R53, R205, R53 ;  /* 0x00000035cd357220 */ /* 0x004fe20000410000 */
[----:B------:R-:W-:Y:S01]  /*f230*/  FFMA.FTZ R93, -R93, R93, 1 ;  /* 0x3f8000005d5d7423 */ /* 0x000fe2000001015d */
[----:B------:R-:W-:-:S05]  /*f240*/  FMUL.FTZ R55, R122, R55 ;  /* 0x000000377a377220 */ /* 0x000fca0000410000 */
[----:B------:R-:W2:Y:S01]  /*f250*/  MUFU.EX2 R111, R111 ;  /* 0x0000006f006f7308 */ /* 0x000ea20000000800 */
[----:B------:R-:W-:-:S07]  /*f260*/  FMUL.FTZ R52, R52, R54 ;  /* 0x0000003634347220 */ /* 0x000fce0000410000 */
[----:B------:R-:W2:Y:S01]  /*f270*/  MUFU.TANH R138, R138 ;  /* 0x0000008a008a7308 */ /* 0x000ea20000002400 */
[----:B------:R-:W-:-:S07]  /*f280*/  FMUL.FTZ R54, R220, R53 ;  /* 0x00000035dc367220 */ /* 0x000fce0000410000 */
[----:B------:R-:W2:Y:S01]  /*f290*/  MUFU.EX2 R100, R100 ;  /* 0x0000006400647308 */ /* 0x000ea20000000800 */
[----:B------:R-:W-:-:S07]  /*f2a0*/  FMUL.FTZ R53, R93, R55 ;  /* 0x000000375d357220 */ /* 0x000fce0000410000 */
[----:B------:R-:W2:Y:S01]  /*f2b0*/  MUFU.EX2 R106, R106 ;  /* 0x0000006a006a7308 */ /* 0x000ea20000000800 */
[----:B------:R-:W-:-:S07]  /*f2c0*/  FADD.FTZ R56, R56, -R89 ;  /* 0x8000005938387221 */ /* 0x000fce0000010000 */
[----:B------:R-:W2:Y:S01]  /*f2d0*/  MUFU.EX2 R25, R25 ;  /* 0x0000001900197308 */ /* 0x000ea20000000800 */
[----:B----4-:R-:W-:-:S07]  /*f2e0*/  FADD.FTZ R55, R60, -R40 ;  /* 0x800000283c377221 */ /* 0x010fce0000010000 */
[----:B------:R-:W4:Y:S01]  /*f2f0*/  MUFU.EX2 R102, R102 ;  /* 0x0000006600667308 */ /* 0x000f220000000800 */
[----:B------:R-:W-:-:S07]  /*f300*/  FADD.FTZ R40, R62, -R40 ;  /* 0x800000283e287221 */ /* 0x000fce0000010000 */
[----:B------:R-:W4:Y:S01]  /*f310*/  MUFU.EX2 R116, R116 ;  /* 0x0000007400747308 */ /* 0x000f220000000800 */
[----:B------:R-:W-:Y:S01]  /*f320*/  FADD.FTZ R59, R59, -R88 ;  /* 0x800000583b3b7221 */ /* 0x000fe20000010000 */
[----:B------:R-:W-:-:S06]  /*f330*/  FADD.FTZ R62, R68, -R90 ;  /* 0x8000005a443e7221 */ /* 0x000fcc0000010000 */
[----:B------:R-:W4:Y:S01]  /*f340*/  MUFU.EX2 R104, R104 ;  /* 0x0000006800687308 */ /* 0x000f220000000800 */
[----:B------:R-:W-:-:S07]  /*f350*/  FFMA.FTZ R68, -R161, R161, 1 ;  /* 0x3f800000a1447423 */ /* 0x000fce00000101a1 */
[----:B------:R-:W4:Y:S01]  /*f360*/  MUFU.EX2 R101, R101 ;  /* 0x0000006500657308 */ /* 0x000f220000000800 */
[----:B-1----:R-:W-:Y:S01]  /*f370*/  FMUL.FTZ R56, R117, R56 ;  /* 0x0000003875387220 */ /* 0x002fe20000410000 */
[----:B------:R-:W-:Y:S01]  /*f380*/  FADD.FTZ R57, R57, -R88 ;  /* 0x8000005839397221 */ /* 0x000fe20000010000 */
[--C-:B------:R-:W-:Y:S01]  /*f390*/  FADD.FTZ R66, R66, -R218.reuse ;  /* 0x800000da42427221 */ /* 0x100fe20000010000 */
[----:B------:R-:W-:Y:S01]  /*f3a0*/  FADD.FTZ R58, R58, -R89 ;  /* 0x800000593a3a7221 */ /* 0x000fe20000010000 */
[--C-:B------:R-:W-:Y:S01]  /*f3b0*/  FADD.FTZ R88, R69, -R217.reuse ;  /* 0x800000d945587221 */ /* 0x100fe20000010000 */
[----:B------:R-:W-:Y:S01]  /*f3c0*/  FADD.FTZ R217, R71, -R217 ;  /* 0x800000d947d97221 */ /* 0x000fe20000010000 */
[----:B------:R-:W-:Y:S01]  /*f3d0*/  FFMA.FTZ R69, -R158, R158, 1 ;  /* 0x3f8000009e457423 */ /* 0x000fe2000001019e */
[----:B------:R-:W-:Y:S01]  /*f3e0*/  FMUL.FTZ R59, R124, R59 ;  /* 0x0000003b7c3b7220 */ /* 0x000fe20000410000 */
[--C-:B------:R-:W-:Y:S01]  /*f3f0*/  FFMA.FTZ R126, R126, UR4, -R123.reuse ;  /* 0x000000047e7e7c23 */ /* 0x100fe2000801087b */
[----:B------:R-:W-:Y:S01]  /*f400*/  FFMA.FTZ R139, R139, UR4, -R123 ;  /* 0x000000048b8b7c23 */ /* 0x000fe2000801087b */
[----:B------:R-:W-:Y:S01]  /*f410*/  FFMA.FTZ R12, -R237, R237, 1 ;  /* 0x3f800000ed0c7423 */ /* 0x000fe200000101ed */
[----:B---3--:R-:W-:Y:S01]  /*f420*/  FMUL.FTZ R212, R26, R212 ;  /* 0x000000d41ad47220 */ /* 0x008fe20000410000 */
[--C-:B------:R-:W-:Y:S01]  /*f430*/  FFMA.FTZ R130, R130, UR4, -R109.reuse ;  /* 0x0000000482827c23 */ /* 0x100fe2000801086d */
[----:B------:R-:W-:Y:S01]  /*f440*/  FFMA.FTZ R136, R136, UR4, -R109 ;  /* 0x0000000488887c23 */ /* 0x000fe2000801086d */
[----:B------:R-:W-:Y:S01]  /*f450*/  FADD.FTZ R65, R65, -R91 ;  /* 0x8000005b41417221 */ /* 0x000fe20000010000 */
[----:B------:R-:W-:Y:S01]  /*f460*/  FMUL.FTZ R68, R68, R56 ;  /* 0x0000003844447220 */ /* 0x000fe20000410000 */
[----:B------:R-:W-:Y:S01]  /*f470*/  FFMA.FTZ R71, -R155, R155, 1 ;  /* 0x3f8000009b477423 */ /* 0x000fe2000001019b */
[----:B--2---:R-:W-:Y:S01]  /*f480*/  FMUL.FTZ R40, R111, R40 ;  /* 0x000000286f287220 */ /* 0x004fe20000410000 */
[----:B------:R-:W-:Y:S01]  /*f490*/  FSEL R109, R138, -INF , !P3 ;  /* 0xff8000008a6d7808 */ /* 0x000fe20005800000 */
[----:B------:R-:W-:Y:S01]  /*f4a0*/  FFMA.FTZ R56, -R151, R151, 1 ;  /* 0x3f80000097387423 */ /* 0x000fe20000010197 */
[----:B------:R-:W-:Y:S01]  /*f4b0*/  FSEL R123, R128, -INF , !P2 ;  /* 0xff800000807b7808 */ /* 0x000fe20005000000 */
[----:B------:R-:W-:Y:S01]  /*f4c0*/  FMUL.FTZ R66, R100, R66 ;  /* 0x0000004264427220 */ /* 0x000fe20000410000 */
[----:B------:R-:W1:Y:S01]  /*f4d0*/  MUFU.EX2 R119, R119 ;  /* 0x0000007700777308 */ /* 0x000e620000000800 */
[----:B------:R-:W-:Y:S01]  /*f4e0*/  FADD.FTZ R64, R64, -R218 ;  /* 0x800000da40407221 */ /* 0x000fe20000010000 */
[----:B------:R-:W-:Y:S01]  /*f4f0*/  FFMA.FTZ R13, -R159, R159, 1 ;  /* 0x3f8000009f0d7423 */ /* 0x000fe2000001019f */
[----:B------:R-:W-:Y:S01]  /*f500*/  FMUL.FTZ R58, R106, R58 ;  /* 0x0000003a6a3a7220 */ /* 0x000fe20000410000 */
[----:B------:R-:W-:Y:S01]  /*f510*/  FFMA.FTZ R236, -R236, R236, 1 ;  /* 0x3f800000ecec7423 */ /* 0x000fe200000101ec */
[----:B------:R-:W-:Y:S01]  /*f520*/  FMUL.FTZ R216, R25, R216 ;  /* 0x000000d819d87220 */ /* 0x000fe20000410000 */
[----:B------:R-:W-:Y:S01]  /*f530*/  FMUL.FTZ R69, R69, R59 ;  /* 0x0000003b45457220 */ /* 0x000fe20000410000 */
[----:B------:R-:W-:Y:S01]  /*f540*/  FMUL.FTZ R12, R12, R212 ;  /* 0x000000d40c0c7220 */ /* 0x000fe20000410000 */
[----:B------:R-:W-:Y:S01]  /*f550*/  FMUL.FTZ R71, R71, R40 ;  /* 0x0000002847477220 */ /* 0x000fe20000410000 */
[----:B----4-:R-:W-:Y:S01]  /*f560*/  FMUL.FTZ R59, R102, R65 ;  /* 0x00000041663b7220 */ /* 0x010fe20000410000 */
[----:B------:R-:W-:Y:S01]  /*f570*/  FFMA.FTZ R212, -R201, R201, 1 ;  /* 0x3f800000c9d47423 */ /* 0x000fe200000101c9 */
[----:B------:R-:W-:Y:S01]  /*f580*/  FFMA.FTZ R40, -R153, R153, 1 ;  /* 0x3f80000099287423 */ /* 0x000fe20000010199 */
[----:B------:R-:W-:Y:S01]  /*f590*/  FMUL.FTZ R65, R56, R66 ;  /* 0x0000004238417220 */ /* 0x000fe20000410000 */
[----:B------:R-:W-:Y:S01]  /*f5a0*/  FMUL.FTZ R62, R116, R62 ;  /* 0x0000003e743e7220 */ /* 0x000fe20000410000 */
[--C-:B------:R-:W-:Y:S01]  /*f5b0*/  FFMA.FTZ R109, R109, UR4, -R103.reuse ;  /* 0x000000046d6d7c23 */ /* 0x100fe20008010867 */
[----:B------:R-:W-:Y:S01]  /*f5c0*/  FFMA.FTZ R123, R123, UR4, -R103 ;  /* 0x000000047b7b7c23 */ /* 0x000fe20008010867 */
[----:B------:R-:W-:Y:S01]  /*f5d0*/  FMUL.FTZ R58, R13, R58 ;  /* 0x0000003a0d3a7220 */ /* 0x000fe20000410000 */
[----:B------:R-:W-:Y:S01]  /*f5e0*/  FMUL.FTZ R92, R104, R92 ;  /* 0x0000005c685c7220 */ /* 0x000fe20000410000 */
[----:B------:R-:W-:Y:S01]  /*f5f0*/  FMUL.FTZ R64, R101, R64 ;  /* 0x0000004065407220 */ /* 0x000fe20000410000 */
[----:B------:R-:W-:Y:S01]  /*f600*/  FFMA.FTZ R66, -R150, R150, 1 ;  /* 0x3f80000096427423 */ /* 0x000fe20000010196 */
[----:B------:R-:W-:Y:S01]  /*f610*/  FMUL.FTZ R103, R236, R216 ;  /* 0x000000d8ec677220 */ /* 0x000fe20000410000 */
[----:B------:R-:W2:Y:S01]  /*f620*/  LDL.LU R200, [R1+0x128] ;  /* 0x0001280001c87983 */ /* 0x000ea20000300800 */
[----:B------:R-:W3:Y:S01]  /*f630*/  MUFU.EX2 R120, R120 ;  /* 0x0000007800787308 */ /* 0x000ee20000000800 */
[----:B------:R-:W-:Y:S01]  /*f640*/  FFMA.FTZ R13, -R154, R154, 1 ;  /* 0x3f8000009a0d7423 */ /* 0x000fe2000001019a */
[----:B------:R-:W-:Y:S01]  /*f650*/  FFMA.FTZ R216, -R202, R202, 1 ;  /* 0x3f800000cad87423 */ /* 0x000fe200000101ca */
[----:B------:R-:W2:Y:S01]  /*f660*/  LDL.LU R201, [R1+0x124] ;  /* 0x0001240001c97983 */ /* 0x000ea20000300800 */
[----:B------:R-:W-:Y:S01]  /*f670*/  FMUL.FTZ R212, R212, R215 ;  /* 0x000000d7d4d47220 */ /* 0x000fe20000410000 */
[----:B------:R-:W-:Y:S01]  /*f680*/  FFMA.FTZ R215, -R171, R171, 1 ;  /* 0x3f800000abd77423 */ /* 0x000fe200000101ab */
[----:B------:R-:W-:Y:S01]  /*f690*/  FMUL.FTZ R64, R40, R64 ;  /* 0x0000004028407220 */ /* 0x000fe20000410000 */
[----:B------:R-:W2:Y:S01]  /*f6a0*/  LDL.LU R202, [R1+0x120] ;  /* 0x0001200001ca7983 */ /* 0x000ea20000300800 */
[----:B------:R-:W-:Y:S01]  /*f6b0*/  FMUL.FTZ R66, R66, R62 ;  /* 0x0000003e42427220 */ /* 0x000fe20000410000 */
[----:B------:R-:W4:Y:S01]  /*f6c0*/  MUFU.EX2 R105, R105 ;  /* 0x0000006900697308 */ /* 0x000f220000000800 */
[----:B------:R-:W-:Y:S01]  /*f6d0*/  FADD.FTZ R67, R67, -R91 ;  /* 0x8000005b43437221 */ /* 0x000fe20000010000 */
[----:B------:R-:W2:Y:S01]  /*f6e0*/  LDL.LU R203, [R1+0x11c] ;  /* 0x00011c0001cb7983 */ /* 0x000ea20000300800 */
[----:B------:R-:W-:-:S03]  /*f6f0*/  FMUL.FTZ R13, R13, R92 ;  /* 0x0000005c0d0d7220 */ /* 0x000fc60000410000 */
[----:B------:R1:W5:Y:S02]  /*f700*/  LDL.LU R171, [R1+0x118] ;  /* 0x0001180001ab7983 */ /* 0x0003640000300800 */
[----:B------:R-:W4:Y:S02]  /*f710*/  MUFU.EX2 R115, R115 ;  /* 0x0000007300737308 */ /* 0x000f240000000800 */
[----:B------:R-:W4:Y:S04]  /*f720*/  SHFL.IDX PT, R40, R63, R227, 0x1f ;  /* 0x00001fe33f287589 */ /* 0x000f2800000e0000 */
[----:B------:R-:W4:Y:S04]  /*f730*/  SHFL.IDX PT, R62, R63, R234, 0x1f ;  /* 0x00001fea3f3e7589 */ /* 0x000f2800000e0000 */
[----:B------:R1:W5:Y:S04]  /*f740*/  LDL.LU R170, [R1+0x114] ;  /* 0x0001140001aa7983 */ /* 0x0003680000300800 */
[----:B------:R-:W4:Y:S04]  /*f750*/  SHFL.IDX PT, R89, R63, R9, 0x1f ;  /* 0x00001f093f597589 */ /* 0x000f2800000e0000 */
[----:B------:R-:W-:Y:S04]  /*f760*/  SHFL.IDX PT, R92, R63, R228, 0x1f ;  /* 0x00001fe43f5c7589 */ /* 0x000fe800000e0000 */
[----:B------:R-:W-:Y:S04]  /*f770*/  SHFL.IDX PT, R93, R63, R233, 0x1f ;  /* 0x00001fe93f5d7589 */ /* 0x000fe800000e0000 */
[----:B------:R-:W-:Y:S04]  /*f780*/  SHFL.IDX PT, R218, R63, R235, 0x1f ;  /* 0x00001feb3fda7589 */ /* 0x000fe800000e0000 */
[----:B------:R-:W-:Y:S04]  /*f790*/  SHFL.IDX PT, R91, R63, R230, 0x1f ;  /* 0x00001fe63f5b7589 */ /* 0x000fe800000e0000 */
[----:B------:R1:W5:Y:S04]  /*f7a0*/  LDL.LU R169, [R1+0x110] ;  /* 0x0001100001a97983 */ /* 0x0003680000300800 */
[----:B------:R-:W4:Y:S01]  /*f7b0*/  SHFL.IDX PT, R63, R63, R229, 0x1f ;  /* 0x00001fe53f3f7589 */ /* 0x000f2200000e0000 */
[----:B------:R-:W4:Y:S03]  /*f7c0*/  MUFU.EX2 R110, R110 ;  /* 0x0000006e006e7308 */ /* 0x000f260000000800 */
[----:B------:R1:W5:Y:S04]  /*f7d0*/  LDL.LU R168, [R1+0x10c] ;  /* 0x00010c0001a87983 */ /* 0x0003680000300800 */
[----:B------:R2:W5:Y:S01]  /*f7e0*/  LDL.LU R167, [R1+0x108] ;  /* 0x0001080001a77983 */ /* 0x0005620000300800 */
[----:B------:R-:W-:-:S03]  /*f7f0*/  FFMA.FTZ R60, -R160, R160, 1 ;  /* 0x3f800000a03c7423 */ /* 0x000fc600000101a0 */
[----:B------:R2:W5:Y:S01]  /*f800*/  LDL.LU R166, [R1+0x104] ;  /* 0x0001040001a67983 */ /* 0x0005620000300800 */
[----:B-1----:R-:W-:-:S03]  /*f810*/  FMUL.FTZ R57, R119, R57 ;  /* 0x0000003977397220 */ /* 0x002fc60000410000 */
[----:B------:R1:W5:Y:S01]  /*f820*/  LDL.LU R165, [R1+0x100] ;  /* 0x0001000001a57983 */ /* 0x0003620000300800 */
[----:B------:R-:W1:Y:S03]  /*f830*/  MUFU.EX2 R114, R114 ;  /* 0x0000007200727308 */ /* 0x000e660000000800 */
[----:B------:R1:W5:Y:S04]  /*f840*/  LDL.LU R164, [R1+0xfc] ;  /* 0x0000fc0001a47983 */ /* 0x0003680000300800 */
[----:B------:R1:W5:Y:S01]  /*f850*/  LDL.LU R163, [R1+0xf8] ;  /* 0x0000f80001a37983 */ /* 0x0003620000300800 */
[----:B------:R-:W1:Y:S03]  /*f860*/  MUFU.EX2 R118, R118 ;  /* 0x0000007600767308 */ /* 0x000e660000000800 */
[----:B------:R1:W5:Y:S01]  /*f870*/  LDL.LU R162, [R1+0xf4] ;  /* 0x0000f40001a27983 */ /* 0x0003620000300800 */
[----:B------:R-:W-:-:S03]  /*f880*/  FMUL.FTZ R60, R60, R57 ;  /* 0x000000393c3c7220 */ /* 0x000fc60000410000 */
[----:B------:R1:W5:Y:S01]  /*f890*/  LDL.LU R161, [R1+0xf0] ;  /* 0x0000f00001a17983 */ /* 0x0003620000300800 */
[----:B------:R-:W1:Y:S01]  /*f8a0*/  MUFU.EX2 R137, R137 ;  /* 0x0000008900897308 */ /* 0x000e620000000800 */
[----:B------:R-:W-:Y:S02]  /*f8b0*/  FADD.FTZ R90, R70, -R90 ;  /* 0x8000005a465a7221 */ /* 0x000fe40000010000 */
[----:B------:R1:W5:Y:S01]  /*f8c0*/  LDL.LU R160, [R1+0xec] ;  /* 0x0000ec0001a07983 */ /* 0x0003620000300800 */
[----:B------:R-:W-:Y:S01]  /*f8d0*/  FFMA.FTZ R57, -R157, R157, 1 ;  /* 0x3f8000009d397423 */ /* 0x000fe2000001019d */
[----:B---3--:R-:W-:Y:S02]  /*f8e0*/  FMUL.FTZ R55, R120, R55 ;  /* 0x0000003778377220 */ /* 0x008fe40000410000 */
[----:B------:R3:W5:Y:S01]  /*f8f0*/  LDL.LU R159, [R1+0xe8] ;  /* 0x0000e800019f7983 */ /* 0x0007620000300800 */
[----:B------:R-:W-:-:S03]  /*f900*/  FFMA.FTZ R70, -R156, R156, 1 ;  /* 0x3f8000009c467423 */ /* 0x000fc6000001019c */
[----:B------:R3:W5:Y:S01]  /*f910*/  LDL.LU R158, [R1+0xe4] ;  /* 0x0000e400019e7983 */ /* 0x0007620000300800 */
[----:B----4-:R-:W-:-:S03]  /*f920*/  FMUL.FTZ R61, R105, R61 ;  /* 0x0000003d693d7220 */ /* 0x010fc60000410000 */
[----:B------:R3:W5:Y:S01]  /*f930*/  LDL.LU R157, [R1+0xe0] ;  /* 0x0000e000019d7983 */ /* 0x0007620000300800 */
[----:B------:R-:W-:-:S03]  /*f940*/  FMUL.FTZ R57, R57, R55 ;  /* 0x0000003739397220 */ /* 0x000fc60000410000 */
[----:B------:R3:W5:Y:S01]  /*f950*/  LDL.LU R156, [R1+0xdc] ;  /* 0x0000dc00019c7983 */ /* 0x0007620000300800 */
[----:B------:R-:W-:Y:S01]  /*f960*/  FFMA.FTZ R55, -R152, R152, 1 ;  /* 0x3f80000098377423 */ /* 0x000fe20000010198 */
[----:B------:R-:W-:Y:S02]  /*f970*/  FFMA.FTZ R56, -R149, R149, 1 ;  /* 0x3f80000095387423 */ /* 0x000fe40000010195 */
[----:B------:R3:W5:Y:S01]  /*f980*/  LDL.LU R155, [R1+0xd8] ;  /* 0x0000d800019b7983 */ /* 0x0007620000300800 */
[----:B------:R-:W-:-:S03]  /*f990*/  FMUL.FTZ R67, R115, R67 ;  /* 0x0000004373437220 */ /* 0x000fc60000410000 */
[----:B------:R3:W5:Y:S01]  /*f9a0*/  LDL.LU R154, [R1+0xd4] ;  /* 0x0000d400019a7983 */ /* 0x0007620000300800 */
[----:B------:R-:W-:-:S03]  /*f9b0*/  FMUL.FTZ R70, R70, R61 ;  /* 0x0000003d46467220 */ /* 0x000fc60000410000 */
[----:B------:R3:W5:Y:S01]  /*f9c0*/  LDL.LU R153, [R1+0xd0] ;  /* 0x0000d00001997983 */ /* 0x0007620000300800 */
[----:B------:R-:W-:-:S03]  /*f9d0*/  FMUL.FTZ R56, R56, R67 ;  /* 0x0000004338387220 */ /* 0x000fc60000410000 */
[----:B------:R3:W5:Y:S01]  /*f9e0*/  LDL.LU R152, [R1+0xcc] ;  /* 0x0000cc0001987983 */ /* 0x0007620000300800 */
[----:B------:R-:W-:-:S03]  /*f9f0*/  FFMA.FTZ R61, -R148, R148, 1 ;  /* 0x3f800000943d7423 */ /* 0x000fc60000010194 */
[----:B------:R3:W5:Y:S01]  /*fa00*/  LDL.LU R151, [R1+0xc8] ;  /* 0x0000c80001977983 */ /* 0x0007620000300800 */
[----:B------:R-:W-:Y:S01]  /*fa10*/  FMUL.FTZ R55, R55, R59 ;  /* 0x0000003b37377220 */ /* 0x000fe20000410000 */
[----:B------:R-:W-:Y:S02]  /*fa20*/  FFMA.FTZ R67, -R147, R147, 1 ;  /* 0x3f80000093437423 */ /* 0x000fe40000010193 */
[----:B------:R3:W5:Y:S01]  /*fa30*/  LDL.LU R150, [R1+0xc4] ;  /* 0x0000c40001967983 */ /* 0x0007620000300800 */
[----:B------:R-:W-:Y:S01]  /*fa40*/  FMUL.FTZ R88, R110, R88 ;  /* 0x000000586e587220 */ /* 0x000fe20000410000 */
[----:B------:R-:W-:Y:S02]  /*fa50*/  FFMA.FTZ R59, -R146, R146, 1 ;  /* 0x3f800000923b7423 */ /* 0x000fe40000010192 */
[----:B------:R3:W5:Y:S01]  /*fa60*/  LDL.LU R149, [R1+0xc0] ;  /* 0x0000c00001957983 */ /* 0x0007620000300800 */
[----:B------:R-:W-:Y:S01]  /*fa70*/  FADD.FTZ R73, R73, -R40 ;  /* 0x8000002849497221 */ /* 0x000fe20000010000 */
[--C-:B------:R-:W-:Y:S01]  /*fa80*/  FADD.FTZ R81, R81, -R62.reuse ;  /* 0x8000003e51517221 */ /* 0x100fe20000010000 */
[----:B------:R-:W-:Y:S01]  /*fa90*/  FADD.FTZ R83, R83, -R62 ;  /* 0x8000003e53537221 */ /* 0x000fe20000010000 */
[----:B------:R3:W5:Y:S01]  /*faa0*/  LDL.LU R148, [R1+0xbc] ;  /* 0x0000bc0001947983 */ /* 0x0007620000300800 */
[--C-:B------:R-:W-:Y:S01]  /*fab0*/  FADD.FTZ R72, R72, -R89.reuse ;  /* 0x8000005948487221 */ /* 0x100fe20000010000 */
[----:B------:R-:W-:Y:S01]  /*fac0*/  FADD.FTZ R74, R74, -R89 ;  /* 0x800000594a4a7221 */ /* 0x000fe20000010000 */
[----:B------:R-:W-:Y:S01]  /*fad0*/  FADD.FTZ R40, R75, -R40 ;  /* 0x800000284b287221 */ /* 0x000fe20000010000 */
[----:B------:R3:W5:Y:S01]  /*fae0*/  LDL.LU R147, [R1+0xb8] ;  /* 0x0000b80001937983 */ /* 0x0007620000300800 */
[----:B------:R-:W-:Y:S01]  /*faf0*/  FFMA.FTZ R62, -R145, R145, 1 ;  /* 0x3f800000913e7423 */ /* 0x000fe20000010191 */
[----:B-1----:R-:W-:Y:S01]  /*fb00*/  FMUL.FTZ R90, R114, R90 ;  /* 0x0000005a725a7220 */ /* 0x002fe20000410000 */
[--C-:B------:R-:W-:Y:S01]  /*fb10*/  FADD.FTZ R85, R85, -R63.reuse ;  /* 0x8000003f55557221 */ /* 0x100fe20000010000 */
[----:B------:R3:W5:Y:S01]  /*fb20*/  LDL.LU R146, [R1+0xb4] ;  /* 0x0000b40001927983 */ /* 0x0007620000300800 */
[----:B------:R-:W-:Y:S01]  /*fb30*/  FADD.FTZ R87, R87, -R63 ;  /* 0x8000003f57577221 */ /* 0x000fe20000010000 */
[----:B------:R-:W-:Y:S01]  /*fb40*/  FFMA.FTZ R89, -R144, R144, 1 ;  /* 0x3f80000090597423 */ /* 0x000fe20000010190 */
[----:B------:R-:W-:Y:S01]  /*fb50*/  FMUL.FTZ R61, R61, R88 ;  /* 0x000000583d3d7220 */ /* 0x000fe20000410000 */
[----:B------:R3:W5:Y:S01]  /*fb60*/  LDL.LU R145, [R1+0xb0] ;  /* 0x0000b00001917983 */ /* 0x0007620000300800 */
[----:B------:R-:W-:Y:S01]  /*fb70*/  FFMA.FTZ R63, -R143, R143, 1 ;  /* 0x3f8000008f3f7423 */ /* 0x000fe2000001018f */
[----:B------:R-:W-:Y:S01]  /*fb80*/  FMUL.FTZ R217, R118, R217 ;  /* 0x000000d976d97220 */ /* 0x000fe20000410000 */
[--C-:B------:R-:W-:Y:S01]  /*fb90*/  FADD.FTZ R76, R76, -R92.reuse ;  /* 0x8000005c4c4c7221 */ /* 0x100fe20000010000 */
[----:B------:R3:W5:Y:S01]  /*fba0*/  LDL.LU R144, [R1+0xac] ;  /* 0x0000ac0001907983 */ /* 0x0007620000300800 */
[----:B------:R-:W-:Y:S01]  /*fbb0*/  FADD.FTZ R78, R78, -R92 ;  /* 0x8000005c4e4e7221 */ /* 0x000fe20000010000 */
[----:B------:R-:W-:Y:S01]  /*fbc0*/  FFMA.FTZ R88, -R142, R142, 1 ;  /* 0x3f8000008e587423 */ /* 0x000fe2000001018e */
[--C-:B------:R-:W-:Y:S01]  /*fbd0*/  FADD.FTZ R77, R77, -R93.reuse ;  /* 0x8000005d4d4d7221 */ /* 0x100fe20000010000 */
[----:B------:R3:W5:Y:S01]  /*fbe0*/  LDL.LU R143, [R1+0xa8] ;  /* 0x0000a800018f7983 */ /* 0x0007620000300800 */
[----:B------:R-:W-:Y:S01]  /*fbf0*/  FADD.FTZ R79, R79, -R93 ;  /* 0x8000005d4f4f7221 */ /* 0x000fe20000010000 */
[----:B------:R-:W-:Y:S01]  /*fc00*/  FMUL.FTZ R40, R137, R40 ;  /* 0x0000002889287220 */ /* 0x000fe20000410000 */
[----:B------:R-:W-:Y:S01]  /*fc10*/  FFMA.FTZ R92, -R141, R141, 1 ;  /* 0x3f8000008d5c7423 */ /* 0x000fe2000001018d */
[----:B------:R3:W5:Y:S01]  /*fc20*/  LDL.LU R142, [R1+0xa4] ;  /* 0x0000a400018e7983 */ /* 0x0007620000300800 */
[----:B------:R-:W-:Y:S01]  /*fc30*/  FMUL.FTZ R67, R67, R90 ;  /* 0x0000005a43437220 */ /* 0x000fe20000410000 */
[----:B------:R-:W-:Y:S01]  /*fc40*/  FFMA.FTZ R93, -R140, R140, 1 ;  /* 0x3f8000008c5d7423 */ /* 0x000fe2000001018c */
        /* <DEDUP_REMOVED lines=8> */
[----:B------:R-:W-:Y:S01]  /*fcd0*/  FFMA.FTZ R217, -R4, R4, 1 ;  /* 0x3f80000004d97423 */ /* 0x000fe20000010104 */
[----:B------:R3:W5:Y:S01]  /*fce0*/  LDL.LU R6, [R1+0x98] ;  /* 0x0000980001067983 */ /* 0x0007620000300800 */
[----:B------:R-:W-:-:S03]  /*fcf0*/  FFMA.FTZ R40, -R2, R2, 1 ;  /* 0x3f80000002287423 */ /* 0x000fc60000010102 */
[----:B------:R3:W5:Y:S04]  /*fd00*/  LDL.LU R5, [R1+0x94] ;  /* 0x0000940001057983 */ /* 0x0007680000300800 */
[----:B------:R3:W5:Y:S04]  /*fd10*/  LDL.LU R4, [R1+0x90] ;  /* 0x0000900001047983 */ /* 0x0007680000300800 */
[----:B------:R3:W5:Y:S04]  /*fd20*/  LDL.LU R2, [R1+0x8c] ;  /* 0x00008c0001027983 */ /* 0x0007680000300800 */
[----:B------:R-:W4:Y:S01]  /*fd30*/  LDL R220, [R1+0x70] ;  /* 0x0000700001dc7983 */ /* 0x000f220000100800 */
[----:B------:R-:W1:Y:S08]  /*fd40*/  MUFU.EX2 R127, R127 ;  /* 0x0000007f007f7308 */ /* 0x000e700000000800 */
[----:B------:R-:W3:Y:S08]  /*fd50*/  MUFU.EX2 R113, R113 ;  /* 0x0000007100717308 */ /* 0x000ef00000000800 */
[----:B------:R-:W3:Y:S08]  /*fd60*/  MUFU.EX2 R136, R136 ;  /* 0x0000008800887308 */ /* 0x000ef00000000800 */
[----:B------:R-:W3:Y:S08]  /*fd70*/  MUFU.EX2 R33, R33 ;  /* 0x0000002100217308 */ /* 0x000ef00000000800 */
[----:B------:R-:W3:Y:S08]  /*fd80*/  MUFU.EX2 R34, R34 ;  /* 0x0000002200227308 */ /* 0x000ef00000000800 */
[----:B------:R-:W3:Y:S08]  /*fd90*/  MUFU.EX2 R204, R204 ;  /* 0x000000cc00cc7308 */ /* 0x000ef00000000800 */
[----:B------:R-:W3:Y:S08]  /*fda0*/  MUFU.EX2 R206, R206 ;  /* 0x000000ce00ce7308 */ /* 0x000ef00000000800 */
[----:B------:R-:W3:Y:S08]  /*fdb0*/  MUFU.EX2 R125, R125 ;  /* 0x0000007d007d7308 */ /* 0x000ef00000000800 */
[----:B------:R-:W3:Y:S01]  /*fdc0*/  MUFU.EX2 R207, R207 ;  /* 0x000000cf00cf7308 */ /* 0x000ee20000000800 */
[----:B------:R-:W-:-:S07]  /*fdd0*/  FADD.FTZ R82, R82, -R218 ;  /* 0x800000da52527221 */ /* 0x000fce0000010000 */
[----:B------:R-:W3:Y:S08]  /*fde0*/  MUFU.EX2 R131, R131 ;  /* 0x0000008300837308 */ /* 0x000ef00000000800 */
[----:B------:R-:W2:Y:S08]  /*fdf0*/  MUFU.EX2 R108, R108 ;  /* 0x0000006c006c7308 */ /* 0x000eb00000000800 */
[----:B------:R-:W2:Y:S08]  /*fe00*/  MUFU.EX2 R130, R130 ;  /* 0x0000008200827308 */ /* 0x000eb00000000800 */
[----:B------:R-:W2:Y:S08]  /*fe10*/  MUFU.EX2 R109, R109 ;  /* 0x0000006d006d7308 */ /* 0x000eb00000000800 */
[----:B------:R-:W2:Y:S08]  /*fe20*/  MUFU.EX2 R123, R123 ;  /* 0x0000007b007b7308 */ /* 0x000eb00000000800 */
[----:B------:R-:W2:Y:S08]  /*fe30*/  MUFU.EX2 R129, R129 ;  /* 0x0000008100817308 */ /* 0x000eb00000000800 */
[----:B------:R-:W2:Y:S08]  /*fe40*/  MUFU.EX2 R126, R126 ;  /* 0x0000007e007e7308 */ /* 0x000eb00000000800 */
[----:B------:R-:W2:Y:S01]  /*fe50*/  MUFU.EX2 R139, R139 ;  /* 0x0000008b008b7308 */ /* 0x000ea20000000800 */
[----:B-1----:R-:W-:Y:S01]  /*fe60*/  FMUL.FTZ R76, R127, R76 ;  /* 0x0000004c7f4c7220 */ /* 0x002fe20000410000 */
[----:B---3--:R-:W-:Y:S01]  /*fe70*/  FMUL.FTZ R72, R113, R72 ;  /* 0x0000004871487220 */ /* 0x008fe20000410000 */
[----:B------:R-:W-:Y:S01]  /*fe80*/  FMUL.FTZ R82, R136, R82 ;  /* 0x0000005288527220 */ /* 0x000fe20000410000 */
[----:B------:R-:W-:Y:S01]  /*fe90*/  FADD.FTZ R80, R80, -R218 ;  /* 0x800000da50507221 */ /* 0x000fe20000010000 */
[----:B------:R-:W-:Y:S01]  /*fea0*/  FMUL.FTZ R231, R33, R231 ;  /* 0x000000e721e77220 */ /* 0x000fe20000410000 */
[----:B------:R-:W-:Y:S01]  /*feb0*/  FMUL.FTZ R232, R34, R232 ;  /* 0x000000e822e87220 */ /* 0x000fe20000410000 */
[----:B------:R-:W-:Y:S01]  /*fec0*/  FFMA.FTZ R218, -R138, R138, 1 ;  /* 0x3f8000008ada7423 */ /* 0x000fe2000001018a */
[----:B------:R-:W-:Y:S01]  /*fed0*/  FMUL.FTZ R92, R92, R76 ;  /* 0x0000004c5c5c7220 */ /* 0x000fe20000410000 */
[----:B------:R-:W-:Y:S01]  /*fee0*/  FFMA.FTZ R138, -R128, R128, 1 ;  /* 0x3f800000808a7423 */ /* 0x000fe20000010180 */
[----:B------:R-:W-:Y:S01]  /*fef0*/  FMUL.FTZ R62, R62, R72 ;  /* 0x000000483e3e7220 */ /* 0x000fe20000410000 */
[----:B------:R-:W-:Y:S01]  /*ff00*/  FMUL.FTZ R128, R40, R82 ;  /* 0x0000005228807220 */ /* 0x000fe20000410000 */
[----:B------:R-:W-:Y:S01]  /*ff10*/  FFMA.FTZ R132, -R132, R132, 1 ;  /* 0x3f80000084847423 */ /* 0x000fe20000010184 */
[----:B------:R-:W-:Y:S01]  /*ff20*/  FFMA.FTZ R133, -R133, R133, 1 ;  /* 0x3f80000085857423 */ /* 0x000fe20000010185 */
[----:B------:R-:W-:Y:S01]  /*ff30*/  FMUL.FTZ R84, R204, R84 ;  /* 0x00000054cc547220 */ /* 0x000fe20000410000 */
[----:B------:R-:W-:Y:S01]  /*ff40*/  FMUL.FTZ R85, R206, R85 ;  /* 0x00000055ce557220 */ /* 0x000fe20000410000 */
[----:B------:R-:W-:Y:S01]  /*ff50*/  F2FP.BF16.F32.PACK_AB R76, R42, R11 ;  /* 0x0000000b2a4c723e */ /* 0x000fe200000010ff */
[----:B------:R-:W-:Y:S01]  /*ff60*/  FFMA.FTZ R72, -R134, R134, 1 ;  /* 0x3f80000086487423 */ /* 0x000fe20000010186 */
[----:B------:R-:W-:Y:S01]  /*ff70*/  FFMA.FTZ R40, -R135, R135, 1 ;  /* 0x3f80000087287423 */ /* 0x000fe20000010187 */
[----:B------:R-:W-:Y:S01]  /*ff80*/  FMUL.FTZ R86, R125, R86 ;  /* 0x000000567d567220 */ /* 0x000fe20000410000 */
[----:B------:R-:W-:Y:S01]  /*ff90*/  FMUL.FTZ R87, R207, R87 ;  /* 0x00000057cf577220 */ /* 0x000fe20000410000 */
[----:B------:R-:W-:Y:S01]  /*ffa0*/  FMUL.FTZ R216, R216, R231 ;  /* 0x000000e7d8d87220 */ /* 0x000fe20000410000 */
        /* <DEDUP_REMOVED lines=25> */
[----:B------:R-:W-:Y:S01]  /*10140*/  UMOV UR6, UR8 ;  /* 0x0000000800067c82 */ /* 0x000fe20008000000 */
[----:B------:R-:W-:Y:S01]  /*10150*/  F2FP.BF16.F32.PACK_AB R80, R21, R22 ;  /* 0x000000161550723e */ /* 0x000fe200000010ff */
[----:B------:R-:W-:Y:S01]  /*10160*/  UMOV UR7, 0x40000040 ;  /* 0x4000004000077882 */ /* 0x000fe20000000000 */
[----:B------:R-:W-:Y:S01]  /*10170*/  F2FP.BF16.F32.PACK_AB R81, R211, R20 ;  /* 0x00000014d351723e */ /* 0x000fe200000010ff */
[----:B------:R-:W-:Y:S01]  /*10180*/  UIADD3 UR4, UR8, 0x80, URZ ;  /* 0x0000008008047890 */ /* 0x000fe2000fffe03f */
        /* <DEDUP_REMOVED lines=30> */
[----:B----4-:R-:W-:-:S05]  /*10370*/  LEA R11, R0, R220, 0xe ;  /* 0x000000dc000b7211 */ /* 0x010fca00078e70ff */
[----:B------:R-:W-:-:S05]  /*10380*/  IMAD R11, R11, 0x2, R16 ;  /* 0x000000020b0b7824 */ /* 0x000fca00078e0210 */
        /* <DEDUP_REMOVED lines=79> */
[----:B------:R-:W-:Y:S02]  /*10880*/  R2UR UR4, R16 ;  /* 0x00000000100472ca */ /* 0x000fe400000e0000 */
[----:B--2---:R-:W-:-:S04]  /*10890*/  LEA R10, R0, R12, 0xb ;  /* 0x0000000c000a7211 */ /* 0x004fc800078e58ff */
[----:B------:R-:W-:-:S07]  /*108a0*/  R2UR UR9, R10 ;  /* 0x000000000a0972ca */ /* 0x000fce00000e0000 */
[----:B------:R-:W-:-:S04]  /*108b0*/  USHF.R.U32.HI UR4, URZ, 0x4, UR4 ;  /* 0x000000043f047899 */ /* 0x000fc80008011604 */
[----:B------:R-:W-:Y:S01]  /*108c0*/  ULOP3.LUT UR10, UR4, 0x3fff, URZ, 0xc0, !UPT ;  /* 0x00003fff040a7892 */ /* 0x000fe2000f8ec03f */
[----:B------:R-:W-:Y:S02]  /*108d0*/  UMOV UR5, 0x40000040 ;  /* 0x4000004000057882 */ /* 0x000fe40000000000 */
[----:B------:R-:W-:Y:S01]  /*108e0*/  UMOV UR4, UR9 ;  /* 0x0000000900047c82 */ /* 0x000fe20008000000 */
[----:B------:R-:W-:-:S03]  /*108f0*/  UMOV UR7, 0x40000040 ;  /* 0x4000004000077882 */ /* 0x000fc60000000000 */
[----:B------:R-:W-:Y:S01]  /*10900*/  UMOV UR6, UR10 ;  /* 0x0000000a00067c82 */ /* 0x000fe20008000000 */
[----:B------:R-:W-:Y:S02]  /*10910*/  WARPGROUP.DEPBAR.LE gsb0, 0x0 ;  /* 0x00008000000079c5 */ /* 0x000fe40000010000 */
[----:B------:R2:W-:Y:S06]  /*10920*/  MEMBAR.ALL.CTA ;  /* 0x0000000000007992 */ /* 0x0005ec0000008000 */
[----:B--2---:R-:W2:Y:S02]  /*10930*/  FENCE.VIEW.ASYNC.S ;  /* 0x00000000000073c6 */ /* 0x004ea40000000000 */
[----:B--2---:R-:W-:Y:S06]  /*10940*/  BAR.SYNC.DEFER_BLOCKING 0x9, 0x100 ;  /* 0x0244000000007b1d */ /* 0x004fec0000010000 */
        /* <DEDUP_REMOVED lines=54> */
.L_x_1088:
        /* <DEDUP_REMOVED lines=57> */
[----:B------:R2:W-:Y:S01]  /*11040*/  STS.128 [R2+0xa800], R44 ;  /* 0x00a8002c02007388 */ /* 0x0005e20000000c00 */
[----:B------:R-:W-:-:S03]  /*11050*/  IADD3 R10, R10, 0xc, RZ ;  /* 0x0000000c0a0a7810 */ /* 0x000fc60007ffe0ff */
        /* <DEDUP_REMOVED lines=11> */
.L_x_1089:
[----:B------:R-:W-:Y:S01]  /*11110*/  UIADD3 UR38, UR38, 0x1, URZ ;  /* 0x0000000126267890 */ /* 0x000fe2000fffe03f */
[----:B------:R-:W-:Y:S01]  /*11120*/  VIADD R6, R6, 0x30c20 ;  /* 0x00030c2006067836 */ /* 0x000fe20000000000 */
[----:B------:R-:W-:Y:S02]  /*11130*/  IADD3 R0, R0, 0x1, RZ ;  /* 0x0000000100007810 */ /* 0x000fe40007ffe0ff */
[----:B------:R-:W-:Y:S02]  /*11140*/  UISETP.GE.AND UP0, UPT, UR38, UR37, UPT ;  /* 0x000000252600728c */ /* 0x000fe4000bf06270 */
[----:B------:R-:W-:Y:S02]  /*11150*/  ISETP.NE.AND P0, PT, R0, 0x2, PT ;  /* 0x000000020000780c */ /* 0x000fe40003f05270 */
[----:B------:R-:W-:Y:S02]  /*11160*/  PRMT R6, RZ, 0x654, R6 ;  /* 0x00000654ff067816 */ /* 0x000fe40000000006 */
[----:B------:R-:W-:-:S02]  /*11170*/  PLOP3.LUT P1, PT, PT, PT, UP0, 0x80, 0x0 ;  /* 0x000000000000781c */ /* 0x000fc40003f2f008 */
[----:B--2---:R-:W-:Y:S01]  /*11180*/  SEL R5, RZ, 0x1, P0 ;  /* 0x00000001ff057807 */ /* 0x004fe20000000000 */
[----:B------:R2:W-:Y:S01]  /*11190*/  SYNCS.ARRIVE.TRANS64.RED.A1T0 RZ, [R6+URZ], RZ ;  /* 0x000000ff06ff79a7 */ /* 0x0005e2000810043f */
[----:B------:R-:W-:Y:S02]  /*111a0*/  SEL R0, R0, RZ, P0 ;  /* 0x000000ff00007207 */ /* 0x000fe40000000000 */
[----:B------:R-:W-:-:S07]  /*111b0*/  LOP3.LUT R4, R4, R5, RZ, 0x3c, !PT ;  /* 0x0000000504047212 */ /* 0x000fce00078e3cff */
[----:B--2---:R-:W-:Y:S05]  /*111c0*/  @!P1 BRA `(.L_x_1090) ;  /* 0xffffffac00c49947 */ /* 0x004fea000383ffff */
.L_x_1079:
        /* <DEDUP_REMOVED lines=34> */
.L_x_1047:
[----:B------:R-:W-:Y:S05]  /*113f0*/  @P0 BRA `(.L_x_1091) ;  /* 0x0000000800d40947 */ /* 0x000fea0003800000 */
[----:B------:R-:W2:Y:S01]  /*11400*/  S2R R3, SR_CgaCtaId ;  /* 0x0000000000037919 */ /* 0x000ea20000008800 */
[----:B------:R-:W-:-:S04]  /*11410*/  MOV R0, 0x400 ;  /* 0x0000040000007802 */ /* 0x000fc80000000f00 */
[----:B--2---:R-:W-:-:S04]  /*11420*/  LEA R17, R3, R0, 0x18 ;  /* 0x0000000003117211 */ /* 0x004fc800078ec0ff */
[----:B------:R-:W-:-:S13]  /*11430*/  LOP3.LUT P0, RZ, R17, 0x3ff, RZ, 0xc0, !PT ;  /* 0x000003ff11ff7812 */ /* 0x000fda000780c0ff */
[----:B------:R-:W-:Y:S05]  /*11440*/  @!P0 BRA `(.L_x_1092) ;  /* 0x0000000000408947 */ /* 0x000fea0003800000 */
[----:B------:R-:W-:Y:S01]  /*11450*/  MOV R0, 0x0 ;  /* 0x0000000000007802 */ /* 0x000fe20000000f00 */
[----:B------:R-:W-:Y:S01]  /*11460*/  ULDC.64 UR4, c[0x4][0x90] ;  /* 0x0100240000047ab9 */ /* 0x000fe20000000a00 */
[----:B------:R-:W-:Y:S01]  /*11470*/  ULDC.64 UR6, c[0x4][0x98] ;  /* 0x0100260000067ab9 */ /* 0x000fe20000000a00 */
[----:B------:R-:W-:Y:S01]  /*11480*/  IMAD.U32 R4, RZ, RZ, UR4 ;  /* 0x00000004ff047e24 */ /* 0x000fe2000f8e00ff */
[----:B------:R2:W3:Y:S01]  /*11490*/  LDC.64 R2, c[0x4][R0] ;  /* 0x0100000000027b82 */ /* 0x0004e20000000a00 */
[----:B------:R-:W-:Y:S01]  /*114a0*/  MOV R5, UR5 ;  /* 0x0000000500057c02 */ /* 0x000fe20008000f00 */
[----:B------:R-:W-:Y:S01]  /*114b0*/  ULDC.64 UR4, c[0x4][0x18] ;  /* 0x0100060000047ab9 */ /* 0x000fe20000000a00 */
[----:B------:R-:W-:Y:S01]  /*114c0*/  IMAD.U32 R6, RZ, RZ, UR6 ;  /* 0x00000006ff067e24 */ /* 0x000fe2000f8e00ff */
[----:B------:R-:W-:Y:S01]  /*114d0*/  MOV R7, UR7 ;  /* 0x0000000700077c02 */ /* 0x000fe20008000f00 */
[----:B------:R-:W-:Y:S01]  /*114e0*/  IMAD.U32 R10, RZ, RZ, UR4 ;  /* 0x00000004ff0a7e24 */ /* 0x000fe2000f8e00ff */
[----:B------:R-:W-:Y:S01]  /*114f0*/  MOV R11, UR5 ;  /* 0x00000005000b7c02 */ /* 0x000fe20008000f00 */
[----:B------:R-:W-:Y:S01]  /*11500*/  IMAD.MOV.U32 R8, RZ, RZ, 0x70 ;  /* 0x00000070ff087424 */ /* 0x000fe200078e00ff */
[----:B------:R-:W-:Y:S01]  /*11510*/  MOV R12, 0x1 ;  /* 0x00000001000c7802 */ /* 0x000fe20000000f00 */
[----:B--2---:R-:W-:-:S07]  /*11520*/  IMAD.MOV.U32 R13, RZ, RZ, RZ ;  /* 0x000000ffff0d7224 */ /* 0x004fce00078e00ff */
[----:B------:R-:W-:-:S07]  /*11530*/  LEPC R20, `(.L_x_1092) ;  /* 0x000000001014794e */ /* 0x000fce0000000000 */
[----:B-1-3--:R-:W-:Y:S05]  /*11540*/  CALL.ABS.NOINC R2 ;  /* 0x0000000002007343 */ /* 0x00afea0003c00000 */
.L_x_1092:
[----:B------:R-:W-:-:S04]  /*11550*/  IADD3 R16, R17, 0x4000, RZ ;  /* 0x0000400011107810 */ /* 0x000fc80007ffe0ff */
        /* <DEDUP_REMOVED lines=18> */
.L_x_1093:
[----:B------:R-:W-:-:S13]  /*11680*/  LOP3.LUT P6, RZ, R17, 0x3ff, RZ, 0xc0, !PT ;  /* 0x000003ff11ff7812 */ /* 0x000fda00078cc0ff */
[----:B------:R-:W-:Y:S05]  /*11690*/  @!P6 BRA `(.L_x_1094) ;  /* 0x000000000040e947 */ /* 0x000fea0003800000 */
[----:B------:R-:W-:Y:S01]  /*116a0*/  MOV R0, 0x0 ;  /* 0x0000000000007802 */ /* 0x000fe20000000f00 */
[----:B------:R-:W-:Y:S01]  /*116b0*/  ULDC.64 UR4, c[0x4][0x90] ;  /* 0x0100240000047ab9 */ /* 0x000fe20000000a00 */
[----:B------:R-:W-:Y:S01]  /*116c0*/  ULDC.64 UR6, c[0x4][0x98] ;  /* 0x0100260000067ab9 */ /* 0x000fe20000000a00 */
[----:B------:R-:W-:Y:S01]  /*116d0*/  MOV R4, UR4 ;  /* 0x0000000400047c02 */ /* 0x000fe20008000f00 */
[----:B------:R2:W3:Y:S01]  /*116e0*/  LDC.64 R2, c[0x4][R0] ;  /* 0x0100000000027b82 */ /* 0x0004e20000000a00 */
[----:B------:R-:W-:Y:S01]  /*116f0*/  IMAD.U32 R5, RZ, RZ, UR5 ;  /* 0x00000005ff057e24 */ /* 0x000fe2000f8e00ff */
[----:B------:R-:W-:Y:S01]  /*11700*/  ULDC.64 UR4, c[0x4][0x20] ;  /* 0x0100080000047ab9 */ /* 0x000fe20000000a00 */
[----:B------:R-:W-:Y:S01]  /*11710*/  MOV R6, UR6 ;  /* 0x0000000600067c02 */ /* 0x000fe20008000f00 */
[----:B------:R-:W-:Y:S01]  /*11720*/  IMAD.U32 R7, RZ, RZ, UR7 ;  /* 0x00000007ff077e24 */ /* 0x000fe2000f8e00ff */
[----:B------:R-:W-:Y:S01]  /*11730*/  MOV R10, UR4 ;  /* 0x00000004000a7c02 */ /* 0x000fe20008000f00 */
[----:B------:R-:W-:Y:S01]  /*11740*/  IMAD.U32 R11, RZ, RZ, UR5 ;  /* 0x00000005ff0b7e24 */ /* 0x000fe2000f8e00ff */
[----:B------:R-:W-:Y:S01]  /*11750*/  MOV R8, 0x70 ;  /* 0x0000007000087802 */ /* 0x000fe20000000f00 */
[----:B------:R-:W-:Y:S01]  /*11760*/  IMAD.MOV.U32 R12, RZ, RZ, 0x1 ;  /* 0x00000001ff0c7424 */ /* 0x000fe200078e00ff */
[----:B--2---:R-:W-:-:S07]  /*11770*/  MOV R13, RZ ;  /* 0x000000ff000d7202 */ /* 0x004fce0000000f00 */
[----:B------:R-:W-:-:S07]  /*11780*/  LEPC R20, `(.L_x_1094) ;  /* 0x000000001014794e */ /* 0x000fce0000000000 */
[----:B-1-3--:R-:W-:Y:S05]  /*11790*/  CALL.ABS.NOINC R2 ;  /* 0x0000000002007343 */ /* 0x00afea0003c00000 */
.L_x_1094:
        /* <DEDUP_REMOVED lines=18> */
.L_x_1095:
[----:B------:R-:W2:Y:S01]  /*118c0*/  S2R R0, SR_TID.X ;  /* 0x0000000000007919 */ /* 0x000ea20000002100 */
[----:B------:R-:W-:Y:S02]  /*118d0*/  F2FP.BF16.F32.PACK_AB R172, R173, R172 ;  /* 0x000000acadac723e */ /* 0x000fe400000010ff */
[----:B------:R-:W-:Y:S01]  /*118e0*/  F2FP.BF16.F32.PACK_AB R173, R175, R174 ;  /* 0x000000aeafad723e */ /* 0x000fe200000010ff */
[----:B------:R-:W-:Y:S01]  /*118f0*/  BAR.SYNC.DEFER_BLOCKING 0x1, 0x100 ;  /* 0x0044000000007b1d */ /* 0x000fe20000010000 */
        /* <DEDUP_REMOVED lines=14> */
[----:B--2---:R-:W-:Y:S02]  /*119e0*/  IADD3 R7, R0, -0x80, RZ ;  /* 0xffffff8000077810 */ /* 0x004fe40007ffe0ff */
[----:B------:R-:W-:-:S02]  /*119f0*/  F2FP.BF16.F32.PACK_AB R199, R203, R202 ;  /* 0x000000cacbc7723e */ /* 0x000fc400000010ff */
[----:B------:R-:W-:Y:S02]  /*11a00*/  SHF.R.S32.HI R2, RZ, 0x1f, R7 ;  /* 0x0000001fff027819 */ /* 0x000fe40000011407 */
[----:B------:R-:W-:Y:S02]  /*11a10*/  F2FP.BF16.F32.PACK_AB R141, R143, R142 ;  /* 0x0000008e8f8d723e */ /* 0x000fe400000010ff */
[CC--:B------:R-:W-:Y:S02]  /*11a20*/  LEA.HI R4, R2.reuse, R7.reuse, RZ, 0x4 ;  /* 0x0000000702047211 */ /* 0x0c0fe400078f20ff */
[----:B------:R-:W-:Y:S02]  /*11a30*/  LEA.HI R2, R2, R7, RZ, 0x5 ;  /* 0x0000000702027211 */ /* 0x000fe400078f28ff */
[----:B------:R-:W-:Y:S02]  /*11a40*/  LOP3.LUT R0, R4, 0xfffffff0, RZ, 0xc0, !PT ;  /* 0xfffffff004007812 */ /* 0x000fe400078ec0ff */
[----:B------:R-:W-:-:S02]  /*11a50*/  SHF.R.S32.HI R4, RZ, 0x4, R4 ;  /* 0x00000004ff047819 */ /* 0x000fc40000011404 */
[----:B------:R-:W-:Y:S01]  /*11a60*/  SHF.R.S32.HI R2, RZ, 0x5, R2 ;  /* 0x00000005ff027819 */ /* 0x000fe20000011402 */
[----:B------:R-:W-:Y:S01]  /*11a70*/  IMAD.IADD R0, R7, 0x1, -R0 ;  /* 0x0000000107007824 */ /* 0x000fe200078e0a00 */
[----:B------:R-:W-:Y:S02]  /*11a80*/  SHF.L.U32 R7, R4, 0x3, RZ ;  /* 0x0000000304077819 */ /* 0x000fe400000006ff */
[----:B------:R-:W-:Y:S02]  /*11a90*/  F2FP.BF16.F32.PACK_AB R148, R149, R148 ;  /* 0x000000949594723e */ /* 0x000fe400000010ff */
[----:B------:R-:W-:Y:S02]  /*11aa0*/  SHF.R.S32.HI R3, RZ, 0x1f, R0 ;  /* 0x0000001fff037819 */ /* 0x000fe40000011400 */
[----:B------:R-:W-:Y:S02]  /*11ab0*/  F2FP.BF16.F32.PACK_AB R142, R145, R144 ;  /* 0x00000090918e723e */ /* 0x000fe400000010ff */
[----:B------:R-:W-:-:S02]  /*11ac0*/  LEA.HI R3, R3, R0, RZ, 0x3 ;  /* 0x0000000003037211 */ /* 0x000fc400078f18ff */
[----:B------:R-:W-:Y:S02]  /*11ad0*/  F2FP.BF16.F32.PACK_AB R143, R147, R146 ;  /* 0x00000092938f723e */ /* 0x000fe400000010ff */
[C---:B------:R-:W-:Y:S01]  /*11ae0*/  LOP3.LUT R5, R3.reuse, 0xfffffff8, RZ, 0xc0, !PT ;  /* 0xfffffff803057812 */ /* 0x040fe200078ec0ff */
[----:B------:R-:W-:Y:S01]  /*11af0*/  IMAD.SHL.U32 R3, R3, 0x40, RZ ;  /* 0x0000004003037824 */ /* 0x000fe200078e00ff */
[----:B------:R-:W-:Y:S02]  /*11b00*/  F2FP.BF16.F32.PACK_AB R149, R151, R150 ;  /* 0x000000969795723e */ /* 0x000fe400000010ff */
[----:B------:R-:W-:Y:S02]  /*11b10*/  IADD3 R5, R0, -R5, RZ ;  /* 0x8000000500057210 */ /* 0x000fe40007ffe0ff */
[----:B------:R-:W-:Y:S02]  /*11b20*/  LOP3.LUT R3, R3, 0x7ffffe00, RZ, 0xc0, !PT ;  /* 0x7ffffe0003037812 */ /* 0x000fe400078ec0ff */
[C---:B------:R-:W-:Y:S01]  /*11b30*/  R2P PR, R5.reuse, 0x6 ;  /* 0x0000000605007804 */ /* 0x040fe20000000000 */
[----:B------:R-:W-:Y:S01]  /*11b40*/  IMAD.SHL.U32 R0, R5, 0x40, RZ ;  /* 0x0000004005007824 */ /* 0x000fe200078e00ff */
[----:B------:R-:W-:Y:S01]  /*11b50*/  LEA R3, R2, R3, 0xa ;  /* 0x0000000302037211 */ /* 0x000fe200078e50ff */
[----:B------:R-:W-:Y:S01]  /*11b60*/  IMAD.MOV.U32 R5, RZ, RZ, 0x40 ;  /* 0x00000040ff057424 */ /* 0x000fe200078e00ff */
[----:B------:R-:W2:Y:S01]  /*11b70*/  SHFL.IDX PT, R2, R2, RZ, 0x1f ;  /* 0x00001fff02027589 */ /* 0x000ea200000e0000 */
[----:B------:R-:W-:-:S02]  /*11b80*/  F2FP.BF16.F32.PACK_AB R156, R157, R156 ;  /* 0x0000009c9d9c723e */ /* 0x000fc400000010ff */
[----:B------:R-:W-:Y:S02]  /*11b90*/  LOP3.LUT R0, R0, 0x1c0, RZ, 0xc0, !PT ;  /* 0x000001c000007812 */ /* 0x000fe400078ec0ff */
[----:B------:R-:W-:Y:S02]  /*11ba0*/  SEL R5, R5, 0xffffffc0, !P2 ;  /* 0xffffffc005057807 */ /* 0x000fe40005000000 */
[----:B------:R-:W-:Y:S02]  /*11bb0*/  LOP3.LUT R7, R0, 0x8, R7, 0xf8, !PT ;  /* 0x0000000800077812 */ /* 0x000fe400078ef807 */
[----:B------:R-:W-:Y:S02]  /*11bc0*/  SHF.R.U32.HI R0, RZ, 0x3, R0 ;  /* 0x00000003ff007819 */ /* 0x000fe40000011600 */
[----:B------:R-:W-:Y:S02]  /*11bd0*/  F2FP.BF16.F32.PACK_AB R150, R153, R152 ;  /* 0x000000989996723e */ /* 0x000fe400000010ff */
[----:B------:R-:W-:-:S02]  /*11be0*/  LOP3.LUT R0, R7, R0, RZ, 0x3c, !PT ;  /* 0x0000000007007212 */ /* 0x000fc400078e3cff */
[----:B------:R-:W-:Y:S02]  /*11bf0*/  F2FP.BF16.F32.PACK_AB R151, R155, R154 ;  /* 0x0000009a9b97723e */ /* 0x000fe400000010ff */
[----:B------:R-:W-:Y:S01]  /*11c00*/  F2FP.BF16.F32.PACK_AB R157, R159, R158 ;  /* 0x0000009e9f9d723e */ /* 0x000fe200000010ff */
[----:B------:R-:W-:Y:S01]  /*11c10*/  IMAD.IADD R0, R0, 0x1, R3 ;  /* 0x0000000100007824 */ /* 0x000fe200078e0203 */
[----:B------:R-:W-:Y:S02]  /*11c20*/  MOV R3, 0x20 ;  /* 0x0000002000037802 */ /* 0x000fe40000000f00 */
[----:B------:R-:W-:Y:S02]  /*11c30*/  F2FP.BF16.F32.PACK_AB R164, R165, R164 ;  /* 0x000000a4a5a4723e */ /* 0x000fe400000010ff */
[----:B------:R-:W-:Y:S02]  /*11c40*/  LEA R0, R0, R17, 0x1 ;  /* 0x0000001100007211 */ /* 0x000fe400078e08ff */
[----:B------:R-:W-:-:S02]  /*11c50*/  SEL R3, R3, 0xffffffe0, !P1 ;  /* 0xffffffe003037807 */ /* 0x000fc40004800000 */
[--C-:B------:R-:W-:Y:S01]  /*11c60*/  IADD3 R6, R5, 0x4000, R0.reuse ;  /* 0x0000400005067810 */ /* 0x100fe20007ffe000 */
[----:B------:R3:W-:Y:S01]  /*11c70*/  STSM.16.M88.4 [R0+0x4000], R172 ;  /* 0x004000ac00007844 */ /* 0x0007e20000000200 */
[----:B------:R-:W-:Y:S02]  /*11c80*/  IADD3 R4, R3, 0x4000, R0 ;  /* 0x0000400003047810 */ /* 0x000fe40007ffe000 */
[----:B------:R-:W-:Y:S01]  /*11c90*/  F2FP.BF16.F32.PACK_AB R158, R161, R160 ;  /* 0x000000a0a19e723e */ /* 0x000fe200000010ff */
[----:B------:R-:W-:Y:S01]  /*11ca0*/  IMAD.IADD R3, R3, 0x1, R6 ;  /* 0x0000000103037824 */ /* 0x000fe200078e0206 */
[----:B------:R-:W-:Y:S01]  /*11cb0*/  F2FP.BF16.F32.PACK_AB R159, R163, R162 ;  /* 0x000000a2a39f723e */ /* 0x000fe200000010ff */
[----:B------:R3:W-:Y:S01]  /*11cc0*/  STSM.16.M88.4 [R4], R180 ;  /* 0x000000b404007844 */ /* 0x0007e20000000200 */
[----:B------:R-:W-:Y:S02]  /*11cd0*/  F2FP.BF16.F32.PACK_AB R165, R167, R166 ;  /* 0x000000a6a7a5723e */ /* 0x000fe400000010ff */
[----:B------:R-:W-:Y:S01]  /*11ce0*/  F2FP.BF16.F32.PACK_AB R166, R169, R168 ;  /* 0x000000a8a9a6723e */ /* 0x000fe200000010ff */
[----:B------:R3:W-:Y:S01]  /*11cf0*/  STSM.16.M88.4 [R6], R188 ;  /* 0x000000bc06007844 */ /* 0x0007e20000000200 */
[----:B------:R-:W-:-:S02]  /*11d00*/  F2FP.BF16.F32.PACK_AB R167, R171, R170 ;  /* 0x000000aaaba7723e */ /* 0x000fc400000010ff */
[----:B--2---:R-:W-:Y:S01]  /*11d10*/  ISETP.NE.AND P0, PT, R2, 0x7, PT ;  /* 0x000000070200780c */ /* 0x004fe20003f05270 */
[----:B------:R3:W-:Y:S04]  /*11d20*/  STSM.16.M88.4 [R3], R196 ;  /* 0x000000c403007844 */ /* 0x0007e80000000200 */
[----:B------:R3:W-:Y:S04]  /*11d30*/  STSM.16.M88.4 [R0], R140 ;  /* 0x0000008c00007844 */ /* 0x0007e80000000200 */
        /* <DEDUP_REMOVED lines=24> */
[----:B------:R-:W4:Y:S01]  /*11ec0*/  S2UR UR11, SR_CTAID.Y ;  /* 0x00000000000b79c3 */ /* 0x000f220000002600 */
[----:B--2---:R-:W-:-:S09]  /*11ed0*/  USHF.L.U32 UR10, UR10, 0x7, URZ ;  /* 0x000000070a0a7899 */ /* 0x004fd2000800063f */
[----:B----4-:R2:W-:Y:S02]  /*11ee0*/  UTMASTG.4D [UR8], [UR4] ;  /* 0x00000008040073b5 */ /* 0x0105e40008018000 */
[----:B--2---:R-:W-:Y:S02]  /*11ef0*/  UMOV UR8, UR6 ;  /* 0x0000000600087c82 */ /* 0x004fe40008000000 */
[----:B------:R2:W-:Y:S02]  /*11f00*/  UTMASTG.4D [UR8], [UR14] ;  /* 0x000000080e0073b5 */ /* 0x0005e40008018000 */
[----:B--2---:R0:W-:Y:S02]  /*11f10*/  UTMACMDFLUSH ;  /* 0x00000000000079b7 */ /* 0x0041e40000000000 */
.L_x_1097:
[----:B------:R-:W-:Y:S05]  /*11f20*/  BSYNC B0 ;  /* 0x0000000000007941 */ /* 0x000fea0003800000 */
.L_x_1096:
[----:B------:R-:W-:-:S04]  /*11f30*/  DEPBAR.LE SB0, 0x0 ;  /* 0x000080000000791a */ /* 0x000fc80000000000 */
[----:B------:R-:W-:Y:S05]  /*11f40*/  BRA `(.L_x_1045) ;  /* 0x00000034005c7947 */ /* 0x000fea0003800000 */
.L_x_1091:
[----:B------:R-:W2:Y:S01]  /*11f50*/  S2R R0, SR_TID.X ;  /* 0x0000000000007919 */ /* 0x000ea20000002100 */
[----:B------:R-:W3:Y:S01]  /*11f60*/  LDC.64 R16, c[0x0][0x808] ;  /* 0x00020200ff107b82 */ /* 0x000ee20000000a00 */
[----:B------:R-:W-:Y:S01]  /*11f70*/  ULDC.64 UR4, c[0x0][0x820] ;  /* 0x0002080000047ab9 */ /* 0x000fe20000000a00 */
[----:B------:R-:W-:Y:S01]  /*11f80*/  BSSY B0, `(.L_x_1098) ;  /* 0x0000033000007945 */ /* 0x000fe20003800000 */
[----:B------:R-:W4:Y:S01]  /*11f90*/  S2R R23, SR_CTAID.Y ;  /* 0x0000000000177919 */ /* 0x000f220000002600 */
[----:B------:R-:W3:Y:S04]  /*11fa0*/  S2R R15, SR_CTAID.X ;  /* 0x00000000000f7919 */ /* 0x000ee80000002500 */
[----:B------:R-:W1:Y:S01]  /*11fb0*/  LDC R19, c[0x0][0x83c] ;  /* 0x00020f00ff137b82 */ /* 0x000e620000000800 */
[----:B------:R-:W5:Y:S07]  /*11fc0*/  S2R R21, SR_CTAID.Z ;  /* 0x0000000000157919 */ /* 0x000f6e0000002700 */
[----:B------:R-:W1:Y:S01]  /*11fd0*/  LDC.64 R24, c[0x0][0x208] ;  /* 0x00008200ff187b82 */ /* 0x000e620000000a00 */
[----:B--2---:R-:W-:-:S04]  /*11fe0*/  IADD3 R3, R0, -0x80, RZ ;  /* 0xffffff8000037810 */ /* 0x004fc80007ffe0ff */
[----:B------:R-:W-:Y:S02]  /*11ff0*/  SHF.R.S32.HI R0, RZ, 0x1f, R3 ;  /* 0x0000001fff007819 */ /* 0x000fe40000011403 */
[----:B----4-:R-:W-:Y:S02]  /*12000*/  SHF.R.S32.HI R13, RZ, 0x1f, R23 ;  /* 0x0000001fff0d7819 */ /* 0x010fe40000011417 */
[----:B------:R-:W-:-:S04]  /*12010*/  LEA.HI R2, R0, R3, RZ, 0x3 ;  /* 0x0000000300027211 */ /* 0x000fc800078f18ff */
[----:B------:R-:W-:Y:S02]  /*12020*/  LOP3.LUT R0, R2, 0x1ffffff8, RZ, 0xc0, !PT ;  /* 0x1ffffff802007812 */ /* 0x000fe400078ec0ff */
[----:B------:R-:W-:Y:S02]  /*12030*/  SHF.R.S32.HI R2, RZ, 0x3, R2 ;  /* 0x00000003ff027819 */ /* 0x000fe40000011402 */
[----:B-----5:R-:W-:Y:S01]  /*12040*/  SHF.R.S32.HI R12, RZ, 0x1f, R21 ;  /* 0x0000001fff0c7819 */ /* 0x020fe20000011415 */
[----:B------:R-:W-:Y:S01]  /*12050*/  IMAD.IADD R0, R3, 0x1, -R0 ;  /* 0x0000000103007824 */ /* 0x000fe200078e0a00 */
[----:B------:R-:W-:Y:S01]  /*12060*/  IADD3 R8, R2, 0x60, RZ ;  /* 0x0000006002087810 */ /* 0x000fe20007ffe0ff */
[----:B---3--:R-:W-:-:S03]  /*12070*/  IMAD R3, R15, -0x80, R16 ;  /* 0xffffff800f037824 */ /* 0x008fc600078e0210 */
[----:B------:R-:W-:Y:S01]  /*12080*/  SHF.L.U32 R6, R0, 0x3, RZ ;  /* 0x0000000300067819 */ /* 0x000fe200000006ff */
[----:B------:R-:W-:Y:S01]  /*12090*/  IMAD R0, R13, UR4, RZ ;  /* 0x000000040d007c24 */ /* 0x000fe2000f8e02ff */
[----:B------:R-:W-:Y:S02]  /*120a0*/  ISETP.GE.AND P3, PT, R2, R3, PT ;  /* 0x000000030200720c */ /* 0x000fe40003f66270 */
[----:B------:R-:W-:Y:S01]  /*120b0*/  SHF.R.S32.HI R7, RZ, 0x1f, R6 ;  /* 0x0000001fff077819 */ /* 0x000fe20000011406 */
[C---:B------:R-:W-:Y:S01]  /*120c0*/  IMAD R9, R23.reuse, UR5, R0 ;  /* 0x0000000517097c24 */ /* 0x040fe2000f8e0200 */
[----:B------:R-:W-:Y:S01]  /*120d0*/  ISETP.GE.OR P6, PT, R6, R17, P3 ;  /* 0x000000110600720c */ /* 0x000fe20001fc6670 */
[----:B------:R-:W-:Y:S01]  /*120e0*/  VIADD R0, R2, 0x20 ;  /* 0x0000002002007836 */ /* 0x000fe20000000000 */
[----:B------:R-:W-:Y:S01]  /*120f0*/  ISETP.GE.AND P0, PT, R8, R3, PT ;  /* 0x000000030800720c */ /* 0x000fe20003f06270 */
[----:B------:R-:W-:Y:S01]  /*12100*/  IMAD.WIDE.U32 R4, R23, UR4, R6 ;  /* 0x0000000417047c25 */ /* 0x000fe2000f8e0006 */
[----:B------:R-:W-:-:S02]  /*12110*/  ULDC.64 UR4, c[0x0][0x828] ;  /* 0x00020a0000047ab9 */ /* 0x000fc40000000a00 */
[----:B------:R-:W-:Y:S01]  /*12120*/  ISETP.GE.AND P2, PT, R0, R3, PT ;  /* 0x000000030000720c */ /* 0x000fe20003f46270 */
[----:B------:R-:W-:Y:S01]  /*12130*/  VIADD R0, R2, 0x40 ;  /* 0x0000004002007836 */ /* 0x000fe20000000000 */
[----:B------:R-:W-:Y:S02]  /*12140*/  IADD3 R5, R5, R9, RZ ;  /* 0x0000000905057210 */ /* 0x000fe40007ffe0ff */
[----:B------:R-:W-:Y:S02]  /*12150*/  ISETP.GE.OR P5, PT, R6, R17, P2 ;  /* 0x000000110600720c */ /* 0x000fe400017a6670 */
[----:B------:R-:W-:Y:S01]  /*12160*/  ISETP.GE.AND P1, PT, R0, R3, PT ;  /* 0x000000030000720c */ /* 0x000fe20003f26270 */
[----:B------:R-:W-:Y:S01]  /*12170*/  IMAD R0, R12, UR4, RZ ;  /* 0x000000040c007c24 */ /* 0x000fe2000f8e02ff */
[----:B------:R-:W-:Y:S01]  /*12180*/  SHF.R.S32.HI R3, RZ, 0x1f, R2 ;  /* 0x0000001fff037819 */ /* 0x000fe20000011402 */
[----:B------:R-:W-:Y:S01]  /*12190*/  IMAD.WIDE.U32 R4, R21, UR4, R4 ;  /* 0x0000000415047c25 */ /* 0x000fe2000f8e0004 */
[----:B------:R-:W-:-:S03]  /*121a0*/  ISETP.GE.OR P4, PT, R6, R17, P1 ;  /* 0x000000110600720c */ /* 0x000fc60000f86670 */
[----:B------:R-:W-:Y:S02]  /*121b0*/  IMAD R11, R21, UR5, R0 ;  /* 0x00000005150b7c24 */ /* 0x000fe4000f8e0200 */
[----:B------:R-:W-:-:S04]  /*121c0*/  IMAD.WIDE R2, R15, 0x80, R2 ;  /* 0x000000800f027825 */ /* 0x000fc800078e0202 */
[----:B------:R-:W-:Y:S01]  /*121d0*/  IMAD.IADD R11, R5, 0x1, R11 ;  /* 0x00000001050b7824 */ /* 0x000fe200078e020b */
[----:B-1----:R-:W-:Y:S06]  /*121e0*/  @P6 BRA `(.L_x_1099) ;  /* 0x0000000000306947 */ /* 0x002fec0003800000 */
[----:B------:R-:W-:Y:S01]  /*121f0*/  ULDC.64 UR4, c[0x0][0x818] ;  /* 0x0002060000047ab9 */ /* 0x000fe20000000a00 */
[----:B------:R-:W-:Y:S01]  /*12200*/  MOV R10, R4 ;  /* 0x00000004000a7202 */ /* 0x000fe20000000f00 */
[----:B------:R-:W-:Y:S01]  /*12210*/  IMAD R15, R3, UR4, RZ ;  /* 0x00000004030f7c24 */ /* 0x000fe2000f8e02ff */
[----:B------:R-:W-:Y:S02]  /*12220*/  R2UR UR6, R24 ;  /* 0x00000000180672ca */ /* 0x000fe400000e0000 */
[----:B------:R-:W-:Y:S01]  /*12230*/  R2UR UR7, R25 ;  /* 0x00000000190772ca */ /* 0x000fe200000e0000 */
[----:B------:R-:W-:-:S04]  /*12240*/  IMAD.WIDE.U32 R8, R2, UR4, R10 ;  /* 0x0000000402087c25 */ /* 0x000fc8000f8e000a */
[----:B------:R-:W-:Y:S01]  /*12250*/  IMAD R15, R2, UR5, R15 ;  /* 0x00000005020f7c24 */ /* 0x000fe2000f8e020f */
[----:B------:R-:W-:Y:S02]  /*12260*/  ULDC.64 UR4, c[0x0][0x800] ;  /* 0x0002000000047ab9 */ /* 0x000fe40000000a00 */
[----:B------:R-:W-:Y:S01]  /*12270*/  LEA R14, P6, R8, UR4, 0x1 ;  /* 0x00000004080e7c11 */ /* 0x000fe2000f8c08ff */
[----:B------:R-:W-:-:S05]  /*12280*/  IMAD.IADD R9, R9, 0x1, R15 ;  /* 0x0000000109097824 */ /* 0x000fca00078e020f */
[----:B------:R-:W-:-:S05]  /*12290*/  LEA.HI.X R15, R8, UR5, R9, 0x1, P6 ;  /* 0x00000005080f7c11 */ /* 0x000fca000b0f0c09 */
[----:B------:R1:W-:Y:S02]  /*122a0*/  STG.E.128 desc[UR6][R14.64], RZ ;  /* 0x000000ff0e007986 */ /* 0x0003e4000c101d06 */
.L_x_1099:
[----:B------:R-:W-:Y:S05]  /*122b0*/  BSYNC B0 ;  /* 0x0000000000007941 */ /* 0x000fea0003800000 */
.L_x_1098:
[----:B------:R-:W-:Y:S01]  /*122c0*/  BSSY B0, `(.L_x_1100) ;  /* 0x0000012000007945 */ /* 0x000fe20003800000 */
[----:B------:R-:W-:-:S03]  /*122d0*/  ISETP.GE.OR P6, PT, R6, R17, P0 ;  /* 0x000000110600720c */ /* 0x000fc600007c6670 */
[----:B------:R-:W-:Y:S10]  /*122e0*/  @P5 BRA `(.L_x_1101) ;  /* 0x00000000003c5947 */ /* 0x000ff40003800000 */
[----:B-1----:R-:W-:Y:S01]  /*122f0*/  IADD3 R15, P5, R2, 0x20, RZ ;  /* 0x00000020020f7810 */ /* 0x002fe20007fbe0ff */
[----:B------:R-:W-:Y:S01]  /*12300*/  ULDC.64 UR4, c[0x0][0x818] ;  /* 0x0002060000047ab9 */ /* 0x000fe20000000a00 */
[----:B------:R-:W-:Y:S01]  /*12310*/  MOV R9, R11 ;  /* 0x0000000b00097202 */ /* 0x000fe20000000f00 */
[----:B------:R-:W-:Y:S01]  /*12320*/  IMAD.MOV.U32 R8, RZ, RZ, R4 ;  /* 0x000000ffff087224 */ /* 0x000fe200078e0004 */
[----:B------:R-:W-:Y:S02]  /*12330*/  IADD3.X R0, RZ, R3, RZ, P5, !PT ;  /* 0x00000003ff007210 */ /* 0x000fe40002ffe4ff */
[----:B------:R-:W-:Y:S01]  /*12340*/  R2UR UR6, R24 ;  /* 0x00000000180672ca */ /* 0x000fe200000e0000 */
[----:B------:R-:W-:Y:S01]  /*12350*/  IMAD.WIDE.U32 R8, R15, UR4, R8 ;  /* 0x000000040f087c25 */ /* 0x000fe2000f8e0008 */
[----:B------:R-:W-:-:S03]  /*12360*/  R2UR UR7, R25 ;  /* 0x00000000190772ca */ /* 0x000fc600000e0000 */
[----:B------:R-:W-:-:S04]  /*12370*/  IMAD R0, R0, UR4, RZ ;  /* 0x0000000400007c24 */ /* 0x000fc8000f8e02ff */
[----:B------:R-:W-:Y:S01]  /*12380*/  IMAD R15, R15, UR5, R0 ;  /* 0x000000050f0f7c24 */ /* 0x000fe2000f8e0200 */
[----:B------:R-:W-:Y:S02]  /*12390*/  ULDC.64 UR4, c[0x0][0x800] ;  /* 0x0002000000047ab9 */ /* 0x000fe40000000a00 */
[----:B------:R-:W-:Y:S01]  /*123a0*/  LEA R14, P5, R8, UR4, 0x1 ;  /* 0x00000004080e7c11 */ /* 0x000fe2000f8a08ff */
[----:B------:R-:W-:-:S05]  /*123b0*/  IMAD.IADD R9, R9, 0x1, R15 ;  /* 0x0000000109097824 */ /* 0x000fca00078e020f */
[----:B------:R-:W-:-:S05]  /*123c0*/  LEA.HI.X R15, R8, UR5, R9, 0x1, P5 ;  /* 0x00000005080f7c11 */ /* 0x000fca000a8f0c09 */
[----:B------:R2:W-:Y:S02]  /*123d0*/  STG.E.128 desc[UR6][R14.64], RZ ;  /* 0x000000ff0e007986 */ /* 0x0005e4000c101d06 */
.L_x_1101:
[----:B------:R-:W-:Y:S05]  /*123e0*/  BSYNC B0 ;  /* 0x0000000000007941 */ /* 0x000fea0003800000 */
.L_x_1100:
[----:B------:R-:W-:Y:S04]  /*123f0*/  BSSY B0, `(.L_x_1102) ;  /* 0x0000011000007945 */ /* 0x000fe80003800000 */
[----:B------:R-:W-:Y:S05]  /*12400*/  @P4 BRA `(.L_x_1103) ;  /* 0x00000000003c4947 */ /* 0x000fea0003800000 */
[----:B-12---:R-:W-:Y:S01]  /*12410*/  IADD3 R15, P4, R2, 0x40, RZ ;  /* 0x00000040020f7810 */ /* 0x006fe20007f9e0ff */
        /* <DEDUP_REMOVED lines=14> */
.L_x_1103:
[----:B------:R-:W-:Y:S05]  /*12500*/  BSYNC B0 ;  /* 0x0000000000007941 */ /* 0x000fea0003800000 */
.L_x_1102:
[----:B------:R-:W-:Y:S04]  /*12510*/  BSSY B0, `(.L_x_1104) ;  /* 0x0000010000007945 */ /* 0x000fe80003800000 */
[----:B------:R-:W-:Y:S05]  /*12520*/  @P6 BRA `(.L_x_1105) ;  /* 0x0000000000386947 */ /* 0x000fea0003800000 */
[----:B------:R-:W-:Y:S01]  /*12530*/  IADD3 R9, P4, R2, 0x60, RZ ;  /* 0x0000006002097810 */ /* 0x000fe20007f9e0ff */
[----:B------:R-:W-:Y:S01]  /*12540*/  ULDC.64 UR4, c[0x0][0x818] ;  /* 0x0002060000047ab9 */ /* 0x000fe20000000a00 */
[----:B------:R-:W-:Y:S01]  /*12550*/  IMAD.MOV.U32 R5, RZ, RZ, R11 ;  /* 0x000000ffff057224 */ /* 0x000fe200078e000b */
[----:B------:R-:W-:Y:S02]  /*12560*/  R2UR UR6, R24 ;  /* 0x00000000180672ca */ /* 0x000fe400000e0000 */
[----:B------:R-:W-:Y:S01]  /*12570*/  IADD3.X R0, RZ, R3, RZ, P4, !PT ;  /* 0x00000003ff007210 */ /* 0x000fe200027fe4ff */
[----:B------:R-:W-:Y:S01]  /*12580*/  IMAD.WIDE.U32 R4, R9, UR4, R4 ;  /* 0x0000000409047c25 */ /* 0x000fe2000f8e0004 */
[----:B------:R-:W-:-:S03]  /*12590*/  R2UR UR7, R25 ;  /* 0x00000000190772ca */ /* 0x000fc600000e0000 */
[----:B------:R-:W-:-:S04]  /*125a0*/  IMAD R0, R0, UR4, RZ ;  /* 0x0000000400007c24 */ /* 0x000fc8000f8e02ff */
[----:B------:R-:W-:Y:S01]  /*125b0*/  IMAD R9, R9, UR5, R0 ;  /* 0x0000000509097c24 */ /* 0x000fe2000f8e0200 */
[----:B------:R-:W-:Y:S02]  /*125c0*/  ULDC.64 UR4, c[0x0][0x800] ;  /* 0x0002000000047ab9 */ /* 0x000fe40000000a00 */
[----:B------:R-:W-:Y:S02]  /*125d0*/  LEA R8, P4, R4, UR4, 0x1 ;  /* 0x0000000404087c11 */ /* 0x000fe4000f8808ff */
[----:B------:R-:W-:-:S04]  /*125e0*/  IADD3 R5, R5, R9, RZ ;  /* 0x0000000905057210 */ /* 0x000fc80007ffe0ff */
[----:B------:R-:W-:-:S05]  /*125f0*/  LEA.HI.X R9, R4, UR5, R5, 0x1, P4 ;  /* 0x0000000504097c11 */ /* 0x000fca000a0f0c05 */
[----:B------:R4:W-:Y:S02]  /*12600*/  STG.E.128 desc[UR6][R8.64], RZ ;  /* 0x000000ff08007986 */ /* 0x0009e4000c101d06 */
.L_x_1105:
[----:B------:R-:W-:Y:S05]  /*12610*/  BSYNC B0 ;  /* 0x0000000000007941 */ /* 0x000fea0003800000 */
.L_x_1104:
[----:B------:R-:W-:Y:S01]  /*12620*/  ULDC.64 UR4, c[0x0][0x850] ;  /* 0x0002140000047ab9 */ /* 0x000fe20000000a00 */
[CC--:B------:R-:W-:Y:S01]  /*12630*/  ISETP.GE.OR P3, PT, R6.reuse, R19.reuse, P3 ;  /* 0x000000130600720c */ /* 0x0c0fe20001f66670 */
[----:B------:R-:W-:Y:S01]  /*12640*/  IMAD R13, R13, UR4, RZ ;  /* 0x000000040d0d7c24 */ /* 0x000fe2000f8e02ff */
[----:B------:R-:W-:Y:S01]  /*12650*/  BSSY B0, `(.L_x_1106) ;  /* 0x0000019000007945 */ /* 0x000fe20003800000 */
[C---:B------:R-:W-:Y:S01]  /*12660*/  IMAD.WIDE.U32 R4, R23.reuse, UR4, R6 ;  /* 0x0000000417047c25 */ /* 0x040fe2000f8e0006 */
[CC--:B------:R-:W-:Y:S02]  /*12670*/  ISETP.GE.OR P2, PT, R6.reuse, R19.reuse, P2 ;  /* 0x000000130600720c */ /* 0x0c0fe40001746670 */
[CC--:B------:R-:W-:Y:S01]  /*12680*/  ISETP.GE.OR P1, PT, R6.reuse, R19.reuse, P1 ;  /* 0x000000130600720c */ /* 0x0c0fe20000f26670 */
[----:B------:R-:W-:Y:S01]  /*12690*/  IMAD R13, R23, UR5, R13 ;  /* 0x00000005170d7c24 */ /* 0x000fe2000f8e020d */
[----:B------:R-:W-:Y:S01]  /*126a0*/  ULDC.64 UR4, c[0x0][0x858] ;  /* 0x0002160000047ab9 */ /* 0x000fe20000000a00 */
[----:B------:R-:W-:Y:S01]  /*126b0*/  ISETP.GE.OR P0, PT, R6, R19, P0 ;  /* 0x000000130600720c */ /* 0x000fe20000706670 */
[----:B------:R-:W-:-:S02]  /*126c0*/  IMAD R12, R12, UR4, RZ ;  /* 0x000000040c0c7c24 */ /* 0x000fc4000f8e02ff */
[----:B------:R-:W-:Y:S02]  /*126d0*/  IMAD.IADD R5, R5, 0x1, R13 ;  /* 0x0000000105057824 */ /* 0x000fe400078e020d */
[C---:B----4-:R-:W-:Y:S02]  /*126e0*/  IMAD R9, R21.reuse, UR5, R12 ;  /* 0x0000000515097c24 */ /* 0x050fe4000f8e020c */
[----:B------:R-:W-:-:S05]  /*126f0*/  IMAD.WIDE.U32 R4, R21, UR4, R4 ;  /* 0x0000000415047c25 */ /* 0x000fca000f8e0004 */
[----:B------:R-:W-:Y:S01]  /*12700*/  IADD3 R9, R5, R9, RZ ;  /* 0x0000000905097210 */ /* 0x000fe20007ffe0ff */
[----:B------:R-:W-:Y:S06]  /*12710*/  @P3 BRA `(.L_x_1107) ;  /* 0x0000000000303947 */ /* 0x000fec0003800000 */
[----:B------:R-:W-:Y:S01]  /*12720*/  ULDC.64 UR4, c[0x0][0x848] ;  /* 0x0002120000047ab9 */ /* 0x000fe20000000a00 */
[----:B------:R-:W-:Y:S01]  /*12730*/  IMAD.MOV.U32 R8, RZ, RZ, R4 ;  /* 0x000000ffff087224 */ /* 0x000fe200078e0004 */
[----:B------:R-:W-:Y:S01]  /*12740*/  R2UR UR6, R24 ;  /* 0x00000000180672ca */ /* 0x000fe200000e0000 */
[----:B------:R-:W-:Y:S01]  /*12750*/  IMAD R11, R3, UR4, RZ ;  /* 0x00000004030b7c24 */ /* 0x000fe2000f8e02ff */
[----:B------:R-:W-:Y:S01]  /*12760*/  R2UR UR7, R25 ;  /* 0x00000000190772ca */ /* 0x000fe200000e0000 */
[----:B------:R-:W-:-:S04]  /*12770*/  IMAD.WIDE.U32 R6, R2, UR4, R8 ;  /* 0x0000000402067c25 */ /* 0x000fc8000f8e0008 */
[----:B------:R-:W-:Y:S01]  /*12780*/  IMAD R11, R2, UR5, R11 ;  /* 0x00000005020b7c24 */ /* 0x000fe2000f8e020b */
[----:B------:R-:W-:Y:S02]  /*12790*/  ULDC.64 UR4, c[0x0][0x830] ;  /* 0x00020c0000047ab9 */ /* 0x000fe40000000a00 */
[----:B------:R-:W-:Y:S02]  /*127a0*/  LEA R10, P3, R6, UR4, 0x1 ;  /* 0x00000004060a7c11 */ /* 0x000fe4000f8608ff */
[----:B------:R-:W-:-:S04]  /*127b0*/  IADD3 R7, R7, R11, RZ ;  /* 0x0000000b07077210 */ /* 0x000fc80007ffe0ff */
[----:B------:R-:W-:-:S05]  /*127c0*/  LEA.HI.X R11, R6, UR5, R7, 0x1, P3 ;  /* 0x00000005060b7c11 */ /* 0x000fca00098f0c07 */
[----:B------:R4:W-:Y:S02]  /*127d0*/  STG.E.128 desc[UR6][R10.64], RZ ;  /* 0x000000ff0a007986 */ /* 0x0009e4000c101d06 */
.L_x_1107:
[----:B------:R-:W-:Y:S05]  /*127e0*/  BSYNC B0 ;  /* 0x0000000000007941 */ /* 0x000fea0003800000 */
.L_x_1106:
[----:B------:R-:W-:Y:S04]  /*127f0*/  BSSY B0, `(.L_x_1108) ;  /* 0x0000011000007945 */ /* 0x000fe80003800000 */
[----:B------:R-:W-:Y:S05]  /*12800*/  @P2 BRA `(.L_x_1109) ;  /* 0x00000000003c2947 */ /* 0x000fea0003800000 */
[----:B----4-:R-:W-:Y:S01]  /*12810*/  IADD3 R11, P2, R2, 0x20, RZ ;  /* 0x00000020020b7810 */ /* 0x010fe20007f5e0ff */
[----:B------:R-:W-:Y:S01]  /*12820*/  ULDC.64 UR4, c[0x0][0x848] ;  /* 0x0002120000047ab9 */ /* 0x000fe20000000a00 */
[----:B------:R-:W-:Y:S01]  /*12830*/  MOV R6, R4 ;  /* 0x0000000400067202 */ /* 0x000fe20000000f00 */
[----:B------:R-:W-:Y:S01]  /*12840*/  IMAD.MOV.U32 R7, RZ, RZ, R9 ;  /* 0x000000ffff077224 */ /* 0x000fe200078e0009 */
[----:B------:R-:W-:Y:S01]  /*12850*/  R2UR UR6, R24 ;  /* 0x00000000180672ca */ /* 0x000fe200000e0000 */
[----:B------:R-:W-:Y:S01]  /*12860*/  IMAD.X R0, RZ, RZ, R3, P2 ;  /* 0x000000ffff007224 */ /* 0x000fe200010e0603 */
[----:B------:R-:W-:Y:S01]  /*12870*/  R2UR UR7, R25 ;  /* 0x00000000190772ca */ /* 0x000fe200000e0000 */
        /* <DEDUP_REMOVED lines=8> */
.L_x_1109:
[----:B------:R-:W-:Y:S05]  /*12900*/  BSYNC B0 ;  /* 0x0000000000007941 */ /* 0x000fea0003800000 */
.L_x_1108:
        /* <DEDUP_REMOVED lines=17> */
.L_x_1111:
[----:B------:R-:W-:Y:S05]  /*12a20*/  BSYNC B0 ;  /* 0x0000000000007941 */ /* 0x000fea0003800000 */
.L_x_1110:
[----:B------:R-:W-:Y:S05]  /*12a30*/  @P0 BRA `(.L_x_1045) ;  /* 0x0000002800a00947 */ /* 0x000fea0003800000 */
[----:B------:R-:W-:Y:S01]  /*12a40*/  IADD3 R5, P0, R2, 0x60, RZ ;  /* 0x0000006002057810 */ /* 0x000fe20007f1e0ff */
[----:B------:R-:W-:Y:S01]  /*12a50*/  ULDC.64 UR4, c[0x0][0x848] ;  /* 0x0002120000047ab9 */ /* 0x000fe20000000a00 */
[----:B------:R-:W-:Y:S02]  /*12a60*/  MOV R2, R4 ;  /* 0x0000000400027202 */ /* 0x000fe40000000f00 */
[----:B------:R-:W-:Y:S01]  /*12a70*/  R2UR UR6, R24 ;  /* 0x00000000180672ca */ /* 0x000fe200000e0000 */
[----:B------:R-:W-:Y:S01]  /*12a80*/  IMAD.X R0, RZ, RZ, R3, P0 ;  /* 0x000000ffff007224 */ /* 0x000fe200000e0603 */
[----:B------:R-:W-:Y:S01]  /*12a90*/  R2UR UR7, R25 ;  /* 0x00000000190772ca */ /* 0x000fe200000e0000 */
        /* <DEDUP_REMOVED lines=8> */
[----:B------:R1:W-:Y:S01]  /*12b20*/  STG.E.128 desc[UR6][R4.64], RZ ;  /* 0x000000ff04007986 */ /* 0x0003e2000c101d06 */
[----:B------:R-:W-:Y:S05]  /*12b30*/  BRA `(.L_x_1045) ;  /* 0x0000002800607947 */ /* 0x000fea0003800000 */
.L_x_1043:
        /* <DEDUP_REMOVED lines=12> */
[----:B------:R-:W1:Y:S01]  /*12c00*/  S2UR UR7, SR_CTAID.X ;  /* 0x00000000000779c3 */ /* 0x000e620000002500 */
[----:B------:R-:W-:Y:S01]  /*12c10*/  ULDC UR4, c[0x0][0x280] ;  /* 0x0000a00000047ab9 */ /* 0x000fe20000000800 */
[----:B------:R-:W-:Y:S01]  /*12c20*/  ULDC UR6, c[0x0][0x290] ;  /* 0x0000a40000067ab9 */ /* 0x000fe20000000800 */
[----:B------:R-:W-:Y:S01]  /*12c30*/  ULDC UR8, c[0x0][0x74c] ;  /* 0x0001d30000087ab9 */ /* 0x000fe20000000800 */
[----:B------:R-:W-:-:S04]  /*12c40*/  USHF.R.S32.HI UR12, URZ, 0x1f, UR10 ;  /* 0x0000001f3f0c7899 */ /* 0x000fc8000801140a */
[----:B------:R-:W2:Y:S01]  /*12c50*/  S2UR UR11, SR_CTAID.Y ;  /* 0x00000000000b79c3 */ /* 0x000ea20000002600 */
[----:B-1----:R-:W-:Y:S02]  /*12c60*/  ULEA UR5, UR7, UR4, 0x7 ;  /* 0x0000000407057291 */ /* 0x002fe4000f8e383f */
[----:B------:R-:W-:Y:S02]  /*12c70*/  ISETP.LE.AND P0, PT, RZ, UR7, PT ;  /* 0x00000007ff007c0c */ /* 0x000fe4000bf03270 */
[----:B------:R-:W-:Y:S02]  /*12c80*/  UIADD3 UR6, -UR8, UR5, -UR6 ;  /* 0x0000000508067290 */ /* 0x000fe4000fffe906 */
[----:B------:R-:W-:Y:S02]  /*12c90*/  UIADD3 UR5, UR4, 0x7f, URZ ;  /* 0x0000007f04057890 */ /* 0x000fe4000fffe03f */
[----:B------:R-:W-:-:S04]  /*12ca0*/  USHF.R.S32.HI UR8, URZ, 0x1f, UR6 ;  /* 0x0000001f3f087899 */ /* 0x000fc80008011406 */
[----:B------:R-:W-:Y:S02]  /*12cb0*/  ULEA.HI UR8, UR8, UR6, URZ, 0x7 ;  /* 0x0000000608087291 */ /* 0x000fe4000f8f383f */
[----:B------:R-:W-:Y:S02]  /*12cc0*/  USHF.R.S32.HI UR6, URZ, 0x1f, UR5 ;  /* 0x0000001f3f067899 */ /* 0x000fe40008011405 */
[----:B------:R-:W-:Y:S02]  /*12cd0*/  USHF.R.S32.HI UR8, URZ, 0x7, UR8 ;  /* 0x000000073f087899 */ /* 0x000fe40008011408 */
[----:B------:R-:W-:Y:S02]  /*12ce0*/  ULEA.HI UR6, UR6, UR5, URZ, 0x7 ;  /* 0x0000000506067291 */ /* 0x000fe4000f8f383f */
[----:B------:R-:W-:Y:S02]  /*12cf0*/  UISETP.LT.AND UP0, UPT, URZ, UR8, UPT ;  /* 0x000000083f00728c */ /* 0x000fe4000bf01270 */
[----:B------:R-:W-:-:S02]  /*12d00*/  USHF.R.S32.HI UR6, URZ, 0x7, UR6 ;  /* 0x000000073f067899 */ /* 0x000fc40008011406 */
[----:B------:R-:W-:-:S04]  /*12d10*/  USEL UR5, URZ, UR8, !UP0 ;  /* 0x000000083f057287 */ /* 0x000fc8000c000000 */
[----:B------:R-:W-:Y:S01]  /*12d20*/  MOV R0, UR6 ;  /* 0x0000000600007c02 */ /* 0x000fe20008000f00 */
[----:B--2---:R-:W-:Y:S07]  /*12d30*/  @!P0 BRA `(.L_x_1113) ;  /* 0x0000000000248947 */ /* 0x004fee0003800000 */
[----:B------:R-:W1:Y:S01]  /*12d40*/  LDC R2, c[0x0][0x748] ;  /* 0x0001d200ff027b82 */ /* 0x000e620000000800 */
[----:B------:R-:W-:Y:S01]  /*12d50*/  ULEA UR4, UR7, UR4, 0x7 ;  /* 0x0000000407047291 */ /* 0x000fe2000f8e383f */
[----:B------:R-:W-:-:S03]  /*12d60*/  ULDC UR6, c[0x0][0x290] ;  /* 0x0000a40000067ab9 */ /* 0x000fc60000000800 */
[----:B------:R-:W-:-:S06]  /*12d70*/  UIADD3 UR4, -UR6, 0xff, UR4 ;  /* 0x000000ff06047890 */ /* 0x000fcc000fffe104 */
[----:B-1----:R-:W-:-:S05]  /*12d80*/  VIADD R2, R2, UR4 ;  /* 0x0000000402027c36 */ /* 0x002fca0008000000 */
[----:B------:R-:W-:-:S04]  /*12d90*/  SHF.R.S32.HI R3, RZ, 0x1f, R2 ;  /* 0x0000001fff037819 */ /* 0x000fc80000011402 */
[----:B------:R-:W-:-:S04]  /*12da0*/  LEA.HI R3, R3, R2, RZ, 0x7 ;  /* 0x0000000203037211 */ /* 0x000fc800078f38ff */
[----:B------:R-:W-:-:S04]  /*12db0*/  SHF.R.S32.HI R3, RZ, 0x7, R3 ;  /* 0x00000007ff037819 */ /* 0x000fc80000011403 */
[----:B------:R-:W-:-:S07]  /*12dc0*/  VIMNMX R0, R3, R0, PT ;  /* 0x0000000003007248 */ /* 0x000fce0003fe0100 */
.L_x_1113:
[----:B------:R-:W-:Y:S01]  /*12dd0*/  ISETP.GT.AND P0, PT, R0, UR5, PT ;  /* 0x0000000500007c0c */ /* 0x000fe2000bf04270 */
[----:B------:R-:W-:-:S12]  /*12de0*/  USHF.R.S32.HI UR4, URZ, 0x1f, UR11 ;  /* 0x0000001f3f047899 */ /* 0x000fd8000801140b */
[----:B------:R-:W-:Y:S05]  /*12df0*/  @!P0 BRA `(.L_x_1045) ;  /* 0x0000002400b08947 */ /* 0x000fea0003800000 */
[----:B------:R-:W-:Y:S01]  /*12e00*/  IADD3 R2, R0, -UR5, RZ ;  /* 0x8000000500027c10 */ /* 0x000fe2000fffe0ff */
[----:B------:R-:W-:Y:S01]  /*12e10*/  ULDC.64 UR8, c[0x0][0x2d8] ;  /* 0x0000b60000087ab9 */ /* 0x000fe20000000a00 */
[----:B------:R-:W-:Y:S01]  /*12e20*/  ELECT P0, URZ, PT ;  /* 0x00000000003f782f */ /* 0x000fe20003800000 */
[----:B------:R-:W-:Y:S01]  /*12e30*/  UIMAD UR4, UR4, UR8, URZ ;  /* 0x00000008040472a4 */ /* 0x000fe2000f8e023f */
[----:B------:R-:W-:Y:S01]  /*12e40*/  LOP3.LUT R2, R2, 0x1, RZ, 0xc0, !PT ;  /* 0x0000000102027812 */ /* 0x000fe200078ec0ff */
[----:B------:R-:W-:Y:S02]  /*12e50*/  UIMAD.WIDE.U32 UR6, UR11, UR8, URZ ;  /* 0x000000080b0672a5 */ /* 0x000fe4000f8e003f */
[----:B------:R-:W-:Y:S01]  /*12e60*/  UIMAD UR4, UR11, UR9, UR4 ;  /* 0x000000090b0472a4 */ /* 0x000fe2000f8e0204 */
[----:B------:R-:W-:Y:S02]  /*12e70*/  ISETP.NE.U32.AND P1, PT, R2, 0x1, PT ;  /* 0x000000010200780c */ /* 0x000fe40003f25070 */
[----:B------:R-:W-:Y:S01]  /*12e80*/  ULDC.64 UR8, c[0x0][0x2e0] ;  /* 0x0000b80000087ab9 */ /* 0x000fe20000000a00 */
[----:B------:R-:W-:-:S02]  /*12e90*/  UIADD3 UR7, UR7, UR4, URZ ;  /* 0x0000000407077290 */ /* 0x000fc4000fffe03f */
[----:B------:R-:W-:Y:S02]  /*12ea0*/  UIMAD UR4, UR12, UR8, URZ ;  /* 0x000000080c0472a4 */ /* 0x000fe4000f8e023f */
[----:B------:R-:W-:Y:S02]  /*12eb0*/  UIMAD.WIDE.U32 UR6, UR10, UR8, UR6 ;  /* 0x000000080a0672a5 */ /* 0x000fe4000f8e0006 */
[----:B------:R-:W-:-:S04]  /*12ec0*/  UIMAD UR4, UR10, UR9, UR4 ;  /* 0x000000090a0472a4 */ /* 0x000fc8000f8e0204 */
[----:B------:R-:W-:Y:S01]  /*12ed0*/  UIADD3 UR8, UR7, UR4, URZ ;  /* 0x0000000407087290 */ /* 0x000fe2000fffe03f */
[----:B------:R-:W-:Y:S11]  /*12ee0*/  @P1 BRA `(.L_x_1114) ;  /* 0x0000000000bc1947 */ /* 0x000ff60003800000 */
[----:B------:R-:W-:Y:S01]  /*12ef0*/  USHF.L.U32 UR13, UR5, 0xd, URZ ;  /* 0x0000000d050d7899 */ /* 0x000fe2000800063f */
        /* <DEDUP_REMOVED lines=17> */
.L_x_1116:
[----:B------:R-:W-:Y:S05]  /*13010*/  BSYNC B0 ;  /* 0x0000000000007941 */ /* 0x000fea0003800000 */
.L_x_1115:
        /* <DEDUP_REMOVED lines=8> */
[----:B------:R-:W-:-:S03]  /*130a0*/  UMOV UR15, 0x14f00000 ;  /* 0x14f00000000f7882 */ /* 0x000fc60000000000 */
[----:B------:R-:W-:Y:S02]  /*130b0*/  ULEA.HI.X.SX32 UR4, UR4, UR8, 0x1, UP0 ;  /* 0x0000000804047291 */ /* 0x000fe400080f0e3f */
[----:B------:R-:W-:-:S04]  /*130c0*/  ULEA UR10, UP0, UR14, UR10, 0x2 ;  /* 0x0000000a0e0a7291 */ /* 0x000fc8000f80103f */
[----:B------:R-:W-:-:S03]  /*130d0*/  ULEA.HI.X UR11, UR14, UR11, UR4, 0x2, UP0 ;  /* 0x0000000b0e0b7291 */ /* 0x000fc600080f1404 */
[----:B------:R-:W-:Y:S01]  /*130e0*/  UMOV UR4, 0x400 ;  /* 0x0000040000047882 */ /* 0x000fe20000000000 */
[----:B------:R-:W-:Y:S01]  /*130f0*/  UMOV UR14, 0x0 ;  /* 0x00000000000e7882 */ /* 0x000fe20000000000 */
[----:B-1----:R-:W-:-:S04]  /*13100*/  ULEA UR9, UR12, UR9, 0x18 ;  /* 0x000000090c097291 */ /* 0x002fc8000f8ec03f */
[----:B------:R-:W-:-:S09]  /*13110*/  UIADD3 UR9, UR9, 0xc000, URZ ;  /* 0x0000c00009097890 */ /* 0x000fd2000fffe03f */
[----:B------:R1:W-:Y:S01]  /*13120*/  UBLKRED.G.S.ADD.F32.RN [UR10], [UR9], UR4, desc[UR14] ;  /* 0x00000e0a090073bb */ /* 0x0003e200080a1404 */
[----:B------:R0:W-:Y:S01]  /*13130*/  UTMACMDFLUSH ;  /* 0x00000000000079b7 */ /* 0x0001e20000000000 */
[----:B-1----:R-:W-:-:S04]  /*13140*/  DEPBAR.LE SB0, 0x1 ;  /* 0x000080400000791a */ /* 0x002fc80000000000 */
.L_x_1118:
[----:B------:R-:W-:Y:S05]  /*13150*/  BSYNC B0 ;  /* 0x0000000000007941 */ /* 0x000fea0003800000 */
.L_x_1117:
[----:B------:R-:W-:Y:S06]  /*13160*/  BAR.ARV 0xa, 0xa0 ;  /* 0x0282800000007b1d */ /* 0x000fec0000002000 */
[----:B------:R-:W-:Y:S04]  /*13170*/  BSSY B0, `(.L_x_1119) ;  /* 0x0000003000007945 */ /* 0x000fe80003800000 */
[----:B------:R-:W-:Y:S05]  /*13180*/  @!P0 BRA `(.L_x_1120) ;  /* 0x0000000000048947 */ /* 0x000fea0003800000 */
[----:B------:R-:W-:-:S04]  /*13190*/  DEPBAR.LE SB0, 0x0 ;  /* 0x000080000000791a */ /* 0x000fc80000000000 */
.L_x_1120:
[----:B------:R-:W-:Y:S05]  /*131a0*/  BSYNC B0 ;  /* 0x0000000000007941 */ /* 0x000fea0003800000 */
.L_x_1119:
[----:B------:R-:W-:Y:S06]  /*131b0*/  BAR.ARV 0xb, 0xa0 ;  /* 0x02c2800000007b1d */ /* 0x000fec0000002000 */
[----:B------:R-:W-:Y:S01]  /*131c0*/  UIADD3 UR9, UR5, 0x1, URZ ;  /* 0x0000000105097890 */ /* 0x000fe2000fffe03f */
[----:B------:R-:W-:Y:S11]  /*131d0*/  BRA `(.L_x_1121) ;  /* 0x0000000000047947 */ /* 0x000ff60003800000 */
.L_x_1114:
[----:B------:R-:W-:-:S05]  /*131e0*/  UMOV UR9, UR5 ;  /* 0x0000000500097c82 */ /* 0x000fca0008000000 */
.L_x_1121:
[----:B------:R-:W-:-:S06]  /*131f0*/  UIADD3 UR4, UR5, 0x1, URZ ;  /* 0x0000000105047890 */ /* 0x000fcc000fffe03f */
[----:B------:R-:W-:-:S13]  /*13200*/  ISETP.NE.AND P1, PT, R0, UR4, PT ;  /* 0x0000000400007c0c */ /* 0x000fda000bf25270 */
[----:B------:R-:W-:Y:S05]  /*13210*/  @!P1 BRA `(.L_x_1045) ;  /* 0x0000002000a89947 */ /* 0x000fea0003800000 */
[----:B------:R-:W-:Y:S01]  /*13220*/  ULDC.64 UR18, c[0x0][0x2c0] ;  /* 0x0000b00000127ab9 */ /* 0x000fe20000000a00 */
[----:B------:R-:W-:Y:S02]  /*13230*/  USHF.L.U32 UR12, UR9, 0xd, URZ ;  /* 0x0000000d090c7899 */ /* 0x000fe4000800063f */
[----:B------:R-:W-:Y:S01]  /*13240*/  ULEA UR18, UP0, UR6, UR18, 0x2 ;  /* 0x0000001206127291 */ /* 0x000fe2000f80103f */
[----:B------:R-:W-:Y:S01]  /*13250*/  UMOV UR4, URZ ;  /* 0x0000003f00047c82 */ /* 0x000fe20008000000 */
[----:B------:R-:W-:Y:S02]  /*13260*/  ULDC.64 UR22, c[0x0][0x2c0] ;  /* 0x0000b00000167ab9 */ /* 0x000fe40000000a00 */
[----:B------:R-:W-:Y:S02]  /*13270*/  ULEA.HI.X UR19, UR6, UR19, UR8, 0x2, UP0 ;  /* 0x0000001306137291 */ /* 0x000fe400080f1408 */
[----:B------:R-:W-:Y:S02]  /*13280*/  UIADD3 UR14, UP0, UR18, 0x4000, URZ ;  /* 0x00004000120e7890 */ /* 0x000fe4000ff1e03f */
[----:B------:R-:W-:-:S02]  /*13290*/  UIADD3 UR16, UP1, UR18, 0x8000, URZ ;  /* 0x0000800012107890 */ /* 0x000fc4000ff3e03f */
[----:B------:R-:W-:Y:S02]  /*132a0*/  UIADD3 UR18, UP2, UR18, 0xc000, URZ ;  /* 0x0000c00012127890 */ /* 0x000fe4000ff5e03f */
[----:B------:R-:W-:Y:S02]  /*132b0*/  UIADD3.X UR15, URZ, UR19, URZ, UP0, !UPT ;  /* 0x000000133f0f7290 */ /* 0x000fe400087fe43f */
[----:B------:R-:W-:Y:S02]  /*132c0*/  UIADD3.X UR17, URZ, UR19, URZ, UP1, !UPT ;  /* 0x000000133f117290 */ /* 0x000fe40008ffe43f */
[----:B------:R-:W-:Y:S01]  /*132d0*/  UIADD3.X UR19, URZ, UR19, URZ, UP2, !UPT ;  /* 0x000000133f137290 */ /* 0x000fe200097fe43f */
[----:B------:R-:W-:-:S11]  /*132e0*/  UMOV UR13, UR12 ;  /* 0x0000000c000d7c82 */ /* 0x000fd60008000000 */
.L_x_1134:
[----:B------:R-:W-:Y:S01]  /*132f0*/  UIADD3 UR10, UR12, UR4, URZ ;  /* 0x000000040c0a7290 */ /* 0x000fe2000fffe03f */
[----:B------:R-:W-:Y:S03]  /*13300*/  BAR.SYNC.DEFER_BLOCKING 0xd, 0xa0 ;  /* 0x0342800000007b1d */ /* 0x000fe60000010000 */
[----:B------:R-:W-:Y:S02]  /*13310*/  UIMAD.WIDE UR26, UR10, 0x4, UR14 ;  /* 0x000000040a1a78a5 */ /* 0x000fe4000f8e020e */
[----:B------:R-:W-:Y:S01]  /*13320*/  UIMAD.WIDE UR24, UR10, 0x4, UR16 ;  /* 0x000000040a1878a5 */ /* 0x000fe2000f8e0210 */
[----:B------:R-:W-:Y:S01]  /*13330*/  BSSY B0, `(.L_x_1122) ;  /* 0x0000010000007945 */ /* 0x000fe20003800000 */
[----:B------:R-:W-:-:S03]  /*13340*/  UIMAD.WIDE UR10, UR10, 0x4, UR18 ;  /* 0x000000040a0a78a5 */ /* 0x000fc6000f8e0212 */
[----:B------:R-:W-:Y:S09]  /*13350*/  @!P0 BRA `(.L_x_1123) ;  /* 0x0000000000348947 */ /* 0x000ff20003800000 */
[----:B------:R-:W1:Y:S01]  /*13360*/  S2UR UR21, SR_CgaCtaId ;  /* 0x00000000001579c3 */ /* 0x000e620000008800 */
[----:B------:R-:W-:Y:S01]  /*13370*/  UIADD3 UR28, UP0, UR13, UR6, URZ ;  /* 0x000000060d1c7290 */ /* 0x000fe2000ff1e03f */
[----:B------:R-:W-:-:S03]  /*13380*/  UMOV UR20, 0x400 ;  /* 0x0000040000147882 */ /* 0x000fc60000000000 */
        /* <DEDUP_REMOVED lines=10> */
.L_x_1123:
[----:B------:R-:W-:Y:S05]  /*13430*/  BSYNC B0 ;  /* 0x0000000000007941 */ /* 0x000fea0003800000 */
.L_x_1122:
        /* <DEDUP_REMOVED lines=13> */
.L_x_1125:
[----:B------:R-:W-:Y:S05]  /*13510*/  BSYNC B0 ;  /* 0x0000000000007941 */ /* 0x000fea0003800000 */
.L_x_1124:
[----:B------:R-:W-:Y:S06]  /*13520*/  BAR.ARV 0xa, 0xa0 ;  /* 0x0282800000007b1d */ /* 0x000fec0000002000 */
[----:B------:R-:W-:Y:S04]  /*13530*/  BSSY B0, `(.L_x_1126) ;  /* 0x0000003000007945 */ /* 0x000fe80003800000 */
[----:B------:R-:W-:Y:S05]  /*13540*/  @!P0 BRA `(.L_x_1127) ;  /* 0x0000000000048947 */ /* 0x000fea0003800000 */
[----:B------:R-:W-:-:S04]  /*13550*/  DEPBAR.LE SB0, 0x0 ;  /* 0x000080000000791a */ /* 0x000fc80000000000 */
.L_x_1127:
[----:B------:R-:W-:Y:S05]  /*13560*/  BSYNC B0 ;  /* 0x0000000000007941 */ /* 0x000fea0003800000 */
.L_x_1126:
        /* <DEDUP_REMOVED lines=13> */
.L_x_1129:
[----:B------:R-:W-:Y:S05]  /*13640*/  BSYNC B0 ;  /* 0x0000000000007941 */ /* 0x000fea0003800000 */
.L_x_1128:
        /* <DEDUP_REMOVED lines=13> */
.L_x_1131:
[----:B------:R-:W-:Y:S05]  /*13720*/  BSYNC B0 ;  /* 0x0000000000007941 */ /* 0x000fea0003800000 */
.L_x_1130:
[----:B------:R-:W-:Y:S01]  /*13730*/  UIADD3 UR9, UR9, 0x2, URZ ;  /* 0x0000000209097890 */ /* 0x000fe2000fffe03f */
[----:B------:R-:W-:Y:S06]  /*13740*/  BAR.ARV 0xa, 0xa0 ;  /* 0x0282800000007b1d */ /* 0x000fec0000002000 */
[----:B------:R-:W-:Y:S01]  /*13750*/  BSSY B0, `(.L_x_1132) ;  /* 0x0000004000007945 */ /* 0x000fe20003800000 */
[----:B------:R-:W-:-:S03]  /*13760*/  ISETP.LE.AND P1, PT, R0, UR9, PT ;  /* 0x0000000900007c0c */ /* 0x000fc6000bf23270 */
[----:B------:R-:W-:Y:S10]  /*13770*/  @!P0 BRA `(.L_x_1133) ;  /* 0x0000000000048947 */ /* 0x000ff40003800000 */
[----:B------:R-:W-:-:S04]  /*13780*/  DEPBAR.LE SB0, 0x0 ;  /* 0x000080000000791a */ /* 0x000fc80000000000 */
.L_x_1133:
[----:B------:R-:W-:Y:S05]  /*13790*/  BSYNC B0 ;  /* 0x0000000000007941 */ /* 0x000fea0003800000 */
.L_x_1132:
[----:B------:R-:W-:Y:S06]  /*137a0*/  BAR.ARV 0xb, 0xa0 ;  /* 0x02c2800000007b1d */ /* 0x000fec0000002000 */
[----:B------:R-:W-:Y:S02]  /*137b0*/  UIADD3 UR13, UR13, 0x4000, URZ ;  /* 0x000040000d0d7890 */ /* 0x000fe4000fffe03f */
[----:B------:R-:W-:Y:S01]  /*137c0*/  UIADD3 UR4, UR4, 0x4000, URZ ;  /* 0x0000400004047890 */ /* 0x000fe2000fffe03f */
[----:B------:R-:W-:Y:S11]  /*137d0*/  @!P1 BRA `(.L_x_1134) ;  /* 0xfffffff800c49947 */ /* 0x000ff6000383ffff */
[----:B------:R-:W-:Y:S05]  /*137e0*/  BRA `(.L_x_1045) ;  /* 0x0000001c00347947 */ /* 0x000fea0003800000 */
.L_x_1112:
[----:B------:R-:W1:Y:S01]  /*137f0*/  S2UR UR21, SR_CTAID.Z ;  /* 0x00000000001579c3 */ /* 0x000e620000002700 */
[----:B------:R-:W-:Y:S01]  /*13800*/  IMAD.MOV.U32 R11, RZ, RZ, 0x1 ;  /* 0x00000001ff0b7424 */ /* 0x000fe200078e00ff */
[----:B-1----:R-:W-:-:S13]  /*13810*/  ISETP.LE.AND P0, PT, RZ, UR21, PT ;  /* 0x00000015ff007c0c */ /* 0x002fda000bf03270 */
[----:B------:R-:W-:Y:S05]  /*13820*/  @!P0 BRA `(.L_x_1135) ;  /* 0x0000001800908947 */ /* 0x000fea0003800000 */
[----:B------:R-:W1:Y:S01]  /*13830*/  S2UR UR8, SR_CTAID.X ;  /* 0x00000000000879c3 */ /* 0x000e620000002500 */
[----:B------:R-:W-:Y:S01]  /*13840*/  ULDC UR6, c[0x0][0x280] ;  /* 0x0000a00000067ab9 */ /* 0x000fe20000000800 */
[----:B------:R-:W-:Y:S01]  /*13850*/  ULDC UR4, c[0x0][0x290] ;  /* 0x0000a40000047ab9 */ /* 0x000fe20000000800 */
[----:B------:R-:W-:Y:S01]  /*13860*/  ULDC UR5, c[0x0][0x74c] ;  /* 0x0001d30000057ab9 */ /* 0x000fe20000000800 */
[----:B------:R-:W-:-:S04]  /*13870*/  UIADD3 UR7, UR6, 0x7f, URZ ;  /* 0x0000007f06077890 */ /* 0x000fc8000fffe03f */
[----:B------:R-:W2:Y:S01]  /*13880*/  S2UR UR20, SR_CTAID.Y ;  /* 0x00000000001479c3 */ /* 0x000ea20000002600 */
[----:B-1----:R-:W-:Y:S02]  /*13890*/  USHF.L.U32 UR11, UR8, 0x7, URZ ;  /* 0x00000007080b7899 */ /* 0x002fe4000800063f */
[----:B------:R-:W-:Y:S02]  /*138a0*/  ISETP.LE.AND P0, PT, RZ, UR8, PT ;  /* 0x00000008ff007c0c */ /* 0x000fe4000bf03270 */
[----:B------:R-:W-:-:S04]  /*138b0*/  UIADD3 UR4, -UR4, UR11, UR6 ;  /* 0x0000000b04047290 */ /* 0x000fc8000fffe106 */
[----:B------:R-:W-:-:S04]  /*138c0*/  UIADD3 UR4, UR4, -UR5, URZ ;  /* 0x8000000504047290 */ /* 0x000fc8000fffe03f */
        /* <DEDUP_REMOVED lines=19> */
.L_x_1136:
[----:B------:R-:W-:-:S13]  /*13a00*/  ISETP.GT.AND P0, PT, R0, UR10, PT ;  /* 0x0000000a00007c0c */ /* 0x000fda000bf04270 */
[----:B------:R-:W-:Y:S05]  /*13a10*/  @!P0 BRA `(.L_x_1135) ;  /* 0x0000001800148947 */ /* 0x000fea0003800000 */
[----:B------:R-:W-:Y:S01]  /*13a20*/  USHF.R.S32.HI UR8, URZ, 0x1f, UR20 ;  /* 0x0000001f3f087899 */ /* 0x000fe20008011414 */
[----:B------:R-:W-:Y:S01]  /*13a30*/  MOV R4, UR10 ;  /* 0x0000000a00047c02 */ /* 0x000fe20008000f00 */
[----:B------:R-:W-:Y:S01]  /*13a40*/  ULDC.64 UR6, c[0x0][0x718] ;  /* 0x0001c60000067ab9 */ /* 0x000fe20000000a00 */
[----:B------:R-:W-:Y:S01]  /*13a50*/  ULDC.64 UR12, c[0x0][0x730] ;  /* 0x0001cc00000c7ab9 */ /* 0x000fe20000000a00 */
[----:B------:R-:W-:Y:S01]  /*13a60*/  UIMAD.WIDE.U32 UR4, UR20, UR6, URZ ;  /* 0x00000006140472a5 */ /* 0x000fe2000f8e003f */
[----:B------:R-:W-:Y:S01]  /*13a70*/  BSSY B0, `(.L_x_1135) ;  /* 0x000017f000007945 */ /* 0x000fe20003800000 */
[----:B------:R-:W-:Y:S01]  /*13a80*/  UIMAD UR6, UR8, UR6, URZ ;  /* 0x00000006080672a4 */ /* 0x000fe2000f8e023f */
[----:B------:R-:W-:Y:S01]  /*13a90*/  IMAD.MOV.U32 R2, RZ, RZ, RZ ;  /* 0x000000ffff027224 */ /* 0x000fe200078e00ff */
[----:B------:R-:W-:Y:S02]  /*13aa0*/  UIMAD UR8, UR8, UR12, URZ ;  /* 0x0000000c080872a4 */ /* 0x000fe4000f8e023f */
[----:B------:R-:W-:-:S02]  /*13ab0*/  UIMAD UR14, UR20, UR7, UR6 ;  /* 0x00000007140e72a4 */ /* 0x000fc4000f8e0206 */
[----:B------:R-:W-:Y:S02]  /*13ac0*/  UIMAD UR9, UR20, UR13, UR8 ;  /* 0x0000000d140972a4 */ /* 0x000fe4000f8e0208 */
[----:B------:R-:W-:Y:S01]  /*13ad0*/  UIMAD.WIDE.U32 UR6, UR20, UR12, URZ ;  /* 0x0000000c140672a5 */ /* 0x000fe2000f8e003f */
[----:B------:R-:W-:Y:S01]  /*13ae0*/  ULDC UR8, c[0x0][0x2e8] ;  /* 0x0000ba0000087ab9 */ /* 0x000fe20000000800 */
[----:B------:R-:W-:Y:S02]  /*13af0*/  USHF.R.S32.HI UR12, URZ, 0x1f, UR21 ;  /* 0x0000001f3f0c7899 */ /* 0x000fe40008011415 */
[----:B------:R-:W-:Y:S01]  /*13b00*/  UISETP.NE.AND UP0, UPT, UR8, 0x1, UPT ;  /* 0x000000010800788c */ /* 0x000fe2000bf05270 */
[----:B------:R-:W-:Y:S01]  /*13b10*/  ULDC.64 UR16, c[0x0][0x720] ;  /* 0x0001c80000107ab9 */ /* 0x000fe20000000a00 */
[----:B------:R-:W-:Y:S01]  /*13b20*/  ELECT P0, URZ, PT ;  /* 0x00000000003f782f */ /* 0x000fe20003800000 */
[----:B------:R-:W-:Y:S01]  /*13b30*/  UIMAD UR8, UR12, UR16, URZ ;  /* 0x000000100c0872a4 */ /* 0x000fe2000f8e023f */
[----:B------:R-:W-:Y:S01]  /*13b40*/  ULDC.64 UR18, c[0x0][0x738] ;  /* 0x0001ce0000127ab9 */ /* 0x000fe20000000a00 */
[----:B------:R-:W-:-:S02]  /*13b50*/  UIADD3 UR15, UR5, UR14, URZ ;  /* 0x0000000e050f7290 */ /* 0x000fc4000fffe03f */
[----:B------:R-:W-:Y:S02]  /*13b60*/  UIMAD UR12, UR12, UR18, URZ ;  /* 0x000000120c0c72a4 */ /* 0x000fe4000f8e023f */
[----:B------:R-:W-:Y:S02]  /*13b70*/  UIMAD UR5, UR21, UR17, UR8 ;  /* 0x00000011150572a4 */ /* 0x000fe4000f8e0208 */
[----:B------:R-:W-:Y:S01]  /*13b80*/  UIADD3 UR7, UR7, UR9, URZ ;  /* 0x0000000907077290 */ /* 0x000fe2000fffe03f */
[----:B------:R-:W-:Y:S01]  /*13b90*/  @UP0 ULDC UR8, c[0x0][0x2ec] ;  /* 0x0000bb0000080ab9 */ /* 0x000fe20000000800 */
[----:B------:R-:W-:Y:S01]  /*13ba0*/  UMOV UR14, UR4 ;  /* 0x00000004000e7c82 */ /* 0x000fe20008000000 */
[----:B------:R-:W-:Y:S02]  /*13bb0*/  UIMAD.WIDE.U32 UR8, UR20, UR8, URZ ;  /* 0x00000008140872a5 */ /* 0x000fe4000f8e003f */
[----:B------:R-:W-:Y:S01]  /*13bc0*/  UIMAD UR4, UR21, UR19, UR12 ;  /* 0x00000013150472a4 */ /* 0x000fe2000f8e020c */
[----:B------:R-:W-:-:S02]  /*13bd0*/  @UP0 ULDC UR13, c[0x0][0x2f0] ;  /* 0x0000bc00000d0ab9 */ /* 0x000fc40000000800 */
[----:B------:R-:W-:Y:S01]  /*13be0*/  UMOV UR12, UR20 ;  /* 0x00000014000c7c82 */ /* 0x000fe20008000000 */
[----:B------:R-:W-:Y:S02]  /*13bf0*/  UIMAD.WIDE.U32 UR14, UR21, UR16, UR14 ;  /* 0x00000010150e72a5 */ /* 0x000fe4000f8e000e */
[----:B------:R-:W-:Y:S02]  /*13c00*/  UIMAD.WIDE.U32 UR6, UR21, UR18, UR6 ;  /* 0x00000012150672a5 */ /* 0x000fe4000f8e0006 */
[----:B------:R-:W-:Y:S01]  /*13c10*/  @UP0 USHF.R.U32.HI UR12, URZ, UR13, UR9 ;  /* 0x0000000d3f0c0299 */ /* 0x000fe20008011609 */
[----:B------:R-:W-:Y:S11]  /*13c20*/  @!P0 BRA `(.L_x_1137) ;  /* 0x00000014008c8947 */ /* 0x000ff60003800000 */
[----:B------:R-:W1:Y:S01]  /*13c30*/  S2R R3, SR_CgaCtaId ;  /* 0x0000000000037919 */ /* 0x000e620000008800 */
[----:B------:R-:W-:-:S04]  /*13c40*/  MOV R16, 0x400 ;  /* 0x0000040000107802 */ /* 0x000fc80000000f00 */
[----:B-1----:R-:W-:Y:S02]  /*13c50*/  LEA R16, R3, R16, 0x18 ;  /* 0x0000001003107211 */ /* 0x002fe400078ec0ff */
[----:B------:R-:W-:-:S04]  /*13c60*/  MOV R3, 0x1 ;  /* 0x0000000100037802 */ /* 0x000fc80000000f00 */
[----:B------:R-:W-:-:S04]  /*13c70*/  SHF.L.U32 R3, R3, 0x1f, RZ ;  /* 0x0000001f03037819 */ /* 0x000fc800000006ff */
[----:B------:R-:W1:Y:S02]  /*13c80*/  SYNCS.PHASECHK.TRANS64.TRYWAIT P0, [R16+URZ+0x30c20], R3 ;  /* 0x030c2003100075a7 */ /* 0x000e64000800017f */
[----:B-1----:R-:W-:Y:S05]  /*13c90*/  @!P0 BRA `(.L_x_1138) ;  /* 0x0000001800bc8947 */ /* 0x002fea0003800000 */
.L_x_1166:
[----:B------:R-:W2:Y:S01]  /*13ca0*/  S2R R2, SR_TID.X ;  /* 0x0000000000027919 */ /* 0x000ea20000002100 */
[----:B------:R-:W-:Y:S01]  /*13cb0*/  IMAD.U32 R15, RZ, RZ, UR15 ;  /* 0x0000000fff0f7e24 */ /* 0x000fe2000f8e00ff */
[----:B------:R-:W-:Y:S01]  /*13cc0*/  MOV R14, UR7 ;  /* 0x00000007000e7c02 */ /* 0x000fe20008000f00 */
[----:B------:R-:W-:Y:S02]  /*13cd0*/  IMAD.MOV.U32 R11, RZ, RZ, 0x1 ;  /* 0x00000001ff0b7424 */ /* 0x000fe400078e00ff */
[----:B------:R-:W-:Y:S01]  /*13ce0*/  VIADD R15, R15, UR5 ;  /* 0x000000050f0f7c36 */ /* 0x000fe20008000000 */
[----:B------:R-:W-:Y:S02]  /*13cf0*/  IADD3 R14, R14, UR4, RZ ;  /* 0x000000040e0e7c10 */ /* 0x000fe4000fffe0ff */
[----:B--2---:R-:W-:-:S04]  /*13d00*/  LOP3.LUT R2, R2, 0x7f, RZ, 0xc0, !PT ;  /* 0x0000007f02027812 */ /* 0x004fc800078ec0ff */
[----:B------:R-:W-:-:S13]  /*13d10*/  ISETP.NE.AND P0, PT, R2, RZ, PT ;  /* 0x000000ff0200720c */ /* 0x000fda0003f05270 */
[----:B------:R-:W-:Y:S05]  /*13d20*/  @P0 BRA `(.L_x_1139) ;  /* 0x0000000000180947 */ /* 0x000fea0003800000 */
[----:B------:R-:W2:Y:S01]  /*13d30*/  S2R R2, SR_TID.X ;  /* 0x0000000000027919 */ /* 0x000ea20000002100 */
[----:B-1----:R-:W-:-:S04]  /*13d40*/  MOV R3, 0x4200 ;  /* 0x0000420000037802 */ /* 0x002fc80000000f00 */
[----:B------:R3:W-:Y:S01]  /*13d50*/  SYNCS.ARRIVE.TRANS64 RZ, [R16+URZ+0x30c10], R3 ;  /* 0x030c100310ff79a7 */ /* 0x0007e2000800003f */
[----:B--2---:R-:W-:-:S13]  /*13d60*/  LOP3.LUT P1, RZ, R2, 0x1f, RZ, 0xc0, !PT ;  /* 0x0000001f02ff7812 */ /* 0x004fda000782c0ff */
[----:B---3--:R-:W-:Y:S05]  /*13d70*/  @!P1 BRA `(.L_x_1139) ;  /* 0x0000000000049947 */ /* 0x008fea0003800000 */
[----:B------:R-:W-:Y:S01]  /*13d80*/  BPT.TRAP 0x1 ;  /* 0x000000040000795c */ /* 0x000fe20000300000 */
.L_x_1139:
[----:B------:R-:W-:Y:S01]  /*13d90*/  R2UR UR19, R4 ;  /* 0x00000000041372ca */ /* 0x000fe200000e0000 */
[----:B------:R-:W2:Y:S01]  /*13da0*/  LDC.64 R12, c[0x0][0x198] ;  /* 0x00006600ff0c7b82 */ /* 0x000ea20000000a00 */
[----:B------:R-:W-:Y:S01]  /*13db0*/  R2UR UR8, R15 ;  /* 0x000000000f0872ca */ /* 0x000fe200000e0000 */
[----:B------:R-:W-:Y:S01]  /*13dc0*/  ULDC.64 UR16, c[0x0][0x700] ;  /* 0x0001c00000107ab9 */ /* 0x000fe20000000a00 */
[----:B------:R-:W-:Y:S01]  /*13dd0*/  UMOV UR32, 0x0 ;  /* 0x0000000000207882 */ /* 0x000fe20000000000 */
[----:B------:R-:W-:Y:S01]  /*13de0*/  IMAD.U32 R10, RZ, RZ, UR16 ;  /* 0x00000010ff0a7e24 */ /* 0x000fe2000f8e00ff */
[----:B------:R-:W-:Y:S01]  /*13df0*/  UMOV UR33, 0x14f00000 ;  /* 0x14f0000000217882 */ /* 0x000fe20000000000 */
[----:B------:R-:W-:Y:S01]  /*13e00*/  IMAD.U32 R9, RZ, RZ, UR17 ;  /* 0x00000011ff097e24 */ /* 0x000fe2000f8e00ff */
[----:B------:R-:W-:Y:S01]  /*13e10*/  UMOV UR18, URZ ;  /* 0x0000003f00127c82 */ /* 0x000fe20008000000 */
[----:B------:R-:W-:Y:S01]  /*13e20*/  UMOV UR25, 0x20 ;  /* 0x0000002000197882 */ /* 0x000fe20000000000 */
[----:B------:R-:W-:Y:S01]  /*13e30*/  UMOV UR34, 0x0 ;  /* 0x0000000000227882 */ /* 0x000fe20000000000 */
[----:B------:R-:W-:Y:S01]  /*13e40*/  UMOV UR35, 0x10000000 ;  /* 0x1000000000237882 */ /* 0x000fe20000000000 */
[----:B------:R-:W-:Y:S01]  /*13e50*/  UMOV UR13, UR21 ;  /* 0x00000015000d7c82 */ /* 0x000fe20008000000 */
[----:B------:R-:W-:Y:S01]  /*13e60*/  USHF.L.U32 UR19, UR19, 0x7, URZ ;  /* 0x0000000713137899 */ /* 0x000fe2000800063f */
[----:B------:R-:W-:Y:S01]  /*13e70*/  IMAD.MOV.U32 R19, RZ, RZ, RZ ;  /* 0x000000ffff137224 */ /* 0x000fe200078e00ff */
[----:B------:R-:W-:Y:S01]  /*13e80*/  UMOV UR10, UR18 ;  /* 0x00000012000a7c82 */ /* 0x000fe20008000000 */
[----:B------:R-:W-:Y:S01]  /*13e90*/  UMOV UR27, UR11 ;  /* 0x0000000b001b7c82 */ /* 0x000fe20008000000 */
[----:B------:R-:W-:Y:S01]  /*13ea0*/  UIADD3 UR9, UP0, UR19, UR14, URZ ;  /* 0x0000000e13097290 */ /* 0x000fe2000ff1e03f */
[----:B------:R-:W-:Y:S01]  /*13eb0*/  UMOV UR28, UR12 ;  /* 0x0000000c001c7c82 */ /* 0x000fe20008000000 */
[----:B------:R-:W-:-:S02]  /*13ec0*/  UMOV UR29, UR21 ;  /* 0x00000015001d7c82 */ /* 0x000fc40008000000 */
[----:B------:R-:W-:Y:S02]  /*13ed0*/  ULEA.HI.X.SX32 UR8, UR19, UR8, 0x1, UP0 ;  /* 0x0000000813087291 */ /* 0x000fe400080f0e3f */
[----:B-1----:R-:W-:Y:S01]  /*13ee0*/  MOV R3, UR9 ;  /* 0x0000000900037c02 */ /* 0x002fe20008000f00 */
[----:B------:R-:W-:Y:S01]  /*13ef0*/  UMOV UR26, UR18 ;  /* 0x00000012001a7c82 */ /* 0x000fe20008000000 */
[----:B--2---:R-:W-:Y:S01]  /*13f00*/  MOV R8, R12 ;  /* 0x0000000c00087202 */ /* 0x004fe20000000f00 */
[----:B------:R-:W-:Y:S01]  /*13f10*/  IMAD.MOV.U32 R7, RZ, RZ, R13 ;  /* 0x000000ffff077224 */ /* 0x000fe200078e000d */
[----:B------:R-:W-:Y:S01]  /*13f20*/  LEA R2, P1, R3, R10, 0x2 ;  /* 0x0000000a03027211 */ /* 0x000fe200078210ff */
[----:B------:R-:W-:Y:S01]  /*13f30*/  IMAD.U32 R3, RZ, RZ, UR8 ;  /* 0x00000008ff037e24 */ /* 0x000fe2000f8e00ff */
[----:B------:R-:W-:Y:S02]  /*13f40*/  MOV R6, UR9 ;  /* 0x0000000900067c02 */ /* 0x000fe40008000f00 */
[----:B------:R-:W-:-:S02]  /*13f50*/  R2UR UR22, R2 ;  /* 0x00000000021672ca */ /* 0x000fc400000e0000 */
[----:B------:R-:W-:Y:S02]  /*13f60*/  IADD3 R2, P2, R8, 0x2f0, RZ ;  /* 0x000002f008027810 */ /* 0x000fe40007f5e0ff */
[----:B------:R-:W-:Y:S02]  /*13f70*/  LEA.HI.X R3, R6, R9, R3, 0x2, P1 ;  /* 0x0000000906037211 */ /* 0x000fe400008f1403 */
[----:B------:R-:W-:Y:S01]  /*13f80*/  R2UR UR40, R2 ;  /* 0x00000000022872ca */ /* 0x000fe200000e0000 */
[----:B------:R-:W-:Y:S01]  /*13f90*/  IMAD.X R5, RZ, RZ, R7, P2 ;  /* 0x000000ffff057224 */ /* 0x000fe200010e0607 */
[----:B------:R-:W-:Y:S02]  /*13fa0*/  IADD3 R2, P3, R8, 0x3f0, RZ ;  /* 0x000003f008027810 */ /* 0x000fe40007f7e0ff */
[----:B------:R-:W-:Y:S02]  /*13fb0*/  R2UR UR8, R16 ;  /* 0x00000000100872ca */ /* 0x000fe400000e0000 */
[----:B------:R-:W-:-:S02]  /*13fc0*/  R2UR UR42, R2 ;  /* 0x00000000022a72ca */ /* 0x000fc400000e0000 */
[----:B------:R-:W-:Y:S02]  /*13fd0*/  IADD3 R2, P1, R8, 0xf0, RZ ;  /* 0x000000f008027810 */ /* 0x000fe40007f3e0ff */
[----:B------:R-:W-:Y:S02]  /*13fe0*/  R2UR UR23, R3 ;  /* 0x00000000031772ca */ /* 0x000fe400000e0000 */
[----:B------:R-:W-:Y:S02]  /*13ff0*/  IADD3 R6, R0, -0x1, RZ ;  /* 0xffffffff00067810 */ /* 0x000fe40007ffe0ff */
[-C--:B------:R-:W-:Y:S02]  /*14000*/  IADD3.X R3, RZ, R7.reuse, RZ, P1, !PT ;  /* 0x00000007ff037210 */ /* 0x080fe40000ffe4ff */
[----:B------:R-:W-:Y:S01]  /*14010*/  R2UR UR41, R5 ;  /* 0x00000000052972ca */ /* 0x000fe200000e0000 */
[----:B------:R1:W-:Y:S01]  /*14020*/  STL [R1], R6 ;  /* 0x0000000601007387 */ /* 0x0003e20000100800 */
[----:B------:R-:W-:Y:S01]  /*14030*/  IADD3.X R5, RZ, R7, RZ, P3, !PT ;  /* 0x00000007ff057210 */ /* 0x000fe20001ffe4ff */
[----:B------:R-:W-:Y:S01]  /*14040*/  UIADD3 UR16, UR8, 0x10000, URZ ;  /* 0x0001000008107890 */ /* 0x000fe2000fffe03f */
[----:B------:R-:W-:Y:S01]  /*14050*/  R2UR UR30, R2 ;  /* 0x00000000021e72ca */ /* 0x000fe200000e0000 */
[----:B------:R-:W-:Y:S01]  /*14060*/  UIADD3 UR17, UR8, 0x30c10, URZ ;  /* 0x00030c1008117890 */ /* 0x000fe2000fffe03f */
[----:B------:R-:W-:Y:S01]  /*14070*/  R2UR UR31, R3 ;  /* 0x00000000031f72ca */ /* 0x000fe200000e0000 */
[----:B------:R-:W-:Y:S01]  /*14080*/  UIADD3 UR38, UR8, 0x20000, URZ ;  /* 0x0002000008267890 */ /* 0x000fe2000fffe03f */
[----:B------:R-:W-:Y:S01]  /*14090*/  R2UR UR43, R5 ;  /* 0x00000000052b72ca */ /* 0x000fe200000e0000 */
[----:B------:R-:W-:Y:S01]  /*140a0*/  UIADD3 UR9, UR8, 0x30c00, URZ ;  /* 0x00030c0008097890 */ /* 0x000fe2000fffe03f */
[----:B------:R-:W-:Y:S01]  /*140b0*/  ISETP.GE.AND P1, PT, R4, R6, PT ;  /* 0x000000060400720c */ /* 0x000fe20003f26270 */
[----:B------:R-:W-:Y:S01]  /*140c0*/  UIADD3 UR24, UR8, 0x4000, URZ ;  /* 0x0000400008187890 */ /* 0x000fe2000fffe03f */
[----:B------:R-:W-:Y:S01]  /*140d0*/  IMAD.MOV.U32 R5, RZ, RZ, 0x8000 ;  /* 0x00008000ff057424 */ /* 0x000fe200078e00ff */
[----:B------:R-:W-:-:S06]  /*140e0*/  UMOV UR39, UR17 ;  /* 0x0000001100277c82 */ /* 0x000fcc0008000000 */
[----:B------:R-:W-:Y:S01]  /*140f0*/  UTMALDG.4D [UR16], [UR30], desc[UR32] ;  /* 0x000020101e0075b4 */ /* 0x000fe20008019000 */
[----:B------:R2:W-:Y:S01]  /*14100*/  UBLKCP.S.G [UR38], [UR22], UR25 ;  /* 0x00000026160073ba */ /* 0x0005e20008000219 */
[----:B------:R1:W-:Y:S01]  /*14110*/  SYNCS.ARRIVE.TRANS64 RZ, [R16+URZ+0x30c00], R5 ;  /* 0x030c000510ff79a7 */ /* 0x0003e2000800003f */
[----:B------:R1:W-:Y:S01]  /*14120*/  UTMALDG.4D [UR8], [UR40], desc[UR34] ;  /* 0x00002208280075b4 */ /* 0x0003e20008019000 */
[----:B--2---:R-:W-:Y:S02]  /*14130*/  UMOV UR25, UR9 ;  /* 0x0000000900197c82 */ /* 0x004fe40008000000 */
[----:B------:R1:W-:Y:S01]  /*14140*/  UTMALDG.4D [UR24], [UR42], desc[UR34] ;  /* 0x000022182a0075b4 */ /* 0x0003e20008019000 */
[----:B------:R-:W-:Y:S05]  /*14150*/  @P1 BRA `(.L_x_1140) ;  /* 0x0000000c00841947 */ /* 0x000fea0003800000 */
[----:B-1----:R-:W-:Y:S01]  /*14160*/  LOP3.LUT R5, RZ, R4, RZ, 0x33, !PT ;  /* 0x00000004ff057212 */ /* 0x002fe200078e33ff */
[----:B------:R-:W1:Y:S01]  /*14170*/  S2R R12, SR_TID.X ;  /* 0x00000000000c7919 */ /* 0x000e620000002100 */
[----:B------:R-:W-:Y:S02]  /*14180*/  MOV R11, 0x1 ;  /* 0x00000001000b7802 */ /* 0x000fe40000000f00 */
[----:B------:R-:W-:Y:S01]  /*14190*/  IADD3 R20, R5, R0, RZ ;  /* 0x0000000005147210 */ /* 0x000fe20007ffe0ff */
[----:B------:R-:W-:Y:S02]  /*141a0*/  VIADD R5, R0, 0xfffffffe ;  /* 0xfffffffe00057836 */ /* 0x000fe40000000000 */
[----:B------:R-:W-:-:S03]  /*141b0*/  IMAD.MOV.U32 R0, RZ, RZ, R4 ;  /* 0x000000ffff007224 */ /* 0x000fc600078e0004 */
[----:B------:R-:W-:Y:S02]  /*141c0*/  ISETP.NE.AND P1, PT, R5, R4, PT ;  /* 0x000000040500720c */ /* 0x000fe40003f25270 */
[----:B------:R-:W-:-:S05]  /*141d0*/  LOP3.LUT R5, R20, 0x1, RZ, 0xc0, !PT ;  /* 0x0000000114057812 */ /* 0x000fca00078ec0ff */
[----:B------:R2:W-:Y:S01]  /*141e0*/  STL [R1+0x4], R5 ;  /* 0x0000040501007387 */ /* 0x0005e20000100800 */
[----:B-1----:R-:W-:-:S05]  /*141f0*/  LOP3.LUT R6, R12, 0x1f, RZ, 0xc0, !PT ;  /* 0x0000001f0c067812 */ /* 0x002fca00078ec0ff */
[----:B--2---:R-:W-:Y:S05]  /*14200*/  @!P1 BRA `(.L_x_1141) ;  /* 0x0000000800389947 */ /* 0x004fea0003800000 */
[----:B------:R-:W-:Y:S01]  /*14210*/  IADD3 R20, R20, -R5, RZ ;  /* 0x8000000514147210 */ /* 0x000fe20007ffe0ff */
[----:B------:R-:W-:Y:S01]  /*14220*/  IMAD.MOV.U32 R0, RZ, RZ, R4 ;  /* 0x000000ffff007224 */ /* 0x000fe200078e0004 */
[----:B------:R-:W-:-:S07]  /*14230*/  MOV R11, 0x1 ;  /* 0x00000001000b7802 */ /* 0x000fce0000000f00 */
.L_x_1150:
[----:B--234-:R-:W-:-:S04]  /*14240*/  SHF.L.U32 R21, R11, 0x1f, RZ ;  /* 0x0000001f0b157819 */ /* 0x01cfc800000006ff */
[----:B------:R-:W1:Y:S02]  /*14250*/  SYNCS.PHASECHK.TRANS64.TRYWAIT P1, [R16+URZ+0x30c40], R21 ;  /* 0x030c4015100075a7 */ /* 0x000e64000802017f */
[----:B-1----:R-:W-:Y:S05]  /*14260*/  @!P1 BRA `(.L_x_1142) ;  /* 0x00000014005c9947 */ /* 0x002fea0003800000 */
.L_x_1167:
[----:B------:R-:W-:Y:S05]  /*14270*/  @P0 BRA `(.L_x_1143) ;  /* 0x0000000000140947 */ /* 0x000fea0003800000 */
[----:B------:R-:W-:Y:S01]  /*14280*/  ISETP.NE.AND P1, PT, R6, RZ, PT ;  /* 0x000000ff0600720c */ /* 0x000fe20003f25270 */
[----:B------:R-:W-:-:S04]  /*14290*/  IMAD.MOV.U32 R3, RZ, RZ, 0x4200 ;  /* 0x00004200ff037424 */ /* 0x000fc800078e00ff */
[----:B------:R2:W-:Y:S08]  /*142a0*/  SYNCS.ARRIVE.TRANS64 RZ, [R16+URZ+0x30c30], R3 ;  /* 0x030c300310ff79a7 */ /* 0x0005f0000800003f */
[----:B------:R-:W-:Y:S05]  /*142b0*/  @!P1 BRA `(.L_x_1143) ;  /* 0x0000000000049947 */ /* 0x000fea0003800000 */
[----:B------:R-:W-:Y:S01]  /*142c0*/  BPT.TRAP 0x1 ;  /* 0x000000040000795c */ /* 0x000fe20000300000 */
.L_x_1143:
[----:B------:R-:W2:Y:S01]  /*142d0*/  LDC.64 R12, c[0x0][0x728] ;  /* 0x0001ca00ff0c7b82 */ /* 0x000ea20000000a00 */
[----:B------:R-:W-:Y:S01]  /*142e0*/  SHF.L.U32 R18, R0, 0x7, RZ ;  /* 0x0000000700127819 */ /* 0x000fe200000006ff */
[----:B------:R-:W-:Y:S01]  /*142f0*/  UMOV UR26, 0x0 ;  /* 0x00000000001a7882 */ /* 0x000fe20000000000 */
[----:B------:R-:W-:Y:S01]  /*14300*/  R2UR UR8, R16 ;  /* 0x00000000100872ca */ /* 0x000fe200000e0000 */
[----:B------:R-:W-:Y:S01]  /*14310*/  UMOV UR27, 0x14f00000 ;  /* 0x14f00000001b7882 */ /* 0x000fe20000000000 */
[C---:B------:R-:W-:Y:S01]  /*14320*/  IADD3 R2, P1, R18.reuse, UR6, RZ ;  /* 0x0000000612027c10 */ /* 0x040fe2000ff3e0ff */
[----:B------:R-:W-:Y:S01]  /*14330*/  UMOV UR18, URZ ;  /* 0x0000003f00127c82 */ /* 0x000fe20008000000 */
[----:B------:R-:W-:Y:S01]  /*14340*/  R2UR UR19, R18 ;  /* 0x00000000121372ca */ /* 0x000fe200000e0000 */
[----:B------:R-:W3:Y:S01]  /*14350*/  LDC.64 R4, c[0x0][0x198] ;  /* 0x00006600ff047b82 */ /* 0x000ee20000000a00 */
[----:B------:R-:W-:-:S07]  /*14360*/  UMOV UR10, 0x20 ;  /* 0x00000020000a7882 */ /* 0x000fce0000000000 */
[----:B------:R-:W-:Y:S02]  /*14370*/  UIADD3 UR16, UR8, 0x18000, URZ ;  /* 0x0001800008107890 */ /* 0x000fe4000fffe03f */
[----:B------:R-:W-:Y:S02]  /*14380*/  UIADD3 UR17, UR8, 0x30c30, URZ ;  /* 0x00030c3008117890 */ /* 0x000fe4000fffe03f */
[----:B------:R-:W-:Y:S01]  /*14390*/  UIADD3 UR8, UR8, 0x20400, URZ ;  /* 0x0002040008087890 */ /* 0x000fe2000fffe03f */
[----:B--2---:R-:W-:-:S04]  /*143a0*/  LEA R3, P2, R2, R12, 0x2 ;  /* 0x0000000c02037211 */ /* 0x004fc800078410ff */
[----:B------:R-:W-:Y:S01]  /*143b0*/  UMOV UR9, UR17 ;  /* 0x0000001100097c82 */ /* 0x000fe20008000000 */
        /* <DEDUP_REMOVED lines=14> */
.L_x_1168:
[----:B------:R-:W-:Y:S05]  /*144a0*/  @P0 BRA `(.L_x_1145) ;  /* 0x0000000000140947 */ /* 0x000fea0003800000 */
[----:B------:R-:W-:Y:S02]  /*144b0*/  ISETP.NE.AND P1, PT, R6, RZ, PT ;  /* 0x000000ff0600720c */ /* 0x000fe40003f25270 */
[----:B------:R-:W-:-:S04]  /*144c0*/  MOV R2, 0x4200 ;  /* 0x0000420000027802 */ /* 0x000fc80000000f00 */
[----:B------:R3:W-:Y:S07]  /*144d0*/  SYNCS.ARRIVE.TRANS64 RZ, [R16+URZ+0x30c18], R2 ;  /* 0x030c180210ff79a7 */ /* 0x0007ee000800003f */
[----:B------:R-:W-:Y:S05]  /*144e0*/  @!P1 BRA `(.L_x_1145) ;  /* 0x0000000000049947 */ /* 0x000fea0003800000 */
[----:B------:R-:W-:Y:S01]  /*144f0*/  BPT.TRAP 0x1 ;  /* 0x000000040000795c */ /* 0x000fe20000300000 */
.L_x_1145:
[----:B------:R-:W-:Y:S01]  /*14500*/  VIADD R18, R18, 0x80 ;  /* 0x0000008012127836 */ /* 0x000fe20000000000 */
[----:B------:R-:W-:Y:S01]  /*14510*/  ULDC.64 UR8, c[0x0][0x700] ;  /* 0x0001c00000087ab9 */ /* 0x000fe20000000a00 */
[----:B------:R-:W-:Y:S01]  /*14520*/  R2UR UR24, R16 ;  /* 0x00000000101872ca */ /* 0x000fe200000e0000 */
[----:B------:R-:W-:Y:S01]  /*14530*/  IMAD.U32 R9, RZ, RZ, UR9 ;  /* 0x00000009ff097e24 */ /* 0x000fe2000f8e00ff */
[----:B------:R-:W-:Y:S01]  /*14540*/  MOV R10, UR8 ;  /* 0x00000008000a7c02 */ /* 0x000fe20008000f00 */
[----:B------:R-:W-:Y:S01]  /*14550*/  UMOV UR22, 0x0 ;  /* 0x0000000000167882 */ /* 0x000fe20000000000 */
[----:B---3--:R-:W-:Y:S01]  /*14560*/  IADD3 R2, P1, R18, UR14, RZ ;  /* 0x0000000e12027c10 */ /* 0x008fe2000ff3e0ff */
[----:B------:R-:W-:Y:S01]  /*14570*/  UMOV UR23, 0x14f00000 ;  /* 0x14f0000000177882 */ /* 0x000fe20000000000 */
[----:B------:R-:W-:Y:S01]  /*14580*/  SHF.R.S32.HI R17, RZ, 0x1f, R18 ;  /* 0x0000001fff117819 */ /* 0x000fe20000011412 */
[----:B------:R-:W-:Y:S01]  /*14590*/  UMOV UR18, URZ ;  /* 0x0000003f00127c82 */ /* 0x000fe20008000000 */
[----:B------:R-:W-:Y:S01]  /*145a0*/  LEA R3, P2, R2, R10, 0x2 ;  /* 0x0000000a02037211 */ /* 0x000fe200078410ff */
[----:B------:R-:W-:Y:S01]  /*145b0*/  UMOV UR10, 0x20 ;  /* 0x00000020000a7882 */ /* 0x000fe20000000000 */
[----:B------:R-:W-:-:S02]  /*145c0*/  R2UR UR19, R18 ;  /* 0x00000000121372ca */ /* 0x000fc400000e0000 */
[----:B------:R-:W-:Y:S01]  /*145d0*/  R2UR UR26, R3 ;  /* 0x00000000031a72ca */ /* 0x000fe200000e0000 */
[----:B------:R-:W-:Y:S01]  /*145e0*/  UIADD3 UR16, UR24, 0x14000, URZ ;  /* 0x0001400018107890 */ /* 0x000fe2000fffe03f */
[----:B------:R-:W-:Y:S01]  /*145f0*/  IADD3.X R3, R17, R15, RZ, P1, !PT ;  /* 0x0000000f11037210 */ /* 0x000fe20000ffe4ff */
[----:B------:R-:W-:Y:S02]  /*14600*/  UIADD3 UR17, UR24, 0x30c18, URZ ;  /* 0x00030c1818117890 */ /* 0x000fe4000fffe03f */
[----:B------:R-:W-:Y:S01]  /*14610*/  UIADD3 UR24, UR24, 0x20200, URZ ;  /* 0x0002020018187890 */ /* 0x000fe2000fffe03f */
[----:B------:R-:W-:Y:S02]  /*14620*/  LEA.HI.X R3, R2, R9, R3, 0x2, P2 ;  /* 0x0000000902037211 */ /* 0x000fe400010f1403 */
[----:B------:R-:W-:Y:S02]  /*14630*/  IADD3 R2, P1, R8, 0xf0, RZ ;  /* 0x000000f008027810 */ /* 0x000fe40007f3e0ff */
[----:B------:R-:W-:Y:S01]  /*14640*/  R2UR UR27, R3 ;  /* 0x00000000031b72ca */ /* 0x000fe200000e0000 */
[----:B------:R-:W-:Y:S01]  /*14650*/  UMOV UR25, UR17 ;  /* 0x0000001100197c82 */ /* 0x000fe20008000000 */
[----:B------:R-:W-:Y:S01]  /*14660*/  R2UR UR8, R2 ;  /* 0x00000000020872ca */ /* 0x000fe200000e0000 */
[----:B------:R-:W-:-:S05]  /*14670*/  IMAD.X R3, RZ, RZ, R7, P1 ;  /* 0x000000ffff037224 */ /* 0x000fca00008e0607 */
[----:B------:R-:W-:-:S13]  /*14680*/  R2UR UR9, R3 ;  /* 0x00000000030972ca */ /* 0x000fda00000e0000 */
[----:B------:R3:W-:Y:S01]  /*14690*/  UTMALDG.4D [UR16], [UR8], desc[UR22] ;  /* 0x00001610080075b4 */ /* 0x0007e20008019000 */
[----:B------:R3:W-:Y:S01]  /*146a0*/  UBLKCP.S.G [UR24], [UR26], UR10 ;  /* 0x000000181a0073ba */ /* 0x0007e2000800020a */
[----:B------:R-:W4:Y:S02]  /*146b0*/  SYNCS.PHASECHK.TRANS64.TRYWAIT P1, [R16+URZ+0x30c48], R21 ;  /* 0x030c4815100075a7 */ /* 0x000f24000802017f */
[----:B---34-:R-:W-:Y:S05]  /*146c0*/  @!P1 BRA `(.L_x_1146) ;  /* 0x00000010006c9947 */ /* 0x018fea0003800000 */
.L_x_1169:
[----:B------:R-:W-:Y:S05]  /*146d0*/  @P0 BRA `(.L_x_1147) ;  /* 0x0000000000140947 */ /* 0x000fea0003800000 */
[----:B------:R-:W-:Y:S02]  /*146e0*/  ISETP.NE.AND P1, PT, R6, RZ, PT ;  /* 0x000000ff0600720c */ /* 0x000fe40003f25270 */
[----:B-123--:R-:W-:-:S04]  /*146f0*/  MOV R21, 0x4200 ;  /* 0x0000420000157802 */ /* 0x00efc80000000f00 */
[----:B------:R4:W-:Y:S07]  /*14700*/  SYNCS.ARRIVE.TRANS64 RZ, [R16+URZ+0x30c38], R21 ;  /* 0x030c381510ff79a7 */ /* 0x0009ee000800003f */
[----:B------:R-:W-:Y:S05]  /*14710*/  @!P1 BRA `(.L_x_1147) ;  /* 0x0000000000049947 */ /* 0x000fea0003800000 */
[----:B------:R-:W-:Y:S01]  /*14720*/  BPT.TRAP 0x1 ;  /* 0x000000040000795c */ /* 0x000fe20000300000 */
.L_x_1147:
[C---:B------:R-:W-:Y:S01]  /*14730*/  R2UR UR19, R18.reuse ;  /* 0x00000000121372ca */ /* 0x040fe200000e0000 */
[----:B------:R-:W-:Y:S01]  /*14740*/  UMOV UR22, 0x0 ;  /* 0x0000000000167882 */ /* 0x000fe20000000000 */
[----:B------:R-:W-:Y:S01]  /*14750*/  IADD3 R18, P1, R18, UR6, RZ ;  /* 0x0000000612127c10 */ /* 0x000fe2000ff3e0ff */
        /* <DEDUP_REMOVED lines=19> */
[----:B------:R-:W5:Y:S02]  /*14890*/  SYNCS.PHASECHK.TRANS64.TRYWAIT P1, [R16+URZ+0x30c20], R5 ;  /* 0x030c2005100075a7 */ /* 0x000f64000802017f */
[----:B-1---5:R-:W-:Y:S05]  /*148a0*/  @!P1 BRA `(.L_x_1148) ;  /* 0x0000001000089947 */ /* 0x022fea0003800000 */
.L_x_1171:
[----:B------:R-:W-:Y:S05]  /*148b0*/  @P0 BRA `(.L_x_1149) ;  /* 0x0000000000140947 */ /* 0x000fea0003800000 */
[----:B------:R-:W-:Y:S02]  /*148c0*/  ISETP.NE.AND P1, PT, R6, RZ, PT ;  /* 0x000000ff0600720c */ /* 0x000fe40003f25270 */
[----:B------:R-:W-:-:S04]  /*148d0*/  MOV R5, 0x4200 ;  /* 0x0000420000057802 */ /* 0x000fc80000000f00 */
[----:B------:R1:W-:Y:S07]  /*148e0*/  SYNCS.ARRIVE.TRANS64 RZ, [R16+URZ+0x30c10], R5 ;  /* 0x030c100510ff79a7 */ /* 0x0003ee000800003f */
[----:B------:R-:W-:Y:S05]  /*148f0*/  @!P1 BRA `(.L_x_1149) ;  /* 0x0000000000049947 */ /* 0x000fea0003800000 */
[----:B------:R-:W-:Y:S01]  /*14900*/  BPT.TRAP 0x1 ;  /* 0x000000040000795c */ /* 0x000fe20000300000 */
.L_x_1149:
[----:B------:R-:W-:Y:S01]  /*14910*/  R2UR UR10, R0 ;  /* 0x00000000000a72ca */ /* 0x000fe200000e0000 */
[----:B------:R-:W-:Y:S01]  /*14920*/  UMOV UR22, 0x0 ;  /* 0x0000000000167882 */ /* 0x000fe20000000000 */
[----:B------:R-:W-:Y:S01]  /*14930*/  R2UR UR8, R15 ;  /* 0x000000000f0872ca */ /* 0x000fe200000e0000 */
[----:B------:R-:W-:Y:S01]  /*14940*/  UMOV UR23, 0x14f00000 ;  /* 0x14f0000000177882 */ /* 0x000fe20000000000 */
[----:B------:R-:W-:Y:S01]  /*14950*/  R2UR UR24, R16 ;  /* 0x00000000101872ca */ /* 0x000fe200000e0000 */
[----:B------:R-:W-:Y:S01]  /*14960*/  UMOV UR18, URZ ;  /* 0x0000003f00127c82 */ /* 0x000fe20008000000 */
[----:B------:R-:W-:Y:S01]  /*14970*/  IADD3 R20, R20, -0x2, RZ ;  /* 0xfffffffe14147810 */ /* 0x000fe20007ffe0ff */
[----:B------:R-:W-:-:S06]  /*14980*/  UMOV UR13, 0x20 ;  /* 0x00000020000d7882 */ /* 0x000fcc0000000000 */
[----:B------:R-:W-:-:S04]  /*14990*/  UIADD3 UR10, UR10, 0x2, URZ ;  /* 0x000000020a0a7890 */ /* 0x000fc8000fffe03f */
[----:B------:R-:W-:Y:S02]  /*149a0*/  USHF.L.U32 UR19, UR10, 0x7, URZ ;  /* 0x000000070a137899 */ /* 0x000fe4000800063f */
[----:B------:R-:W-:Y:S02]  /*149b0*/  UIADD3 UR16, UR24, 0x10000, URZ ;  /* 0x0001000018107890 */ /* 0x000fe4000fffe03f */
[----:B------:R-:W-:Y:S02]  /*149c0*/  UIADD3 UR9, UP0, UR19, UR14, URZ ;  /* 0x0000000e13097290 */ /* 0x000fe4000ff1e03f */
[----:B------:R-:W-:Y:S02]  /*149d0*/  UIADD3 UR17, UR24, 0x30c10, URZ ;  /* 0x00030c1018117890 */ /* 0x000fe4000fffe03f */
[----:B------:R-:W-:Y:S02]  /*149e0*/  ULEA.HI.X.SX32 UR8, UR19, UR8, 0x1, UP0 ;  /* 0x0000000813087291 */ /* 0x000fe400080f0e3f */
[----:B-1----:R-:W-:Y:S01]  /*149f0*/  IMAD.U32 R5, RZ, RZ, UR9 ;  /* 0x00000009ff057e24 */ /* 0x002fe2000f8e00ff */
[----:B------:R-:W-:-:S02]  /*14a00*/  UIADD3 UR24, UR24, 0x20000, URZ ;  /* 0x0002000018187890 */ /* 0x000fc4000fffe03f */
[----:B------:R-:W-:Y:S01]  /*14a10*/  UMOV UR25, UR17 ;  /* 0x0000001100197c82 */ /* 0x000fe20008000000 */
[----:B------:R-:W-:Y:S01]  /*14a20*/  IMAD.U32 R4, RZ, RZ, UR8 ;  /* 0x00000008ff047e24 */ /* 0x000fe2000f8e00ff */
[----:B------:R-:W-:Y:S02]  /*14a30*/  LEA R0, P1, R5, R10, 0x2 ;  /* 0x0000000a05007211 */ /* 0x000fe400078210ff */
[----:B------:R-:W-:Y:S02]  /*14a40*/  R2UR UR8, R2 ;  /* 0x00000000020872ca */ /* 0x000fe400000e0000 */
[----:B------:R-:W-:Y:S02]  /*14a50*/  R2UR UR26, R0 ;  /* 0x00000000001a72ca */ /* 0x000fe400000e0000 */
[----:B------:R-:W-:Y:S02]  /*14a60*/  MOV R0, UR9 ;  /* 0x0000000900007c02 */ /* 0x000fe40008000f00 */
[----:B------:R-:W-:-:S02]  /*14a70*/  R2UR UR9, R3 ;  /* 0x00000000030972ca */ /* 0x000fc400000e0000 */
[----:B------:R-:W-:Y:S02]  /*14a80*/  LEA.HI.X R0, R0, R9, R4, 0x2, P1 ;  /* 0x0000000900007211 */ /* 0x000fe400008f1404 */
[----:B------:R-:W-:Y:S02]  /*14a90*/  ISETP.NE.AND P1, PT, R20, RZ, PT ;  /* 0x000000ff1400720c */ /* 0x000fe40003f25270 */
[----:B------:R-:W-:Y:S01]  /*14aa0*/  R2UR UR27, R0 ;  /* 0x00000000001b72ca */ /* 0x000fe200000e0000 */
[----:B------:R-:W-:-:S06]  /*14ab0*/  IMAD.U32 R0, RZ, RZ, UR10 ;  /* 0x0000000aff007e24 */ /* 0x000fcc000f8e00ff */
[----:B------:R1:W-:Y:S06]  /*14ac0*/  UTMALDG.4D [UR16], [UR8], desc[UR22] ;  /* 0x00001610080075b4 */ /* 0x0003ec0008019000 */
[----:B------:R1:W-:Y:S02]  /*14ad0*/  UBLKCP.S.G [UR24], [UR26], UR13 ;  /* 0x000000181a0073ba */ /* 0x0003e4000800020d */
[----:B-1----:R-:W-:Y:S05]  /*14ae0*/  @P1 BRA `(.L_x_1150) ;  /* 0xfffffff400d41947 */ /* 0x002fea000383ffff */
.L_x_1141:
[----:B------:R-:W2:Y:S02]  /*14af0*/  LDL.LU R4, [R1+0x4] ;  /* 0x0000040001047983 */ /* 0x000ea40000300800 */
[----:B--2---:R-:W-:Y:S02]  /*14b00*/  ISETP.NE.AND P1, PT, R4, RZ, PT ;  /* 0x000000ff0400720c */ /* 0x004fe40003f25270 */
[----:B------:R2:W5:Y:S11]  /*14b10*/  LDL R4, [R1] ;  /* 0x0000000001047983 */ /* 0x0005760000100800 */
[----:B--2---:R-:W-:Y:S05]  /*14b20*/  @!P1 BRA `(.L_x_1140) ;  /* 0x0000000400109947 */ /* 0x004fea0003800000 */
[----:B------:R-:W-:-:S04]  /*14b30*/  SHF.L.U32 R13, R11, 0x1f, RZ ;  /* 0x0000001f0b0d7819 */ /* 0x000fc800000006ff */
[----:B------:R-:W1:Y:S02]  /*14b40*/  SYNCS.PHASECHK.TRANS64.TRYWAIT P1, [R16+URZ+0x30c40], R13 ;  /* 0x030c400d100075a7 */ /* 0x000e64000802017f */
[----:B-1----:R-:W-:Y:S05]  /*14b50*/  @!P1 BRA `(.L_x_1151) ;  /* 0x0000000c00749947 */ /* 0x002fea0003800000 */
.L_x_1172:
[----:B------:R-:W-:Y:S05]  /*14b60*/  @P0 BRA `(.L_x_1152) ;  /* 0x0000000000140947 */ /* 0x000fea0003800000 */
[----:B------:R-:W-:Y:S02]  /*14b70*/  ISETP.NE.AND P1, PT, R6, RZ, PT ;  /* 0x000000ff0600720c */ /* 0x000fe40003f25270 */
[----:B------:R-:W-:-:S04]  /*14b80*/  MOV R5, 0x4200 ;  /* 0x0000420000057802 */ /* 0x000fc80000000f00 */
[----:B------:R2:W-:Y:S07]  /*14b90*/  SYNCS.ARRIVE.TRANS64 RZ, [R16+URZ+0x30c30], R5 ;  /* 0x030c300510ff79a7 */ /* 0x0005ee000800003f */
[----:B------:R-:W-:Y:S05]  /*14ba0*/  @!P1 BRA `(.L_x_1152) ;  /* 0x0000000000049947 */ /* 0x000fea0003800000 */
[----:B------:R-:W-:Y:S01]  /*14bb0*/  BPT.TRAP 0x1 ;  /* 0x000000040000795c */ /* 0x000fe20000300000 */
.L_x_1152:
[----:B--2--5:R-:W2:Y:S01]  /*14bc0*/  LDC.64 R4, c[0x0][0x728] ;  /* 0x0001ca00ff047b82 */ /* 0x024ea20000000a00 */
[----:B------:R-:W-:Y:S01]  /*14bd0*/  IMAD.SHL.U32 R17, R0, 0x80, RZ ;  /* 0x0000008000117824 */ /* 0x000fe200078e00ff */
[----:B------:R-:W-:Y:S01]  /*14be0*/  R2UR UR24, R16 ;  /* 0x00000000101872ca */ /* 0x000fe200000e0000 */
[----:B------:R-:W-:Y:S01]  /*14bf0*/  UMOV UR22, 0x0 ;  /* 0x0000000000167882 */ /* 0x000fe20000000000 */
[----:B------:R-:W-:Y:S01]  /*14c00*/  UMOV UR23, 0x14f00000 ;  /* 0x14f0000000177882 */ /* 0x000fe20000000000 */
[----:B------:R-:W-:Y:S01]  /*14c10*/  UMOV UR18, URZ ;  /* 0x0000003f00127c82 */ /* 0x000fe20008000000 */
[C---:B------:R-:W-:Y:S01]  /*14c20*/  IADD3 R0, P1, R17.reuse, UR6, RZ ;  /* 0x0000000611007c10 */ /* 0x040fe2000ff3e0ff */
[----:B------:R-:W-:Y:S01]  /*14c30*/  UMOV UR10, 0x20 ;  /* 0x00000020000a7882 */ /* 0x000fe20000000000 */
[----:B------:R-:W-:-:S07]  /*14c40*/  R2UR UR19, R17 ;  /* 0x00000000111372ca */ /* 0x000fce00000e0000 */
[----:B------:R-:W-:Y:S02]  /*14c50*/  UIADD3 UR16, UR24, 0x18000, URZ ;  /* 0x0001800018107890 */ /* 0x000fe4000fffe03f */
[----:B------:R-:W-:Y:S02]  /*14c60*/  UIADD3 UR17, UR24, 0x30c30, URZ ;  /* 0x00030c3018117890 */ /* 0x000fe4000fffe03f */
[----:B------:R-:W-:Y:S01]  /*14c70*/  UIADD3 UR24, UR24, 0x20400, URZ ;  /* 0x0002040018187890 */ /* 0x000fe2000fffe03f */
[----:B--2---:R-:W-:-:S04]  /*14c80*/  LEA R4, P2, R0, R4, 0x2 ;  /* 0x0000000400047211 */ /* 0x004fc800078410ff */
        /* <DEDUP_REMOVED lines=11> */
[----:B------:R-:W1:Y:S02]  /*14d40*/  SYNCS.PHASECHK.TRANS64.TRYWAIT P1, [R16+URZ+0x30c28], R13 ;  /* 0x030c280d100075a7 */ /* 0x000e64000802017f */
[----:B-12---:R-:W-:Y:S05]  /*14d50*/  @!P1 BRA `(.L_x_1153) ;  /* 0x0000000c00089947 */ /* 0x006fea0003800000 */
.L_x_1173:
[----:B------:R-:W-:Y:S05]  /*14d60*/  @P0 BRA `(.L_x_1154) ;  /* 0x0000000000140947 */ /* 0x000fea0003800000 */
[----:B------:R-:W-:Y:S01]  /*14d70*/  ISETP.NE.AND P0, PT, R6, RZ, PT ;  /* 0x000000ff0600720c */ /* 0x000fe20003f05270 */
[----:B------:R-:W-:-:S04]  /*14d80*/  IMAD.MOV.U32 R5, RZ, RZ, 0x4200 ;  /* 0x00004200ff057424 */ /* 0x000fc800078e00ff */
[----:B------:R2:W-:Y:S08]  /*14d90*/  SYNCS.ARRIVE.TRANS64 RZ, [R16+URZ+0x30c18], R5 ;  /* 0x030c180510ff79a7 */ /* 0x0005f0000800003f */
[----:B------:R-:W-:Y:S05]  /*14da0*/  @!P0 BRA `(.L_x_1154) ;  /* 0x0000000000048947 */ /* 0x000fea0003800000 */
[----:B------:R-:W-:Y:S01]  /*14db0*/  BPT.TRAP 0x1 ;  /* 0x000000040000795c */ /* 0x000fe20000300000 */
.L_x_1154:
[----:B------:R-:W-:Y:S01]  /*14dc0*/  R2UR UR19, R17 ;  /* 0x00000000111372ca */ /* 0x000fe200000e0000 */
[----:B------:R-:W-:Y:S01]  /*14dd0*/  UMOV UR22, 0x0 ;  /* 0x0000000000167882 */ /* 0x000fe20000000000 */
[----:B------:R-:W-:Y:S01]  /*14de0*/  R2UR UR8, R15 ;  /* 0x000000000f0872ca */ /* 0x000fe200000e0000 */
[----:B------:R-:W-:Y:S01]  /*14df0*/  UMOV UR23, 0x14f00000 ;  /* 0x14f0000000177882 */ /* 0x000fe20000000000 */
[----:B------:R-:W-:Y:S01]  /*14e00*/  R2UR UR24, R16 ;  /* 0x00000000101872ca */ /* 0x000fe200000e0000 */
[----:B------:R-:W-:Y:S01]  /*14e10*/  UMOV UR18, URZ ;  /* 0x0000003f00127c82 */ /* 0x000fe20008000000 */
[----:B------:R-:W-:-:S07]  /*14e20*/  UMOV UR10, 0x20 ;  /* 0x00000020000a7882 */ /* 0x000fce0000000000 */
[----:B------:R-:W-:-:S04]  /*14e30*/  UIADD3 UR19, UR19, 0x80, URZ ;  /* 0x0000008013137890 */ /* 0x000fc8000fffe03f */
[----:B------:R-:W-:Y:S02]  /*14e40*/  UIADD3 UR9, UP0, UR19, UR14, URZ ;  /* 0x0000000e13097290 */ /* 0x000fe4000ff1e03f */
[----:B------:R-:W-:Y:S02]  /*14e50*/  UIADD3 UR16, UR24, 0x14000, URZ ;  /* 0x0001400018107890 */ /* 0x000fe4000fffe03f */
[----:B------:R-:W-:Y:S02]  /*14e60*/  ULEA.HI.X.SX32 UR8, UR19, UR8, 0x1, UP0 ;  /* 0x0000000813087291 */ /* 0x000fe400080f0e3f */
[----:B--2---:R-:W-:Y:S01]  /*14e70*/  MOV R5, UR9 ;  /* 0x0000000900057c02 */ /* 0x004fe20008000f00 */
[----:B------:R-:W-:Y:S01]  /*14e80*/  IMAD.U32 R0, RZ, RZ, UR9 ;  /* 0x00000009ff007e24 */ /* 0x000fe2000f8e00ff */
[----:B------:R-:W-:Y:S01]  /*14e90*/  R2UR UR9, R3 ;  /* 0x00000000030972ca */ /* 0x000fe200000e0000 */
[----:B------:R-:W-:Y:S01]  /*14ea0*/  UIADD3 UR17, UR24, 0x30c18, URZ ;  /* 0x00030c1818117890 */ /* 0x000fe2000fffe03f */
[----:B------:R-:W-:Y:S01]  /*14eb0*/  MOV R4, UR8 ;  /* 0x0000000800047c02 */ /* 0x000fe20008000f00 */
[----:B------:R-:W-:Y:S01]  /*14ec0*/  UIADD3 UR24, UR24, 0x20200, URZ ;  /* 0x0002020018187890 */ /* 0x000fe2000fffe03f */
[----:B------:R-:W-:-:S02]  /*14ed0*/  LEA R10, P0, R5, R10, 0x2 ;  /* 0x0000000a050a7211 */ /* 0x000fc400078010ff */
[----:B------:R-:W-:Y:S02]  /*14ee0*/  R2UR UR8, R2 ;  /* 0x00000000020872ca */ /* 0x000fe400000e0000 */
[----:B------:R-:W-:Y:S01]  /*14ef0*/  LEA.HI.X R9, R0, R9, R4, 0x2, P0 ;  /* 0x0000000900097211 */ /* 0x000fe200000f1404 */
[----:B------:R-:W-:Y:S01]  /*14f00*/  UMOV UR25, UR17 ;  /* 0x0000001100197c82 */ /* 0x000fe20008000000 */
[----:B------:R2:W5:Y:S01]  /*14f10*/  LDL.LU R4, [R1] ;  /* 0x0000000001047983 */ /* 0x0005620000300800 */
[----:B------:R-:W-:Y:S02]  /*14f20*/  R2UR UR26, R10 ;  /* 0x000000000a1a72ca */ /* 0x000fe400000e0000 */
[----:B------:R-:W-:-:S06]  /*14f30*/  R2UR UR27, R9 ;  /* 0x00000000091b72ca */ /* 0x000fcc00000e0000 */
[----:B------:R2:W-:Y:S07]  /*14f40*/  UTMALDG.4D [UR16], [UR8], desc[UR22] ;  /* 0x00001610080075b4 */ /* 0x0005ee0008019000 */
[----:B------:R2:W-:Y:S02]  /*14f50*/  UBLKCP.S.G [UR24], [UR26], UR10 ;  /* 0x000000181a0073ba */ /* 0x0005e4000800020a */
[----:B--2---:R-:W-:-:S07]  /*14f60*/  IMAD.MOV.U32 R19, RZ, RZ, 0x1 ;  /* 0x00000001ff137424 */ /* 0x004fce00078e00ff */
.L_x_1140:
[----:B------:R-:W2:Y:S01]  /*14f70*/  S2R R0, SR_TID.X ;  /* 0x0000000000007919 */ /* 0x000ea20000002100 */
[----:B------:R-:W-:Y:S02]  /*14f80*/  LEA R3, R19, R16, 0x3 ;  /* 0x0000001013037211 */ /* 0x000fe400078e18ff */
[----:B--2---:R-:W-:Y:S02]  /*14f90*/  LOP3.LUT R2, R0, 0x7f, RZ, 0xc0, !PT ;  /* 0x0000007f00027812 */ /* 0x004fe400078ec0ff */
[----:B------:R-:W-:Y:S02]  /*14fa0*/  SHF.L.U32 R0, R11, 0x1f, RZ ;  /* 0x0000001f0b007819 */ /* 0x000fe400000006ff */
[----:B------:R-:W-:Y:S02]  /*14fb0*/  ISETP.NE.AND P1, PT, R2, RZ, PT ;  /* 0x000000ff0200720c */ /* 0x000fe40003f25270 */
[----:B------:R-:W2:Y:S02]  /*14fc0*/  SYNCS.PHASECHK.TRANS64.TRYWAIT P0, [R3+URZ+0x30c40], R0 ;  /* 0x030c4000030075a7 */ /* 0x000ea4000800017f */
[----:B--2---:R-:W-:Y:S09]  /*14fd0*/  @!P0 BRA `(.L_x_1155) ;  /* 0x00000008007c8947 */ /* 0x004ff20003800000 */
.L_x_1174:
[----:B------:R-:W-:Y:S05]  /*14fe0*/  @P1 BRA `(.L_x_1156) ;  /* 0x0000000000181947 */ /* 0x000fea0003800000 */
[----:B------:R-:W1:Y:S01]  /*14ff0*/  S2R R2, SR_TID.X ;  /* 0x0000000000027919 */ /* 0x000e620000002100 */
[----:B--2---:R-:W-:-:S04]  /*15000*/  IMAD.MOV.U32 R0, RZ, RZ, 0x4200 ;  /* 0x00004200ff007424 */ /* 0x004fc800078e00ff */
[----:B------:R2:W-:Y:S01]  /*15010*/  SYNCS.ARRIVE.TRANS64 RZ, [R3+URZ+0x30c30], R0 ;  /* 0x030c300003ff79a7 */ /* 0x0005e2000800003f */
[----:B-1----:R-:W-:-:S13]  /*15020*/  LOP3.LUT P0, RZ, R2, 0x1f, RZ, 0xc0, !PT ;  /* 0x0000001f02ff7812 */ /* 0x002fda000780c0ff */
[----:B--2---:R-:W-:Y:S05]  /*15030*/  @!P0 BRA `(.L_x_1156) ;  /* 0x0000000000048947 */ /* 0x004fea0003800000 */
[----:B------:R-:W-:Y:S01]  /*15040*/  BPT.TRAP 0x1 ;  /* 0x000000040000795c */ /* 0x000fe20000300000 */
.L_x_1156:
[----:B-----5:R-:W-:Y:S01]  /*15050*/  R2UR UR19, R4 ;  /* 0x00000000041372ca */ /* 0x020fe200000e0000 */
[----:B-1----:R-:W-:Y:S01]  /*15060*/  ULDC.64 UR24, c[0x0][0x728] ;  /* 0x0001ca0000187ab9 */ /* 0x002fe20000000a00 */
[C---:B--2---:R-:W-:Y:S01]  /*15070*/  LEA R0, R19.reuse, R16, 0xe ;  /* 0x0000001013007211 */ /* 0x044fe200078e70ff */
[----:B---34-:R-:W-:Y:S01]  /*15080*/  IMAD R16, R19, 0x200, R16 ;  /* 0x0000020013107824 */ /* 0x018fe200078e0210 */
[----:B------:R-:W-:Y:S01]  /*15090*/  R2UR UR9, R14 ;  /* 0x000000000e0972ca */ /* 0x000fe200000e0000 */
[----:B------:R-:W-:Y:S01]  /*150a0*/  UMOV UR18, URZ ;  /* 0x0000003f00127c82 */ /* 0x000fe20008000000 */
[----:B------:R-:W-:Y:S01]  /*150b0*/  R2UR UR17, R3 ;  /* 0x00000000031172ca */ /* 0x000fe200000e0000 */
[----:B------:R-:W-:Y:S01]  /*150c0*/  VIADD R2, R19, 0x1 ;  /* 0x0000000113027836 */ /* 0x000fe20000000000 */
[----:B------:R-:W-:Y:S02]  /*150d0*/  R2UR UR16, R0 ;  /* 0x00000000001072ca */ /* 0x000fe400000e0000 */
[----:B------:R-:W-:-:S02]  /*150e0*/  IADD3 R8, P0, R8, 0x1f0, RZ ;  /* 0x000001f008087810 */ /* 0x000fc40007f1e0ff */
[----:B------:R-:W-:Y:S01]  /*150f0*/  R2UR UR10, R16 ;  /* 0x00000000100a72ca */ /* 0x000fe200000e0000 */
[----:B------:R-:W-:Y:S01]  /*15100*/  USHF.L.U32 UR19, UR19, 0x7, URZ ;  /* 0x0000000713137899 */ /* 0x000fe2000800063f */
[----:B------:R-:W-:Y:S02]  /*15110*/  IADD3.X R7, RZ, R7, RZ, P0, !PT ;  /* 0x00000007ff077210 */ /* 0x000fe400007fe4ff */
[----:B------:R-:W-:Y:S01]  /*15120*/  R2UR UR22, R8 ;  /* 0x00000000081672ca */ /* 0x000fe200000e0000 */
[----:B------:R-:W-:Y:S01]  /*15130*/  UIADD3 UR13, UP0, UR19, UR6, URZ ;  /* 0x00000006130d7290 */ /* 0x000fe2000ff1e03f */
[----:B------:R-:W-:Y:S01]  /*15140*/  R2UR UR23, R7 ;  /* 0x00000000071772ca */ /* 0x000fe200000e0000 */
[----:B------:R-:W-:Y:S01]  /*15150*/  UIADD3 UR17, UR17, 0x30c30, URZ ;  /* 0x00030c3011117890 */ /* 0x000fe2000fffe03f */
[C---:B------:R-:W-:Y:S01]  /*15160*/  ISETP.NE.AND P0, PT, R2.reuse, 0x2, PT ;  /* 0x000000020200780c */ /* 0x040fe20003f05270 */
[----:B------:R-:W-:Y:S02]  /*15170*/  ULEA UR8, UP1, UR13, UR24, 0x2 ;  /* 0x000000180d087291 */ /* 0x000fe4000f82103f */
[----:B------:R-:W-:Y:S01]  /*15180*/  ULEA.HI.X.SX32 UR9, UR19, UR9, 0x1, UP0 ;  /* 0x0000000913097291 */ /* 0x000fe200080f0e3f */
[----:B------:R-:W-:Y:S01]  /*15190*/  SEL R0, RZ, 0x1, P0 ;  /* 0x00000001ff007807 */ /* 0x000fe20000000000 */
[----:B------:R-:W-:Y:S01]  /*151a0*/  UIADD3 UR16, UR16, 0x18000, URZ ;  /* 0x0001800010107890 */ /* 0x000fe2000fffe03f */
[----:B------:R-:W-:Y:S01]  /*151b0*/  SEL R2, R2, RZ, P0 ;  /* 0x000000ff02027207 */ /* 0x000fe20000000000 */
[----:B------:R-:W-:Y:S01]  /*151c0*/  ULEA.HI.X UR9, UR13, UR25, UR9, 0x2, UP1 ;  /* 0x000000190d097291 */ /* 0x000fe200088f1409 */
[----:B------:R-:W-:Y:S01]  /*151d0*/  LOP3.LUT R11, R11, R0, RZ, 0x3c, !PT ;  /* 0x000000000b0b7212 */ /* 0x000fe200078e3cff */
[----:B------:R-:W-:Y:S01]  /*151e0*/  UIADD3 UR26, UR10, 0x20400, URZ ;  /* 0x000204000a1a7890 */ /* 0x000fe2000fffe03f */
[----:B------:R-:W-:Y:S01]  /*151f0*/  UMOV UR24, 0x0 ;  /* 0x0000000000187882 */ /* 0x000fe20000000000 */
[----:B------:R-:W-:Y:S01]  /*15200*/  UMOV UR25, 0x14f00000 ;  /* 0x14f0000000197882 */ /* 0x000fe20000000000 */
[----:B------:R-:W-:Y:S01]  /*15210*/  UMOV UR27, UR17 ;  /* 0x00000011001b7c82 */ /* 0x000fe20008000000 */
[----:B------:R-:W-:Y:S01]  /*15220*/  UMOV UR10, 0x20 ;  /* 0x00000020000a7882 */ /* 0x000fe20000000000 */
[----:B------:R1:W-:Y:S04]  /*15230*/  UTMALDG.4D [UR16], [UR22], desc[UR24] ;  /* 0x00001810160075b4 */ /* 0x0003e80008019000 */
[----:B------:R1:W-:Y:S02]  /*15240*/  UBLKCP.S.G [UR26], [UR8], UR10 ;  /* 0x0000001a080073ba */ /* 0x0003e4000800020a */
[----:B-1----:R-:W-:Y:S01]  /*15250*/  NOP ;  /* 0x0000000000007918 */ /* 0x002fe20000000000 */
.L_x_1137:
[----:B------:R-:W-:Y:S05]  /*15260*/  BSYNC B0 ;  /* 0x0000000000007941 */ /* 0x000fea0003800000 */
.L_x_1135:
[----:B------:R-:W-:-:S03]  /*15270*/  UMOV UR8, 0xffffffff ;  /* 0xffffffff00087882 */ /* 0x000fc60000000000 */
[----:B------:R-:W-:Y:S05]  /*15280*/  BRA.DIV UR8, `(.L_x_1157) ;  /* 0x0000000608e47947 */ /* 0x000fea000b800000 */
[----:B------:R-:W-:-:S13]  /*15290*/  ELECT P6, URZ, PT ;  /* 0x00000000003f782f */ /* 0x000fda00038c0000 */
.L_x_1177:
[----:B------:R-:W-:Y:S05]  /*152a0*/  @!P6 BRA `(.L_x_1045) ;  /* 0x000000000084e947 */ /* 0x000fea0003800000 */
[----:B------:R-:W-:-:S06]  /*152b0*/  ULOP3.LUT UR8, UR36, 0x2, URZ, 0xfc, !UPT ;  /* 0x0000000224087892 */ /* 0x000fcc000f8efc3f */
[----:B------:R-:W-:-:S04]  /*152c0*/  MOV R0, UR8 ;  /* 0x0000000800007c02 */ /* 0x000fc80008000f00 */
[----:B------:R-:W-:-:S13]  /*152d0*/  ISETP.NE.AND P2, PT, R0, 0x3, PT ;  /* 0x000000030000780c */ /* 0x000fda0003f45270 */
[----:B------:R-:W-:Y:S05]  /*152e0*/  @!P2 BRA `(.L_x_1158) ;  /* 0x000000000004a947 */ /* 0x000fea0003800000 */
[----:B------:R-:W-:Y:S01]  /*152f0*/  BPT.TRAP 0x1 ;  /* 0x000000040000795c */ /* 0x000fe20000300000 */
.L_x_1158:
        /* <DEDUP_REMOVED lines=15> */
.L_x_1178:
[----:B------:R-:W2:Y:S02]  /*153f0*/  SYNCS.PHASECHK.TRANS64.TRYWAIT P0, [R3+URZ], R0 ;  /* 0x00000000030075a7 */ /* 0x000ea4000800017f */
[----:B--2---:R-:W-:Y:S05]  /*15400*/  @!P0 BRA `(.L_x_1160) ;  /* 0x0000000400b88947 */ /* 0x004fea0003800000 */
.L_x_1179:
[----:B------:R-:W-:Y:S05]  /*15410*/  @!P2 BRA `(.L_x_1161) ;  /* 0x000000000004a947 */ /* 0x000fea0003800000 */
[----:B------:R-:W-:Y:S01]  /*15420*/  BPT.TRAP 0x1 ;  /* 0x000000040000795c */ /* 0x000fe20000300000 */
.L_x_1161:
[----:B--2---:R-:W-:-:S05]  /*15430*/  VIADD R3, R7, 0x30c40 ;  /* 0x00030c4007037836 */ /* 0x004fca0000000000 */
[----:B------:R-:W-:-:S04]  /*15440*/  LEA R2, R2, R3, 0x3 ;  /* 0x0000000302027211 */ /* 0x000fc800078e18ff */
[----:B------:R-:W2:Y:S02]  /*15450*/  SYNCS.PHASECHK.TRANS64.TRYWAIT P0, [R2+URZ], R5 ;  /* 0x00000005020075a7 */ /* 0x000ea4000800017f */
[----:B--2---:R-:W-:Y:S05]  /*15460*/  @!P0 BRA `(.L_x_1162) ;  /* 0x0000000400b48947 */ /* 0x004fea0003800000 */
.L_x_1180:
[----:B------:R-:W-:-:S07]  /*15470*/  IMAD R3, R4, 0x8, R3 ;  /* 0x0000000804037824 */ /* 0x000fce00078e0203 */
.L_x_1163:
[----:B---3--:R3:W4:Y:S02]  /*15480*/  SYNCS.PHASECHK.TRANS64.TRYWAIT P0, [R3+URZ], R0 ;  /* 0x00000000030075a7 */ /* 0x008724000800017f */
[----:B----4-:R-:W-:Y:S05]  /*15490*/  @!P0 NANOSLEEP.SYNCS 0x989680 ;  /* 0x009896800000895d */ /* 0x010fea0003900000 */
[----:B------:R-:W4:Y:S02]  /*154a0*/  @!P0 SYNCS.PHASECHK.TRANS64 P0, [R3+URZ], R0 ;  /* 0x00000000030085a7 */ /* 0x000f24000800007f */
[----:B----4-:R-:W-:Y:S05]  /*154b0*/  @!P0 BRA `(.L_x_1163) ;  /* 0xfffffffc00f08947 */ /* 0x010fea000383ffff */
.L_x_1045:
[----:B------:R-:W-:Y:S05]  /*154c0*/  BSYNC B6 ;  /* 0x0000000000067941 */ /* 0x000fea0003800000 */
.L_x_1042:
[----:B------:R-:W-:Y:S05]  /*154d0*/  EXIT ;  /* 0x000000000000794d */ /* 0x000fea0003800000 */
.L_x_1052:
[----:B------:R-:W-:Y:S01]  /*154e0*/  MOV R13, R18 ;  /* 0x00000012000d7202 */ /* 0x000fe20000000f00 */
[----:B------:R-:W-:Y:S01]  /*154f0*/  IMAD.MOV.U32 R12, RZ, RZ, RZ ;  /* 0x000000ffff0c7224 */ /* 0x000fe200078e00ff */
[----:B------:R-:W-:Y:S01]  /*15500*/  MOV R11, 0x1f ;  /* 0x0000001f000b7802 */ /* 0x000fe20000000f00 */
[----:B------:R-:W-:-:S07]  /*15510*/  IMAD.MOV.U32 R15, RZ, RZ, -0x1 ;  /* 0xffffffffff0f7424 */ /* 0x000fce00078e00ff */
[----:B------:R-:W-:Y:S05]  /*15520*/  WARPSYNC.COLLECTIVE R15, `(.L_x_1164) ;  /* 0x000000000f087348 */ /* 0x000fea0003c00000 */
[----:B------:R1:W2:Y:S02]  /*15530*/  SHFL.IDX P6, R14, R13, R12, R11 ;  /* 0x0000000c0d0e7389 */ /* 0x0002a400000c000b */
[----:B-12---:R-:W-:Y:S01]  /*15540*/  ENDCOLLECTIVE ;  /* 0x000000000000791b */ /* 0x006fe20003800000 */
.L_x_1164:
[----:B------:R-:W-:Y:S05]  /*15550*/  BRA `(.L_x_1165) ;  /* 0xfffffeb800987947 */ /* 0x000fea000383ffff */
.L_x_1054:
[----:B--2---:R2:W3:Y:S02]  /*15560*/  SYNCS.PHASECHK.TRANS64.TRYWAIT P0, [R16+URZ+0x30c00], R11 ;  /* 0x030c000b100075a7 */ /* 0x0044e4000800017f */
[----:B---3--:R-:W-:Y:S05]  /*15570*/  @!P0 NANOSLEEP.SYNCS 0x989680 ;  /* 0x009896800000895d */ /* 0x008fea0003900000 */
[----:B------:R-:W3:Y:S02]  /*15580*/  @!P0 SYNCS.PHASECHK.TRANS64 P0, [R16+URZ+0x30c00], R11 ;  /* 0x030c000b100085a7 */ /* 0x000ee4000800007f */
[----:B---3--:R-:W-:Y:S05]  /*15590*/  @!P0 BRA `(.L_x_1054) ;  /* 0xfffffffc00f08947 */ /* 0x008fea000383ffff */
[----:B------:R-:W-:Y:S05]  /*155a0*/  BRA `(.L_x_1053) ;  /* 0xfffffeb800e47947 */ /* 0x000fea000383ffff */
.L_x_1059:
[----:B--2---:R2:W3:Y:S02]  /*155b0*/  SYNCS.PHASECHK.TRANS64.TRYWAIT P0, [R6+URZ+0x30c10], R23 ;  /* 0x030c1017060075a7 */ /* 0x0044e4000800017f */
[----:B---3--:R-:W-:Y:S05]  /*155c0*/  @!P0 NANOSLEEP.SYNCS 0x989680 ;  /* 0x009896800000895d */ /* 0x008fea0003900000 */
[----:B------:R-:W3:Y:S02]  /*155d0*/  @!P0 SYNCS.PHASECHK.TRANS64 P0, [R6+URZ+0x30c10], R23 ;  /* 0x030c1017060085a7 */ /* 0x000ee4000800007f */
[----:B---3--:R-:W-:Y:S05]  /*155e0*/  @!P0 BRA `(.L_x_1059) ;  /* 0xfffffffc00f08947 */ /* 0x008fea000383ffff */
[----:B------:R-:W-:Y:S05]  /*155f0*/  BRA `(.L_x_1058) ;  /* 0xfffffec4002c7947 */ /* 0x000fea000383ffff */
.L_x_1063:
[----:B------:R1:W1:Y:S02]  /*15600*/  SYNCS.PHASECHK.TRANS64.TRYWAIT P0, [R6+URZ+0x30c30], R23 ;  /* 0x030c3017060075a7 */ /* 0x000264000800017f */
[----:B-1----:R-:W-:Y:S05]  /*15610*/  @!P0 NANOSLEEP.SYNCS 0x989680 ;  /* 0x009896800000895d */ /* 0x002fea0003900000 */
[----:B------:R-:W1:Y:S02]  /*15620*/  @!P0 SYNCS.PHASECHK.TRANS64 P0, [R6+URZ+0x30c30], R23 ;  /* 0x030c3017060085a7 */ /* 0x000e64000800007f */
[----:B-1----:R-:W-:Y:S05]  /*15630*/  @!P0 BRA `(.L_x_1063) ;  /* 0xfffffffc00f08947 */ /* 0x002fea000383ffff */
[----:B------:R-:W-:Y:S05]  /*15640*/  BRA `(.L_x_1062) ;  /* 0xfffffec800347947 */ /* 0x000fea000383ffff */
.L_x_1071:
[----:B--2---:R2:W3:Y:S02]  /*15650*/  SYNCS.PHASECHK.TRANS64.TRYWAIT P1, [R6+URZ+0x30c10], R23 ;  /* 0x030c1017060075a7 */ /* 0x0044e4000802017f */
[----:B---3--:R-:W-:Y:S05]  /*15660*/  @!P1 NANOSLEEP.SYNCS 0x989680 ;  /* 0x009896800000995d */ /* 0x008fea0003900000 */
[----:B------:R-:W3:Y:S02]  /*15670*/  @!P1 SYNCS.PHASECHK.TRANS64 P1, [R6+URZ+0x30c10], R23 ;  /* 0x030c1017060095a7 */ /* 0x000ee4000802007f */
[----:B---3--:R-:W-:Y:S05]  /*15680*/  @!P1 BRA `(.L_x_1071) ;  /* 0xfffffffc00f09947 */ /* 0x008fea000383ffff */
[----:B------:R-:W-:Y:S05]  /*15690*/  BRA `(.L_x_1070) ;  /* 0xffffff1c00547947 */ /* 0x000fea000383ffff */
.L_x_1075:
[----:B------:R1:W1:Y:S02]  /*156a0*/  SYNCS.PHASECHK.TRANS64.TRYWAIT P1, [R6+URZ+0x30c30], R23 ;  /* 0x030c3017060075a7 */ /* 0x000264000802017f */
[----:B-1----:R-:W-:Y:S05]  /*156b0*/  @!P1 NANOSLEEP.SYNCS 0x989680 ;  /* 0x009896800000995d */ /* 0x002fea0003900000 */
[----:B------:R-:W1:Y:S02]  /*156c0*/  @!P1 SYNCS.PHASECHK.TRANS64 P1, [R6+URZ+0x30c30], R23 ;  /* 0x030c3017060095a7 */ /* 0x000e64000802007f */
[----:B-1----:R-:W-:Y:S05]  /*156d0*/  @!P1 BRA `(.L_x_1075) ;  /* 0xfffffffc00f09947 */ /* 0x002fea000383ffff */
[----:B------:R-:W-:Y:S05]  /*156e0*/  BRA `(.L_x_1074) ;  /* 0xffffff2000547947 */ /* 0x000fea000383ffff */
.L_x_1083:
[----:B--2---:R2:W3:Y:S02]  /*156f0*/  SYNCS.PHASECHK.TRANS64.TRYWAIT P0, [R6+URZ+0x30c10], R21 ;  /* 0x030c1015060075a7 */ /* 0x0044e4000800017f */
[----:B---3--:R-:W-:Y:S05]  /*15700*/  @!P0 NANOSLEEP.SYNCS 0x989680 ;  /* 0x009896800000895d */ /* 0x008fea0003900000 */
[----:B------:R-:W3:Y:S02]  /*15710*/  @!P0 SYNCS.PHASECHK.TRANS64 P0, [R6+URZ+0x30c10], R21 ;  /* 0x030c1015060085a7 */ /* 0x000ee4000800007f */
[----:B---3--:R-:W-:Y:S05]  /*15720*/  @!P0 BRA `(.L_x_1083) ;  /* 0xfffffffc00f08947 */ /* 0x008fea000383ffff */
[----:B------:R-:W-:Y:S05]  /*15730*/  BRA `(.L_x_1082) ;  /* 0xffffff6800b07947 */ /* 0x000fea000383ffff */
.L_x_1087:
[----:B------:R1:W1:Y:S02]  /*15740*/  SYNCS.PHASECHK.TRANS64.TRYWAIT P0, [R6+URZ+0x30c30], R21 ;  /* 0x030c3015060075a7 */ /* 0x000264000800017f */
[----:B-1----:R-:W-:Y:S05]  /*15750*/  @!P0 NANOSLEEP.SYNCS 0x989680 ;  /* 0x009896800000895d */ /* 0x002fea0003900000 */
[----:B------:R-:W1:Y:S02]  /*15760*/  @!P0 SYNCS.PHASECHK.TRANS64 P0, [R6+URZ+0x30c30], R21 ;  /* 0x030c3015060085a7 */ /* 0x000e64000800007f */
[----:B-1----:R-:W-:Y:S05]  /*15770*/  @!P0 BRA `(.L_x_1087) ;  /* 0xfffffffc00f08947 */ /* 0x002fea000383ffff */
[----:B------:R-:W-:Y:S05]  /*15780*/  BRA `(.L_x_1086) ;  /* 0xffffff6c00b07947 */ /* 0x000fea000383ffff */
.L_x_1138:
[----:B-1----:R1:W2:Y:S02]  /*15790*/  SYNCS.PHASECHK.TRANS64.TRYWAIT P0, [R16+URZ+0x30c20], R3 ;  /* 0x030c2003100075a7 */ /* 0x0022a4000800017f */
[----:B--2---:R-:W-:Y:S05]  /*157a0*/  @!P0 NANOSLEEP.SYNCS 0x989680 ;  /* 0x009896800000895d */ /* 0x004fea0003900000 */
[----:B------:R-:W2:Y:S02]  /*157b0*/  @!P0 SYNCS.PHASECHK.TRANS64 P0, [R16+URZ+0x30c20], R3 ;  /* 0x030c2003100085a7 */ /* 0x000ea4000800007f */
[----:B--2---:R-:W-:Y:S05]  /*157c0*/  @!P0 BRA `(.L_x_1138) ;  /* 0xfffffffc00f08947 */ /* 0x004fea000383ffff */
[----:B------:R-:W-:Y:S05]  /*157d0*/  BRA `(.L_x_1166) ;  /* 0xffffffe400307947 */ /* 0x000fea000383ffff */
.L_x_1142:
[----:B-1----:R1:W2:Y:S02]  /*157e0*/  SYNCS.PHASECHK.TRANS64.TRYWAIT P1, [R16+URZ+0x30c40], R21 ;  /* 0x030c4015100075a7 */ /* 0x0022a4000802017f */
[----:B--2---:R-:W-:Y:S05]  /*157f0*/  @!P1 NANOSLEEP.SYNCS 0x989680 ;  /* 0x009896800000995d */ /* 0x004fea0003900000 */
[----:B------:R-:W2:Y:S02]  /*15800*/  @!P1 SYNCS.PHASECHK.TRANS64 P1, [R16+URZ+0x30c40], R21 ;  /* 0x030c4015100095a7 */ /* 0x000ea4000802007f */
[----:B--2---:R-:W-:Y:S05]  /*15810*/  @!P1 BRA `(.L_x_1142) ;  /* 0xfffffffc00f09947 */ /* 0x004fea000383ffff */
[----:B------:R-:W-:Y:S05]  /*15820*/  BRA `(.L_x_1167) ;  /* 0xffffffe800907947 */ /* 0x000fea000383ffff */
.L_x_1144:
[----:B--2---:R2:W3:Y:S02]  /*15830*/  SYNCS.PHASECHK.TRANS64.TRYWAIT P1, [R16+URZ+0x30c28], R21 ;  /* 0x030c2815100075a7 */ /* 0x0044e4000802017f */
[----:B---3--:R-:W-:Y:S05]  /*15840*/  @!P1 NANOSLEEP.SYNCS 0x989680 ;  /* 0x009896800000995d */ /* 0x008fea0003900000 */
[----:B------:R-:W3:Y:S02]  /*15850*/  @!P1 SYNCS.PHASECHK.TRANS64 P1, [R16+URZ+0x30c28], R21 ;  /* 0x030c2815100095a7 */ /* 0x000ee4000802007f */
[----:B---3--:R-:W-:Y:S05]  /*15860*/  @!P1 BRA `(.L_x_1144) ;  /* 0xfffffffc00f09947 */ /* 0x008fea000383ffff */
[----:B------:R-:W-:Y:S05]  /*15870*/  BRA `(.L_x_1168) ;  /* 0xffffffec00087947 */ /* 0x000fea000383ffff */
.L_x_1146:
[----:B---3--:R3:W4:Y:S02]  /*15880*/  SYNCS.PHASECHK.TRANS64.TRYWAIT P1, [R16+URZ+0x30c48], R21 ;  /* 0x030c4815100075a7 */ /* 0x008724000802017f */
[----:B----4-:R-:W-:Y:S05]  /*15890*/  @!P1 NANOSLEEP.SYNCS 0x989680 ;  /* 0x009896800000995d */ /* 0x010fea0003900000 */
[----:B------:R-:W4:Y:S02]  /*158a0*/  @!P1 SYNCS.PHASECHK.TRANS64 P1, [R16+URZ+0x30c48], R21 ;  /* 0x030c4815100095a7 */ /* 0x000f24000802007f */
[----:B----4-:R-:W-:Y:S05]  /*158b0*/  @!P1 BRA `(.L_x_1146) ;  /* 0xfffffffc00f09947 */ /* 0x010fea000383ffff */
[----:B------:R-:W-:Y:S05]  /*158c0*/  BRA `(.L_x_1169) ;  /* 0xffffffec00807947 */ /* 0x000fea000383ffff */
.L_x_1148:
[----:B------:R-:W-:-:S07]  /*158d0*/  SHF.L.U32 R5, R11, 0x1f, RZ ;  /* 0x0000001f0b057819 */ /* 0x000fce00000006ff */
.L_x_1170:
[----:B------:R1:W1:Y:S02]  /*158e0*/  SYNCS.PHASECHK.TRANS64.TRYWAIT P1, [R16+URZ+0x30c20], R5 ;  /* 0x030c2005100075a7 */ /* 0x000264000802017f */
[----:B-1----:R-:W-:Y:S05]  /*158f0*/  @!P1 NANOSLEEP.SYNCS 0x989680 ;  /* 0x009896800000995d */ /* 0x002fea0003900000 */
[----:B------:R-:W1:Y:S02]  /*15900*/  @!P1 SYNCS.PHASECHK.TRANS64 P1, [R16+URZ+0x30c20], R5 ;  /* 0x030c2005100095a7 */ /* 0x000e64000802007f */
[----:B-1----:R-:W-:Y:S05]  /*15910*/  @!P1 BRA `(.L_x_1170) ;  /* 0xfffffffc00f09947 */ /* 0x002fea000383ffff */
[----:B------:R-:W-:Y:S05]  /*15920*/  BRA `(.L_x_1171) ;  /* 0xffffffec00e07947 */ /* 0x000fea000383ffff */
.L_x_1151:
[----:B-1----:R1:W2:Y:S02]  /*15930*/  SYNCS.PHASECHK.TRANS64.TRYWAIT P1, [R16+URZ+0x30c40], R13 ;  /* 0x030c400d100075a7 */ /* 0x0022a4000802017f */
[----:B--2---:R-:W-:Y:S05]  /*15940*/  @!P1 NANOSLEEP.SYNCS 0x989680 ;  /* 0x009896800000995d */ /* 0x004fea0003900000 */
[----:B------:R-:W2:Y:S02]  /*15950*/  @!P1 SYNCS.PHASECHK.TRANS64 P1, [R16+URZ+0x30c40], R13 ;  /* 0x030c400d100095a7 */ /* 0x000ea4000802007f */
[----:B--2---:R-:W-:Y:S05]  /*15960*/  @!P1 BRA `(.L_x_1151) ;  /* 0xfffffffc00f09947 */ /* 0x004fea000383ffff */
[----:B------:R-:W-:Y:S05]  /*15970*/  BRA `(.L_x_1172) ;  /* 0xfffffff000787947 */ /* 0x000fea000383ffff */
.L_x_1153:
[----:B-1----:R1:W2:Y:S02]  /*15980*/  SYNCS.PHASECHK.TRANS64.TRYWAIT P1, [R16+URZ+0x30c28], R13 ;  /* 0x030c280d100075a7 */ /* 0x0022a4000802017f */
[----:B--2---:R-:W-:Y:S05]  /*15990*/  @!P1 NANOSLEEP.SYNCS 0x989680 ;  /* 0x009896800000995d */ /* 0x004fea0003900000 */
[----:B------:R-:W2:Y:S02]  /*159a0*/  @!P1 SYNCS.PHASECHK.TRANS64 P1, [R16+URZ+0x30c28], R13 ;  /* 0x030c280d100095a7 */ /* 0x000ea4000802007f */
[----:B--2---:R-:W-:Y:S05]  /*159b0*/  @!P1 BRA `(.L_x_1153) ;  /* 0xfffffffc00f09947 */ /* 0x004fea000383ffff */
[----:B------:R-:W-:Y:S05]  /*159c0*/  BRA `(.L_x_1173) ;  /* 0xfffffff000e47947 */ /* 0x000fea000383ffff */
.L_x_1155:
[----:B--2---:R2:W1:Y:S02]  /*159d0*/  SYNCS.PHASECHK.TRANS64.TRYWAIT P0, [R3+URZ+0x30c40], R0 ;  /* 0x030c4000030075a7 */ /* 0x004464000800017f */
[----:B-1----:R-:W-:Y:S05]  /*159e0*/  @!P0 NANOSLEEP.SYNCS 0x989680 ;  /* 0x009896800000895d */ /* 0x002fea0003900000 */
[----:B------:R-:W1:Y:S02]  /*159f0*/  @!P0 SYNCS.PHASECHK.TRANS64 P0, [R3+URZ+0x30c40], R0 ;  /* 0x030c4000030085a7 */ /* 0x000e64000800007f */
[----:B-1----:R-:W-:Y:S05]  /*15a00*/  @!P0 BRA `(.L_x_1155) ;  /* 0xfffffffc00f08947 */ /* 0x002fea000383ffff */
[----:B------:R-:W-:Y:S05]  /*15a10*/  BRA `(.L_x_1174) ;  /* 0xfffffff400707947 */ /* 0x000fea000383ffff */
.L_x_1157:
[----:B------:R-:W-:Y:S01]  /*15a20*/  BSSY B0, `(.L_x_1175) ;  /* 0x0000006000007945 */ /* 0x000fe20003800000 */
[----:B------:R-:W-:-:S07]  /*15a30*/  MOV R15, 0xffffffff ;  /* 0xffffffff000f7802 */ /* 0x000fce0000000f00 */
[----:B------:R-:W-:Y:S05]  /*15a40*/  WARPSYNC.COLLECTIVE R15, `(.L_x_1176) ;  /* 0x000000000f0c7348 */ /* 0x000fea0003c00000 */
[----:B------:R-:W-:Y:S02]  /*15a50*/  ELECT P6, UR62, PT ;  /* 0x00000000003e782f */ /* 0x000fe400038c0000 */
[----:B------:R-:W-:Y:S01]  /*15a60*/  MOV R14, UR62 ;  /* 0x0000003e000e7c02 */ /* 0x000fe20008000f00 */
[----:B------:R-:W-:Y:S10]  /*15a70*/  ENDCOLLECTIVE ;  /* 0x000000000000791b */ /* 0x000ff40003800000 */
.L_x_1176:
[----:B------:R-:W-:Y:S05]  /*15a80*/  BSYNC B0 ;  /* 0x0000000000007941 */ /* 0x000fea0003800000 */
.L_x_1175:
[----:B------:R-:W-:Y:S05]  /*15a90*/  BRA `(.L_x_1177) ;  /* 0xfffffff800007947 */ /* 0x000fea000383ffff */
.L_x_1159:
[----:B-1----:R1:W2:Y:S02]  /*15aa0*/  SYNCS.PHASECHK.TRANS64.TRYWAIT P0, [R6+URZ], R5 ;  /* 0x00000005060075a7 */ /* 0x0022a4000800017f */
[----:B--2---:R-:W-:Y:S05]  /*15ab0*/  @!P0 NANOSLEEP.SYNCS 0x989680 ;  /* 0x009896800000895d */ /* 0x004fea0003900000 */
[----:B------:R-:W2:Y:S02]  /*15ac0*/  @!P0 SYNCS.PHASECHK.TRANS64 P0, [R6+URZ], R5 ;  /* 0x00000005060085a7 */ /* 0x000ea4000800007f */
[----:B--2---:R-:W-:Y:S05]  /*15ad0*/  @!P0 BRA `(.L_x_1159) ;  /* 0xfffffffc00f08947 */ /* 0x004fea000383ffff */
[----:B------:R-:W-:Y:S05]  /*15ae0*/  BRA `(.L_x_1178) ;  /* 0xfffffff800407947 */ /* 0x000fea000383ffff */
.L_x_1160:
[----:B--2---:R2:W3:Y:S02]  /*15af0*/  SYNCS.PHASECHK.TRANS64.TRYWAIT P0, [R3+URZ], R0 ;  /* 0x00000000030075a7 */ /* 0x0044e4000800017f */
[----:B---3--:R-:W-:Y:S05]  /*15b00*/  @!P0 NANOSLEEP.SYNCS 0x989680 ;  /* 0x009896800000895d */ /* 0x008fea0003900000 */
[----:B------:R-:W3:Y:S02]  /*15b10*/  @!P0 SYNCS.PHASECHK.TRANS64 P0, [R3+URZ], R0 ;  /* 0x00000000030085a7 */ /* 0x000ee4000800007f */
[----:B---3--:R-:W-:Y:S05]  /*15b20*/  @!P0 BRA `(.L_x_1160) ;  /* 0xfffffffc00f08947 */ /* 0x008fea000383ffff */
[----:B------:R-:W-:Y:S05]  /*15b30*/  BRA `(.L_x_1179) ;  /* 0xfffffff800347947 */ /* 0x000fea000383ffff */
.L_x_1162:
[----:B--2---:R2:W3:Y:S02]  /*15b40*/  SYNCS.PHASECHK.TRANS64.TRYWAIT P0, [R2+URZ], R5 ;  /* 0x00000005020075a7 */ /* 0x0044e4000800017f */
[----:B---3--:R-:W-:Y:S05]  /*15b50*/  @!P0 NANOSLEEP.SYNCS 0x989680 ;  /* 0x009896800000895d */ /* 0x008fea0003900000 */
[----:B------:R-:W3:Y:S02]  /*15b60*/  @!P0 SYNCS.PHASECHK.TRANS64 P0, [R2+URZ], R5 ;  /* 0x00000005020085a7 */ /* 0x000ee4000800007f */
[----:B---3--:R-:W-:Y:S05]  /*15b70*/  @!P0 BRA `(.L_x_1162) ;  /* 0xfffffffc00f08947 */ /* 0x008fea000383ffff */
[----:B------:R-:W-:Y:S05]  /*15b80*/  BRA `(.L_x_1180) ;  /* 0xfffffff800387947 */ /* 0x000fea000383ffff */
.L_x_1181:
        /* <DEDUP_REMOVED lines=15> */
.L_x_3726:


//--------------------- .text._ZN7cutlass13device_kernelIN5flash11enable_sm90INS1_16FlashAttnBwdSm90INS1_25CollectiveMainloopBwdSm90ILi2ELi2ELi2EN4cute5tupleIJNS5_1CILi1EEES8_S8_EEENS6_IJNS7_ILi128EEESA_NS7_ILi64EEEEEENS_10bfloat16_tEfNS_4arch4Sm90ELb0ELb1ELb1ELb0ELb1ELb1ELb0ELb0ELi2ELi1ELi2ELi2ELb0EEENS1_21CollectiveEpilogueBwdISC_SD_SF_Li256ELb0ELb0ELi1EEENS1_19SingleTileSchedulerILb0ELb0ELb0ELi128EEEEEEEEEvNT_6ParamsE --------------------------
	.section	.text._ZN7cutlass13device_kernelIN5flash11enable_sm90INS1_16FlashAttnBwdSm90INS1_25CollectiveMainloopBwdSm90ILi2ELi2ELi2EN4cute5tupleIJNS5_1CILi1EEES8_S8_EEENS6_IJNS7_ILi128EEESA_NS7_ILi64EEEEEENS_10bfloat16_tEfNS_4arch4Sm90ELb0ELb1ELb1ELb0ELb1ELb1ELb0ELb0ELi2ELi1ELi2ELi2ELb0EEENS1_21CollectiveEpilogueBwdISC_SD_SF_Li256ELb0ELb0ELi1EEENS1_19SingleTileSchedulerILb0ELb0ELb0ELi128EEEEEEEEEvNT_6ParamsE,"ax",@progbits
	.align	128
.text._ZN7cutlass13device_kernelIN5flash11enable_sm90INS1_16FlashAttnBwdSm90INS1_25CollectiveMainloopBwdSm90ILi2ELi2ELi2EN4cute5tupleIJNS5_1CILi1EEES8_S8_EEENS6_IJNS7_ILi128EEESA_NS7_ILi64EEEEEENS_10bfloat16_tEfNS_4arch4Sm90ELb0ELb1ELb1ELb0ELb1ELb1ELb0ELb0ELi2ELi1ELi2ELi2ELb0EEENS1_21CollectiveEpilogueBwdISC_SD_SF_Li256ELb0ELb0ELi1EEENS1_19SingleTileSchedulerILb0ELb0ELb0ELi128EEEEEEEEEvNT_6ParamsE:
        .type           _ZN7cutlass13device_kernelIN5flash11enable_sm90INS1_16FlashAttnBwdSm90INS1_25CollectiveMainloopBwdSm90ILi2ELi2ELi2EN4cute5tupleIJNS5_1CILi1EEES8_S8_EEENS6_IJNS7_ILi128EEESA_NS7_ILi64EEEEEENS_10bfloat16_tEfNS_4arch4Sm90ELb0ELb1ELb1ELb0ELb1ELb1ELb0ELb0ELi2ELi1ELi2ELi2ELb0EEENS1_21CollectiveEpilogueBwdISC_SD_SF_Li256ELb0ELb0ELi1EEENS1_19SingleTileSchedulerILb0ELb0ELb0ELi128EEEEEEEEEvNT_6ParamsE,@function
        .size           _ZN7cutlass13device_kernelIN5flash11enable_sm90INS1_16FlashAttnBwdSm90INS1_25CollectiveMainloopBwdSm90ILi2ELi2ELi2EN4cute5tupleIJNS5_1CILi1EEES8_S8_EEENS6_IJNS7_ILi128EEESA_NS7_ILi64EEEEEENS_10bfloat16_tEfNS_4arch4Sm90ELb0ELb1ELb1ELb0ELb1ELb1ELb0ELb0ELi2ELi1ELi2ELi2ELb0EEENS1_21CollectiveEpilogueBwdISC_SD_SF_Li256ELb0ELb0ELi1EEENS1_19SingleTileSchedulerILb0ELb0ELb0ELi128EEEEEEEEEvNT_6ParamsE,(.L_x_3727 - _ZN7cutlass13device_kernelIN5flash11enable_sm90INS1_16FlashAttnBwdSm90INS1_25CollectiveMainloopBwdSm90ILi2ELi2ELi2EN4cute5tupleIJNS5_1CILi1EEES8_S8_EEENS6_IJNS7_ILi128EEESA_NS7_ILi64EEEEEENS_10bfloat16_tEfNS_4arch4Sm90ELb0ELb1ELb1ELb0ELb1ELb1ELb0ELb0ELi2ELi1ELi2ELi2ELb0EEENS1_21CollectiveEpilogueBwdISC_SD_SF_Li256ELb0ELb0ELi1EEENS1_19SingleTileSchedulerILb0ELb0ELb0ELi128EEEEEEEEEvNT_6ParamsE)
        .other          _ZN7cutlass13device_kernelIN5flash11enable_sm90INS1_16FlashAttnBwdSm90INS1_25CollectiveMainloopBwdSm90ILi2ELi2ELi2EN4cute5tupleIJNS5_1CILi1EEES8_S8_EEENS6_IJNS7_ILi128EEESA_NS7_ILi64EEEEEENS_10bfloat16_tEfNS_4arch4Sm90ELb0ELb1ELb1ELb0ELb1ELb1ELb0ELb0ELi2ELi1ELi2ELi2ELb0EEENS1_21CollectiveEpilogueBwdISC_SD_SF_Li256ELb0ELb0ELi1EEENS1_19SingleTileSchedulerILb0ELb0ELb0ELi128EEEEEEEEEvNT_6ParamsE,@"STO_CUDA_ENTRY STV_DEFAULT"
_ZN7cutlass13device_kernelIN5flash11enable_sm90INS1_16FlashAttnBwdSm90INS1_25CollectiveMainloopBwdSm90ILi2ELi2ELi2EN4cute5tupleIJNS5_1CILi1EEES8_S8_EEENS6_IJNS7_ILi128EEESA_NS7_ILi64EEEEEENS_10bfloat16_tEfNS_4arch4Sm90ELb0ELb1ELb1ELb0ELb1ELb1ELb0ELb0ELi2ELi1ELi2ELi2ELb0EEENS1_21CollectiveEpilogueBwdISC_SD_SF_Li256ELb0ELb0ELi1EEENS1_19SingleTileSchedulerILb0ELb0ELb0ELi128EEEEEEEEEvNT_6ParamsE:
        /* <DEDUP_REMOVED lines=30> */
.L_x_1183:
[----:B------:R-:W-:Y:S05]  /*01e0*/  BSYNC B0 ;  /* 0x0000000000007941 */ /* 0x000fea0003800000 */
.L_x_1182:
        /* <DEDUP_REMOVED lines=37> */
.L_x_1184:
        /* <DEDUP_REMOVED lines=22> */
.L_x_1185:
[----:B------:R-:W-:Y:S01]  /*05a0*/  PLOP3.LUT P0, PT, PT, PT, UP0, 0x80, 0x0 ;  /* 0x000000000000781c */ /* 0x000fe20003f0f008 */
[----:B------:R-:W-:Y:S01]  /*05b0*/  NOP ;  /* 0x0000000000007918 */ /* 0x000fe20000000000 */
[----:B------:R-:W-:Y:S01]  /*05c0*/  ULDC.64 UR38, c[0x0][0x208] ;  /* 0x0000820000267ab9 */ /* 0x000fe20000000a00 */
[----:B------:R-:W-:Y:S01]  /*05d0*/  BSSY B6, `(.L_x_1186) ;  /* 0x00015ca000067945 */ /* 0x000fe20003800000 */
[----:B-12-4-:R-:W-:Y:S09]  /*05e0*/  BAR.SYNC.DEFER_BLOCKING 0x0 ;  /* 0x0000000000007b1d */ /* 0x016ff20000010000 */
[----:B------:R-:W-:Y:S05]  /*05f0*/  @!P0 BRA `(.L_x_1187) ;  /* 0x0000012000f88947 */ /* 0x000fea0003800000 */
.L_x_1188:
        /* <DEDUP_REMOVED lines=71> */
.L_x_1190:
        /* <DEDUP_REMOVED lines=28> */
.L_x_1193:
        /* <DEDUP_REMOVED lines=15> */
.L_x_1192:
        /* <DEDUP_REMOVED lines=22> */
.L_x_1195:
        /* <DEDUP_REMOVED lines=15> */
.L_x_1194:
[----:B------:R-:W-:Y:S01]  /*0f70*/  SHF.R.S32.HI R6, RZ, 0x1f, R17 ;  /* 0x0000001fff067819 */ /* 0x000fe20000011411 */
[----:B------:R-:W-:-:S03]  /*0f80*/  UMOV UR4, 0xffffffff ;  /* 0xffffffff00047882 */ /* 0x000fc60000000000 */
[----:B------:R-:W-:-:S04]  /*0f90*/  LEA.HI R0, R6, R17, RZ, 0x7 ;  /* 0x0000001106007211 */ /* 0x000fc800078f38ff */
[----:B------:R-:W-:Y:S01]  /*0fa0*/  SHF.R.S32.HI R18, RZ, 0x7, R0 ;  /* 0x00000007ff127819 */ /* 0x000fe20000011400 */
[----:B------:R-:W-:Y:S06]  /*0fb0*/  BRA.DIV UR4, `(.L_x_1196) ;  /* 0x0000015204b47947 */ /* 0x000fec000b800000 */
[----:B------:R1:W2:Y:S02]  /*0fc0*/  SHFL.IDX PT, R14, R18, RZ, 0x1f ;  /* 0x00001fff120e7589 */ /* 0x0002a400000e0000 */
.L_x_1338:
        /* <DEDUP_REMOVED lines=24> */
.L_x_1197:
        /* <DEDUP_REMOVED lines=134> */
.L_x_1210:
[----:B------:R-:W-:Y:S05]  /*19b0*/  YIELD ;  /* 0x0000000000007946 */ /* 0x000fea0003800000 */
[----:B------:R-:W-:-:S06]  /*19c0*/  ULOP3.LUT UR4, UR36, 0x1, URZ, 0xfc, !UPT ;  /* 0x0000000124047892 */ /* 0x000fcc000f8efc3f */
[----:B-1----:R-:W-:-:S05]  /*19d0*/  IMAD.U32 R5, RZ, RZ, UR4 ;  /* 0x00000004ff057e24 */ /* 0x002fca000f8e00ff */
[----:B------:R-:W-:-:S13]  /*19e0*/  ISETP.NE.AND P6, PT, R5, 0x3, PT ;  /* 0x000000030500780c */ /* 0x000fda0003fc5270 */
[----:B------:R-:W-:Y:S05]  /*19f0*/  @!P6 BRA `(.L_x_1200) ;  /* 0x000000000004e947 */ /* 0x000fea0003800000 */
[----:B------:R-:W-:Y:S01]  /*1a00*/  BPT.TRAP 0x1 ;  /* 0x000000040000795c */ /* 0x000fe20000300000 */
.L_x_1200:
[----:B------:R-:W-:Y:S02]  /*1a10*/  LEA R6, R0, R16, 0x3 ;  /* 0x0000001000067211 */ /* 0x000fe400078e18ff */
[----:B------:R-:W-:-:S04]  /*1a20*/  SHF.L.U32 R23, R4, 0x1f, RZ ;  /* 0x0000001f04177819 */ /* 0x000fc800000006ff */
[----:B------:R1:W2:Y:S01]  /*1a30*/  SYNCS.PHASECHK.TRANS64.TRYWAIT P0, [R6+URZ+0x30c10], R23 ;  /* 0x030c1017060075a7 */ /* 0x0002a2000800017f */
[----:B------:R-:W-:Y:S05]  /*1a40*/  @!P6 BRA `(.L_x_1201) ;  /* 0x000000000004e947 */ /* 0x000fea0003800000 */
[----:B------:R-:W-:Y:S01]  /*1a50*/  BPT.TRAP 0x1 ;  /* 0x000000040000795c */ /* 0x000fe20000300000 */
.L_x_1201:
[----:B------:R-:W-:-:S05]  /*1a60*/  VIADD R5, R16, 0x10000 ;  /* 0x0001000010057836 */ /* 0x000fca0000000000 */
[----:B------:R-:W-:-:S04]  /*1a70*/  SHF.R.U32.HI R5, RZ, 0x4, R5 ;  /* 0x00000004ff057819 */ /* 0x000fc80000011605 */
[----:B------:R-:W-:Y:S01]  /*1a80*/  LOP3.LUT R5, R5, 0x3fff, RZ, 0xc0, !PT ;  /* 0x00003fff05057812 */ /* 0x000fe200078ec0ff */
[----:B--2---:R-:W-:Y:S06]  /*1a90*/  @P0 BRA `(.L_x_1202) ;  /* 0x0000000000080947 */ /* 0x004fec0003800000 */
[----:B------:R-:W2:Y:S02]  /*1aa0*/  SYNCS.PHASECHK.TRANS64.TRYWAIT P0, [R6+URZ+0x30c10], R23 ;  /* 0x030c1017060075a7 */ /* 0x000ea4000800017f */
[----:B--2---:R-:W-:Y:S05]  /*1ab0*/  @!P0 BRA `(.L_x_1203) ;  /* 0x0000014800288947 */ /* 0x004fea0003800000 */
.L_x_1202:
        /* <DEDUP_REMOVED lines=65> */
.L_x_1204:
[----:B------:R1:W1:Y:S01]  /*1ed0*/  SYNCS.PHASECHK.TRANS64.TRYWAIT P0, [R6+URZ+0x30c30], R23 ;  /* 0x030c3017060075a7 */ /* 0x000262000800017f */
[----:B------:R-:W-:Y:S05]  /*1ee0*/  @!P6 BRA `(.L_x_1205) ;  /* 0x000000000004e947 */ /* 0x000fea0003800000 */
[----:B------:R-:W-:Y:S01]  /*1ef0*/  BPT.TRAP 0x1 ;  /* 0x000000040000795c */ /* 0x000fe20000300000 */
.L_x_1205:
[----:B-1----:R-:W-:Y:S05]  /*1f00*/  @P0 BRA `(.L_x_1206) ;  /* 0x0000000000080947 */ /* 0x002fea0003800000 */
[----:B------:R-:W1:Y:S02]  /*1f10*/  SYNCS.PHASECHK.TRANS64.TRYWAIT P0, [R6+URZ+0x30c30], R23 ;  /* 0x030c3017060075a7 */ /* 0x000e64000800017f */
[----:B-1----:R-:W-:Y:S05]  /*1f20*/  @!P0 BRA `(.L_x_1207) ;  /* 0x0000014400208947 */ /* 0x002fea0003800000 */
.L_x_1206:
        /* <DEDUP_REMOVED lines=1124> */
.L_x_1208:
        /* <DEDUP_REMOVED lines=68> */
.L_x_1209:
        /* <DEDUP_REMOVED lines=12> */
.L_x_1199:
        /* <DEDUP_REMOVED lines=15> */
[----:B------:R-:W2:Y:S04]  /*6b60*/  LDL R13, [R1+0x6c] ;  /* 0x00006c00010d7983 */ /* 0x000ea80000100800 */
[----:B------:R-:W3:Y:S04]  /*6b70*/  LDL R10, [R1+0x48] ;  /* 0x00004800010a7983 */ /* 0x000ee80000100800 */
[----:B------:R-:W4:Y:S01]  /*6b80*/  LDL R12, [R1+0x68] ;  /* 0x00006800010c7983 */ /* 0x000f220000100800 */
[----:B------:R-:W5:Y:S01]  /*6b90*/  S2R R5, SR_TID.X ;  /* 0x0000000000057919 */ /* 0x000f620000002100 */
[----:B------:R-:W1:Y:S01]  /*6ba0*/  S2R R11, SR_TID.X ;  /* 0x00000000000b7919 */ /* 0x000e620000002100 */
[----:B------:R-:W-:Y:S01]  /*6bb0*/  IMAD R8, R8, -0x80, R7 ;  /* 0xffffff8008087824 */ /* 0x000fe200078e0207 */
[----:B-----5:R-:W-:Y:S01]  /*6bc0*/  IADD3 R9, R5, -0x80, RZ ;  /* 0xffffff8005097810 */ /* 0x020fe20007ffe0ff */
[----:B-1----:R-:W-:Y:S01]  /*6bd0*/  VIADD R17, R11, 0xffffff80 ;  /* 0xffffff800b117836 */ /* 0x002fe20000000000 */
[----:B------:R-:W-:Y:S01]  /*6be0*/  MOV R21, 0x40000040 ;  /* 0x4000004000157802 */ /* 0x000fe20000000f00 */
[----:B------:R-:W-:-:S02]  /*6bf0*/  IMAD.MOV.U32 R23, RZ, RZ, 0x40000040 ;  /* 0x40000040ff177424 */ /* 0x000fc400078e00ff */
[----:B------:R-:W-:Y:S01]  /*6c00*/  IMAD.MOV.U32 R19, RZ, RZ, 0x40000040 ;  /* 0x40000040ff137424 */ /* 0x000fe200078e00ff */
[----:B--2---:R-:W-:Y:S01]  /*6c10*/  LEA.HI R13, R13, R15, RZ, 0x5 ;  /* 0x0000000f0d0d7211 */ /* 0x004fe200078f28ff */
[----:B------:R-:W-:Y:S02]  /*6c20*/  VIADD R15, R11, 0xffffff80 ;  /* 0xffffff800b0f7836 */ /* 0x000fe40000000000 */
[----:B---3--:R-:W-:Y:S01]  /*6c30*/  IMAD.MOV.U32 R14, RZ, RZ, R10 ;  /* 0x000000ffff0e7224 */ /* 0x008fe200078e000a */
[----:B------:R-:W-:Y:S02]  /*6c40*/  SHF.R.S32.HI R10, RZ, 0x1f, R9 ;  /* 0x0000001fff0a7819 */ /* 0x000fe40000011409 */
[----:B------:R-:W-:Y:S02]  /*6c50*/  SHF.R.S32.HI R15, RZ, 0x1f, R15 ;  /* 0x0000001fff0f7819 */ /* 0x000fe4000001140f */
[----:B------:R-:W-:Y:S02]  /*6c60*/  LEA.HI R5, R10, R9, RZ, 0x5 ;  /* 0x000000090a057211 */ /* 0x000fe400078f28ff */
[----:B----4-:R-:W-:-:S02]  /*6c70*/  SHF.R.S32.HI R11, RZ, 0x2, R12 ;  /* 0x00000002ff0b7819 */ /* 0x010fc4000001140c */
[----:B------:R-:W-:Y:S02]  /*6c80*/  LEA.HI R15, R15, R17, RZ, 0x7 ;  /* 0x000000110f0f7211 */ /* 0x000fe400078f38ff */
[----:B------:R-:W-:Y:S02]  /*6c90*/  SHF.R.S32.HI R12, RZ, 0x1f, R12 ;  /* 0x0000001fff0c7819 */ /* 0x000fe4000001140c */
[----:B------:R-:W-:Y:S02]  /*6ca0*/  LOP3.LUT R6, R5, 0xffffffe0, RZ, 0xc0, !PT ;  /* 0xffffffe005067812 */ /* 0x000fe400078ec0ff */
[----:B------:R-:W-:Y:S02]  /*6cb0*/  SHF.R.S32.HI R13, RZ, 0x5, R13 ;  /* 0x00000005ff0d7819 */ /* 0x000fe4000001140d */
[----:B------:R-:W-:Y:S02]  /*6cc0*/  SHF.R.S32.HI R15, RZ, 0x7, R15 ;  /* 0x00000007ff0f7819 */ /* 0x000fe4000001140f */
[----:B------:R-:W-:-:S02]  /*6cd0*/  LEA.HI R12, R12, R11, RZ, 0x3 ;  /* 0x0000000b0c0c7211 */ /* 0x000fc400078f18ff */
[----:B------:R-:W-:Y:S01]  /*6ce0*/  IADD3 R7, R9, -R6, RZ ;  /* 0x8000000609077210 */ /* 0x000fe20007ffe0ff */
[----:B------:R-:W-:Y:S01]  /*6cf0*/  IMAD R6, R13, -0x10, R8 ;  /* 0xfffffff00d067824 */ /* 0x000fe200078e0208 */
[----:B------:R-:W-:Y:S02]  /*6d00*/  LEA.HI R5, R15, R15, RZ, 0x1 ;  /* 0x0000000f0f057211 */ /* 0x000fe400078f08ff */
[----:B------:R-:W-:Y:S02]  /*6d10*/  LOP3.LUT R12, R12, 0xfffffff8, RZ, 0xc0, !PT ;  /* 0xfffffff80c0c7812 */ /* 0x000fe400078ec0ff */
[----:B------:R-:W-:Y:S02]  /*6d20*/  SHF.R.S32.HI R8, RZ, 0x1f, R7 ;  /* 0x0000001fff087819 */ /* 0x000fe40000011407 */
[----:B------:R-:W-:Y:S02]  /*6d30*/  LOP3.LUT R5, R5, 0xfffffffe, RZ, 0xc0, !PT ;  /* 0xfffffffe05057812 */ /* 0x000fe400078ec0ff */
[----:B------:R-:W-:-:S02]  /*6d40*/  LEA.HI R13, R10, R9, RZ, 0x2 ;  /* 0x000000090a0d7211 */ /* 0x000fc400078f10ff */
[----:B------:R-:W-:Y:S02]  /*6d50*/  IADD3 R6, R6, R12, -R11 ;  /* 0x0000000c06067210 */ /* 0x000fe40007ffe80b */
[CC--:B------:R-:W-:Y:S02]  /*6d60*/  LEA.HI R10, R8.reuse, R7.reuse, RZ, 0x3 ;  /* 0x00000007080a7211 */ /* 0x0c0fe400078f18ff */
[----:B------:R-:W-:Y:S01]  /*6d70*/  LEA.HI R12, R8, R7, RZ, 0x2 ;  /* 0x00000007080c7211 */ /* 0x000fe200078f10ff */
[----:B------:R-:W-:Y:S01]  /*6d80*/  IMAD.MOV.U32 R17, RZ, RZ, R14 ;  /* 0x000000ffff117224 */ /* 0x000fe200078e000e */
[----:B------:R-:W-:Y:S01]  /*6d90*/  LOP3.LUT R14, R13, 0xfffffffc, RZ, 0xc0, !PT ;  /* 0xfffffffc0d0e7812 */ /* 0x000fe200078ec0ff */
[----:B------:R-:W-:Y:S01]  /*6da0*/  IMAD.IADD R5, R15, 0x1, -R5 ;  /* 0x000000010f057824 */ /* 0x000fe200078e0a05 */
[----:B------:R-:W-:Y:S02]  /*6db0*/  SHF.R.S32.HI R11, RZ, 0x3, R10 ;  /* 0x00000003ff0b7819 */ /* 0x000fe4000001140a */
[----:B------:R-:W-:-:S02]  /*6dc0*/  SHF.R.S32.HI R13, RZ, 0x2, R12 ;  /* 0x00000002ff0d7819 */ /* 0x000fc4000001140c */
[----:B------:R-:W-:Y:S01]  /*6dd0*/  SHF.R.S32.HI R10, RZ, 0x1f, R10 ;  /* 0x0000001fff0a7819 */ /* 0x000fe2000001140a */
[----:B------:R-:W-:Y:S01]  /*6de0*/  IMAD R8, R5, -0x40, R6 ;  /* 0xffffffc005087824 */ /* 0x000fe200078e0206 */
[----:B------:R-:W-:Y:S01]  /*6df0*/  IADD3 R7, R9, -R14, RZ ;  /* 0x8000000e09077210 */ /* 0x000fe20007ffe0ff */
[C---:B------:R-:W-:Y:S01]  /*6e00*/  VIADD R5, R13.reuse, 0x8 ;  /* 0x000000080d057836 */ /* 0x040fe20000000000 */
[----:B------:R-:W-:Y:S01]  /*6e10*/  LEA.HI R10, R10, R11, RZ, 0x4 ;  /* 0x0000000b0a0a7211 */ /* 0x000fe200078f20ff */
[----:B------:R-:W-:Y:S01]  /*6e20*/  VIADD R9, R13, 0x10 ;  /* 0x000000100d097836 */ /* 0x000fe20000000000 */
[----:B------:R-:W-:Y:S02]  /*6e30*/  LEA.HI R12, R12, R13, RZ, 0x1 ;  /* 0x0000000d0c0c7211 */ /* 0x000fe400078f08ff */
[----:B------:R-:W-:Y:S02]  /*6e40*/  LOP3.LUT R10, R10, 0x1ffffff0, RZ, 0xc0, !PT ;  /* 0x1ffffff00a0a7812 */ /* 0x000fe400078ec0ff */
[----:B------:R-:W-:-:S02]  /*6e50*/  LOP3.LUT R12, R12, 0xfffffffe, RZ, 0xc0, !PT ;  /* 0xfffffffe0c0c7812 */ /* 0x000fc400078ec0ff */
[----:B------:R-:W-:Y:S02]  /*6e60*/  LEA.HI R6, R5, R5, RZ, 0x1 ;  /* 0x0000000505067211 */ /* 0x000fe400078f08ff */
[----:B------:R-:W-:Y:S01]  /*6e70*/  LEA.HI R14, R9, R9, RZ, 0x1 ;  /* 0x00000009090e7211 */ /* 0x000fe200078f08ff */
[----:B------:R-:W-:Y:S01]  /*6e80*/  IMAD.IADD R12, R13, 0x1, -R12 ;  /* 0x000000010d0c7824 */ /* 0x000fe200078e0a0c */
[----:B------:R-:W-:Y:S01]  /*6e90*/  IADD3 R11, R11, -R10, RZ ;  /* 0x8000000a0b0b7210 */ /* 0x000fe20007ffe0ff */
[----:B------:R-:W-:Y:S01]  /*6ea0*/  VIADD R13, R13, 0x18 ;  /* 0x000000180d0d7836 */ /* 0x000fe20000000000 */
[----:B------:R-:W-:Y:S02]  /*6eb0*/  LOP3.LUT R10, R6, 0xfffffffe, RZ, 0xc0, !PT ;  /* 0xfffffffe060a7812 */ /* 0x000fe400078ec0ff */
[----:B------:R-:W-:Y:S02]  /*6ec0*/  LOP3.LUT R18, R14, 0xfffffffe, RZ, 0xc0, !PT ;  /* 0xfffffffe0e127812 */ /* 0x000fe400078ec0ff */
[----:B------:R-:W-:Y:S01]  /*6ed0*/  LEA R11, R11, R12, 0x3 ;  /* 0x0000000c0b0b7211 */ /* 0x000fe200078e18ff */
[----:B------:R-:W-:Y:S01]  /*6ee0*/  IMAD.IADD R10, R5, 0x1, -R10 ;  /* 0x00000001050a7824 */ /* 0x000fe200078e0a0a */
[----:B------:R-:W-:Y:S01]  /*6ef0*/  SHF.R.S32.HI R5, RZ, 0x1, R6 ;  /* 0x00000001ff057819 */ /* 0x000fe20000011406 */
[----:B------:R-:W-:Y:S01]  /*6f00*/  IMAD.IADD R18, R9, 0x1, -R18 ;  /* 0x0000000109127824 */ /* 0x000fe200078e0a12 */
[----:B------:R-:W-:-:S02]  /*6f10*/  LEA.HI R9, R13, R13, RZ, 0x1 ;  /* 0x0000000d0d097211 */ /* 0x000fc400078f08ff */
[----:B------:R-:W-:Y:S01]  /*6f20*/  SHF.R.S32.HI R6, RZ, 0x1f, R6 ;  /* 0x0000001fff067819 */ /* 0x000fe20000011406 */
[----:B------:R1:W-:Y:S01]  /*6f30*/  STL [R1+0x58], R11 ;  /* 0x0000580b01007387 */ /* 0x0003e20000100800 */
[----:B------:R-:W-:Y:S02]  /*6f40*/  LOP3.LUT R12, R9, 0xfffffffe, RZ, 0xc0, !PT ;  /* 0xfffffffe090c7812 */ /* 0x000fe400078ec0ff */
[----:B------:R-:W-:Y:S02]  /*6f50*/  LEA.HI R6, R6, R5, RZ, 0x4 ;  /* 0x0000000506067211 */ /* 0x000fe400078f20ff */
[----:B------:R-:W-:Y:S02]  /*6f60*/  IADD3 R13, R13, -R12, RZ ;  /* 0x8000000c0d0d7210 */ /* 0x000fe40007ffe0ff */
[----:B------:R-:W-:Y:S02]  /*6f70*/  LOP3.LUT R12, R6, 0x1ffffff0, RZ, 0xc0, !PT ;  /* 0x1ffffff0060c7812 */ /* 0x000fe400078ec0ff */
[----:B-1----:R-:W-:-:S02]  /*6f80*/  SHF.R.S32.HI R11, RZ, 0x1, R14 ;  /* 0x00000001ff0b7819 */ /* 0x002fc4000001140e */
[----:B------:R-:W-:Y:S02]  /*6f90*/  SHF.R.S32.HI R14, RZ, 0x1f, R14 ;  /* 0x0000001fff0e7819 */ /* 0x000fe4000001140e */
[--C-:B------:R-:W-:Y:S02]  /*6fa0*/  SHF.R.S32.HI R15, RZ, 0x1, R9.reuse ;  /* 0x00000001ff0f7819 */ /* 0x100fe40000011409 */
[----:B------:R-:W-:Y:S02]  /*6fb0*/  LEA.HI R14, R14, R11, RZ, 0x4 ;  /* 0x0000000b0e0e7211 */ /* 0x000fe400078f20ff */
[----:B------:R-:W-:Y:S01]  /*6fc0*/  SHF.R.S32.HI R20, RZ, 0x1f, R9 ;  /* 0x0000001fff147819 */ /* 0x000fe20000011409 */
[----:B------:R-:W-:Y:S01]  /*6fd0*/  IMAD.IADD R9, R5, 0x1, -R12 ;  /* 0x0000000105097824 */ /* 0x000fe200078e0a0c */
[----:B------:R-:W-:Y:S01]  /*6fe0*/  LOP3.LUT R14, R14, 0x1ffffff0, RZ, 0xc0, !PT ;  /* 0x1ffffff00e0e7812 */ /* 0x000fe200078ec0ff */
[----:B------:R-:W-:Y:S01]  /*6ff0*/  IMAD R6, R17, 0x2000, R16 ;  /* 0x0000200011067824 */ /* 0x000fe200078e0210 */
[----:B------:R-:W-:Y:S01]  /*7000*/  LEA.HI R20, R20, R15, RZ, 0x4 ;  /* 0x0000000f14147211 */ /* 0x000fe200078f20ff */
[----:B------:R-:W-:Y:S01]  /*7010*/  IMAD R9, R9, 0x8, R10 ;  /* 0x0000000809097824 */ /* 0x000fe200078e020a */
[----:B------:R-:W-:Y:S01]  /*7020*/  IADD3 R11, R11, -R14, RZ ;  /* 0x8000000e0b0b7210 */ /* 0x000fe20007ffe0ff */
[----:B------:R-:W-:Y:S01]  /*7030*/  VIADD R12, R6, 0x4000 ;  /* 0x00004000060c7836 */ /* 0x000fe20000000000 */
[----:B------:R-:W-:-:S02]  /*7040*/  LOP3.LUT R20, R20, 0x1ffffff0, RZ, 0xc0, !PT ;  /* 0x1ffffff014147812 */ /* 0x000fc400078ec0ff */
[----:B------:R-:W-:Y:S01]  /*7050*/  IADD3 R5, R6, 0x20c00, RZ ;  /* 0x00020c0006057810 */ /* 0x000fe20007ffe0ff */
[----:B------:R1:W-:Y:S01]  /*7060*/  STL [R1+0x50], R9 ;  /* 0x0000500901007387 */ /* 0x0003e20000100800 */
[----:B------:R-:W-:Y:S01]  /*7070*/  SHF.R.U32.HI R6, RZ, 0x4, R6 ;  /* 0x00000004ff067819 */ /* 0x000fe20000011606 */
[----:B------:R-:W-:Y:S01]  /*7080*/  IMAD.IADD R20, R15, 0x1, -R20 ;  /* 0x000000010f147824 */ /* 0x000fe200078e0a14 */
[----:B------:R-:W-:Y:S02]  /*7090*/  SHF.R.U32.HI R5, RZ, 0x4, R5 ;  /* 0x00000004ff057819 */ /* 0x000fe40000011605 */
[----:B------:R-:W-:Y:S02]  /*70a0*/  SHF.R.U32.HI R12, RZ, 0x4, R12 ;  /* 0x00000004ff0c7819 */ /* 0x000fe4000001160c */
[----:B------:R-:W-:Y:S01]  /*70b0*/  LOP3.LUT R6, R6, 0x3fff, RZ, 0xc0, !PT ;  /* 0x00003fff06067812 */ /* 0x000fe200078ec0ff */
[----:B-1----:R-:W-:Y:S01]  /*70c0*/  IMAD R9, R11, 0x8, R18 ;  /* 0x000000080b097824 */ /* 0x002fe200078e0212 */
[----:B------:R-:W-:-:S02]  /*70d0*/  LOP3.LUT R5, R5, 0x3fff, RZ, 0xc0, !PT ;  /* 0x00003fff05057812 */ /* 0x000fc400078ec0ff */
[----:B------:R-:W-:Y:S02]  /*70e0*/  LOP3.LUT R12, R12, 0x3fff, RZ, 0xc0, !PT ;  /* 0x00003fff0c0c7812 */ /* 0x000fe400078ec0ff */
[----:B------:R1:W-:Y:S01]  /*70f0*/  STL [R1+0x4c], R9 ;  /* 0x00004c0901007387 */ /* 0x0003e20000100800 */
[----:B------:R-:W-:Y:S02]  /*7100*/  LEA R10, R20, R13, 0x3 ;  /* 0x0000000d140a7211 */ /* 0x000fe400078e18ff */
[----:B------:R-:W-:Y:S02]  /*7110*/  LOP3.LUT R5, R5, 0x10000, RZ, 0xfc, !PT ;  /* 0x0001000005057812 */ /* 0x000fe400078efcff */
[----:B-1----:R-:W-:Y:S02]  /*7120*/  LOP3.LUT R9, R6, 0x10000, RZ, 0xfc, !PT ;  /* 0x0001000006097812 */ /* 0x002fe400078efcff */
[----:B------:R-:W-:Y:S01]  /*7130*/  LOP3.LUT R6, R12, 0x10000, RZ, 0xfc, !PT ;  /* 0x000100000c067812 */ /* 0x000fe200078efcff */
[----:B------:R1:W-:Y:S02]  /*7140*/  STL [R1+0x44], R10 ;  /* 0x0000440a01007387 */ /* 0x0003e40000100800 */
[C---:B------:R-:W-:Y:S01]  /*7150*/  VIADD R22, R9.reuse, 0x2 ;  /* 0x0000000209167836 */ /* 0x040fe20000000000 */
[C---:B------:R-:W-:Y:S01]  /*7160*/  IADD3 R18, R9.reuse, 0x6, RZ ;  /* 0x0000000609127810 */ /* 0x040fe20007ffe0ff */
[----:B------:R-:W-:Y:S01]  /*7170*/  VIADD R20, R9, 0x4 ;  /* 0x0000000409147836 */ /* 0x000fe20000000000 */
[----:B------:R-:W-:Y:S01]  /*7180*/  STL [R1+0x3c], R9 ;  /* 0x00003c0901007387 */ /* 0x000fe20000100800 */
[----:B------:R-:W-:Y:S01]  /*7190*/  IMAD.MOV.U32 R11, RZ, RZ, 0x40000040 ;  /* 0x40000040ff0b7424 */ /* 0x000fe200078e00ff */
[----:B------:R-:W-:Y:S01]  /*71a0*/  MOV R13, 0x40000040 ;  /* 0x40000040000d7802 */ /* 0x000fe20000000f00 */
[C---:B------:R-:W-:Y:S01]  /*71b0*/  VIADD R14, R6.reuse, 0x2 ;  /* 0x00000002060e7836 */ /* 0x040fe20000000000 */
[----:B------:R2:W-:Y:S01]  /*71c0*/  STL [R1+0x5c], R5 ;  /* 0x00005c0501007387 */ /* 0x0005e20000100800 */
[----:B-1----:R-:W-:Y:S01]  /*71d0*/  IADD3 R10, R6, 0x6, RZ ;  /* 0x00000006060a7810 */ /* 0x002fe20007ffe0ff */
[----:B------:R-:W-:-:S02]  /*71e0*/  IMAD.MOV.U32 R15, RZ, RZ, 0x40000040 ;  /* 0x40000040ff0f7424 */ /* 0x000fc400078e00ff */
[----:B------:R1:W-:Y:S01]  /*71f0*/  STL [R1+0x38], R6 ;  /* 0x0000380601007387 */ /* 0x0003e20000100800 */
[----:B------:R-:W-:-:S03]  /*7200*/  VIADD R12, R6, 0x4 ;  /* 0x00000004060c7836 */ /* 0x000fc60000000000 */
[----:B------:R3:W-:Y:S04]  /*7210*/  STL.64 [R1+0x30], R22 ;  /* 0x0000301601007387 */ /* 0x0007e80000100a00 */
[----:B------:R3:W-:Y:S04]  /*7220*/  STL.64 [R1+0x28], R20 ;  /* 0x0000281401007387 */ /* 0x0007e80000100a00 */
[----:B------:R3:W-:Y:S04]  /*7230*/  STL.64 [R1+0x20], R18 ;  /* 0x0000201201007387 */ /* 0x0007e80000100a00 */
[----:B------:R3:W-:Y:S04]  /*7240*/  STL.64 [R1+0x8], R10 ;  /* 0x0000080a01007387 */ /* 0x0007e80000100a00 */
[----:B------:R3:W-:Y:S04]  /*7250*/  STL.64 [R1+0x18], R14 ;  /* 0x0000180e01007387 */ /* 0x0007e80000100a00 */
[----:B------:R3:W-:Y:S01]  /*7260*/  STL.64 [R1+0x10], R12 ;  /* 0x0000100c01007387 */ /* 0x0007e20000100a00 */
[C---:B--2---:R-:W-:Y:S01]  /*7270*/  VIADD R5, R7.reuse, 0x4 ;  /* 0x0000000407057836 */ /* 0x044fe20000000000 */
[C---:B-1----:R-:W-:Y:S01]  /*7280*/  IADD3 R6, R7.reuse, 0xc, RZ ;  /* 0x0000000c07067810 */ /* 0x042fe20007ffe0ff */
[C---:B------:R-:W-:Y:S01]  /*7290*/  VIADD R9, R7.reuse, 0x8 ;  /* 0x0000000807097836 */ /* 0x040fe20000000000 */
[C---:B------:R-:W-:Y:S01]  /*72a0*/  IADD3 R6, R7.reuse, 0x18, RZ ;  /* 0x0000001807067810 */ /* 0x040fe20007ffe0ff */
[----:B------:R-:W-:-:S02]  /*72b0*/  VIADD R5, R7, 0x10 ;  /* 0x0000001007057836 */ /* 0x000fc40000000000 */
[C---:B------:R-:W-:Y:S02]  /*72c0*/  VIADD R9, R7.reuse, 0x14 ;  /* 0x0000001407097836 */ /* 0x040fe40000000000 */
[----:B------:R-:W-:-:S07]  /*72d0*/  VIADD R5, R7, 0x1c ;  /* 0x0000001c07057836 */ /* 0x000fce0000000000 */
.L_x_1222:
[----:B------:R-:W-:Y:S01]  /*72e0*/  IMAD.U32 R5, RZ, RZ, UR36 ;  /* 0x00000024ff057e24 */ /* 0x000fe2000f8e00ff */
[----:B------:R-:W-:Y:S05]  /*72f0*/  YIELD ;  /* 0x0000000000007946 */ /* 0x000fea0003800000 */
[----:B------:R-:W-:-:S04]  /*7300*/  LOP3.LUT R5, R5, 0x1, RZ, 0xfc, !PT ;  /* 0x0000000105057812 */ /* 0x000fc800078efcff */
[----:B------:R-:W-:-:S13]  /*7310*/  ISETP.NE.AND P0, PT, R5, 0x3, PT ;  /* 0x000000030500780c */ /* 0x000fda0003f05270 */
[----:B------:R-:W-:Y:S05]  /*7320*/  @!P0 BRA `(.L_x_1212) ;  /* 0x0000000000048947 */ /* 0x000fea0003800000 */
[----:B------:R-:W-:Y:S01]  /*7330*/  BPT.TRAP 0x1 ;  /* 0x000000040000795c */ /* 0x000fe20000300000 */
.L_x_1212:
[----:B------:R-:W-:Y:S02]  /*7340*/  LEA R6, R0, R16, 0x3 ;  /* 0x0000001000067211 */ /* 0x000fe400078e18ff */
[----:B---3--:R-:W-:-:S04]  /*7350*/  SHF.L.U32 R23, R4, 0x1f, RZ ;  /* 0x0000001f04177819 */ /* 0x008fc800000006ff */
[----:B------:R1:W2:Y:S01]  /*7360*/  SYNCS.PHASECHK.TRANS64.TRYWAIT P1, [R6+URZ+0x30c10], R23 ;  /* 0x030c1017060075a7 */ /* 0x0002a2000802017f */
[----:B------:R-:W-:Y:S05]  /*7370*/  @!P0 BRA `(.L_x_1213) ;  /* 0x0000000000048947 */ /* 0x000fea0003800000 */
[----:B------:R-:W-:Y:S01]  /*7380*/  BPT.TRAP 0x1 ;  /* 0x000000040000795c */ /* 0x000fe20000300000 */
.L_x_1213:
[----:B------:R-:W-:-:S05]  /*7390*/  VIADD R5, R16, 0x10000 ;  /* 0x0001000010057836 */ /* 0x000fca0000000000 */
[----:B------:R-:W-:-:S04]  /*73a0*/  SHF.R.U32.HI R5, RZ, 0x4, R5 ;  /* 0x00000004ff057819 */ /* 0x000fc80000011605 */
[----:B------:R-:W-:-:S04]  /*73b0*/  LOP3.LUT R5, R5, 0x3fff, RZ, 0xc0, !PT ;  /* 0x00003fff05057812 */ /* 0x000fc800078ec0ff */
[----:B------:R-:W-:Y:S01]  /*73c0*/  LOP3.LUT R9, R5, 0x10000, RZ, 0xfc, !PT ;  /* 0x0001000005097812 */ /* 0x000fe200078efcff */
[----:B--2---:R-:W-:Y:S06]  /*73d0*/  @P1 BRA `(.L_x_1214) ;  /* 0x0000000000081947 */ /* 0x004fec0003800000 */
[----:B------:R-:W2:Y:S02]  /*73e0*/  SYNCS.PHASECHK.TRANS64.TRYWAIT P1, [R6+URZ+0x30c10], R23 ;  /* 0x030c1017060075a7 */ /* 0x000ea4000802017f */
[----:B--2---:R-:W-:Y:S05]  /*73f0*/  @!P1 BRA `(.L_x_1215) ;  /* 0x000000f000009947 */ /* 0x004fea0003800000 */
.L_x_1214:
        /* <DEDUP_REMOVED lines=63> */
.L_x_1216:
[----:B------:R1:W1:Y:S01]  /*77f0*/  SYNCS.PHASECHK.TRANS64.TRYWAIT P1, [R6+URZ+0x30c30], R23 ;  /* 0x030c3017060075a7 */ /* 0x000262000802017f */
[----:B------:R-:W-:Y:S05]  /*7800*/  @!P0 BRA `(.L_x_1217) ;  /* 0x0000000000048947 */ /* 0x000fea0003800000 */
[----:B------:R-:W-:Y:S01]  /*7810*/  BPT.TRAP 0x1 ;  /* 0x000000040000795c */ /* 0x000fe20000300000 */
.L_x_1217:
[----:B-1----:R-:W-:Y:S05]  /*7820*/  @P1 BRA `(.L_x_1218) ;  /* 0x0000000000081947 */ /* 0x002fea0003800000 */
[----:B------:R-:W1:Y:S02]  /*7830*/  SYNCS.PHASECHK.TRANS64.TRYWAIT P1, [R6+URZ+0x30c30], R23 ;  /* 0x030c3017060075a7 */ /* 0x000e64000802017f */
[----:B-1----:R-:W-:Y:S05]  /*7840*/  @!P1 BRA `(.L_x_1219) ;  /* 0x000000ec00009947 */ /* 0x002fea0003800000 */
.L_x_1218:
        /* <DEDUP_REMOVED lines=83> */
[----:B------:R-:W-:Y:S01]  /*7d80*/  UMOV UR11, 0x40000040 ;  /* 0x40000040000b7882 */ /* 0x000fe20000000000 */
[C---:B------:R-:W-:Y:S01]  /*7d90*/  VIADD R227, R7.reuse, 0x4 ;  /* 0x0000000407e37836 */ /* 0x040fe20000000000 */
[----:B------:R-:W-:Y:S01]  /*7da0*/  MUFU.TANH R18, R18 ;  /* 0x0000001200127308 */ /* 0x000fe20000002400 */
[----:B------:R-:W-:Y:S04]  /*7db0*/  STL [R1+0x90], R143 ;  /* 0x0000908f01007387 */ /* 0x000fe80000100800 */
[----:B------:R-:W-:Y:S03]  /*7dc0*/  STL [R1+0x8c], R142 ;  /* 0x00008c8e01007387 */ /* 0x000fe60000100800 */
[----:B------:R-:W1:Y:S01]  /*7dd0*/  MUFU.TANH R20, R20 ;  /* 0x0000001400147308 */ /* 0x000e620000002400 */
[----:B------:R-:W-:Y:S04]  /*7de0*/  STL [R1+0x88], R141 ;  /* 0x0000888d01007387 */ /* 0x000fe80000100800 */
[----:B------:R-:W-:Y:S01]  /*7df0*/  STL [R1+0x84], R140 ;  /* 0x0000848c01007387 */ /* 0x000fe20000100800 */
[----:B------:R-:W-:-:S02]  /*7e00*/  VIADD R229, R7, 0x8 ;  /* 0x0000000807e57836 */ /* 0x000fc40000000000 */
[----:B------:R-:W2:Y:S01]  /*7e10*/  MUFU.TANH R21, R21 ;  /* 0x0000001500157308 */ /* 0x000ea20000002400 */
[----:B------:R-:W-:Y:S04]  /*7e20*/  STL [R1+0x80], R6 ;  /* 0x0000800601007387 */ /* 0x000fe80000100800 */
[----:B------:R-:W-:Y:S03]  /*7e30*/  STL [R1+0x7c], R5 ;  /* 0x00007c0501007387 */ /* 0x000fe60000100800 */
[----:B------:R-:W3:Y:S01]  /*7e40*/  MUFU.TANH R19, R19 ;  /* 0x0000001300137308 */ /* 0x000ee20000002400 */
[----:B------:R-:W-:Y:S04]  /*7e50*/  STL [R1+0x78], R4 ;  /* 0x0000780401007387 */ /* 0x000fe80000100800 */
[----:B------:R-:W-:Y:S01]  /*7e60*/  STL [R1+0x74], R3 ;  /* 0x0000740301007387 */ /* 0x000fe20000100800 */
[----:B------:R-:W-:-:S02]  /*7e70*/  IADD3 R213, R7, 0xc, RZ ;  /* 0x0000000c07d57810 */ /* 0x000fc40007ffe0ff */
[----:B------:R-:W4:Y:S01]  /*7e80*/  MUFU.TANH R22, R22 ;  /* 0x0000001600167308 */ /* 0x000f220000002400 */
[----:B------:R1:W-:Y:S01]  /*7e90*/  STL [R1+0x70], R2 ;  /* 0x0000700201007387 */ /* 0x0003e20000100800 */
[C---:B------:R-:W-:Y:S02]  /*7ea0*/  ISETP.GT.AND P2, PT, R8.reuse, RZ, PT ;  /* 0x000000ff0800720c */ /* 0x040fe40003f44270 */
[----:B------:R-:W-:-:S04]  /*7eb0*/  ISETP.GT.AND P1, PT, R8, 0x8, PT ;  /* 0x000000080800780c */ /* 0x000fc80003f24270 */
[----:B------:R-:W4:Y:S01]  /*7ec0*/  MUFU.TANH R204, R204 ;  /* 0x000000cc00cc7308 */ /* 0x000f220000002400 */
[----:B-1----:R-:W2:Y:S01]  /*7ed0*/  LDL.64 R2, [R1+0x18] ;  /* 0x0000180001027983 */ /* 0x002ea20000100a00 */
[----:B------:R-:W-:Y:S01]  /*7ee0*/  WARPGROUP.ARRIVE ;  /* 0x00000000000079c5 */ /* 0x000fe20000000000 */
[C---:B------:R-:W-:Y:S02]  /*7ef0*/  VIADD R222, R7.reuse, 0x14 ;  /* 0x0000001407de7836 */ /* 0x040fe40000000000 */
[----:B------:R-:W-:-:S03]  /*7f00*/  VIADD R220, R7, 0x10 ;  /* 0x0000001007dc7836 */ /* 0x000fc60000000000 */
[----:B------:R-:W1:Y:S01]  /*7f10*/  MUFU.TANH R23, R23 ;  /* 0x0000001700177308 */ /* 0x000e620000002400 */
        /* <DEDUP_REMOVED lines=8> */
[----:B------:R-:W-:Y:S01]  /*7fa0*/  FMUL.FTZ R116, R136, UR8 ;  /* 0x0000000888747c20 */ /* 0x000fe20008410000 */
[----:B------:R-:W-:Y:S01]  /*7fb0*/  ULDC UR5, c[0x0][0x744] ;  /* 0x0001d10000057ab9 */ /* 0x000fe20000000800 */
[----:B------:R-:W1:Y:S01]  /*7fc0*/  MUFU.TANH R205, R205 ;  /* 0x000000cd00cd7308 */ /* 0x000e620000002400 */
[----:B---3--:R-:W3:Y:S01]  /*7fd0*/  LDL.64 R108, [R1+0x8] ;  /* 0x00000800016c7983 */ /* 0x008ee20000100a00 */
[----:B------:R-:W-:Y:S01]  /*7fe0*/  UIADD3 UR4, UR6, 0x2, URZ ;  /* 0x0000000206047890 */ /* 0x000fe2000fffe03f */
[----:B------:R-:W-:-:S05]  /*7ff0*/  IADD3 R214, R7, 0x18, RZ ;  /* 0x0000001807d67810 */ /* 0x000fca0007ffe0ff */
[----:B------:R-:W-:Y:S01]  /*8000*/  MUFU.TANH R207, R207 ;  /* 0x000000cf00cf7308 */ /* 0x000fe20000002400 */
[----:B------:R-:W-:-:S07]  /*8010*/  UMOV UR14, UR4 ;  /* 0x00000004000e7c82 */ /* 0x000fce0008000000 */
[----:B------:R-:W1:Y:S08]  /*8020*/  MUFU.TANH R206, R206 ;  /* 0x000000ce00ce7308 */ /* 0x000e700000002400 */
[----:B------:R-:W1:Y:S08]  /*8030*/  MUFU.TANH R228, R228 ;  /* 0x000000e400e47308 */ /* 0x000e700000002400 */
[----:B------:R-:W1:Y:S01]  /*8040*/  MUFU.TANH R208, R208 ;  /* 0x000000d000d07308 */ /* 0x000e620000002400 */
        /* <DEDUP_REMOVED lines=9> */
[----:B------:R4:W-:Y:S01]  /*80e0*/  MUFU.TANH R153, R112 ;  /* 0x0000007000997308 */ /* 0x0009e20000002400 */
[----:B------:R-:W-:Y:S01]  /*80f0*/  FMUL.FTZ R94, R102, UR8 ;  /* 0x00000008665e7c20 */ /* 0x000fe20008410000 */
[----:B------:R-:W-:Y:S01]  /*8100*/  UIADD3 UR6, UR6, 0x6, URZ ;  /* 0x0000000606067890 */ /* 0x000fe2000fffe03f */
[----:B---3--:R-:W-:-:S05]  /*8110*/  R2UR UR9, R109 ;  /* 0x000000006d0972ca */ /* 0x008fca00000e0000 */
[----:B------:R3:W-:Y:S01]  /*8120*/  MUFU.TANH R151, R113 ;  /* 0x0000007100977308 */ /* 0x0007e20000002400 */
[----:B----4-:R-:W-:Y:S01]  /*8130*/  FMUL.FTZ R112, R118, UR8 ;  /* 0x0000000876707c20 */ /* 0x010fe20008410000 */
[----:B------:R-:W-:-:S06]  /*8140*/  FMUL.FTZ R118, R138, UR8 ;  /* 0x000000088a767c20 */ /* 0x000fcc0008410000 */
[----:B------:R4:W-:Y:S01]  /*8150*/  MUFU.TANH R152, R114 ;  /* 0x0000007200987308 */ /* 0x0009e20000002400 */
[----:B---3--:R-:W-:Y:S01]  /*8160*/  FMUL.FTZ R113, R133, UR8 ;  /* 0x0000000885717c20 */ /* 0x008fe20008410000 */
[----:B------:R-:W-:Y:S02]  /*8170*/  WARPGROUP.DEPBAR.LE gsb0, 0x0 ;  /* 0x00008000000079c5 */ /* 0x000fe40000010000 */
[----:B------:R-:W-:-:S04]  /*8180*/  WARPGROUP.ARRIVE ;  /* 0x00000000000079c5 */ /* 0x000fc80000000000 */
[----:B------:R3:W-:Y:S01]  /*8190*/  MUFU.TANH R150, R115 ;  /* 0x0000007300967308 */ /* 0x0007e20000002400 */
[----:B----4-:R-:W-:-:S07]  /*81a0*/  FMUL.FTZ R114, R134, UR8 ;  /* 0x0000000886727c20 */ /* 0x010fce0008410000 */
[----:B------:R4:W-:Y:S01]  /*81b0*/  MUFU.TANH R149, R117 ;  /* 0x0000007500957308 */ /* 0x0009e20000002400 */
[----:B---3--:R-:W-:-:S07]  /*81c0*/  FMUL.FTZ R115, R135, UR8 ;  /* 0x0000000887737c20 */ /* 0x008fce0008410000 */
[----:B------:R3:W-:Y:S01]  /*81d0*/  MUFU.TANH R145, R121 ;  /* 0x0000007900917308 */ /* 0x0007e20000002400 */
[----:B----4-:R-:W-:Y:S01]  /*81e0*/  FMUL.FTZ R117, R137, UR8 ;  /* 0x0000000889757c20 */ /* 0x010fe20008410000 */
[----:B---3--:R-:W-:Y:S01]  /*81f0*/  FMUL.FTZ R121, R139, UR8 ;  /* 0x000000088b797c20 */ /* 0x008fe20008410000 */
[----:B------:R-:W-:Y:S02]  /*8200*/  R2UR UR8, R108 ;  /* 0x000000006c0872ca */ /* 0x000fe400000e0000 */
[----:B--2---:R-:W-:Y:S02]  /*8210*/  R2UR UR12, R2 ;  /* 0x00000000020c72ca */ /* 0x004fe400000e0000 */
[----:B------:R-:W-:-:S13]  /*8220*/  R2UR UR13, R3 ;  /* 0x00000000030d72ca */ /* 0x000fda00000e0000 */
[----:B------:R-:W-:Y:S01]  /*8230*/  HGMMA.64x128x16.F32.BF16 R24, gdesc[UR12], R24, gsb0 ;  /* 0x01e000000c1879f0 */ /* 0x000fe20008001818 */
[----:B------:R-:W-:Y:S01]  /*8240*/  UMOV UR10, UR6 ;  /* 0x00000006000a7c82 */ /* 0x000fe20008000000 */
[----:B------:R2:W-:Y:S01]  /*8250*/  MUFU.TANH R164, R96 ;  /* 0x0000006000a47308 */ /* 0x0005e20000002400 */
[----:B------:R-:W-:Y:S04]  /*8260*/  SHFL.IDX PT, R97, R17, R227, 0x1f ;  /* 0x00001fe311617589 */ /* 0x000fe800000e0000 */
[----:B--2---:R-:W2:Y:S04]  /*8270*/  SHFL.IDX PT, R96, R17, R7, 0x1f ;  /* 0x00001f0711607589 */ /* 0x004ea800000e0000 */
[----:B------:R-:W3:Y:S01]  /*8280*/  SHFL.IDX PT, R95, R17, R229, 0x1f ;  /* 0x00001fe5115f7589 */ /* 0x000ee200000e0000 */
[----:B------:R4:W-:Y:S01]  /*8290*/  MUFU.TANH R163, R99 ;  /* 0x0000006300a37308 */ /* 0x0009e20000002400 */
[----:B------:R-:W-:-:S07]  /*82a0*/  FSEL R98, R20, -INF , P1 ;  /* 0xff80000014627808 */ /* 0x000fce0000800000 */
[----:B------:R1:W-:Y:S01]  /*82b0*/  MUFU.TANH R161, R104 ;  /* 0x0000006800a17308 */ /* 0x0003e20000002400 */
[----:B----4-:R-:W-:Y:S01]  /*82c0*/  FSEL R99, R18, -INF , P2 ;  /* 0xff80000012637808 */ /* 0x010fe20001000000 */
[----:B------:R-:W-:Y:S04]  /*82d0*/  SHFL.IDX PT, R101, R17, R222, 0x1f ;  /* 0x00001fde11657589 */ /* 0x000fe800000e0000 */
[----:B-1----:R-:W1:Y:S02]  /*82e0*/  SHFL.IDX PT, R104, R17, R213, 0x1f ;  /* 0x00001fd511687589 */ /* 0x002e6400000e0000 */
[----:B------:R4:W-:Y:S01]  /*82f0*/  MUFU.TANH R148, R119 ;  /* 0x0000007700947308 */ /* 0x0009e20000002400 */
[--C-:B--2---:R-:W-:Y:S01]  /*8300*/  FFMA.FTZ R99, R99, UR5, -R96.reuse ;  /* 0x0000000563637c23 */ /* 0x104fe20008010860 */
[----:B------:R-:W-:Y:S01]  /*8310*/  FFMA.FTZ R98, R98, UR5, -R96 ;  /* 0x0000000562627c23 */ /* 0x000fe20008010860 */
[----:B------:R-:W-:-:S02]  /*8320*/  WARPGROUP.DEPBAR.LE gsb0, 0x0 ;  /* 0x00008000000079c5 */ /* 0x000fc40000010000 */
[----:B------:R-:W-:-:S06]  /*8330*/  WARPGROUP.ARRIVE ;  /* 0x00000000000079c5 */ /* 0x000fcc0000000000 */
[----:B------:R-:W-:Y:S01]  /*8340*/  HGMMA.64x128x16.F32.BF16 R24, gdesc[UR8], R24, gsb0 ;  /* 0x01e00000081879f0 */ /* 0x000fe20008001818 */
[----:B------:R-:W-:Y:S01]  /*8350*/  FSEL R96, R21, -INF , P1 ;  /* 0xff80000015607808 */ /* 0x000fe20000800000 */
[----:B------:R-:W2:Y:S01]  /*8360*/  SHFL.IDX PT, R100, R17, R220, 0x1f ;  /* 0x00001fdc11647589 */ /* 0x000ea200000e0000 */
[----:B----4-:R-:W-:Y:S01]  /*8370*/  FSEL R119, R19, -INF , P2 ;  /* 0xff80000013777808 */ /* 0x010fe20001000000 */
[----:B------:R-:W-:Y:S04]  /*8380*/  MUFU.TANH R147, R120 ;  /* 0x0000007800937308 */ /* 0x000fe80000002400 */
[----:B------:R-:W-:-:S04]  /*8390*/  FFMA.FTZ R119, R119, UR5, -R97 ;  /* 0x0000000577777c23 */ /* 0x000fc80008010861 */
[----:B------:R4:W-:Y:S08]  /*83a0*/  MUFU.EX2 R120, R99 ;  /* 0x0000006300787308 */ /* 0x0009f00000000800 */
[----:B------:R3:W-:Y:S01]  /*83b0*/  MUFU.TANH R160, R106 ;  /* 0x0000006a00a07308 */ /* 0x0007e20000002400 */
[----:B----4-:R-:W-:Y:S01]  /*83c0*/  FFMA.FTZ R99, R96, UR5, -R97 ;  /* 0x0000000560637c23 */ /* 0x010fe20008010861 */
[----:B------:R-:W-:-:S02]  /*83d0*/  FSEL R96, R22, -INF , P2 ;  /* 0xff80000016607808 */ /* 0x000fc40001000000 */
[----:B------:R-:W-:Y:S01]  /*83e0*/  FSEL R97, R204, -INF , P1 ;  /* 0xff800000cc617808 */ /* 0x000fe20000800000 */
[----:B---3--:R-:W3:Y:S03]  /*83f0*/  SHFL.IDX PT, R106, R17, R214, 0x1f ;  /* 0x00001fd6116a7589 */ /* 0x008ee600000e0000 */
[----:B------:R-:W4:Y:S01]  /*8400*/  MUFU.TANH R88, R88 ;  /* 0x0000005800587308 */ /* 0x000f220000002400 */
[--C-:B------:R-:W-:Y:S01]  /*8410*/  FFMA.FTZ R96, R96, UR5, -R95.reuse ;  /* 0x0000000560607c23 */ /* 0x100fe2000801085f */
[----:B------:R-:W-:Y:S01]  /*8420*/  FFMA.FTZ R95, R97, UR5, -R95 ;  /* 0x00000005615f7c23 */ /* 0x000fe2000801085f */
[----:B------:R-:W-:-:S05]  /*8430*/  FSEL R97, R23, -INF , P2 ;  /* 0xff80000017617808 */ /* 0x000fca0001000000 */
[----:B------:R1:W-:Y:S01]  /*8440*/  MUFU.TANH R4, R129 ;  /* 0x0000008100047308 */ /* 0x0003e20000002400 */
[----:B------:R-:W-:-:S07]  /*8450*/  FSEL R102, R205, -INF , P1 ;  /* 0xff800000cd667808 */ /* 0x000fce0000800000 */
[----:B------:R-:W3:Y:S01]  /*8460*/  MUFU.TANH R226, R226 ;  /* 0x000000e200e27308 */ /* 0x000ee20000002400 */
[----:B-1----:R-:W-:Y:S02]  /*8470*/  VIADD R129, R7, 0x1c ;  /* 0x0000001c07817836 */ /* 0x002fe40000000000 */
[----:B------:R-:W-:-:S05]  /*8480*/  FFMA.FTZ R97, R97, UR5, -R104 ;  /* 0x0000000561617c23 */ /* 0x000fca0008010868 */
[----:B------:R1:W-:Y:S01]  /*8490*/  MUFU.TANH R146, R122 ;  /* 0x0000007a00927308 */ /* 0x0003e20000002400 */
[----:B------:R-:W-:Y:S01]  /*84a0*/  FFMA.FTZ R104, R102, UR5, -R104 ;  /* 0x0000000566687c23 */ /* 0x000fe20008010868 */
[----:B------:R-:W-:-:S06]  /*84b0*/  FSEL R102, R206, -INF , P2 ;  /* 0xff800000ce667808 */ /* 0x000fcc0001000000 */
[----:B------:R2:W-:Y:S01]  /*84c0*/  MUFU.TANH R158, R107 ;  /* 0x0000006b009e7308 */ /* 0x0005e20000002400 */
[----:B-1----:R-:W1:Y:S07]  /*84d0*/  SHFL.IDX PT, R122, R13, R7, 0x1f ;  /* 0x00001f070d7a7589 */ /* 0x002e6e00000e0000 */
[----:B------:R-:W1:Y:S01]  /*84e0*/  MUFU.TANH R230, R230 ;  /* 0x000000e600e67308 */ /* 0x000e620000002400 */
[----:B--2---:R2:W1:Y:S07]  /*84f0*/  SHFL.IDX PT, R107, R17, R129, 0x1f ;  /* 0x00001f81116b7589 */ /* 0x00446e00000e0000 */
[----:B------:R-:W1:Y:S01]  /*8500*/  MUFU.TANH R235, R235 ;  /* 0x000000eb00eb7308 */ /* 0x000e620000002400 */
[----:B------:R-:W1:Y:S01]  /*8510*/  SHFL.IDX PT, R212, R13, R213, 0x1f ;  /* 0x00001fd50dd47589 */ /* 0x000e6200000e0000 */
[----:B--2---:R-:W-:-:S06]  /*8520*/  FSEL R17, R228, -INF , P1 ;  /* 0xff800000e4117808 */ /* 0x004fcc0000800000 */
[----:B------:R-:W2:Y:S01]  /*8530*/  MUFU.TANH R89, R89 ;  /* 0x0000005900597308 */ /* 0x000ea20000002400 */
[----:B------:R-:W-:-:S07]  /*8540*/  FFMA.FTZ R102, R102, UR5, -R100 ;  /* 0x0000000566667c23 */ /* 0x000fce0008010864 */
[----:B------:R-:W-:Y:S08]  /*8550*/  MUFU.TANH R225, R225 ;  /* 0x000000e100e17308 */ /* 0x000ff00000002400 */
[----:B------:R4:W-:Y:S01]  /*8560*/  MUFU.TANH R162, R103 ;  /* 0x0000006700a27308 */ /* 0x0009e20000002400 */
[----:B------:R-:W-:-:S07]  /*8570*/  IMAD R209, R0, 0x400, R209 ;  /* 0x0000040000d17824 */ /* 0x000fce00078e02d1 */
[----:B------:R3:W-:Y:S01]  /*8580*/  MUFU.TANH R159, R105 ;  /* 0x00000069009f7308 */ /* 0x0007e20000002400 */
[----:B----4-:R-:W-:Y:S01]  /*8590*/  FSEL R103, R207, -INF , P2 ;  /* 0xff800000cf677808 */ /* 0x010fe20001000000 */
[----:B------:R-:W-:Y:S06]  /*85a0*/  SHFL.IDX PT, R217, R13, R222, 0x1f ;  /* 0x00001fde0dd97589 */ /* 0x000fec00000e0000 */
[----:B------:R4:W-:Y:S01]  /*85b0*/  MUFU.TANH R143, R124 ;  /* 0x0000007c008f7308 */ /* 0x0009e20000002400 */
[----:B---3--:R-:W-:Y:S01]  /*85c0*/  FSEL R105, R208, -INF , P1 ;  /* 0xff800000d0697808 */ /* 0x008fe20000800000 */
[--C-:B------:R-:W-:Y:S01]  /*85d0*/  FFMA.FTZ R103, R103, UR5, -R101.reuse ;  /* 0x0000000567677c23 */ /* 0x100fe20008010865 */
[----:B------:R-:W-:Y:S01]  /*85e0*/  FFMA.FTZ R101, R17, UR5, -R101 ;  /* 0x0000000511657c23 */ /* 0x000fe20008010865 */
[----:B------:R-:W-:-:S04]  /*85f0*/  FSEL R17, R88, -INF , P2 ;  /* 0xff80000058117808 */ /* 0x000fc80001000000 */
[----:B------:R-:W3:Y:S01]  /*8600*/  MUFU.TANH R91, R91 ;  /* 0x0000005b005b7308 */ /* 0x000ee20000002400 */
[----:B----4-:R-:W4:Y:S01]  /*8610*/  SHFL.IDX PT, R124, R13, R229, 0x1f ;  /* 0x00001fe50d7c7589 */ /* 0x010f2200000e0000 */
[----:B------:R-:W-:-:S03]  /*8620*/  WARPGROUP.DEPBAR.LE gsb0, 0x0 ;  /* 0x00008000000079c5 */ /* 0x000fc60000010000 */
[----:B------:R-:W-:Y:S03]  /*8630*/  LDS R224, [R12+0x400] ;  /* 0x000400000ce07984 */ /* 0x000fe60000000800 */
[----:B------:R-:W-:Y:S01]  /*8640*/  MUFU.TANH R92, R92 ;  /* 0x0000005c005c7308 */ /* 0x000fe20000002400 */
[----:B------:R-:W-:Y:S01]  /*8650*/  FFMA.FTZ R100, R105, UR5, -R100 ;  /* 0x0000000569647c23 */ /* 0x000fe20008010864 */
[----:B------:R-:W-:Y:S01]  /*8660*/  FSEL R105, R226, -INF , P1 ;  /* 0xff800000e2697808 */ /* 0x000fe20000800000 */
[----:B------:R-:W4:Y:S01]  /*8670*/  SHFL.IDX PT, R211, R13, R220, 0x1f ;  /* 0x00001fdc0dd37589 */ /* 0x000f2200000e0000 */
[----:B------:R-:W-:Y:S01]  /*8680*/  FFMA.FTZ R17, R17, UR5, -R106 ;  /* 0x0000000511117c23 */ /* 0x000fe2000801086a */
[----:B------:R-:W-:-:S03]  /*8690*/  R2UR UR4, R209 ;  /* 0x00000000d10472ca */ /* 0x000fc600000e0000 */
[----:B------:R-:W4:Y:S01]  /*86a0*/  MUFU.TANH R93, R93 ;  /* 0x0000005d005d7308 */ /* 0x000f220000002400 */
[----:B------:R-:W-:Y:S01]  /*86b0*/  FFMA.FTZ R106, R105, UR5, -R106 ;  /* 0x00000005696a7c23 */ /* 0x000fe2000801086a */
[----:B-1----:R-:W-:Y:S01]  /*86c0*/  FSEL R105, R230, -INF , P2 ;  /* 0xff800000e6697808 */ /* 0x002fe20001000000 */
[----:B------:R-:W1:Y:S01]  /*86d0*/  SHFL.IDX PT, R209, R13, R214, 0x1f ;  /* 0x00001fd60dd17589 */ /* 0x000e6200000e0000 */
[----:B------:R-:W-:-:S04]  /*86e0*/  FSEL R108, R235, -INF , P2 ;  /* 0xff800000eb6c7808 */ /* 0x000fc80001000000 */
[----:B------:R-:W1:Y:S01]  /*86f0*/  MUFU.TANH R237, R237 ;  /* 0x000000ed00ed7308 */ /* 0x000e620000002400 */
[----:B--2---:R-:W-:-:S07]  /*8700*/  FSEL R109, R89, -INF , P1 ;  /* 0xff800000596d7808 */ /* 0x004fce0000800000 */
[----:B------:R-:W2:Y:S01]  /*8710*/  MUFU.TANH R94, R94 ;  /* 0x0000005e005e7308 */ /* 0x000ea20000002400 */
[----:B------:R-:W-:Y:S01]  /*8720*/  FFMA.FTZ R105, R105, UR5, -R122 ;  /* 0x0000000569697c23 */ /* 0x000fe2000801087a */
[----:B------:R-:W-:-:S06]  /*8730*/  FFMA.FTZ R108, R108, UR5, -R107 ;  /* 0x000000056c6c7c23 */ /* 0x000fcc000801086b */
[----:B------:R3:W-:Y:S01]  /*8740*/  MUFU.TANH R2, R132 ;  /* 0x0000008400027308 */ /* 0x0007e20000002400 */
[----:B------:R-:W-:Y:S01]  /*8750*/  FFMA.FTZ R122, R109, UR5, -R122 ;  /* 0x000000056d7a7c23 */ /* 0x000fe2000801087a */
[----:B------:R-:W-:Y:S06]  /*8760*/  SHFL.IDX PT, R136, R15, R7, 0x1f ;  /* 0x00001f070f887589 */ /* 0x000fec00000e0000 */
[----:B------:R4:W2:Y:S01]  /*8770*/  MUFU.TANH R156, R110 ;  /* 0x0000006e009c7308 */ /* 0x0008a20000002400 */
[----:B---3--:R-:W3:Y:S01]  /*8780*/  SHFL.IDX PT, R132, R15, R229, 0x1f ;  /* 0x00001fe50f847589 */ /* 0x008ee200000e0000 */
[----:B------:R-:W-:-:S06]  /*8790*/  FSEL R109, R91, -INF , P2 ;  /* 0xff8000005b6d7808 */ /* 0x000fcc0001000000 */
[----:B------:R1:W-:Y:S01]  /*87a0*/  MUFU.TANH R154, R111 ;  /* 0x0000006f009a7308 */ /* 0x0003e20000002400 */
[----:B----4-:R-:W-:Y:S01]  /*87b0*/  FSEL R110, R225, -INF , P1 ;  /* 0xff800000e16e7808 */ /* 0x010fe20000800000 */
[----:B------:R-:W-:Y:S04]  /*87c0*/  SHFL.IDX PT, R134, R15, R227, 0x1f ;  /* 0x00001fe30f867589 */ /* 0x000fe800000e0000 */
[----:B------:R-:W-:Y:S01]  /*87d0*/  FFMA.FTZ R107, R110, UR5, -R107 ;  /* 0x000000056e6b7c23 */ /* 0x000fe2000801086b */
[----:B------:R-:W-:Y:S01]  /*87e0*/  FSEL R110, R164, -INF , P2 ;  /* 0xff800000a46e7808 */ /* 0x000fe20001000000 */
[----:B------:R4:W-:Y:S01]  /*87f0*/  MUFU.TANH R141, R125 ;  /* 0x0000007d008d7308 */ /* 0x0009e20000002400 */
[----:B-1----:R-:W-:Y:S04]  /*8800*/  SHFL.IDX PT, R111, R13, R227, 0x1f ;  /* 0x00001fe30d6f7589 */ /* 0x002fe800000e0000 */
[----:B------:R-:W1:Y:S03]  /*8810*/  SHFL.IDX PT, R13, R13, R129, 0x1f ;  /* 0x00001f810d0d7589 */ /* 0x000e6600000e0000 */
[----:B------:R2:W-:Y:S01]  /*8820*/  MUFU.TANH R142, R126 ;  /* 0x0000007e008e7308 */ /* 0x0005e20000002400 */
[----:B----4-:R-:W-:Y:S01]  /*8830*/  FSEL R125, R163, -INF , P1 ;  /* 0xff800000a37d7808 */ /* 0x010fe20000800000 */
[----:B------:R-:W-:Y:S01]  /*8840*/  FFMA.FTZ R109, R109, UR5, -R212 ;  /* 0x000000056d6d7c23 */ /* 0x000fe200080108d4 */
[----:B------:R-:W-:Y:S01]  /*8850*/  FFMA.FTZ R110, R110, UR5, -R124 ;  /* 0x000000056e6e7c23 */ /* 0x000fe2000801087c */
[----:B------:R-:W-:-:S04]  /*8860*/  FSEL R210, R93, -INF , P2 ;  /* 0xff8000005dd27808 */ /* 0x000fc80001000000 */
[----:B------:R4:W-:Y:S01]  /*8870*/  MUFU.TANH R5, R130 ;  /* 0x0000008200057308 */ /* 0x0009e20000002400 */
[----:B--2---:R-:W-:Y:S01]  /*8880*/  FSEL R126, R92, -INF , P1 ;  /* 0xff8000005c7e7808 */ /* 0x004fe20000800000 */
[----:B------:R-:W-:Y:S01]  /*8890*/  FFMA.FTZ R212, R125, UR5, -R212 ;  /* 0x000000057dd47c23 */ /* 0x000fe200080108d4 */
[----:B------:R-:W-:-:S05]  /*88a0*/  FSEL R234, R237, -INF , P2 ;  /* 0xff800000edea7808 */ /* 0x000fca0001000000 */
[----:B------:R-:W2:Y:S01]  /*88b0*/  MUFU.TANH R231, R231 ;  /* 0x000000e700e77308 */ /* 0x000ea20000002400 */
[----:B----4-:R-:W4:Y:S01]  /*88c0*/  SHFL.IDX PT, R130, R15, R213, 0x1f ;  /* 0x00001fd50f827589 */ /* 0x010f2200000e0000 */
[----:B------:R-:W-:Y:S01]  /*88d0*/  FFMA.FTZ R124, R126, UR5, -R124 ;  /* 0x000000057e7c7c23 */ /* 0x000fe2000801087c */
[----:B------:R-:W-:Y:S02]  /*88e0*/  FSEL R125, R162, -INF , P1 ;  /* 0xff800000a27d7808 */ /* 0x000fe40000800000 */
[----:B------:R-:W-:Y:S01]  /*88f0*/  FSEL R126, R94, -INF , P1 ;  /* 0xff8000005e7e7808 */ /* 0x000fe20000800000 */
[----:B------:R-:W-:Y:S01]  /*8900*/  FFMA.FTZ R210, R210, UR5, -R217 ;  /* 0x00000005d2d27c23 */ /* 0x000fe200080108d9 */
[----:B------:R-:W-:Y:S01]  /*8910*/  FSEL R216, R161, -INF , P2 ;  /* 0xff800000a1d87808 */ /* 0x000fe20001000000 */
[----:B------:R3:W-:Y:S01]  /*8920*/  MUFU.TANH R6, R128 ;  /* 0x0000008000067308 */ /* 0x0007e20000002400 */
[----:B------:R-:W-:Y:S01]  /*8930*/  FFMA.FTZ R234, R234, UR5, -R211 ;  /* 0x00000005eaea7c23 */ /* 0x000fe200080108d3 */
[----:B------:R-:W-:Y:S01]  /*8940*/  FFMA.FTZ R217, R125, UR5, -R217 ;  /* 0x000000057dd97c23 */ /* 0x000fe200080108d9 */
[----:B------:R-:W-:Y:S01]  /*8950*/  FSEL R12, R160, -INF , P1 ;  /* 0xff800000a00c7808 */ /* 0x000fe20000800000 */
[----:B------:R-:W-:Y:S01]  /*8960*/  FFMA.FTZ R211, R126, UR5, -R211 ;  /* 0x000000057ed37c23 */ /* 0x000fe200080108d3 */
[----:B------:R-:W-:Y:S01]  /*8970*/  SHFL.IDX PT, R125, R15, R222, 0x1f ;  /* 0x00001fde0f7d7589 */ /* 0x000fe200000e0000 */
[----:B------:R-:W-:-:S02]  /*8980*/  FSEL R133, R153, -INF , P2 ;  /* 0xff80000099857808 */ /* 0x000fc40001000000 */
[----:B------:R-:W-:Y:S01]  /*8990*/  FSEL R126, R152, -INF , P1 ;  /* 0xff800000987e7808 */ /* 0x000fe20000800000 */
[----:B---3--:R-:W3:Y:S01]  /*89a0*/  SHFL.IDX PT, R128, R15, R220, 0x1f ;  /* 0x00001fdc0f807589 */ /* 0x008ee200000e0000 */
[----:B------:R-:W4:Y:S01]  /*89b0*/  MUFU.TANH R236, R236 ;  /* 0x000000ec00ec7308 */ /* 0x000f220000002400 */
[--C-:B------:R-:W-:Y:S02]  /*89c0*/  FFMA.FTZ R216, R216, UR5, -R209.reuse ;  /* 0x00000005d8d87c23 */ /* 0x100fe400080108d1 */
[----:B------:R-:W-:Y:S01]  /*89d0*/  SHFL.IDX PT, R215, R15, R214, 0x1f ;  /* 0x00001fd60fd77589 */ /* 0x000fe200000e0000 */
[----:B------:R-:W-:Y:S01]  /*89e0*/  FFMA.FTZ R209, R12, UR5, -R209 ;  /* 0x000000050cd17c23 */ /* 0x000fe200080108d1 */
[----:B------:R-:W-:Y:S01]  /*89f0*/  FSEL R137, R157, -INF , P2 ;  /* 0xff8000009d897808 */ /* 0x000fe20001000000 */
[----:B------:R-:W-:Y:S01]  /*8a00*/  FFMA.FTZ R133, R133, UR5, -R132 ;  /* 0x0000000585857c23 */ /* 0x000fe20008010884 */
[----:B------:R-:W3:Y:S01]  /*8a10*/  SHFL.IDX PT, R218, R224, R7, 0x1f ;  /* 0x00001f07e0da7589 */ /* 0x000ee200000e0000 */
[----:B------:R-:W3:Y:S01]  /*8a20*/  MUFU.TANH R112, R112 ;  /* 0x0000007000707308 */ /* 0x000ee20000002400 */
[----:B------:R-:W-:-:S02]  /*8a30*/  FSEL R12, R156, -INF , P1 ;  /* 0xff8000009c0c7808 */ /* 0x000fc40000800000 */
[----:B------:R-:W-:Y:S01]  /*8a40*/  SHFL.IDX PT, R221, R224, R227, 0x1f ;  /* 0x00001fe3e0dd7589 */ /* 0x000fe200000e0000 */
[----:B------:R-:W-:Y:S01]  /*8a50*/  FFMA.FTZ R132, R126, UR5, -R132 ;  /* 0x000000057e847c23 */ /* 0x000fe20008010884 */
[----:B------:R-:W-:Y:S02]  /*8a60*/  FSEL R139, R159, -INF , P2 ;  /* 0xff8000009f8b7808 */ /* 0x000fe40001000000 */
[----:B------:R-:W-:Y:S01]  /*8a70*/  FSEL R138, R158, -INF , P1 ;  /* 0xff8000009e8a7808 */ /* 0x000fe20000800000 */
[----:B------:R4:W3:Y:S01]  /*8a80*/  SHFL.IDX PT, R126, R15, R129, 0x1f ;  /* 0x00001f810f7e7589 */ /* 0x0008e200000e0000 */
[----:B------:R2:W3:Y:S01]  /*8a90*/  MUFU.TANH R144, R123 ;  /* 0x0000007b00907308 */ /* 0x0004e20000002400 */
[--C-:B------:R-:W-:Y:S02]  /*8aa0*/  FFMA.FTZ R137, R137, UR5, -R136.reuse ;  /* 0x0000000589897c23 */ /* 0x100fe40008010888 */
[----:B------:R3:W3:Y:S01]  /*8ab0*/  SHFL.IDX PT, R223, R224, R213, 0x1f ;  /* 0x00001fd5e0df7589 */ /* 0x0006e200000e0000 */
[----:B------:R-:W-:Y:S01]  /*8ac0*/  FFMA.FTZ R136, R12, UR5, -R136 ;  /* 0x000000050c887c23 */ /* 0x000fe20008010888 */
[--C-:B-1----:R-:W-:Y:S01]  /*8ad0*/  FFMA.FTZ R139, R139, UR5, -R13.reuse ;  /* 0x000000058b8b7c23 */ /* 0x102fe2000801080d */
[----:B------:R-:W-:Y:S01]  /*8ae0*/  FFMA.FTZ R138, R138, UR5, -R13 ;  /* 0x000000058a8a7c23 */ /* 0x000fe2000801080d */
[----:B------:R-:W-:Y:S01]  /*8af0*/  FSEL R135, R155, -INF , P2 ;  /* 0xff8000009b877808 */ /* 0x000fe20001000000 */
[----:B------:R1:W-:Y:S01]  /*8b00*/  MUFU.TANH R3, R131 ;  /* 0x0000008300037308 */ /* 0x0003e20000002400 */
[----:B--2---:R-:W-:-:S02]  /*8b10*/  FSEL R123, R231, -INF , P2 ;  /* 0xff800000e77b7808 */ /* 0x004fc40001000000 */
[----:B------:R-:W-:Y:S01]  /*8b20*/  FSEL R219, R146, -INF , P1 ;  /* 0xff80000092db7808 */ /* 0x000fe20000800000 */
[----:B------:R-:W-:Y:S01]  /*8b30*/  SHFL.IDX PT, R232, R14, R227, 0x1f ;  /* 0x00001fe30ee87589 */ /* 0x000fe200000e0000 */
[----:B------:R-:W-:-:S03]  /*8b40*/  FSEL R13, R154, -INF , P1 ;  /* 0xff8000009a0d7808 */ /* 0x000fc60000800000 */
[----:B------:R2:W-:Y:S01]  /*8b50*/  MUFU.EX2 R12, R122 ;  /* 0x0000007a000c7308 */ /* 0x0005e20000000800 */
[----:B-1----:R-:W-:Y:S01]  /*8b60*/  FSEL R131, R151, -INF , P2 ;  /* 0xff80000097837808 */ /* 0x002fe20001000000 */
[----:B------:R-:W-:Y:S01]  /*8b70*/  FFMA.FTZ R123, R123, UR5, -R111 ;  /* 0x000000057b7b7c23 */ /* 0x000fe2000801086f */
[----:B------:R-:W-:Y:S01]  /*8b80*/  FFMA.FTZ R135, R135, UR5, -R134 ;  /* 0x0000000587877c23 */ /* 0x000fe20008010886 */
[----:B------:R-:W1:Y:S04]  /*8b90*/  SHFL.IDX PT, R222, R224, R222, 0x1f ;  /* 0x00001fdee0de7589 */ /* 0x000e6800000e0000 */
[----:B------:R-:W1:Y:S01]  /*8ba0*/  MUFU.TANH R90, R90 ;  /* 0x0000005a005a7308 */ /* 0x000e620000002400 */
[----:B--2---:R-:W-:Y:S01]  /*8bb0*/  FSEL R122, R150, -INF , P1 ;  /* 0xff800000967a7808 */ /* 0x004fe20000800000 */
[----:B----4-:R-:W-:Y:S01]  /*8bc0*/  FFMA.FTZ R131, R131, UR5, -R130 ;  /* 0x0000000583837c23 */ /* 0x010fe20008010882 */
[----:B------:R-:W-:Y:S01]  /*8bd0*/  FFMA.FTZ R134, R13, UR5, -R134 ;  /* 0x000000050d867c23 */ /* 0x000fe20008010886 */
[----:B------:R-:W-:Y:S01]  /*8be0*/  FSEL R129, R236, -INF , P2 ;  /* 0xff800000ec817808 */ /* 0x000fe20001000000 */
[----:B------:R-:W-:Y:S01]  /*8bf0*/  SHFL.IDX PT, R233, R14, R7, 0x1f ;  /* 0x00001f070ee97589 */ /* 0x000fe200000e0000 */
[----:B------:R-:W-:Y:S01]  /*8c00*/  FFMA.FTZ R130, R122, UR5, -R130 ;  /* 0x000000057a827c23 */ /* 0x000fe20008010882 */
[----:B------:R-:W-:Y:S01]  /*8c10*/  FSEL R122, R149, -INF , P2 ;  /* 0xff800000957a7808 */ /* 0x000fe20001000000 */
[----:B------:R2:W-:Y:S01]  /*8c20*/  MUFU.EX2 R13, R123 ;  /* 0x0000007b000d7308 */ /* 0x0005e20000000800 */
[----:B------:R-:W-:Y:S01]  /*8c30*/  FSEL R15, R148, -INF , P1 ;  /* 0xff800000940f7808 */ /* 0x000fe20000800000 */
[----:B---3--:R-:W-:Y:S01]  /*8c40*/  FFMA.FTZ R129, R129, UR5, -R128 ;  /* 0x0000000581817c23 */ /* 0x008fe20008010880 */
[----:B------:R3:W4:Y:S01]  /*8c50*/  SHFL.IDX PT, R227, R224, R220, 0x1f ;  /* 0x00001fdce0e37589 */ /* 0x00072200000e0000 */
[----:B------:R-:W-:-:S04]  /*8c60*/  FFMA.FTZ R122, R122, UR5, -R125 ;  /* 0x000000057a7a7c23 */ /* 0x000fc8000801087d */
[----:B------:R-:W4:Y:S01]  /*8c70*/  MUFU.TANH R140, R127 ;  /* 0x0000007f008c7308 */ /* 0x000f220000002400 */
[----:B--2---:R-:W-:Y:S01]  /*8c80*/  FSEL R123, R112, -INF , P1 ;  /* 0xff800000707b7808 */ /* 0x004fe20000800000 */
[----:B------:R-:W-:Y:S01]  /*8c90*/  FFMA.FTZ R125, R15, UR5, -R125 ;  /* 0x000000050f7d7c23 */ /* 0x000fe2000801087d */
[----:B------:R-:W-:-:S05]  /*8ca0*/  FSEL R213, R144, -INF , P1 ;  /* 0xff80000090d57808 */ /* 0x000fca0000800000 */
[----:B------:R-:W-:Y:S01]  /*8cb0*/  MUFU.EX2 R98, R98 ;  /* 0x0000006200627308 */ /* 0x000fe20000000800 */
[----:B------:R-:W-:Y:S01]  /*8cc0*/  FFMA.FTZ R128, R123, UR5, -R128 ;  /* 0x000000057b807c23 */ /* 0x000fe20008010880 */
[----:B------:R-:W-:Y:S01]  /*8cd0*/  FSEL R123, R145, -INF , P2 ;  /* 0xff800000917b7808 */ /* 0x000fe20001000000 */
[--C-:B---3--:R-:W-:Y:S01]  /*8ce0*/  FADD.FTZ R220, R24, -R218.reuse ;  /* 0x800000da18dc7221 */ /* 0x108fe20000010000 */
[----:B------:R-:W-:-:S04]  /*8cf0*/  FADD.FTZ R218, R26, -R218 ;  /* 0x800000da1ada7221 */ /* 0x000fc80000010000 */
[----:B------:R-:W2:Y:S01]  /*8d00*/  MUFU.EX2 R119, R119 ;  /* 0x0000007700777308 */ /* 0x000ea20000000800 */
[----:B------:R-:W-:Y:S01]  /*8d10*/  SHFL.IDX PT, R214, R224, R229, 0x1f ;  /* 0x00001fe5e0d67589 */ /* 0x000fe200000e0000 */
[----:B------:R-:W-:Y:S02]  /*8d20*/  VIADD R26, R7, 0x1c ;  /* 0x0000001c071a7836 */ /* 0x000fe40000000000 */
[----:B------:R-:W-:-:S04]  /*8d30*/  FFMA.FTZ R123, R123, UR5, -R126 ;  /* 0x000000057b7b7c23 */ /* 0x000fc8000801087e */
[----:B------:R-:W-:Y:S01]  /*8d40*/  MUFU.TANH R114, R114 ;  /* 0x0000007200727308 */ /* 0x000fe20000002400 */
[----:B------:R-:W3:Y:S01]  /*8d50*/  SHFL.IDX PT, R229, R14, R229, 0x1f ;  /* 0x00001fe50ee57589 */ /* 0x000ee200000e0000 */
[----:B------:R-:W-:-:S06]  /*8d60*/  FFMA.FTZ R126, R213, UR5, -R126 ;  /* 0x00000005d57e7c23 */ /* 0x000fcc000801087e */
[----:B------:R-:W2:Y:S01]  /*8d70*/  MUFU.EX2 R99, R99 ;  /* 0x0000006300637308 */ /* 0x000ea20000000800 */
[----:B------:R-:W-:-:S07]  /*8d80*/  FADD.FTZ R213, R29, -R223 ;  /* 0x800000df1dd57221 */ /* 0x000fce0000010000 */
[----:B------:R-:W2:Y:S08]  /*8d90*/  MUFU.TANH R113, R113 ;  /* 0x0000007100717308 */ /* 0x000eb00000002400 */
[----:B------:R-:W2:Y:S08]  /*8da0*/  MUFU.TANH R115, R115 ;  /* 0x0000007300737308 */ /* 0x000eb00000002400 */
[----:B------:R-:W2:Y:S01]  /*8db0*/  MUFU.EX2 R96, R96 ;  /* 0x0000006000607308 */ /* 0x000ea20000000800 */
[----:B------:R-:W-:-:S07]  /*8dc0*/  FFMA.FTZ R21, -R21, R21, 1 ;  /* 0x3f80000015157423 */ /* 0x000fce0000010115 */
[----:B------:R-:W2:Y:S08]  /*8dd0*/  MUFU.TANH R118, R118 ;  /* 0x0000007600767308 */ /* 0x000eb00000002400 */
[----:B------:R-:W-:Y:S08]  /*8de0*/  MUFU.TANH R116, R116 ;  /* 0x0000007400747308 */ /* 0x000ff00000002400 */
[----:B------:R-:W-:Y:S08]  /*8df0*/  MUFU.TANH R121, R121 ;  /* 0x0000007900797308 */ /* 0x000ff00000002400 */
[----:B------:R-:W2:Y:S01]  /*8e00*/  MUFU.EX2 R95, R95 ;  /* 0x0000005f005f7308 */ /* 0x000ea20000000800 */
[----:B------:R-:W-:-:S07]  /*8e10*/  FFMA.FTZ R22, -R22, R22, 1 ;  /* 0x3f80000016167423 */ /* 0x000fce0000010116 */
[----:B------:R-:W-:Y:S08]  /*8e20*/  MUFU.TANH R117, R117 ;  /* 0x0000007500757308 */ /* 0x000ff00000002400 */
[----:B------:R-:W-:Y:S08]  /*8e30*/  MUFU.EX2 R97, R97 ;  /* 0x0000006100617308 */ /* 0x000ff00000000800 */
[----:B------:R-:W2:Y:S08]  /*8e40*/  MUFU.EX2 R102, R102 ;  /* 0x0000006600667308 */ /* 0x000eb00000000800 */
[----:B------:R-:W2:Y:S01]  /*8e50*/  MUFU.EX2 R104, R104 ;  /* 0x0000006800687308 */ /* 0x000ea20000000800 */
[----:B------:R-:W-:Y:S01]  /*8e60*/  FFMA.FTZ R206, -R206, R206, 1 ;  /* 0x3f800000cece7423 */ /* 0x000fe200000101ce */
[----:B------:R-:W-:Y:S01]  /*8e70*/  FFMA.FTZ R23, -R23, R23, 1 ;  /* 0x3f80000017177423 */ /* 0x000fe20000010117 */
[----:B------:R-:W-:Y:S01]  /*8e80*/  FFMA.FTZ R208, -R208, R208, 1 ;  /* 0x3f800000d0d07423 */ /* 0x000fe200000101d0 */
[----:B------:R-:W-:Y:S01]  /*8e90*/  FFMA.FTZ R205, -R205, R205, 1 ;  /* 0x3f800000cdcd7423 */ /* 0x000fe200000101cd */
[----:B------:R-:W-:Y:S01]  /*8ea0*/  FFMA.FTZ R228, -R228, R228, 1 ;  /* 0x3f800000e4e47423 */ /* 0x000fe200000101e4 */
[----:B------:R-:W-:Y:S02]  /*8eb0*/  LDS R9, [R9+0x400] ;  /* 0x0004000009097984 */ /* 0x000fe40000000800 */
[----:B------:R1:W-:Y:S02]  /*8ec0*/  MUFU.EX2 R15, R124 ;  /* 0x0000007c000f7308 */ /* 0x0003e40000000800 */
[----:B-1----:R-:W-:Y:S01]  /*8ed0*/  FFMA.FTZ R124, R219, UR5, -R215 ;  /* 0x00000005db7c7c23 */ /* 0x002fe200080108d7 */
[----:B------:R-:W-:Y:S01]  /*8ee0*/  FADD.FTZ R219, R25, -R221 ;  /* 0x800000dd19db7221 */ /* 0x000fe20000010000 */
[----:B------:R-:W-:-:S04]  /*8ef0*/  IADD3 R25, R7, 0x18, RZ ;  /* 0x0000001807197810 */ /* 0x000fc80007ffe0ff */
[----:B------:R1:W-:Y:S01]  /*8f00*/  MUFU.EX2 R24, R212 ;  /* 0x000000d400187308 */ /* 0x0003e20000000800 */
[----:B------:R-:W-:Y:S01]  /*8f10*/  FADD.FTZ R221, R27, -R221 ;  /* 0x800000dd1bdd7221 */ /* 0x000fe20000010000 */
[----:B------:R-:W-:Y:S02]  /*8f20*/  VIADD R27, R7, 0xc ;  /* 0x0000000c071b7836 */ /* 0x000fe40000000000 */
[----:B-1----:R-:W-:Y:S02]  /*8f30*/  FADD.FTZ R212, R31, -R223 ;  /* 0x800000df1fd47221 */ /* 0x002fe40000010000 */
[----:B------:R-:W1:Y:S04]  /*8f40*/  SHFL.IDX PT, R223, R224, R25, 0x1f ;  /* 0x00001f19e0df7589 */ /* 0x000e6800000e0000 */
[----:B------:R3:W2:Y:S01]  /*8f50*/  SHFL.IDX PT, R224, R224, R26, 0x1f ;  /* 0x00001f1ae0e07589 */ /* 0x0006a200000e0000 */
[--C-:B------:R-:W-:Y:S01]  /*8f60*/  FADD.FTZ R33, R33, -R222.reuse ;  /* 0x800000de21217221 */ /* 0x100fe20000010000 */
[----:B------:R-:W-:-:S02]  /*8f70*/  FADD.FTZ R35, R35, -R222 ;  /* 0x800000de23237221 */ /* 0x000fc40000010000 */
[----:B------:R1:W2:Y:S01]  /*8f80*/  SHFL.IDX PT, R222, R14, R27, 0x1f ;  /* 0x00001f1b0ede7589 */ /* 0x0002a200000e0000 */
[----:B------:R-:W-:Y:S01]  /*8f90*/  FSEL R127, R90, -INF , P1 ;  /* 0xff8000005a7f7808 */ /* 0x000fe20000800000 */
[--C-:B----4-:R-:W-:Y:S01]  /*8fa0*/  FADD.FTZ R32, R32, -R227.reuse ;  /* 0x800000e320207221 */ /* 0x110fe20000010000 */
[----:B------:R-:W-:Y:S01]  /*8fb0*/  FADD.FTZ R34, R34, -R227 ;  /* 0x800000e322227221 */ /* 0x000fe20000010000 */
[----:B------:R-:W-:Y:S01]  /*8fc0*/  FSEL R227, R5, -INF , P1 ;  /* 0xff80000005e37808 */ /* 0x000fe20000800000 */
[----:B---3--:R3:W-:Y:S01]  /*8fd0*/  MUFU.EX2 R26, R211 ;  /* 0x000000d3001a7308 */ /* 0x0087e20000000800 */
[----:B------:R-:W-:Y:S01]  /*8fe0*/  FFMA.FTZ R111, R127, UR5, -R111 ;  /* 0x000000057f6f7c23 */ /* 0x000fe2000801086f */
[----:B------:R-:W-:Y:S02]  /*8ff0*/  FSEL R127, R147, -INF , P2 ;  /* 0xff800000937f7808 */ /* 0x000fe40001000000 */
[----:B---3--:R-:W-:-:S04]  /*9000*/  FSEL R211, R6, -INF , P2 ;  /* 0xff80000006d37808 */ /* 0x008fc80001000000 */
[----:B------:R3:W-:Y:S01]  /*9010*/  MUFU.EX2 R25, R234 ;  /* 0x000000ea00197308 */ /* 0x0007e20000000800 */
[----:B------:R-:W-:Y:S01]  /*9020*/  FFMA.FTZ R127, R127, UR5, -R215 ;  /* 0x000000057f7f7c23 */ /* 0x000fe200080108d7 */
[----:B------:R-:W-:-:S06]  /*9030*/  FFMA.FTZ R211, R211, UR5, -R229 ;  /* 0x00000005d3d37c23 */ /* 0x000fcc00080108e5 */
[----:B-1----:R1:W-:Y:S01]  /*9040*/  MUFU.EX2 R27, R210 ;  /* 0x000000d2001b7308 */ /* 0x0023e20000000800 */
[----:B---3--:R-:W-:Y:S01]  /*9050*/  IADD3 R234, R7, 0x10, RZ ;  /* 0x0000001007ea7810 */ /* 0x008fe20007ffe0ff */
[--C-:B------:R-:W-:Y:S01]  /*9060*/  FADD.FTZ R215, R28, -R214.reuse ;  /* 0x800000d61cd77221 */ /* 0x100fe20000010000 */
[--C-:B------:R-:W-:Y:S01]  /*9070*/  FADD.FTZ R36, R36, -R223.reuse ;  /* 0x800000df24247221 */ /* 0x100fe20000010000 */
[----:B------:R-:W-:Y:S01]  /*9080*/  FADD.FTZ R38, R38, -R223 ;  /* 0x800000df26267221 */ /* 0x000fe20000010000 */
[----:B------:R-:W-:Y:S01]  /*9090*/  FADD.FTZ R214, R30, -R214 ;  /* 0x800000d61ed67221 */ /* 0x000fe20000010000 */
[----:B-1----:R-:W-:Y:S01]  /*90a0*/  FFMA.FTZ R210, R227, UR5, -R229 ;  /* 0x00000005e3d27c23 */ /* 0x002fe200080108e5 */
[----:B------:R-:W-:Y:S01]  /*90b0*/  FFMA.FTZ R227, -R18, R18, 1 ;  /* 0x3f80000012e37423 */ /* 0x000fe20000010112 */
[----:B------:R-:W-:Y:S01]  /*90c0*/  FMUL.FTZ R229, R120, R220 ;  /* 0x000000dc78e57220 */ /* 0x000fe20000410000 */
[----:B------:R1:W-:Y:S01]  /*90d0*/  MUFU.EX2 R18, R217 ;  /* 0x000000d900127308 */ /* 0x0003e20000000800 */
[----:B------:R-:W-:Y:S01]  /*90e0*/  FSEL R29, R141, -INF , P2 ;  /* 0xff8000008d1d7808 */ /* 0x000fe20001000000 */
[----:B------:R3:W4:Y:S01]  /*90f0*/  SHFL.IDX PT, R223, R14, R234, 0x1f ;  /* 0x00001fea0edf7589 */ /* 0x00072200000e0000 */
[----:B------:R-:W-:Y:S01]  /*9100*/  FSEL R31, R140, -INF , P1 ;  /* 0xff8000008c1f7808 */ /* 0x000fe20000800000 */
[----:B--2---:R-:W-:Y:S01]  /*9110*/  FADD.FTZ R220, R39, -R224 ;  /* 0x800000e027dc7221 */ /* 0x004fe20000010000 */
[----:B------:R-:W-:-:S02]  /*9120*/  FSEL R28, R143, -INF , P2 ;  /* 0xff8000008f1c7808 */ /* 0x000fc40001000000 */
[----:B------:R-:W-:Y:S01]  /*9130*/  FSEL R30, R142, -INF , P1 ;  /* 0xff8000008e1e7808 */ /* 0x000fe20000800000 */
[----:B-1----:R-:W-:Y:S01]  /*9140*/  FADD.FTZ R217, R37, -R224 ;  /* 0x800000e025d97221 */ /* 0x002fe20000010000 */
[----:B------:R-:W-:Y:S01]  /*9150*/  FMUL.FTZ R37, R227, R229 ;  /* 0x000000e5e3257220 */ /* 0x000fe20000410000 */
[----:B------:R-:W-:Y:S01]  /*9160*/  FSEL R227, R4, -INF , P2 ;  /* 0xff80000004e37808 */ /* 0x000fe20001000000 */
[----:B---3--:R-:W-:Y:S01]  /*9170*/  VIADD R234, R7, 0x14 ;  /* 0x0000001407ea7836 */ /* 0x008fe20000000000 */
[----:B------:R-:W-:Y:S01]  /*9180*/  FSEL R224, R3, -INF , P1 ;  /* 0xff80000003e07808 */ /* 0x000fe20000800000 */
[----:B------:R-:W-:Y:S01]  /*9190*/  FFMA.FTZ R39, -R20, R20, 1 ;  /* 0x3f80000014277423 */ /* 0x000fe20000010114 */
[----:B------:R-:W-:Y:S01]  /*91a0*/  FFMA.FTZ R20, -R19, R19, 1 ;  /* 0x3f80000013147423 */ /* 0x000fe20000010113 */
[--C-:B------:R-:W-:Y:S01]  /*91b0*/  FFMA.FTZ R29, R29, UR5, -R232.reuse ;  /* 0x000000051d1d7c23 */ /* 0x100fe200080108e8 */
[----:B------:R-:W-:Y:S01]  /*91c0*/  FFMA.FTZ R31, R31, UR5, -R232 ;  /* 0x000000051f1f7c23 */ /* 0x000fe200080108e8 */
[----:B------:R1:W-:Y:S01]  /*91d0*/  MUFU.EX2 R19, R216 ;  /* 0x000000d800137308 */ /* 0x0003e20000000800 */
[--C-:B------:R-:W-:Y:S01]  /*91e0*/  FFMA.FTZ R28, R28, UR5, -R233.reuse ;  /* 0x000000051c1c7c23 */ /* 0x100fe200080108e9 */
[----:B------:R-:W-:Y:S01]  /*91f0*/  FFMA.FTZ R30, R30, UR5, -R233 ;  /* 0x000000051e1e7c23 */ /* 0x000fe200080108e9 */
[----:B------:R2:W3:Y:S01]  /*9200*/  SHFL.IDX PT, R229, R14, R234, 0x1f ;  /* 0x00001fea0ee57589 */ /* 0x0004e200000e0000 */
[----:B------:R-:W-:Y:S01]  /*9210*/  FMUL.FTZ R232, R119, R219 ;  /* 0x000000db77e87220 */ /* 0x000fe20000410000 */
[----:B------:R-:W-:Y:S01]  /*9220*/  FFMA.FTZ R219, R227, UR5, -R222 ;  /* 0x00000005e3db7c23 */ /* 0x000fe200080108de */
[----:B------:R-:W-:-:S02]  /*9230*/  VIADD R233, R7, 0x18 ;  /* 0x0000001807e97836 */ /* 0x000fc40000000000 */
[----:B-1----:R-:W-:Y:S01]  /*9240*/  FMUL.FTZ R216, R98, R218 ;  /* 0x000000da62d87220 */ /* 0x002fe20000410000 */
[----:B------:R-:W-:Y:S02]  /*9250*/  FFMA.FTZ R218, R224, UR5, -R222 ;  /* 0x00000005e0da7c23 */ /* 0x000fe400080108de */
[----:B------:R-:W-:Y:S01]  /*9260*/  LDS R222, [R10+0x400] ;  /* 0x000400000ade7984 */ /* 0x000fe20000000800 */
[----:B--2---:R-:W-:-:S03]  /*9270*/  IADD3 R234, R7, 0x1c, RZ ;  /* 0x0000001c07ea7810 */ /* 0x004fc60007ffe0ff */
[----:B------:R-:W1:Y:S01]  /*9280*/  SHFL.IDX PT, R224, R14, R233, 0x1f ;  /* 0x00001fe90ee07589 */ /* 0x000e6200000e0000 */
[----:B------:R-:W-:Y:S01]  /*9290*/  FMUL.FTZ R39, R39, R216 ;  /* 0x000000d827277220 */ /* 0x000fe20000410000 */
[----:B------:R-:W-:Y:S02]  /*92a0*/  FMUL.FTZ R216, R20, R232 ;  /* 0x000000e814d87220 */ /* 0x000fe40000410000 */
[----:B------:R2:W-:Y:S01]  /*92b0*/  MUFU.EX2 R20, R209 ;  /* 0x000000d100147308 */ /* 0x0005e20000000800 */
[----:B------:R4:W1:Y:S01]  /*92c0*/  SHFL.IDX PT, R227, R14, R234, 0x1f ;  /* 0x00001fea0ee37589 */ /* 0x00086200000e0000 */
[----:B------:R-:W-:Y:S01]  /*92d0*/  FMUL.FTZ R232, R99, R221 ;  /* 0x000000dd63e87220 */ /* 0x000fe20000410000 */
[----:B--2---:R-:W-:Y:S02]  /*92e0*/  FSEL R209, R114, -INF , P1 ;  /* 0xff80000072d17808 */ /* 0x004fe40000800000 */
[----:B----4-:R-:W-:-:S03]  /*92f0*/  FSEL R14, R2, -INF , P2 ;  /* 0xff800000020e7808 */ /* 0x010fc60001000000 */
[----:B------:R2:W-:Y:S01]  /*9300*/  MUFU.EX2 R10, R139 ;  /* 0x0000008b000a7308 */ /* 0x0005e20000000800 */
[--C-:B------:R-:W-:Y:S01]  /*9310*/  FFMA.FTZ R209, R209, UR5, -R223.reuse ;  /* 0x00000005d1d17c23 */ /* 0x100fe200080108df */
[----:B------:R-:W-:Y:S01]  /*9320*/  FFMA.FTZ R221, R14, UR5, -R223 ;  /* 0x000000050edd7c23 */ /* 0x000fe200080108df */
[----:B------:R-:W-:Y:S01]  /*9330*/  FSEL R223, R113, -INF , P2 ;  /* 0xff80000071df7808 */ /* 0x000fe20001000000 */
[----:B--2---:R-:W-:Y:S01]  /*9340*/  FMUL.FTZ R139, R21, R232 ;  /* 0x000000e8158b7220 */ /* 0x004fe20000410000 */
[----:B------:R-:W-:Y:S01]  /*9350*/  FSEL R21, R115, -INF , P1 ;  /* 0xff80000073157808 */ /* 0x000fe20000800000 */
[----:B------:R-:W-:Y:S02]  /*9360*/  FMUL.FTZ R232, R96, R215 ;  /* 0x000000d760e87220 */ /* 0x000fe40000410000 */
[----:B------:R-:W2:Y:S01]  /*9370*/  MUFU.EX2 R100, R100 ;  /* 0x0000006400647308 */ /* 0x000ea20000000800 */
[--C-:B---3--:R-:W-:Y:S01]  /*9380*/  FFMA.FTZ R223, R223, UR5, -R229.reuse ;  /* 0x00000005dfdf7c23 */ /* 0x108fe200080108e5 */
[----:B------:R-:W-:Y:S01]  /*9390*/  FFMA.FTZ R215, R21, UR5, -R229 ;  /* 0x0000000515d77c23 */ /* 0x000fe200080108e5 */
[----:B------:R-:W-:-:S05]  /*93a0*/  FSEL R229, R118, -INF , P1 ;  /* 0xff80000076e57808 */ /* 0x000fca0000800000 */
[----:B------:R-:W3:Y:S01]  /*93b0*/  MUFU.EX2 R103, R103 ;  /* 0x0000006700677308 */ /* 0x000ee20000000800 */
[----:B------:R-:W-:-:S07]  /*93c0*/  FMUL.FTZ R233, R95, R214 ;  /* 0x000000d65fe97220 */ /* 0x000fce0000410000 */
[----:B------:R4:W-:Y:S01]  /*93d0*/  MUFU.EX2 R14, R138 ;  /* 0x0000008a000e7308 */ /* 0x0009e20000000800 */
[----:B------:R-:W-:Y:S01]  /*93e0*/  FMUL.FTZ R32, R102, R32 ;  /* 0x0000002066207220 */ /* 0x000fe20000410000 */
[----:B----4-:R-:W-:Y:S01]  /*93f0*/  FMUL.FTZ R138, R22, R232 ;  /* 0x000000e8168a7220 */ /* 0x010fe20000410000 */
[----:B------:R-:W-:Y:S01]  /*9400*/  FSEL R232, R116, -INF , P2 ;  /* 0xff80000074e87808 */ /* 0x000fe20001000000 */
[----:B------:R-:W-:Y:S01]  /*9410*/  FFMA.FTZ R22, -R204, R204, 1 ;  /* 0x3f800000cc167423 */ /* 0x000fe200000101cc */
[----:B-1----:R-:W-:-:S03]  /*9420*/  FFMA.FTZ R204, R229, UR5, -R224 ;  /* 0x00000005e5cc7c23 */ /* 0x002fc600080108e0 */
[----:B------:R-:W1:Y:S01]  /*9430*/  MUFU.EX2 R101, R101 ;  /* 0x0000006500657308 */ /* 0x000e620000000800 */
[----:B------:R-:W-:Y:S01]  /*9440*/  FSEL R229, R121, -INF , P1 ;  /* 0xff80000079e57808 */ /* 0x000fe20000800000 */
[----:B------:R-:W-:Y:S01]  /*9450*/  FFMA.FTZ R214, R232, UR5, -R224 ;  /* 0x00000005e8d67c23 */ /* 0x000fe200080108e0 */
[----:B------:R-:W-:Y:S01]  /*9460*/  FSEL R224, R117, -INF , P2 ;  /* 0xff80000075e07808 */ /* 0x000fe20001000000 */
[----:B------:R-:W-:Y:S02]  /*9470*/  FMUL.FTZ R232, R97, R213 ;  /* 0x000000d561e87220 */ /* 0x000fe40000410000 */
[--C-:B------:R-:W-:Y:S02]  /*9480*/  FFMA.FTZ R213, R229, UR5, -R227.reuse ;  /* 0x00000005e5d57c23 */ /* 0x100fe400080108e3 */
[----:B------:R4:W-:Y:S01]  /*9490*/  MUFU.EX2 R21, R137 ;  /* 0x0000008900157308 */ /* 0x0009e20000000800 */
[----:B------:R-:W-:Y:S02]  /*94a0*/  VIADD R229, R7, 0x4 ;  /* 0x0000000407e57836 */ /* 0x000fe40000000000 */
[----:B------:R-:W-:Y:S01]  /*94b0*/  FFMA.FTZ R224, R224, UR5, -R227 ;  /* 0x00000005e0e07c23 */ /* 0x000fe200080108e3 */
[----:B------:R-:W-:Y:S01]  /*94c0*/  FFMA.FTZ R227, -R207, R207, 1 ;  /* 0x3f800000cfe37423 */ /* 0x000fe200000101cf */
[----:B------:R-:W-:Y:S01]  /*94d0*/  FMUL.FTZ R206, R206, R32 ;  /* 0x00000020cece7220 */ /* 0x000fe20000410000 */
[----:B----4-:R-:W-:Y:S01]  /*94e0*/  FMUL.FTZ R137, R22, R233 ;  /* 0x000000e916897220 */ /* 0x010fe20000410000 */
[----:B------:R-:W-:-:S02]  /*94f0*/  VIADD R233, R7, 0x8 ;  /* 0x0000000807e97836 */ /* 0x000fc40000000000 */
[----:B------:R-:W-:Y:S01]  /*9500*/  FMUL.FTZ R207, R104, R212 ;  /* 0x000000d468cf7220 */ /* 0x000fe20000410000 */
[----:B--2---:R-:W-:Y:S01]  /*9510*/  FMUL.FTZ R34, R100, R34 ;  /* 0x0000002264227220 */ /* 0x004fe20000410000 */
[----:B------:R2:W-:Y:S01]  /*9520*/  MUFU.EX2 R32, R134 ;  /* 0x0000008600207308 */ /* 0x0005e20000000800 */
[----:B---3--:R-:W-:Y:S01]  /*9530*/  FMUL.FTZ R33, R103, R33 ;  /* 0x0000002167217220 */ /* 0x008fe20000410000 */
[----:B------:R3:W-:Y:S01]  /*9540*/  SHFL.IDX PT, R212, R222, R233, 0x1f ;  /* 0x00001fe9ded47589 */ /* 0x0007e200000e0000 */
[----:B------:R-:W-:-:S05]  /*9550*/  FMUL.FTZ R207, R205, R207 ;  /* 0x000000cfcdcf7220 */ /* 0x000fca0000410000 */
[----:B------:R4:W-:Y:S01]  /*9560*/  MUFU.EX2 R22, R136 ;  /* 0x0000008800167308 */ /* 0x0009e20000000800 */
[----:B--2---:R2:W-:Y:S01]  /*9570*/  SHFL.IDX PT, R134, R222, R229, 0x1f ;  /* 0x00001fe5de867589 */ /* 0x0045e200000e0000 */
[----:B---3--:R-:W-:Y:S01]  /*9580*/  IADD3 R233, R7, 0xc, RZ ;  /* 0x0000000c07e97810 */ /* 0x008fe20007ffe0ff */
[----:B------:R-:W-:Y:S01]  /*9590*/  FMUL.FTZ R205, R227, R33 ;  /* 0x00000021e3cd7220 */ /* 0x000fe20000410000 */
[----:B----4-:R-:W-:Y:S01]  /*95a0*/  FMUL.FTZ R136, R23, R232 ;  /* 0x000000e817887220 */ /* 0x010fe20000410000 */
[----:B--2---:R-:W-:-:S03]  /*95b0*/  VIADD R229, R7, 0x14 ;  /* 0x0000001407e57836 */ /* 0x004fc60000000000 */
[----:B------:R2:W-:Y:S01]  /*95c0*/  MUFU.EX2 R23, R135 ;  /* 0x0000008700177308 */ /* 0x0005e20000000800 */
[----:B-1----:R-:W-:Y:S01]  /*95d0*/  FMUL.FTZ R35, R101, R35 ;  /* 0x0000002365237220 */ /* 0x002fe20000410000 */
[----:B------:R1:W-:Y:S01]  /*95e0*/  SHFL.IDX PT, R232, R222, R233, 0x1f ;  /* 0x00001fe9dee87589 */ /* 0x0003e200000e0000 */
[C---:B------:R-:W-:Y:S02]  /*95f0*/  VIADD R227, R7.reuse, 0x10 ;  /* 0x0000001007e37836 */ /* 0x040fe40000000000 */
[----:B--2---:R-:W-:Y:S02]  /*9600*/  FMUL.FTZ R135, R208, R34 ;  /* 0x00000022d0877220 */ /* 0x004fe40000410000 */
[----:B------:R-:W2:Y:S01]  /*9610*/  SHFL.IDX PT, R208, R222, R7, 0x1f ;  /* 0x00001f07ded07589 */ /* 0x000ea200000e0000 */
[----:B------:R-:W3:Y:S01]  /*9620*/  MUFU.EX2 R17, R17 ;  /* 0x0000001100117308 */ /* 0x000ee20000000800 */
[----:B-1----:R-:W-:Y:S02]  /*9630*/  IADD3 R233, R7, 0x18, RZ ;  /* 0x0000001807e97810 */ /* 0x002fe40007ffe0ff */
[----:B------:R-:W1:Y:S01]  /*9640*/  SHFL.IDX PT, R229, R222, R229, 0x1f ;  /* 0x00001fe5dee57589 */ /* 0x000e6200000e0000 */
[----:B------:R-:W-:Y:S01]  /*9650*/  FFMA.FTZ R34, -R88, R88, 1 ;  /* 0x3f80000058227423 */ /* 0x000fe20000010158 */
[----:B------:R-:W-:-:S02]  /*9660*/  FMUL.FTZ R88, R228, R35 ;  /* 0x00000023e4587220 */ /* 0x000fc40000410000 */
[----:B------:R-:W-:Y:S01]  /*9670*/  SHFL.IDX PT, R228, R222, R227, 0x1f ;  /* 0x00001fe3dee47589 */ /* 0x000fe200000e0000 */
[----:B------:R-:W4:Y:S03]  /*9680*/  MUFU.EX2 R105, R105 ;  /* 0x0000006900697308 */ /* 0x000f260000000800 */
[----:B------:R-:W4:Y:S05]  /*9690*/  SHFL.IDX PT, R227, R222, R233, 0x1f ;  /* 0x00001fe9dee37589 */ /* 0x000f2a00000e0000 */
[----:B------:R-:W4:Y:S01]  /*96a0*/  MUFU.EX2 R111, R111 ;  /* 0x0000006f006f7308 */ /* 0x000f220000000800 */
[----:B---3--:R-:W-:-:S07]  /*96b0*/  FMUL.FTZ R36, R17, R36 ;  /* 0x0000002411247220 */ /* 0x008fce0000410000 */
[----:B------:R-:W3:Y:S01]  /*96c0*/  MUFU.EX2 R107, R107 ;  /* 0x0000006b006b7308 */ /* 0x000ee20000000800 */
[----:B--2---:R-:W-:Y:S01]  /*96d0*/  FADD.FTZ R40, R40, -R208 ;  /* 0x800000d028287221 */ /* 0x004fe20000010000 */
[--C-:B------:R-:W-:Y:S01]  /*96e0*/  FADD.FTZ R41, R41, -R134.reuse ;  /* 0x8000008629297221 */ /* 0x100fe20000010000 */
[----:B------:R-:W-:-:S05]  /*96f0*/  FADD.FTZ R43, R43, -R134 ;  /* 0x800000862b2b7221 */ /* 0x000fca0000010000 */
[----:B------:R-:W2:Y:S01]  /*9700*/  MUFU.EX2 R110, R110 ;  /* 0x0000006e006e7308 */ /* 0x000ea20000000800 */
[----:B-1----:R-:W-:Y:S01]  /*9710*/  FADD.FTZ R134, R49, -R229 ;  /* 0x800000e531867221 */ /* 0x002fe20000010000 */
[----:B----4-:R-:W-:-:S06]  /*9720*/  FMUL.FTZ R49, R105, R40 ;  /* 0x0000002869317220 */ /* 0x010fcc0000410000 */
[----:B------:R-:W1:Y:S01]  /*9730*/  MUFU.EX2 R109, R109 ;  /* 0x0000006d006d7308 */ /* 0x000e620000000800 */
[----:B------:R-:W-:-:S07]  /*9740*/  FADD.FTZ R42, R42, -R208 ;  /* 0x800000d02a2a7221 */ /* 0x000fce0000010000 */
[----:B------:R4:W-:Y:S01]  /*9750*/  MUFU.EX2 R33, R133 ;  /* 0x0000008500217308 */ /* 0x0009e20000000800 */
[----:B------:R-:W-:Y:S01]  /*9760*/  FADD.FTZ R208, R52, -R227 ;  /* 0x800000e334d07221 */ /* 0x000fe20000010000 */
[----:B----4-:R-:W-:-:S06]  /*9770*/  FMUL.FTZ R133, R34, R36 ;  /* 0x0000002422857220 */ /* 0x010fcc0000410000 */
[----:B------:R4:W-:Y:S01]  /*9780*/  MUFU.EX2 R36, R130 ;  /* 0x0000008200247308 */ /* 0x0009e20000000800 */
[----:B------:R-:W-:Y:S01]  /*9790*/  FMUL.FTZ R52, R111, R43 ;  /* 0x0000002b6f347220 */ /* 0x000fe20000410000 */
[----:B------:R-:W-:Y:S01]  /*97a0*/  FADD.FTZ R44, R44, -R212 ;  /* 0x800000d42c2c7221 */ /* 0x000fe20000010000 */
[----:B----4-:R-:W-:Y:S01]  /*97b0*/  FADD.FTZ R130, R45, -R232 ;  /* 0x800000e82d827221 */ /* 0x010fe20000010000 */
[----:B------:R-:W-:Y:S01]  /*97c0*/  FFMA.FTZ R45, -R230, R230, 1 ;  /* 0x3f800000e62d7423 */ /* 0x000fe200000101e6 */
[----:B------:R-:W-:-:S03]  /*97d0*/  FFMA.FTZ R225, -R225, R225, 1 ;  /* 0x3f800000e1e17423 */ /* 0x000fc600000101e1 */
[----:B------:R-:W-:Y:S01]  /*97e0*/  FMUL.FTZ R45, R45, R49 ;  /* 0x000000312d2d7220 */ /* 0x000fe20000410000 */
[----:B------:R-:W-:Y:S01]  /*97f0*/  FFMA.FTZ R49, -R90, R90, 1 ;  /* 0x3f8000005a317423 */ /* 0x000fe2000001015a */
[----:B---3--:R-:W-:Y:S01]  /*9800*/  FMUL.FTZ R220, R107, R220 ;  /* 0x000000dc6bdc7220 */ /* 0x008fe20000410000 */
[----:B------:R-:W-:Y:S01]  /*9810*/  FADD.FTZ R46, R46, -R212 ;  /* 0x800000d42e2e7221 */ /* 0x000fe20000010000 */
[----:B------:R3:W-:Y:S01]  /*9820*/  MUFU.EX2 R35, R131 ;  /* 0x0000008300237308 */ /* 0x0007e20000000800 */
[----:B------:R-:W-:Y:S01]  /*9830*/  FMUL.FTZ R49, R49, R52 ;  /* 0x0000003431317220 */ /* 0x000fe20000410000 */
[----:B------:R-:W-:Y:S01]  /*9840*/  FFMA.FTZ R52, -R164, R164, 1 ;  /* 0x3f800000a4347423 */ /* 0x000fe200000101a4 */
[----:B--2---:R-:W-:Y:S01]  /*9850*/  FMUL.FTZ R44, R110, R44 ;  /* 0x0000002c6e2c7220 */ /* 0x004fe20000410000 */
[----:B------:R-:W-:Y:S01]  /*9860*/  FFMA.FTZ R92, -R92, R92, 1 ;  /* 0x3f8000005c5c7423 */ /* 0x000fe2000001015c */
[----:B------:R-:W-:Y:S01]  /*9870*/  FFMA.FTZ R91, -R91, R91, 1 ;  /* 0x3f8000005b5b7423 */ /* 0x000fe2000001015b */
[----:B------:R-:W-:Y:S01]  /*9880*/  FMUL.FTZ R46, R15, R46 ;  /* 0x0000002e0f2e7220 */ /* 0x000fe20000410000 */
[----:B-1----:R-:W-:Y:S01]  /*9890*/  FMUL.FTZ R130, R109, R130 ;  /* 0x000000826d827220 */ /* 0x002fe20000410000 */
        /* <DEDUP_REMOVED lines=10> */
[----:B------:R-:W-:Y:S01]  /*9940*/  FMUL.FTZ R41, R13, R41 ;  /* 0x000000290d297220 */ /* 0x000fe20000410000 */
[----:B------:R-:W-:Y:S01]  /*9950*/  FFMA.FTZ R226, -R226, R226, 1 ;  /* 0x3f800000e2e27423 */ /* 0x000fe200000101e2 */
[----:B------:R-:W-:Y:S01]  /*9960*/  FADD.FTZ R47, R47, -R232 ;  /* 0x800000e82f2f7221 */ /* 0x000fe20000010000 */
[--C-:B------:R-:W-:Y:S01]  /*9970*/  FADD.FTZ R48, R48, -R228.reuse ;  /* 0x800000e430307221 */ /* 0x100fe20000010000 */
[----:B------:R-:W-:Y:S01]  /*9980*/  FADD.FTZ R50, R50, -R228 ;  /* 0x800000e432327221 */ /* 0x000fe20000010000 */
[----:B------:R-:W-:Y:S01]  /*9990*/  FFMA.FTZ R237, -R237, R237, 1 ;  /* 0x3f800000eded7423 */ /* 0x000fe200000101ed */
[----:B------:R3:W4:Y:S01]  /*99a0*/  MUFU.EX2 R34, R132 ;  /* 0x0000008400227308 */ /* 0x0007220000000800 */
[----:B--2---:R-:W-:Y:S01]  /*99b0*/  FMUL.FTZ R38, R106, R38 ;  /* 0x000000266a267220 */ /* 0x004fe20000410000 */
[----:B------:R-:W-:Y:S01]  /*99c0*/  FMUL.FTZ R43, R231, R41 ;  /* 0x00000029e72b7220 */ /* 0x000fe20000410000 */
[----:B------:R-:W-:Y:S01]  /*99d0*/  FFMA.FTZ R93, -R93, R93, 1 ;  /* 0x3f8000005d5d7423 */ /* 0x000fe2000001015d */
[----:B-1----:R-:W-:Y:S01]  /*99e0*/  FADD.FTZ R40, R53, -R222 ;  /* 0x800000de35287221 */ /* 0x002fe20000010000 */
[----:B------:R-:W-:Y:S01]  /*99f0*/  FMUL.FTZ R38, R226, R38 ;  /* 0x00000026e2267220 */ /* 0x000fe20000410000 */
[----:B------:R-:W-:Y:S01]  /*9a00*/  FFMA.FTZ R53, -R163, R163, 1 ;  /* 0x3f800000a3357423 */ /* 0x000fe200000101a3 */
[----:B------:R-:W-:Y:S01]  /*9a10*/  FMUL.FTZ R47, R24, R47 ;  /* 0x0000002f182f7220 */ /* 0x000fe20000410000 */
[----:B------:R-:W-:Y:S01]  /*9a20*/  FMUL.FTZ R48, R25, R48 ;  /* 0x0000003019307220 */ /* 0x000fe20000410000 */
[----:B---3--:R-:W-:Y:S01]  /*9a30*/  FFMA.FTZ R132, -R235, R235, 1 ;  /* 0x3f800000eb847423 */ /* 0x008fe200000101eb */
[----:B----4-:R-:W-:Y:S01]  /*9a40*/  FMUL.FTZ R217, R108, R217 ;  /* 0x000000d96cd97220 */ /* 0x010fe20000410000 */
[----:B------:R-:W-:Y:S01]  /*9a50*/  FMUL.FTZ R41, R26, R50 ;  /* 0x000000321a297220 */ /* 0x000fe20000410000 */
[----:B------:R-:W-:Y:S01]  /*9a60*/  FFMA.FTZ R94, -R94, R94, 1 ;  /* 0x3f8000005e5e7423 */ /* 0x000fe2000001015e */
[----:B------:R-:W-:Y:S01]  /*9a70*/  FMUL.FTZ R134, R27, R134 ;  /* 0x000000861b867220 */ /* 0x000fe20000410000 */
[----:B------:R-:W-:-:S02]  /*9a80*/  VIADD R225, R7, 0x4 ;  /* 0x0000000407e17836 */ /* 0x000fc40000000000 */
[--C-:B------:R-:W-:Y:S01]  /*9a90*/  FADD.FTZ R60, R60, -R91.reuse ;  /* 0x8000005b3c3c7221 */ /* 0x100fe20000010000 */
[C---:B------:R-:W-:Y:S02]  /*9aa0*/  VIADD R226, R7.reuse, 0x10 ;  /* 0x0000001007e27836 */ /* 0x040fe40000000000 */
[----:B------:R-:W-:Y:S01]  /*9ab0*/  FADD.FTZ R62, R62, -R91 ;  /* 0x8000005b3e3e7221 */ /* 0x000fe20000010000 */
[----:B------:R-:W-:Y:S01]  /*9ac0*/  VIADD R235, R7, 0x14 ;  /* 0x0000001407eb7836 */ /* 0x000fe20000000000 */
[----:B------:R-:W-:Y:S01]  /*9ad0*/  LDS R91, [R11+0x400] ;  /* 0x000400000b5b7984 */ /* 0x000fe20000000800 */
[----:B------:R-:W-:Y:S01]  /*9ae0*/  FMUL.FTZ R132, R132, R217 ;  /* 0x000000d984847220 */ /* 0x000fe20000410000 */
[----:B------:R-:W-:Y:S01]  /*9af0*/  FMUL.FTZ R53, R53, R47 ;  /* 0x0000002f35357220 */ /* 0x000fe20000410000 */
[----:B------:R-:W-:Y:S01]  /*9b00*/  FMUL.FTZ R50, R237, R48 ;  /* 0x00000030ed327220 */ /* 0x000fe20000410000 */
[----:B------:R-:W-:Y:S01]  /*9b10*/  FMUL.FTZ R47, R94, R41 ;  /* 0x000000295e2f7220 */ /* 0x000fe20000410000 */
[----:B------:R-:W-:Y:S01]  /*9b20*/  FMUL.FTZ R48, R93, R134 ;  /* 0x000000865d307220 */ /* 0x000fe20000410000 */
[----:B------:R-:W-:Y:S01]  /*9b30*/  IADD3 R217, R7, 0xc, RZ ;  /* 0x0000000c07d97810 */ /* 0x000fe20007ffe0ff */
[----:B------:R-:W1:Y:S04]  /*9b40*/  SHFL.IDX PT, R41, R9, R7, 0x1f ;  /* 0x00001f0709297589 */ /* 0x000e6800000e0000 */
[----:B------:R-:W2:Y:S04]  /*9b50*/  SHFL.IDX PT, R90, R9, R225, 0x1f ;  /* 0x00001fe1095a7589 */ /* 0x000ea800000e0000 */
[----:B------:R-:W3:Y:S04]  /*9b60*/  SHFL.IDX PT, R93, R9, R226, 0x1f ;  /* 0x00001fe2095d7589 */ /* 0x000ee800000e0000 */
[----:B------:R-:W4:Y:S04]  /*9b70*/  SHFL.IDX PT, R130, R9, R235, 0x1f ;  /* 0x00001feb09827589 */ /* 0x000f2800000e0000 */
[----:B------:R-:W4:Y:S04]  /*9b80*/  SHFL.IDX PT, R92, R9, R233, 0x1f ;  /* 0x00001fe9095c7589 */ /* 0x000f2800000e0000 */
[----:B------:R-:W4:Y:S04]  /*9b90*/  SHFL.IDX PT, R134, R9, R217, 0x1f ;  /* 0x00001fd909867589 */ /* 0x000f2800000e0000 */
[----:B------:R1:W4:Y:S01]  /*9ba0*/  SHFL.IDX PT, R94, R9, R234, 0x1f ;  /* 0x00001fea095e7589 */ /* 0x00032200000e0000 */
[----:B------:R-:W-:Y:S01]  /*9bb0*/  FADD.FTZ R222, R55, -R222 ;  /* 0x800000de37de7221 */ /* 0x000fe20000010000 */
[----:B------:R-:W4:Y:S01]  /*9bc0*/  MUFU.EX2 R128, R128 ;  /* 0x0000008000807308 */ /* 0x000f220000000800 */
[----:B------:R-:W-:Y:S01]  /*9bd0*/  FFMA.FTZ R55, -R161, R161, 1 ;  /* 0x3f800000a1377423 */ /* 0x000fe200000101a1 */
[----:B------:R-:W-:Y:S01]  /*9be0*/  FMUL.FTZ R208, R19, R208 ;  /* 0x000000d013d07220 */ /* 0x000fe20000410000 */
[----:B------:R-:W-:Y:S01]  /*9bf0*/  FADD.FTZ R54, R54, -R227 ;  /* 0x800000e336367221 */ /* 0x000fe20000010000 */
[----:B------:R-:W-:Y:S01]  /*9c00*/  FFMA.FTZ R89, -R89, R89, 1 ;  /* 0x3f80000059597423 */ /* 0x000fe20000010159 */
[----:B------:R-:W-:Y:S01]  /*9c10*/  FMUL.FTZ R42, R12, R42 ;  /* 0x0000002a0c2a7220 */ /* 0x000fe20000410000 */
[----:B------:R-:W-:Y:S01]  /*9c20*/  FMUL.FTZ R55, R55, R208 ;  /* 0x000000d037377220 */ /* 0x000fe20000410000 */
[----:B------:R-:W-:Y:S01]  /*9c30*/  FMUL.FTZ R54, R20, R54 ;  /* 0x0000003614367220 */ /* 0x000fe20000410000 */
[----:B-1----:R-:W-:Y:S01]  /*9c40*/  FFMA.FTZ R9, -R160, R160, 1 ;  /* 0x3f800000a0097423 */ /* 0x002fe200000101a0 */
[----:B------:R-:W-:Y:S01]  /*9c50*/  FMUL.FTZ R208, R10, R40 ;  /* 0x000000280ad07220 */ /* 0x000fe20000410000 */
[----:B------:R-:W-:Y:S01]  /*9c60*/  FFMA.FTZ R40, -R158, R158, 1 ;  /* 0x3f8000009e287423 */ /* 0x000fe2000001019e */
[----:B------:R-:W-:Y:S01]  /*9c70*/  FMUL.FTZ R222, R14, R222 ;  /* 0x000000de0ede7220 */ /* 0x000fe20000410000 */
[----:B------:R-:W-:Y:S01]  /*9c80*/  FADD.FTZ R51, R51, -R229 ;  /* 0x800000e533337221 */ /* 0x000fe20000010000 */
[----:B------:R-:W-:Y:S01]  /*9c90*/  FMUL.FTZ R54, R9, R54 ;  /* 0x0000003609367220 */ /* 0x000fe20000410000 */
[----:B------:R-:W-:Y:S01]  /*9ca0*/  FADD.FTZ R56, R56, -R41 ;  /* 0x8000002938387221 */ /* 0x000fe20000010000 */
[----:B--2---:R-:W-:Y:S01]  /*9cb0*/  FADD.FTZ R57, R57, -R90 ;  /* 0x8000005a39397221 */ /* 0x004fe20000010000 */
        /* <DEDUP_REMOVED lines=9> */
[----:B------:R-:W2:Y:S01]  /*9d50*/  MUFU.EX2 R122, R122 ;  /* 0x0000007a007a7308 */ /* 0x000ea20000000800 */
[----:B-1----:R-:W-:Y:S01]  /*9d60*/  FMUL.FTZ R28, R40, R222 ;  /* 0x000000de281c7220 */ /* 0x002fe20000410000 */
[----:B------:R-:W-:Y:S01]  /*9d70*/  FFMA.FTZ R68, -R157, R157, 1 ;  /* 0x3f8000009d447423 */ /* 0x000fe2000001019d */
[----:B------:R-:W-:Y:S01]  /*9d80*/  FMUL.FTZ R56, R21, R56 ;  /* 0x0000003815387220 */ /* 0x000fe20000410000 */
[----:B------:R-:W-:Y:S01]  /*9d90*/  FMUL.FTZ R57, R23, R57 ;  /* 0x0000003917397220 */ /* 0x000fe20000410000 */
[----:B------:R-:W-:Y:S01]  /*9da0*/  FADD.FTZ R59, R59, -R90 ;  /* 0x8000005a3b3b7221 */ /* 0x000fe20000010000 */
[----:B------:R1:W5:Y:S02]  /*9db0*/  LDL.LU R164, [R1+0xe4] ;  /* 0x0000e40001a47983 */ /* 0x0003640000300800 */
[----:B------:R3:W-:Y:S01]  /*9dc0*/  MUFU.EX2 R40, R30 ;  /* 0x0000001e00287308 */ /* 0x0007e20000000800 */
[--C-:B------:R-:W-:Y:S01]  /*9dd0*/  FADD.FTZ R90, R69, -R94.reuse ;  /* 0x8000005e455a7221 */ /* 0x100fe20000010000 */
[----:B------:R-:W-:Y:S01]  /*9de0*/  FADD.FTZ R94, R71, -R94 ;  /* 0x8000005e475e7221 */ /* 0x000fe20000010000 */
[----:B------:R-:W-:Y:S01]  /*9df0*/  FMUL.FTZ R62, R34, R62 ;  /* 0x0000003e223e7220 */ /* 0x000fe20000410000 */
[----:B------:R-:W-:Y:S01]  /*9e00*/  FMUL.FTZ R51, R89, R51 ;  /* 0x0000003359337220 */ /* 0x000fe20000410000 */
[----:B------:R-:W-:Y:S01]  /*9e10*/  FMUL.FTZ R68, R68, R56 ;  /* 0x0000003844447220 */ /* 0x000fe20000410000 */
[----:B------:R-:W-:Y:S01]  /*9e20*/  FMUL.FTZ R63, R36, R63 ;  /* 0x0000003f243f7220 */ /* 0x000fe20000410000 */
[----:B------:R-:W-:Y:S01]  /*9e30*/  FMUL.FTZ R93, R128, R93 ;  /* 0x0000005d805d7220 */ /* 0x000fe20000410000 */
[----:B------:R-:W4:Y:S01]  /*9e40*/  MUFU.EX2 R125, R125 ;  /* 0x0000007d007d7308 */ /* 0x000f220000000800 */
[----:B---3--:R-:W-:Y:S01]  /*9e50*/  FFMA.FTZ R30, -R155, R155, 1 ;  /* 0x3f8000009b1e7423 */ /* 0x008fe2000001019b */
[----:B------:R-:W-:Y:S01]  /*9e60*/  FFMA.FTZ R71, -R152, R152, 1 ;  /* 0x3f80000098477423 */ /* 0x000fe20000010198 */
[----:B------:R-:W-:Y:S01]  /*9e70*/  FFMA.FTZ R89, -R159, R159, 1 ;  /* 0x3f8000009f597423 */ /* 0x000fe2000001019f */
[----:B------:R-:W-:Y:S01]  /*9e80*/  FFMA.FTZ R56, -R112, R112, 1 ;  /* 0x3f80000070387423 */ /* 0x000fe20000010170 */
[----:B------:R-:W-:Y:S01]  /*9e90*/  FMUL.FTZ R30, R30, R57 ;  /* 0x000000391e1e7220 */ /* 0x000fe20000410000 */
[----:B------:R-:W-:Y:S01]  /*9ea0*/  FFMA.FTZ R57, -R150, R150, 1 ;  /* 0x3f80000096397423 */ /* 0x000fe20000010196 */
[----:B------:R-:W-:Y:S01]  /*9eb0*/  FMUL.FTZ R71, R71, R62 ;  /* 0x0000003e47477220 */ /* 0x000fe20000410000 */
[----:B------:R-:W-:Y:S01]  /*9ec0*/  FMUL.FTZ R89, R89, R208 ;  /* 0x000000d059597220 */ /* 0x000fe20000410000 */
[----:B------:R-:W-:Y:S01]  /*9ed0*/  FADD.FTZ R61, R61, -R134 ;  /* 0x800000863d3d7221 */ /* 0x000fe20000010000 */
[----:B------:R-:W-:Y:S01]  /*9ee0*/  FADD.FTZ R67, R67, -R130 ;  /* 0x8000008243437221 */ /* 0x000fe20000010000 */
[----:B------:R-:W-:Y:S01]  /*9ef0*/  FMUL.FTZ R57, R57, R63 ;  /* 0x0000003f39397220 */ /* 0x000fe20000410000 */
[----:B------:R-:W-:Y:S01]  /*9f00*/  FMUL.FTZ R56, R56, R93 ;  /* 0x0000005d38387220 */ /* 0x000fe20000410000 */
[----:B------:R-:W3:Y:S04]  /*9f10*/  SHFL.IDX PT, R62, R91, R225, 0x1f ;  /* 0x00001fe15b3e7589 */ /* 0x000ee800000e0000 */
[----:B------:R-:W-:Y:S04]  /*9f20*/  SHFL.IDX PT, R208, R91, R7, 0x1f ;  /* 0x00001f075bd07589 */ /* 0x000fe800000e0000 */
[----:B------:R-:W1:Y:S04]  /*9f30*/  SHFL.IDX PT, R63, R91, R220, 0x1f ;  /* 0x00001fdc5b3f7589 */ /* 0x000e6800000e0000 */
[----:B------:R-:W-:Y:S04]  /*9f40*/  SHFL.IDX PT, R93, R91, R217, 0x1f ;  /* 0x00001fd95b5d7589 */ /* 0x000fe800000e0000 */
[----:B------:R-:W-:Y:S04]  /*9f50*/  SHFL.IDX PT, R112, R91, R226, 0x1f ;  /* 0x00001fe25b707589 */ /* 0x000fe800000e0000 */
[----:B------:R-:W-:Y:S04]  /*9f60*/  SHFL.IDX PT, R130, R91, R235, 0x1f ;  /* 0x00001feb5b827589 */ /* 0x000fe800000e0000 */
[----:B------:R-:W-:Y:S04]  /*9f70*/  SHFL.IDX PT, R134, R91, R233, 0x1f ;  /* 0x00001fe95b867589 */ /* 0x000fe800000e0000 */
[----:B------:R-:W1:Y:S01]  /*9f80*/  SHFL.IDX PT, R91, R91, R234, 0x1f ;  /* 0x00001fea5b5b7589 */ /* 0x000e6200000e0000 */
[----:B------:R-:W3:Y:S01]  /*9f90*/  MUFU.EX2 R123, R123 ;  /* 0x0000007b007b7308 */ /* 0x000ee20000000800 */
[----:B------:R-:W-:-:S02]  /*9fa0*/  FADD.FTZ R58, R58, -R41 ;  /* 0x800000293a3a7221 */ /* 0x000fc40000010000 */
[----:B------:R1:W5:Y:S04]  /*9fb0*/  LDL.LU R163, [R1+0xe0] ;  /* 0x0000e00001a37983 */ /* 0x0003680000300800 */
[----:B------:R1:W5:Y:S01]  /*9fc0*/  LDL.LU R162, [R1+0xdc] ;  /* 0x0000dc0001a27983 */ /* 0x0003620000300800 */
[----:B------:R-:W1:Y:S03]  /*9fd0*/  MUFU.EX2 R126, R126 ;  /* 0x0000007e007e7308 */ /* 0x000e660000000800 */
[----:B------:R1:W5:Y:S01]  /*9fe0*/  LDL.LU R161, [R1+0xd8] ;  /* 0x0000d80001a17983 */ /* 0x0003620000300800 */
[----:B------:R-:W-:-:S03]  /*9ff0*/  FMUL.FTZ R59, R32, R59 ;  /* 0x0000003b203b7220 */ /* 0x000fc60000410000 */
[----:B------:R1:W5:Y:S01]  /*a000*/  LDL.LU R160, [R1+0xd4] ;  /* 0x0000d40001a07983 */ /* 0x0003620000300800 */
[----:B------:R2:W-:Y:S01]  /*a010*/  MUFU.EX2 R41, R29 ;  /* 0x0000001d00297308 */ /* 0x0005e20000000800 */
[----:B------:R-:W-:Y:S02]  /*a020*/  FFMA.FTZ R69, -R156, R156, 1 ;  /* 0x3f8000009c457423 */ /* 0x000fe4000001019c */
[----:B------:R1:W5:Y:S01]  /*a030*/  LDL.LU R159, [R1+0xd0] ;  /* 0x0000d000019f7983 */ /* 0x0003620000300800 */
[----:B------:R-:W-:-:S03]  /*a040*/  FMUL.FTZ R58, R22, R58 ;  /* 0x0000003a163a7220 */ /* 0x000fc60000410000 */
[----:B------:R1:W5:Y:S01]  /*a050*/  LDL.LU R158, [R1+0xcc] ;  /* 0x0000cc00019e7983 */ /* 0x0003620000300800 */
[----:B--2---:R-:W-:-:S03]  /*a060*/  FFMA.FTZ R29, -R154, R154, 1 ;  /* 0x3f8000009a1d7423 */ /* 0x004fc6000001019a */
[----:B------:R2:W5:Y:S01]  /*a070*/  LDL.LU R157, [R1+0xc8] ;  /* 0x0000c800019d7983 */ /* 0x0005620000300800 */
[----:B------:R-:W-:Y:S01]  /*a080*/  FADD.FTZ R92, R70, -R92 ;  /* 0x8000005c465c7221 */ /* 0x000fe20000010000 */
[----:B------:R-:W-:Y:S02]  /*a090*/  FMUL.FTZ R29, R29, R59 ;  /* 0x0000003b1d1d7220 */ /* 0x000fe40000410000 */
[----:B------:R2:W5:Y:S01]  /*a0a0*/  LDL.LU R156, [R1+0xc4] ;  /* 0x0000c400019c7983 */ /* 0x0005620000300800 */
[----:B------:R-:W-:Y:S01]  /*a0b0*/  FFMA.FTZ R70, -R153, R153, 1 ;  /* 0x3f80000099467423 */ /* 0x000fe20000010199 */
[----:B------:R3:W-:Y:S02]  /*a0c0*/  MUFU.EX2 R11, R31 ;  /* 0x0000001f000b7308 */ /* 0x0007e40000000800 */
[----:B------:R2:W5:Y:S01]  /*a0d0*/  LDL.LU R155, [R1+0xc0] ;  /* 0x0000c000019b7983 */ /* 0x0005620000300800 */
[----:B------:R-:W-:Y:S01]  /*a0e0*/  FMUL.FTZ R69, R69, R58 ;  /* 0x0000003a45457220 */ /* 0x000fe20000410000 */
[----:B------:R-:W-:Y:S01]  /*a0f0*/  FFMA.FTZ R59, -R149, R149, 1 ;  /* 0x3f800000953b7423 */ /* 0x000fe20000010195 */
[----:B------:R-:W-:Y:S01]  /*a100*/  FMUL.FTZ R66, R122, R66 ;  /* 0x000000427a427220 */ /* 0x000fe20000410000 */
[----:B------:R2:W5:Y:S01]  /*a110*/  LDL.LU R154, [R1+0xbc] ;  /* 0x0000bc00019a7983 */ /* 0x0005620000300800 */
[----:B------:R-:W-:Y:S01]  /*a120*/  FFMA.FTZ R58, -R148, R148, 1 ;  /* 0x3f800000943a7423 */ /* 0x000fe20000010194 */
[----:B----4-:R-:W-:Y:S01]  /*a130*/  FMUL.FTZ R67, R125, R67 ;  /* 0x000000437d437220 */ /* 0x010fe20000410000 */
[----:B---3--:R-:W-:Y:S01]  /*a140*/  FFMA.FTZ R31, -R151, R151, 1 ;  /* 0x3f800000971f7423 */ /* 0x008fe20000010197 */
[----:B------:R2:W5:Y:S01]  /*a150*/  LDL.LU R153, [R1+0xb8] ;  /* 0x0000b80001997983 */ /* 0x0005620000300800 */
[----:B------:R-:W-:Y:S01]  /*a160*/  FMUL.FTZ R61, R35, R61 ;  /* 0x0000003d233d7220 */ /* 0x000fe20000410000 */
[----:B------:R-:W-:-:S02]  /*a170*/  FMUL.FTZ R60, R33, R60 ;  /* 0x0000003c213c7220 */ /* 0x000fc40000410000 */
[----:B------:R2:W5:Y:S01]  /*a180*/  LDL.LU R152, [R1+0xb4] ;  /* 0x0000b40001987983 */ /* 0x0005620000300800 */
[----:B------:R-:W-:-:S03]  /*a190*/  FMUL.FTZ R59, R59, R66 ;  /* 0x000000423b3b7220 */ /* 0x000fc60000410000 */
[----:B------:R2:W5:Y:S01]  /*a1a0*/  LDL.LU R151, [R1+0xb0] ;  /* 0x0000b00001977983 */ /* 0x0005620000300800 */
[----:B------:R-:W-:Y:S01]  /*a1b0*/  FMUL.FTZ R58, R58, R67 ;  /* 0x000000433a3a7220 */ /* 0x000fe20000410000 */
[----:B------:R-:W-:Y:S02]  /*a1c0*/  FFMA.FTZ R66, -R147, R147, 1 ;  /* 0x3f80000093427423 */ /* 0x000fe40000010193 */
        /* <DEDUP_REMOVED lines=10> */
[--C-:B------:R-:W-:Y:S01]  /*a270*/  FADD.FTZ R73, R73, -R62.reuse ;  /* 0x8000003e49497221 */ /* 0x100fe20000010000 */
[----:B------:R-:W-:Y:S02]  /*a280*/  FADD.FTZ R75, R75, -R62 ;  /* 0x8000003e4b4b7221 */ /* 0x000fe40000010000 */
[----:B------:R2:W5:Y:S01]  /*a290*/  LDL.LU R146, [R1+0x9c] ;  /* 0x00009c0001927983 */ /* 0x0005620000300800 */
[--C-:B-1----:R-:W-:Y:S01]  /*a2a0*/  FADD.FTZ R76, R76, -R63.reuse ;  /* 0x8000003f4c4c7221 */ /* 0x102fe20000010000 */
        /* <DEDUP_REMOVED lines=68> */
[----:B------:R-:W-:Y:S01]  /*a6f0*/  F2FP.BF16.F32.PACK_AB R69, R29, R69 ;  /* 0x000000451d45723e */ /* 0x000fe200000010ff */
[----:B------:R-:W-:Y:S01]  /*a700*/  FMUL.FTZ R92, R124, R92 ;  /* 0x0000005c7c5c7220 */ /* 0x000fe20000410000 */
[----:B------:R-:W-:Y:S01]  /*a710*/  FFMA.FTZ R116, -R118, R118, 1 ;  /* 0x3f80000076747423 */ /* 0x000fe20000010176 */
[----:B------:R-:W-:Y:S01]  /*a720*/  FFMA.FTZ R117, -R121, R121, 1 ;  /* 0x3f80000079757423 */ /* 0x000fe20000010179 */
        /* <DEDUP_REMOVED lines=65> */
[----:B---3--:R-:W-:-:S05]  /*ab40*/  LEA R29, R0, R208, 0xe ;  /* 0x000000d0001d7211 */ /* 0x008fca00078e70ff */
        /* <DEDUP_REMOVED lines=74> */
[----:B------:R-:W-:Y:S01]  /*aff0*/  R2UR UR5, R16 ;  /* 0x00000000100572ca */ /* 0x000fe200000e0000 */
[----:B--2---:R-:W-:-:S05]  /*b000*/  IMAD R9, R0, 0x800, R38 ;  /* 0x0000080000097824 */ /* 0x004fca00078e0226 */
        /* <DEDUP_REMOVED lines=9> */
[----:B--2---:R-:W2:Y:S02]  /*b0a0*/  FENCE.VIEW.ASYNC.S ;  /* 0x00000000000073c6 */ /* 0x004ea40000000000 */
[----:B--2---:R-:W-:Y:S06]  /*b0b0*/  BAR.SYNC.DEFER_BLOCKING 0x9, 0x100 ;  /* 0x0244000000007b1d */ /* 0x004fec0000010000 */
[----:B-1----:R-:W-:-:S06]  /*b0c0*/  WARPGROUP.ARRIVE ;  /* 0x00000000000079c5 */ /* 0x002fcc0000000000 */
        /* <DEDUP_REMOVED lines=53> */
.L_x_1220:
        /* <DEDUP_REMOVED lines=13> */
[C---:B--2---:R-:W-:Y:S01]  /*b4f0*/  VIADD R5, R9.reuse, 0x9 ;  /* 0x0000000909057836 */ /* 0x044fe20000000000 */
        /* <DEDUP_REMOVED lines=54> */
.L_x_1221:
[----:B-1----:R-:W2:Y:S01]  /*b860*/  LDL R5, [R1+0x40] ;  /* 0x0000400001057983 */ /* 0x002ea20000100800 */
[----:B------:R-:W-:Y:S01]  /*b870*/  UIADD3 UR40, UR40, 0x1, URZ ;  /* 0x0000000128287890 */ /* 0x000fe2000fffe03f */
[----:B------:R-:W-:Y:S02]  /*b880*/  VIADD R0, R0, 0x1 ;  /* 0x0000000100007836 */ /* 0x000fe40000000000 */
[----:B------:R-:W-:-:S03]  /*b890*/  VIADD R6, R6, 0x30c20 ;  /* 0x00030c2006067836 */ /* 0x000fc60000000000 */
[C---:B------:R-:W-:Y:S02]  /*b8a0*/  ISETP.NE.AND P0, PT, R0.reuse, 0x2, PT ;  /* 0x000000020000780c */ /* 0x040fe40003f05270 */
[----:B------:R-:W-:Y:S02]  /*b8b0*/  PRMT R6, RZ, 0x654, R6 ;  /* 0x00000654ff067816 */ /* 0x000fe40000000006 */
[----:B------:R-:W-:Y:S02]  /*b8c0*/  SEL R0, R0, RZ, P0 ;  /* 0x000000ff00007207 */ /* 0x000fe40000000000 */
[----:B------:R4:W-:Y:S01]  /*b8d0*/  SYNCS.ARRIVE.TRANS64.RED.A1T0 RZ, [R6+URZ], RZ ;  /* 0x000000ff06ff79a7 */ /* 0x0009e2000810043f */
[----:B--2---:R-:W-:Y:S02]  /*b8e0*/  ISETP.LE.AND P1, PT, R5, UR40, PT ;  /* 0x0000002805007c0c */ /* 0x004fe4000bf23270 */
[----:B------:R-:W-:-:S04]  /*b8f0*/  SEL R5, RZ, 0x1, P0 ;  /* 0x00000001ff057807 */ /* 0x000fc80000000000 */
[----:B------:R-:W-:-:S07]  /*b900*/  LOP3.LUT R4, R4, R5, RZ, 0x3c, !PT ;  /* 0x0000000504047212 */ /* 0x000fce00078e3cff */
[----:B----4-:R-:W-:Y:S05]  /*b910*/  @!P1 BRA `(.L_x_1222) ;  /* 0xffffffb800709947 */ /* 0x010fea000383ffff */
.L_x_1211:
[----:B------:R-:W-:-:S06]  /*b920*/  UISETP.GE.AND UP0, UPT, UR40, UR37, UPT ;  /* 0x000000252800728c */ /* 0x000fcc000bf06270 */
[----:B------:R-:W-:-:S13]  /*b930*/  PLOP3.LUT P0, PT, PT, PT, UP0, 0x80, 0x0 ;  /* 0x000000000000781c */ /* 0x000fda0003f0f008 */
[----:B------:R-:W-:Y:S05]  /*b940*/  @P0 BRA `(.L_x_1223) ;  /* 0x00000058000c0947 */ /* 0x000fea0003800000 */
[----:B------:R-:W2:Y:S01]  /*b950*/  LDL.LU R21, [R1+0x48] ;  /* 0x0000480001157983 */ /* 0x000ea20000300800 */
[----:B------:R-:W3:Y:S01]  /*b960*/  LDC R22, c[0x0][0x290] ;  /* 0x0000a400ff167b82 */ /* 0x000ee20000000800 */
[----:B------:R-:W-:Y:S01]  /*b970*/  IMAD.MOV.U32 R19, RZ, RZ, 0x40000040 ;  /* 0x40000040ff137424 */ /* 0x000fe200078e00ff */
[----:B------:R-:W4:Y:S01]  /*b980*/  S2R R5, SR_TID.X ;  /* 0x0000000000057919 */ /* 0x000f220000002100 */
[----:B------:R-:W5:Y:S01]  /*b990*/  S2R R6, SR_TID.X ;  /* 0x0000000000067919 */ /* 0x000f620000002100 */
[----:B----4-:R-:W-:Y:S01]  /*b9a0*/  VIADD R5, R5, 0xffffff80 ;  /* 0xffffff8005057836 */ /* 0x010fe20000000000 */
[----:B-----5:R-:W-:-:S04]  /*b9b0*/  IADD3 R9, R6, -0x80, RZ ;  /* 0xffffff8006097810 */ /* 0x020fc80007ffe0ff */
[----:B------:R-:W-:Y:S02]  /*b9c0*/  SHF.R.S32.HI R6, RZ, 0x1f, R5 ;  /* 0x0000001fff067819 */ /* 0x000fe40000011405 */
[----:B------:R-:W-:Y:S02]  /*b9d0*/  SHF.R.S32.HI R8, RZ, 0x1f, R9 ;  /* 0x0000001fff087819 */ /* 0x000fe40000011409 */
[----:B------:R-:W-:Y:S02]  /*b9e0*/  LEA.HI R7, R6, R5, RZ, 0x5 ;  /* 0x0000000506077211 */ /* 0x000fe400078f28ff */
[----:B------:R-:W-:Y:S02]  /*b9f0*/  LEA.HI R11, R8, R9, RZ, 0x7 ;  /* 0x00000009080b7211 */ /* 0x000fe400078f38ff */
[----:B------:R-:W-:Y:S02]  /*ba00*/  LOP3.LUT R8, R7, 0xffffffe0, RZ, 0xc0, !PT ;  /* 0xffffffe007087812 */ /* 0x000fe400078ec0ff */
[----:B------:R-:W-:-:S02]  /*ba10*/  LEA.HI R6, R6, R5, RZ, 0x2 ;  /* 0x0000000506067211 */ /* 0x000fc400078f10ff */
[----:B------:R-:W-:Y:S02]  /*ba20*/  IADD3 R8, R5, -R8, RZ ;  /* 0x8000000805087210 */ /* 0x000fe40007ffe0ff */
[----:B------:R-:W-:Y:S02]  /*ba30*/  LOP3.LUT R10, R11, 0xffffff80, RZ, 0xc0, !PT ;  /* 0xffffff800b0a7812 */ /* 0x000fe400078ec0ff */
[----:B------:R-:W-:Y:S02]  /*ba40*/  LOP3.LUT R6, R6, 0xfffffffc, RZ, 0xc0, !PT ;  /* 0xfffffffc06067812 */ /* 0x000fe400078ec0ff */
[----:B------:R-:W-:Y:S01]  /*ba50*/  SHF.R.S32.HI R7, RZ, 0x1f, R8 ;  /* 0x0000001fff077819 */ /* 0x000fe20000011408 */
[----:B------:R-:W-:Y:S01]  /*ba60*/  IMAD.IADD R9, R9, 0x1, -R10 ;  /* 0x0000000109097824 */ /* 0x000fe200078e0a0a */
[----:B------:R-:W-:Y:S01]  /*ba70*/  SHF.R.S32.HI R20, RZ, 0x7, R11 ;  /* 0x00000007ff147819 */ /* 0x000fe2000001140b */
[----:B------:R-:W-:Y:S01]  /*ba80*/  IMAD.IADD R10, R5, 0x1, -R6 ;  /* 0x00000001050a7824 */ /* 0x000fe200078e0a06 */
[----:B------:R-:W-:-:S02]  /*ba90*/  LEA.HI R5, R7, R8, RZ, 0x3 ;  /* 0x0000000807057211 */ /* 0x000fc400078f18ff */
[----:B------:R-:W-:Y:S02]  /*baa0*/  SHF.R.S32.HI R14, RZ, 0x1f, R9 ;  /* 0x0000001fff0e7819 */ /* 0x000fe40000011409 */
[--C-:B------:R-:W-:Y:S02]  /*bab0*/  SHF.R.S32.HI R6, RZ, 0x3, R5.reuse ;  /* 0x00000003ff067819 */ /* 0x100fe40000011405 */
[----:B------:R-:W-:Y:S02]  /*bac0*/  SHF.R.S32.HI R5, RZ, 0x1f, R5 ;  /* 0x0000001fff057819 */ /* 0x000fe40000011405 */
[----:B------:R-:W-:Y:S02]  /*bad0*/  LEA.HI R7, R7, R8, RZ, 0x2 ;  /* 0x0000000807077211 */ /* 0x000fe400078f10ff */
[----:B------:R-:W-:Y:S02]  /*bae0*/  LEA.HI R5, R5, R6, RZ, 0x4 ;  /* 0x0000000605057211 */ /* 0x000fe400078f20ff */
[----:B------:R-:W-:-:S02]  /*baf0*/  LEA.HI R12, R14, R9, RZ, 0x2 ;  /* 0x000000090e0c7211 */ /* 0x000fc400078f10ff */
[----:B------:R-:W-:Y:S02]  /*bb00*/  SHF.R.S32.HI R8, RZ, 0x2, R7 ;  /* 0x00000002ff087819 */ /* 0x000fe40000011407 */
[----:B------:R-:W-:Y:S02]  /*bb10*/  LEA.HI R14, R14, R9, RZ, 0x5 ;  /* 0x000000090e0e7211 */ /* 0x000fe400078f28ff */
[----:B------:R-:W-:Y:S02]  /*bb20*/  LOP3.LUT R5, R5, 0x1ffffff0, RZ, 0xc0, !PT ;  /* 0x1ffffff005057812 */ /* 0x000fe400078ec0ff */
[--C-:B------:R-:W-:Y:S02]  /*bb30*/  SHF.R.S32.HI R9, RZ, 0x2, R12.reuse ;  /* 0x00000002ff097819 */ /* 0x100fe4000001140c */
[----:B------:R-:W-:Y:S01]  /*bb40*/  LEA.HI R11, R20, R20, RZ, 0x1 ;  /* 0x00000014140b7211 */ /* 0x000fe200078f08ff */
[----:B------:R-:W-:Y:S01]  /*bb50*/  IMAD.IADD R6, R6, 0x1, -R5 ;  /* 0x0000000106067824 */ /* 0x000fe200078e0a05 */
[----:B------:R-:W-:Y:S01]  /*bb60*/  LEA.HI R7, R7, R8, RZ, 0x1 ;  /* 0x0000000807077211 */ /* 0x000fe200078f08ff */
[----:B------:R-:W-:Y:S01]  /*bb70*/  VIADD R5, R8, 0x8 ;  /* 0x0000000808057836 */ /* 0x000fe20000000000 */
[----:B------:R-:W-:-:S02]  /*bb80*/  SHF.R.S32.HI R12, RZ, 0x1f, R12 ;  /* 0x0000001fff0c7819 */ /* 0x000fc4000001140c */
[----:B------:R-:W-:Y:S02]  /*bb90*/  LOP3.LUT R11, R11, 0x3fffffe, RZ, 0xc0, !PT ;  /* 0x03fffffe0b0b7812 */ /* 0x000fe400078ec0ff */
[----:B------:R-:W-:Y:S02]  /*bba0*/  LOP3.LUT R7, R7, 0xfffffffe, RZ, 0xc0, !PT ;  /* 0xfffffffe07077812 */ /* 0x000fe400078ec0ff */
[----:B------:R-:W-:Y:S01]  /*bbb0*/  LEA.HI R12, R12, R9, RZ, 0x3 ;  /* 0x000000090c0c7211 */ /* 0x000fe200078f18ff */
[----:B------:R-:W-:Y:S01]  /*bbc0*/  IMAD.IADD R20, R20, 0x1, -R11 ;  /* 0x0000000114147824 */ /* 0x000fe200078e0a0b */
[C---:B------:R-:W-:Y:S01]  /*bbd0*/  IADD3 R13, R8.reuse, 0x10, RZ ;  /* 0x00000010080d7810 */ /* 0x040fe20007ffe0ff */
[----:B------:R-:W-:Y:S01]  /*bbe0*/  IMAD.IADD R7, R8, 0x1, -R7 ;  /* 0x0000000108077824 */ /* 0x000fe200078e0a07 */
[----:B------:R-:W-:Y:S01]  /*bbf0*/  LOP3.LUT R12, R12, 0xfffffff8, RZ, 0xc0, !PT ;  /* 0xfffffff80c0c7812 */ /* 0x000fe200078ec0ff */
[----:B------:R-:W-:Y:S01]  /*bc00*/  VIADD R8, R8, 0x18 ;  /* 0x0000001808087836 */ /* 0x000fe20000000000 */
[----:B------:R-:W-:-:S02]  /*bc10*/  LEA.HI R11, R5, R5, RZ, 0x1 ;  /* 0x00000005050b7211 */ /* 0x000fc400078f08ff */
[----:B-1----:R-:W-:Y:S02]  /*bc20*/  SHF.R.S32.HI R18, RZ, 0x5, R14 ;  /* 0x00000005ff127819 */ /* 0x002fe4000001140e */
[----:B------:R-:W-:Y:S02]  /*bc30*/  LEA.HI R14, R13, R13, RZ, 0x1 ;  /* 0x0000000d0d0e7211 */ /* 0x000fe400078f08ff */
[----:B------:R-:W-:Y:S02]  /*bc40*/  IADD3 R15, R9, -R12, RZ ;  /* 0x8000000c090f7210 */ /* 0x000fe40007ffe0ff */
[----:B------:R-:W-:Y:S01]  /*bc50*/  LOP3.LUT R12, R11, 0xfffffffe, RZ, 0xc0, !PT ;  /* 0xfffffffe0b0c7812 */ /* 0x000fe200078ec0ff */
[----:B------:R-:W3:Y:S01]  /*bc60*/  S2R R9, SR_CTAID.X ;  /* 0x0000000000097919 */ /* 0x000ee20000002500 */
[----:B------:R-:W-:Y:S01]  /*bc70*/  LEA R7, R6, R7, 0x3 ;  /* 0x0000000706077211 */ /* 0x000fe200078e18ff */
[----:B------:R-:W-:Y:S01]  /*bc80*/  IMAD R17, R18, 0x10, R15 ;  /* 0x0000001012117824 */ /* 0x000fe200078e020f */
[----:B------:R-:W-:Y:S01]  /*bc90*/  LOP3.LUT R6, R14, 0xfffffffe, RZ, 0xc0, !PT ;  /* 0xfffffffe0e067812 */ /* 0x000fe200078ec0ff */
[----:B------:R-:W-:Y:S01]  /*bca0*/  IMAD.IADD R12, R5, 0x1, -R12 ;  /* 0x00000001050c7824 */ /* 0x000fe200078e0a0c */
[----:B------:R-:W-:Y:S01]  /*bcb0*/  SHF.R.S32.HI R5, RZ, 0x1, R11 ;  /* 0x00000001ff057819 */ /* 0x000fe2000001140b */
[----:B------:R1:W-:Y:S01]  /*bcc0*/  STL [R1+0x64], R7 ;  /* 0x0000640701007387 */ /* 0x0003e20000100800 */
[----:B------:R-:W-:-:S02]  /*bcd0*/  IADD3 R13, R13, -R6, RZ ;  /* 0x800000060d0d7210 */ /* 0x000fc40007ffe0ff */
[----:B------:R-:W-:Y:S02]  /*bce0*/  SHF.R.S32.HI R6, RZ, 0x1f, R11 ;  /* 0x0000001fff067819 */ /* 0x000fe4000001140b */
[----:B------:R-:W-:Y:S02]  /*bcf0*/  LEA.HI R11, R8, R8, RZ, 0x1 ;  /* 0x00000008080b7211 */ /* 0x000fe400078f08ff */
[----:B------:R-:W-:Y:S02]  /*bd00*/  LEA.HI R6, R6, R5, RZ, 0x4 ;  /* 0x0000000506067211 */ /* 0x000fe400078f20ff */
[----:B------:R-:W-:Y:S02]  /*bd10*/  SHF.R.S32.HI R15, RZ, 0x1, R11 ;  /* 0x00000001ff0f7819 */ /* 0x000fe4000001140b */
[--C-:B-1----:R-:W-:Y:S02]  /*bd20*/  SHF.R.S32.HI R7, RZ, 0x1, R14.reuse ;  /* 0x00000001ff077819 */ /* 0x102fe4000001140e */
[----:B------:R-:W-:-:S02]  /*bd30*/  SHF.R.S32.HI R14, RZ, 0x1f, R14 ;  /* 0x0000001fff0e7819 */ /* 0x000fc4000001140e */
[----:B------:R-:W-:Y:S02]  /*bd40*/  SHF.R.S32.HI R18, RZ, 0x1f, R11 ;  /* 0x0000001fff127819 */ /* 0x000fe4000001140b */
[----:B------:R-:W-:Y:S02]  /*bd50*/  LOP3.LUT R6, R6, 0x1ffffff0, RZ, 0xc0, !PT ;  /* 0x1ffffff006067812 */ /* 0x000fe400078ec0ff */
[----:B------:R-:W-:Y:S02]  /*bd60*/  LEA.HI R14, R14, R7, RZ, 0x4 ;  /* 0x000000070e0e7211 */ /* 0x000fe400078f20ff */
[----:B------:R-:W-:Y:S01]  /*bd70*/  LEA.HI R18, R18, R15, RZ, 0x4 ;  /* 0x0000000f12127211 */ /* 0x000fe200078f20ff */
[----:B------:R-:W-:Y:S01]  /*bd80*/  IMAD.IADD R5, R5, 0x1, -R6 ;  /* 0x0000000105057824 */ /* 0x000fe200078e0a06 */
[----:B------:R-:W-:Y:S02]  /*bd90*/  LOP3.LUT R11, R11, 0xfffffffe, RZ, 0xc0, !PT ;  /* 0xfffffffe0b0b7812 */ /* 0x000fe400078ec0ff */
[----:B------:R-:W-:-:S02]  /*bda0*/  LOP3.LUT R14, R14, 0x1ffffff0, RZ, 0xc0, !PT ;  /* 0x1ffffff00e0e7812 */ /* 0x000fc400078ec0ff */
[----:B------:R-:W-:Y:S01]  /*bdb0*/  LOP3.LUT R18, R18, 0x1ffffff0, RZ, 0xc0, !PT ;  /* 0x1ffffff012127812 */ /* 0x000fe200078ec0ff */
[----:B------:R-:W-:Y:S01]  /*bdc0*/  IMAD.IADD R11, R8, 0x1, -R11 ;  /* 0x00000001080b7824 */ /* 0x000fe200078e0a0b */
[----:B------:R-:W-:Y:S01]  /*bdd0*/  LEA R5, R5, R12, 0x3 ;  /* 0x0000000c05057211 */ /* 0x000fe200078e18ff */
[----:B------:R-:W-:Y:S01]  /*bde0*/  IMAD.IADD R14, R7, 0x1, -R14 ;  /* 0x00000001070e7824 */ /* 0x000fe200078e0a0e */
[----:B------:R-:W-:Y:S01]  /*bdf0*/  LEA R20, R20, R17, 0x6 ;  /* 0x0000001114147211 */ /* 0x000fe200078e30ff */
[----:B------:R-:W-:Y:S01]  /*be00*/  IMAD.IADD R18, R15, 0x1, -R18 ;  /* 0x000000010f127824 */ /* 0x000fe200078e0a12 */
[----:B------:R-:W-:Y:S01]  /*be10*/  MOV R15, 0x40000040 ;  /* 0x40000040000f7802 */ /* 0x000fe20000000f00 */
[----:B------:R-:W-:Y:S01]  /*be20*/  IMAD R8, R14, 0x8, R13 ;  /* 0x000000080e087824 */ /* 0x000fe200078e020d */
[----:B------:R-:W-:Y:S01]  /*be30*/  STL [R1+0x60], R5 ;  /* 0x0000600501007387 */ /* 0x000fe20000100800 */
[C---:B---3--:R-:W-:Y:S01]  /*be40*/  IMAD R7, R9.reuse, -0x80, R22 ;  /* 0xffffff8009077824 */ /* 0x048fe200078e0216 */
[----:B------:R-:W-:Y:S01]  /*be50*/  LEA R6, R18, R11, 0x3 ;  /* 0x0000000b12067211 */ /* 0x000fe200078e18ff */
[----:B------:R-:W-:Y:S01]  /*be60*/  IMAD.MOV.U32 R13, RZ, RZ, 0x40000040 ;  /* 0x40000040ff0d7424 */ /* 0x000fe200078e00ff */
[----:B------:R1:W-:Y:S01]  /*be70*/  STL [R1+0x5c], R8 ;  /* 0x00005c0801007387 */ /* 0x0003e20000100800 */
[----:B------:R-:W-:-:S03]  /*be80*/  IMAD R9, R9, -0x80, -R20 ;  /* 0xffffff8009097824 */ /* 0x000fc600078e0a14 */
[----:B------:R3:W-:Y:S01]  /*be90*/  STL [R1+0x58], R6 ;  /* 0x0000580601007387 */ /* 0x0007e20000100800 */
[----:B-1----:R-:W-:Y:S02]  /*bea0*/  IMAD.IADD R8, R7, 0x1, -R20 ;  /* 0x0000000107087824 */ /* 0x002fe400078e0a14 */
[----:B--2---:R-:W-:-:S04]  /*beb0*/  IMAD R5, R21, 0x2000, R16 ;  /* 0x0000200015057824 */ /* 0x004fc800078e0210 */
[C---:B---3--:R-:W-:Y:S01]  /*bec0*/  VIADD R6, R5.reuse, 0x4000 ;  /* 0x0000400005067836 */ /* 0x048fe20000000000 */
[----:B------:R-:W-:Y:S02]  /*bed0*/  IADD3 R7, R5, 0x20c00, RZ ;  /* 0x00020c0005077810 */ /* 0x000fe40007ffe0ff */
[----:B------:R-:W-:Y:S02]  /*bee0*/  SHF.R.U32.HI R5, RZ, 0x4, R5 ;  /* 0x00000004ff057819 */ /* 0x000fe40000011605 */
[----:B------:R-:W-:Y:S02]  /*bef0*/  SHF.R.U32.HI R6, RZ, 0x4, R6 ;  /* 0x00000004ff067819 */ /* 0x000fe40000011606 */
[----:B------:R-:W-:Y:S02]  /*bf00*/  SHF.R.U32.HI R7, RZ, 0x4, R7 ;  /* 0x00000004ff077819 */ /* 0x000fe40000011607 */
[----:B------:R-:W-:Y:S02]  /*bf10*/  LOP3.LUT R6, R6, 0x3fff, RZ, 0xc0, !PT ;  /* 0x00003fff06067812 */ /* 0x000fe400078ec0ff */
[----:B------:R-:W-:-:S02]  /*bf20*/  LOP3.LUT R5, R5, 0x3fff, RZ, 0xc0, !PT ;  /* 0x00003fff05057812 */ /* 0x000fc400078ec0ff */
[----:B------:R-:W-:Y:S02]  /*bf30*/  LOP3.LUT R11, R7, 0x3fff, RZ, 0xc0, !PT ;  /* 0x00003fff070b7812 */ /* 0x000fe400078ec0ff */
[----:B------:R-:W-:Y:S02]  /*bf40*/  LOP3.LUT R6, R6, 0x10000, RZ, 0xfc, !PT ;  /* 0x0001000006067812 */ /* 0x000fe400078efcff */
[----:B------:R-:W-:Y:S02]  /*bf50*/  LOP3.LUT R7, R5, 0x10000, RZ, 0xfc, !PT ;  /* 0x0001000005077812 */ /* 0x000fe400078efcff */
[----:B------:R-:W-:Y:S01]  /*bf60*/  LOP3.LUT R5, R11, 0x10000, RZ, 0xfc, !PT ;  /* 0x000100000b057812 */ /* 0x000fe200078efcff */
[C---:B------:R-:W-:Y:S01]  /*bf70*/  VIADD R18, R6.reuse, 0x2 ;  /* 0x0000000206127836 */ /* 0x040fe20000000000 */
[C---:B------:R-:W-:Y:S01]  /*bf80*/  IADD3 R12, R6.reuse, 0x6, RZ ;  /* 0x00000006060c7810 */ /* 0x040fe20007ffe0ff */
[----:B------:R-:W-:Y:S01]  /*bf90*/  VIADD R14, R6, 0x4 ;  /* 0x00000004060e7836 */ /* 0x000fe20000000000 */
[----:B------:R1:W-:Y:S01]  /*bfa0*/  STL [R1+0x34], R6 ;  /* 0x0000340601007387 */ /* 0x0003e20000100800 */
[----:B------:R-:W-:-:S02]  /*bfb0*/  VIADD R11, R10, 0x8 ;  /* 0x000000080a0b7836 */ /* 0x000fc40000000000 */
[C---:B------:R-:W-:Y:S01]  /*bfc0*/  VIADD R11, R10.reuse, 0x14 ;  /* 0x000000140a0b7836 */ /* 0x040fe20000000000 */
[----:B------:R2:W-:Y:S04]  /*bfd0*/  STL [R1+0x50], R5 ;  /* 0x0000500501007387 */ /* 0x0005e80000100800 */
[----:B------:R3:W-:Y:S01]  /*bfe0*/  STL.64 [R1+0x38], R12 ;  /* 0x0000380c01007387 */ /* 0x0007e20000100a00 */
[----:B-1----:R-:W-:-:S03]  /*bff0*/  IADD3 R6, R10, 0xc, RZ ;  /* 0x0000000c0a067810 */ /* 0x002fc60007ffe0ff */
[----:B------:R3:W-:Y:S01]  /*c000*/  STL.64 [R1+0x48], R18 ;  /* 0x0000481201007387 */ /* 0x0007e20000100a00 */
[C---:B------:R-:W-:Y:S01]  /*c010*/  IADD3 R6, R10.reuse, 0x18, RZ ;  /* 0x000000180a067810 */ /* 0x040fe20007ffe0ff */
[C---:B--2---:R-:W-:Y:S02]  /*c020*/  VIADD R5, R10.reuse, 0x4 ;  /* 0x000000040a057836 */ /* 0x044fe40000000000 */
[----:B------:R3:W-:Y:S01]  /*c030*/  STL.64 [R1+0x40], R14 ;  /* 0x0000400e01007387 */ /* 0x0007e20000100a00 */
[C---:B------:R-:W-:Y:S02]  /*c040*/  VIADD R5, R10.reuse, 0x10 ;  /* 0x000000100a057836 */ /* 0x040fe40000000000 */
[----:B------:R-:W-:-:S07]  /*c050*/  VIADD R5, R10, 0x1c ;  /* 0x0000001c0a057836 */ /* 0x000fce0000000000 */
.L_x_1234:
[----:B------:R-:W-:Y:S01]  /*c060*/  IMAD.U32 R5, RZ, RZ, UR36 ;  /* 0x00000024ff057e24 */ /* 0x000fe2000f8e00ff */
[----:B------:R-:W-:Y:S05]  /*c070*/  YIELD ;  /* 0x0000000000007946 */ /* 0x000fea0003800000 */
[----:B------:R-:W-:-:S04]  /*c080*/  LOP3.LUT R5, R5, 0x1, RZ, 0xfc, !PT ;  /* 0x0000000105057812 */ /* 0x000fc800078efcff */
[----:B------:R-:W-:-:S13]  /*c090*/  ISETP.NE.AND P6, PT, R5, 0x3, PT ;  /* 0x000000030500780c */ /* 0x000fda0003fc5270 */
[----:B------:R-:W-:Y:S05]  /*c0a0*/  @!P6 BRA `(.L_x_1224) ;  /* 0x000000000004e947 */ /* 0x000fea0003800000 */
[----:B------:R-:W-:Y:S01]  /*c0b0*/  BPT.TRAP 0x1 ;  /* 0x000000040000795c */ /* 0x000fe20000300000 */
.L_x_1224:
[----:B------:R-:W-:Y:S02]  /*c0c0*/  LEA R6, R0, R16, 0x3 ;  /* 0x0000001000067211 */ /* 0x000fe400078e18ff */
[----:B---3--:R-:W-:-:S04]  /*c0d0*/  SHF.L.U32 R19, R4, 0x1f, RZ ;  /* 0x0000001f04137819 */ /* 0x008fc800000006ff */
[----:B------:R1:W2:Y:S01]  /*c0e0*/  SYNCS.PHASECHK.TRANS64.TRYWAIT P0, [R6+URZ+0x30c10], R19 ;  /* 0x030c1013060075a7 */ /* 0x0002a2000800017f */
[----:B------:R-:W-:Y:S05]  /*c0f0*/  @!P6 BRA `(.L_x_1225) ;  /* 0x000000000004e947 */ /* 0x000fea0003800000 */
[----:B------:R-:W-:Y:S01]  /*c100*/  BPT.TRAP 0x1 ;  /* 0x000000040000795c */ /* 0x000fe20000300000 */
.L_x_1225:
[----:B------:R-:W-:-:S05]  /*c110*/  VIADD R5, R16, 0x10000 ;  /* 0x0001000010057836 */ /* 0x000fca0000000000 */
[----:B------:R-:W-:-:S04]  /*c120*/  SHF.R.U32.HI R5, RZ, 0x4, R5 ;  /* 0x00000004ff057819 */ /* 0x000fc80000011605 */
[----:B------:R-:W-:-:S04]  /*c130*/  LOP3.LUT R5, R5, 0x3fff, RZ, 0xc0, !PT ;  /* 0x00003fff05057812 */ /* 0x000fc800078ec0ff */
[----:B------:R-:W-:Y:S01]  /*c140*/  LOP3.LUT R11, R5, 0x10000, RZ, 0xfc, !PT ;  /* 0x00010000050b7812 */ /* 0x000fe200078efcff */
[----:B--2---:R-:W-:Y:S06]  /*c150*/  @P0 BRA `(.L_x_1226) ;  /* 0x0000000000080947 */ /* 0x004fec0003800000 */
[----:B------:R-:W2:Y:S02]  /*c160*/  SYNCS.PHASECHK.TRANS64.TRYWAIT P0, [R6+URZ+0x30c10], R19 ;  /* 0x030c1013060075a7 */ /* 0x000ea4000800017f */
[----:B--2---:R-:W-:Y:S05]  /*c170*/  @!P0 BRA `(.L_x_1227) ;  /* 0x000000a000c88947 */ /* 0x004fea0003800000 */
.L_x_1226:
[----:B------:R-:W-:Y:S01]  /*c180*/  IMAD R11, R0, 0x400, R11 ;  /* 0x00000400000b7824 */ /* 0x000fe200078e020b */
[----:B------:R-:W-:Y:S05]  /*c190*/  WARPSYNC.ALL ;  /* 0x0000000000007948 */ /* 0x000fea0003800000 */
[----:B------:R-:W-:Y:S01]  /*c1a0*/  R2UR UR4, R7 ;  /* 0x00000000070472ca */ /* 0x000fe200000e0000 */
[----:B------:R-:W3:Y:S01]  /*c1b0*/  LDL R18, [R1+0x64] ;  /* 0x0000640001127983 */ /* 0x000ee20000100800 */
[----:B------:R-:W-:Y:S01]  /*c1c0*/  R2UR UR6, R11 ;  /* 0x000000000b0672ca */ /* 0x000fe200000e0000 */
[----:B------:R-:W-:Y:S01]  /*c1d0*/  WARPGROUP.ARRIVE ;  /* 0x00000000000079c5 */ /* 0x000fe20000000000 */
[----:B------:R-:W-:Y:S01]  /*c1e0*/  UMOV UR5, 0x40000040 ;  /* 0x4000004000057882 */ /* 0x000fe20000000000 */
[----:B------:R-:W-:Y:S01]  /*c1f0*/  UMOV UR7, 0x40000040 ;  /* 0x4000004000077882 */ /* 0x000fe20000000000 */
[----:B------:R-:W4:Y:S04]  /*c200*/  LDL R14, [R1+0x60] ;  /* 0x00006000010e7983 */ /* 0x000f280000100800 */
[----:B------:R-:W5:Y:S04]  /*c210*/  LDL R17, [R1+0x5c] ;  /* 0x00005c0001117983 */ /* 0x000f680000100800 */
[----:B------:R-:W2:Y:S01]  /*c220*/  LDL R15, [R1+0x58] ;  /* 0x00005800010f7983 */ /* 0x000ea20000100800 */
[----:B------:R-:W-:Y:S01]  /*c230*/  HGMMA.64x128x16.F32.BF16 R72, gdesc[UR4], RZ, !UPT, gsb0 ;  /* 0x01e00000044879f0 */ /* 0x000fe2000c0018ff */
[----:B------:R-:W-:Y:S01]  /*c240*/  IMAD.MOV.U32 R13, RZ, RZ, 0x40000040 ;  /* 0x40000040ff0d7424 */ /* 0x000fe200078e00ff */
[----:B------:R-:W-:Y:S01]  /*c250*/  IADD3 R12, R7, 0x2, RZ ;  /* 0x00000002070c7810 */ /* 0x000fe20007ffe0ff */
[----:B------:R-:W-:Y:S01]  /*c260*/  UIADD3 UR4, UR6, 0x2, URZ ;  /* 0x0000000206047890 */ /* 0x000fe2000fffe03f */
[----:B------:R-:W-:-:S02]  /*c270*/  UMOV UR11, 0x40000040 ;  /* 0x40000040000b7882 */ /* 0x000fc40000000000 */
[----:B------:R-:W-:Y:S01]  /*c280*/  R2UR UR8, R12 ;  /* 0x000000000c0872ca */ /* 0x000fe200000e0000 */
[----:B------:R-:W-:Y:S01]  /*c290*/  VIADD R12, R7, 0x4 ;  /* 0x00000004070c7836 */ /* 0x000fe20000000000 */
[----:B------:R-:W-:Y:S01]  /*c2a0*/  R2UR UR9, R13 ;  /* 0x000000000d0972ca */ /* 0x000fe200000e0000 */
[----:B------:R-:W-:Y:S01]  /*c2b0*/  UMOV UR7, 0x40000040 ;  /* 0x4000004000077882 */ /* 0x000fe20000000000 */
[----:B------:R-:W-:Y:S01]  /*c2c0*/  UMOV UR10, UR4 ;  /* 0x00000004000a7c82 */ /* 0x000fe20008000000 */
[----:B------:R-:W-:Y:S01]  /*c2d0*/  MOV R13, 0x40000040 ;  /* 0x40000040000d7802 */ /* 0x000fe20000000f00 */
[----:B------:R-:W-:Y:S02]  /*c2e0*/  UIADD3 UR4, UR6, 0x4, URZ ;  /* 0x0000000406047890 */ /* 0x000fe4000fffe03f */
[----:B------:R-:W-:Y:S01]  /*c2f0*/  UIADD3 UR6, UR6, 0x6, URZ ;  /* 0x0000000606067890 */ /* 0x000fe2000fffe03f */
[----:B------:R-:W-:Y:S02]  /*c300*/  WARPGROUP.DEPBAR.LE gsb0, 0x0 ;  /* 0x00008000000079c5 */ /* 0x000fe40000010000 */
[----:B------:R-:W-:-:S06]  /*c310*/  WARPGROUP.ARRIVE ;  /* 0x00000000000079c5 */ /* 0x000fcc0000000000 */
[----:B------:R-:W-:Y:S01]  /*c320*/  HGMMA.64x128x16.F32.BF16 R72, gdesc[UR8], R72, gsb0 ;  /* 0x01e00000084879f0 */ /* 0x000fe20008001848 */
[----:B------:R-:W-:Y:S01]  /*c330*/  R2UR UR8, R12 ;  /* 0x000000000c0872ca */ /* 0x000fe200000e0000 */
[----:B------:R-:W-:Y:S01]  /*c340*/  UMOV UR10, UR4 ;  /* 0x00000004000a7c82 */ /* 0x000fe20008000000 */
[----:B------:R-:W-:Y:S01]  /*c350*/  R2UR UR9, R13 ;  /* 0x000000000d0972ca */ /* 0x000fe200000e0000 */
[----:B------:R-:W-:Y:S01]  /*c360*/  UMOV UR11, 0x40000040 ;  /* 0x40000040000b7882 */ /* 0x000fe20000000000 */
[----:B------:R-:W-:Y:S02]  /*c370*/  VIADD R12, R7, 0x6 ;  /* 0x00000006070c7836 */ /* 0x000fe40000000000 */
[----:B------:R-:W-:-:S03]  /*c380*/  IMAD.MOV.U32 R13, RZ, RZ, 0x40000040 ;  /* 0x40000040ff0d7424 */ /* 0x000fc600078e00ff */
[----:B------:R-:W-:Y:S02]  /*c390*/  R2UR UR4, R12 ;  /* 0x000000000c0472ca */ /* 0x000fe400000e0000 */
[----:B------:R-:W-:Y:S01]  /*c3a0*/  R2UR UR5, R13 ;  /* 0x000000000d0572ca */ /* 0x000fe200000e0000 */
[----:B------:R-:W-:Y:S02]  /*c3b0*/  WARPGROUP.DEPBAR.LE gsb0, 0x0 ;  /* 0x00008000000079c5 */ /* 0x000fe40000010000 */
[----:B------:R-:W-:-:S06]  /*c3c0*/  WARPGROUP.ARRIVE ;  /* 0x00000000000079c5 */ /* 0x000fcc0000000000 */
[----:B------:R-:W-:Y:S01]  /*c3d0*/  HGMMA.64x128x16.F32.BF16 R72, gdesc[UR8], R72, gsb0 ;  /* 0x01e00000084879f0 */ /* 0x000fe20008001848 */
[----:B---3--:R-:W-:-:S04]  /*c3e0*/  LEA R12, R0, R18, 0x7 ;  /* 0x00000012000c7211 */ /* 0x008fc800078e38ff */
[----:B------:R-:W-:Y:S01]  /*c3f0*/  LEA R227, R3, R12, 0x1 ;  /* 0x0000000c03e37211 */ /* 0x000fe200078e08ff */
[C---:B----4-:R-:W-:Y:S01]  /*c400*/  IMAD R14, R0.reuse, 0x80, R14 ;  /* 0x00000080000e7824 */ /* 0x050fe200078e020e */
[----:B-----5:R-:W-:-:S03]  /*c410*/  LEA R18, R0, R17, 0x7 ;  /* 0x0000001100127211 */ /* 0x020fc600078e38ff */
[C---:B------:R-:W-:Y:S02]  /*c420*/  IMAD R17, R3.reuse, 0x2, R14 ;  /* 0x0000000203117824 */ /* 0x040fe400078e020e */
[----:B--2---:R-:W-:Y:S01]  /*c430*/  IMAD R20, R0, 0x80, R15 ;  /* 0x0000008000147824 */ /* 0x004fe200078e020f */
[----:B------:R-:W-:Y:S01]  /*c440*/  LEA R13, R3, R18, 0x1 ;  /* 0x00000012030d7211 */ /* 0x000fe200078e08ff */
[----:B------:R-:W-:Y:S01]  /*c450*/  IMAD R12, R17, 0x4, R16 ;  /* 0x00000004110c7824 */ /* 0x000fe200078e0210 */
[-C--:B------:R-:W-:Y:S01]  /*c460*/  LEA R18, R227, R16.reuse, 0x2 ;  /* 0x00000010e3127211 */ /* 0x080fe200078e10ff */
        /* <DEDUP_REMOVED lines=18> */
.L_x_1228:
[----:B------:R1:W1:Y:S01]  /*c590*/  SYNCS.PHASECHK.TRANS64.TRYWAIT P0, [R6+URZ+0x30c30], R19 ;  /* 0x030c3013060075a7 */ /* 0x000262000800017f */
[----:B------:R-:W-:Y:S05]  /*c5a0*/  @!P6 BRA `(.L_x_1229) ;  /* 0x000000000004e947 */ /* 0x000fea0003800000 */
[----:B------:R-:W-:Y:S01]  /*c5b0*/  BPT.TRAP 0x1 ;  /* 0x000000040000795c */ /* 0x000fe20000300000 */
.L_x_1229:
[----:B-1----:R-:W-:Y:S05]  /*c5c0*/  @P0 BRA `(.L_x_1230) ;  /* 0x0000000000080947 */ /* 0x002fea0003800000 */
[----:B------:R-:W1:Y:S02]  /*c5d0*/  SYNCS.PHASECHK.TRANS64.TRYWAIT P0, [R6+URZ+0x30c30], R19 ;  /* 0x030c3013060075a7 */ /* 0x000e64000800017f */
[----:B-1----:R-:W-:Y:S05]  /*c5e0*/  @!P0 BRA `(.L_x_1231) ;  /* 0x0000009c00c08947 */ /* 0x002fea0003800000 */
.L_x_1230:
        /* <DEDUP_REMOVED lines=16> */
[----:B-1----:R-:W-:Y:S01]  /*c6f0*/  MUFU.TANH R200, R75 ;  /* 0x0000004b00c87308 */ /* 0x002fe20000002400 */
        /* <DEDUP_REMOVED lines=12> */
[----:B---3--:R-:W-:Y:S01]  /*c7c0*/  MUFU.TANH R201, R83 ;  /* 0x0000005300c97308 */ /* 0x008fe20000002400 */
[----:B------:R-:W-:Y:S01]  /*c7d0*/  FMUL.FTZ R23, R84, UR9 ;  /* 0x0000000954177c20 */ /* 0x000fe20008410000 */
[----:B------:R-:W-:Y:S01]  /*c7e0*/  STL [R1+0xf4], R168 ;  /* 0x0000f4a801007387 */ /* 0x000fe20000100800 */
[----:B------:R-:W-:-:S03]  /*c7f0*/  FMUL.FTZ R138, R86, UR9 ;  /* 0x00000009568a7c20 */ /* 0x000fc60008410000 */
[----:B------:R-:W-:Y:S01]  /*c800*/  STL [R1+0xf0], R167 ;  /* 0x0000f0a701007387 */ /* 0x000fe20000100800 */
[----:B------:R-:W-:Y:S01]  /*c810*/  FMUL.FTZ R136, R87, UR9 ;  /* 0x0000000957887c20 */ /* 0x000fe20008410000 */
[----:B----4-:R1:W-:Y:S02]  /*c820*/  MUFU.TANH R202, R85 ;  /* 0x0000005500ca7308 */ /* 0x0103e40000002400 */
[----:B------:R-:W-:Y:S04]  /*c830*/  STL [R1+0xec], R166 ;  /* 0x0000eca601007387 */ /* 0x000fe80000100800 */
[----:B------:R-:W-:Y:S01]  /*c840*/  STL [R1+0xe8], R165 ;  /* 0x0000e8a501007387 */ /* 0x000fe20000100800 */
[----:B------:R-:W-:Y:S01]  /*c850*/  UMOV UR5, 0x40000040 ;  /* 0x4000004000057882 */ /* 0x000fe20000000000 */
[----:B------:R-:W-:Y:S01]  /*c860*/  UMOV UR7, 0x40000040 ;  /* 0x4000004000077882 */ /* 0x000fe20000000000 */
[----:B------:R-:W-:Y:S01]  /*c870*/  UMOV UR15, 0x40000040 ;  /* 0x40000040000f7882 */ /* 0x000fe20000000000 */
[----:B------:R-:W-:Y:S01]  /*c880*/  STL [R1+0xe4], R164 ;  /* 0x0000e4a401007387 */ /* 0x000fe20000100800 */
[----:B------:R-:W-:Y:S01]  /*c890*/  FMUL.FTZ R204, R91, UR9 ;  /* 0x000000095bcc7c20 */ /* 0x000fe20008410000 */
[----:B------:R3:W-:Y:S02]  /*c8a0*/  MUFU.TANH R203, R138 ;  /* 0x0000008a00cb7308 */ /* 0x0007e40000002400 */
[----:B------:R-:W-:Y:S04]  /*c8b0*/  STL [R1+0xe0], R163 ;  /* 0x0000e0a301007387 */ /* 0x000fe80000100800 */
[----:B------:R-:W-:Y:S01]  /*c8c0*/  STL [R1+0xdc], R162 ;  /* 0x0000dca201007387 */ /* 0x000fe20000100800 */
[----:B--2---:R-:W-:-:S03]  /*c8d0*/  R2UR UR4, R26 ;  /* 0x000000001a0472ca */ /* 0x004fc600000e0000 */
[----:B------:R-:W-:Y:S01]  /*c8e0*/  STL [R1+0xd8], R161 ;  /* 0x0000d8a101007387 */ /* 0x000fe20000100800 */
[----:B------:R-:W-:Y:S01]  /*c8f0*/  FMUL.FTZ R139, R89, UR9 ;  /* 0x00000009598b7c20 */ /* 0x000fe20008410000 */
[----:B------:R-:W-:Y:S01]  /*c900*/  FMUL.FTZ R126, R126, UR9 ;  /* 0x000000097e7e7c20 */ /* 0x000fe20008410000 */
[----:B------:R-:W2:Y:S01]  /*c910*/  MUFU.TANH R19, R19 ;  /* 0x0000001300137308 */ /* 0x000ea20000002400 */
[----:B------:R-:W-:Y:S04]  /*c920*/  STL [R1+0xd4], R160 ;  /* 0x0000d4a001007387 */ /* 0x000fe80000100800 */
[----:B------:R-:W-:Y:S01]  /*c930*/  STL [R1+0xd0], R159 ;  /* 0x0000d09f01007387 */ /* 0x000fe20000100800 */
[----:B------:R-:W-:Y:S02]  /*c940*/  ISETP.GT.AND P2, PT, R9, RZ, PT ;  /* 0x000000ff0900720c */ /* 0x000fe40003f44270 */
[----:B------:R-:W4:Y:S01]  /*c950*/  MUFU.TANH R230, R230 ;  /* 0x000000e600e67308 */ /* 0x000f220000002400 */
[----:B------:R-:W-:Y:S04]  /*c960*/  STL [R1+0xcc], R158 ;  /* 0x0000cc9e01007387 */ /* 0x000fe80000100800 */
[----:B------:R-:W-:Y:S01]  /*c970*/  STL [R1+0xc8], R157 ;  /* 0x0000c89d01007387 */ /* 0x000fe20000100800 */
[----:B------:R-:W-:-:S02]  /*c980*/  ISETP.GT.AND P3, PT, R8, 0x8, PT ;  /* 0x000000080800780c */ /* 0x000fc40003f64270 */
[----:B------:R-:W-:Y:S01]  /*c990*/  MUFU.TANH R237, R237 ;  /* 0x000000ed00ed7308 */ /* 0x000fe20000002400 */
[----:B------:R-:W-:Y:S04]  /*c9a0*/  STL [R1+0xc4], R156 ;  /* 0x0000c49c01007387 */ /* 0x000fe80000100800 */
[----:B------:R-:W-:Y:S03]  /*c9b0*/  STL [R1+0xc0], R155 ;  /* 0x0000c09b01007387 */ /* 0x000fe60000100800 */
[----:B------:R-:W4:Y:S01]  /*c9c0*/  MUFU.TANH R236, R236 ;  /* 0x000000ec00ec7308 */ /* 0x000f220000002400 */
[----:B------:R-:W-:Y:S04]  /*c9d0*/  STL [R1+0xbc], R154 ;  /* 0x0000bc9a01007387 */ /* 0x000fe80000100800 */
[----:B------:R-:W-:Y:S01]  /*c9e0*/  STL [R1+0xb8], R153 ;  /* 0x0000b89901007387 */ /* 0x000fe20000100800 */
[----:B------:R-:W-:Y:S01]  /*c9f0*/  ISETP.GT.AND P1, PT, R8, RZ, PT ;  /* 0x000000ff0800720c */ /* 0x000fe20003f24270 */
[----:B------:R-:W-:Y:S01]  /*ca00*/  FMUL.FTZ R128, R128, UR9 ;  /* 0x0000000980807c20 */ /* 0x000fe20008410000 */
[----:B------:R-:W-:Y:S01]  /*ca10*/  ISETP.GT.AND P0, PT, R9, 0x8, PT ;  /* 0x000000080900780c */ /* 0x000fe20003f04270 */
[----:B------:R-:W-:Y:S01]  /*ca20*/  STL [R1+0xb4], R152 ;  /* 0x0000b49801007387 */ /* 0x000fe20000100800 */
[----:B------:R-:W4:Y:S03]  /*ca30*/  MUFU.TANH R233, R233 ;  /* 0x000000e900e97308 */ /* 0x000f260000002400 */
[----:B------:R-:W-:Y:S04]  /*ca40*/  STL [R1+0xb0], R151 ;  /* 0x0000b09701007387 */ /* 0x000fe80000100800 */
        /* <DEDUP_REMOVED lines=19> */
[----:B------:R1:W-:Y:S04]  /*cb80*/  STL [R1+0x7c], R6 ;  /* 0x00007c0601007387 */ /* 0x0003e80000100800 */
[----:B------:R-:W-:Y:S04]  /*cb90*/  STL [R1+0x78], R5 ;  /* 0x0000780501007387 */ /* 0x000fe80000100800 */
[----:B------:R3:W-:Y:S04]  /*cba0*/  STL [R1+0x74], R4 ;  /* 0x0000740401007387 */ /* 0x0007e80000100800 */
[----:B------:R2:W-:Y:S04]  /*cbb0*/  STL [R1+0x70], R2 ;  /* 0x0000700201007387 */ /* 0x0005e80000100800 */
[----:B-1----:R-:W4:Y:S04]  /*cbc0*/  LDL.64 R6, [R1+0x40] ;  /* 0x0000400001067983 */ /* 0x002f280000100a00 */
[----:B---3--:R-:W3:Y:S01]  /*cbd0*/  LDL.64 R4, [R1+0x48] ;  /* 0x0000480001047983 */ /* 0x008ee20000100a00 */
[----:B------:R-:W-:Y:S01]  /*cbe0*/  WARPGROUP.ARRIVE ;  /* 0x00000000000079c5 */ /* 0x000fe20000000000 */
[----:B------:R-:W-:Y:S01]  /*cbf0*/  FMUL.FTZ R91, R96, UR9 ;  /* 0x00000009605b7c20 */ /* 0x000fe20008410000 */
[----:B------:R-:W-:Y:S01]  /*cc00*/  FMUL.FTZ R138, R90, UR9 ;  /* 0x000000095a8a7c20 */ /* 0x000fe20008410000 */
[----:B------:R-:W-:Y:S01]  /*cc10*/  FMUL.FTZ R89, R94, UR9 ;  /* 0x000000095e597c20 */ /* 0x000fe20008410000 */
[----:B------:R-:W-:Y:S01]  /*cc20*/  FMUL.FTZ R90, R95, UR9 ;  /* 0x000000095f5a7c20 */ /* 0x000fe20008410000 */
[----:B--2---:R-:W1:Y:S01]  /*cc30*/  LDC R2, c[0x0][0x74c] ;  /* 0x0001d300ff027b82 */ /* 0x004e620000000800 */
[----:B------:R-:W-:Y:S01]  /*cc40*/  HGMMA.64x128x16.F32.BF16 R24, gdesc[UR4], RZ, !UPT, gsb0 ;  /* 0x01e00000041879f0 */ /* 0x000fe2000c0018ff */
[----:B------:R-:W-:Y:S01]  /*cc50*/  UIADD3 UR4, UR6, 0x2, URZ ;  /* 0x0000000206047890 */ /* 0x000fe2000fffe03f */
[----:B------:R-:W2:Y:S01]  /*cc60*/  MUFU.TANH R136, R136 ;  /* 0x0000008800887308 */ /* 0x000ea20000002400 */
[----:B------:R-:W-:Y:S01]  /*cc70*/  FMUL.FTZ R205, R92, UR9 ;  /* 0x000000095ccd7c20 */ /* 0x000fe20008410000 */
[----:B------:R-:W-:Y:S01]  /*cc80*/  FMUL.FTZ R92, R97, UR9 ;  /* 0x00000009615c7c20 */ /* 0x000fe20008410000 */
[----:B------:R-:W-:Y:S01]  /*cc90*/  FMUL.FTZ R100, R100, UR9 ;  /* 0x0000000964647c20 */ /* 0x000fe20008410000 */
[----:B------:R-:W-:Y:S01]  /*cca0*/  FMUL.FTZ R101, R101, UR9 ;  /* 0x0000000965657c20 */ /* 0x000fe20008410000 */
[----:B------:R-:W2:Y:S01]  /*ccb0*/  LDC.64 R94, c[0x0][0x748] ;  /* 0x0001d200ff5e7b82 */ /* 0x000ea20000000a00 */
[----:B------:R-:W-:Y:S01]  /*ccc0*/  UMOV UR14, UR4 ;  /* 0x00000004000e7c82 */ /* 0x000fe20008000000 */
[----:B------:R-:W-:Y:S01]  /*ccd0*/  ULDC UR4, c[0x0][0x280] ;  /* 0x0000a00000047ab9 */ /* 0x000fe20000000800 */
[----:B------:R1:W2:Y:S01]  /*cce0*/  MUFU.TANH R171, R88 ;  /* 0x0000005800ab7308 */ /* 0x0002a20000002400 */
[----:B------:R-:W-:Y:S01]  /*ccf0*/  ULEA UR4, UR40, -UR4, 0x7 ;  /* 0x8000000428047291 */ /* 0x000fe2000f8e383f */
[----:B------:R-:W-:Y:S01]  /*cd00*/  FMUL.FTZ R120, R120, UR9 ;  /* 0x0000000978787c20 */ /* 0x000fe20008410000 */
[----:B------:R-:W-:Y:S01]  /*cd10*/  FMUL.FTZ R122, R122, UR9 ;  /* 0x000000097a7a7c20 */ /* 0x000fe20008410000 */
[----:B------:R-:W-:Y:S01]  /*cd20*/  FMUL.FTZ R123, R123, UR9 ;  /* 0x000000097b7b7c20 */ /* 0x000fe20008410000 */
[----:B------:R-:W-:Y:S01]  /*cd30*/  FMUL.FTZ R99, R99, UR9 ;  /* 0x0000000963637c20 */ /* 0x000fe20008410000 */
[----:B------:R-:W-:Y:S01]  /*cd40*/  FMUL.FTZ R102, R102, UR9 ;  /* 0x0000000966667c20 */ /* 0x000fe20008410000 */
[----:B------:R-:W-:Y:S01]  /*cd50*/  LEA R96, R3, UR4, 0x1 ;  /* 0x0000000403607c11 */ /* 0x000fe2000f8e08ff */
[----:B------:R-:W-:Y:S01]  /*cd60*/  UIADD3 UR4, UR6, 0x4, URZ ;  /* 0x0000000406047890 */ /* 0x000fe2000fffe03f */
[----:B-1----:R-:W-:Y:S01]  /*cd70*/  FMUL.FTZ R88, R93, UR9 ;  /* 0x000000095d587c20 */ /* 0x002fe20008410000 */
[----:B------:R-:W1:Y:S01]  /*cd80*/  MUFU.TANH R170, R139 ;  /* 0x0000008b00aa7308 */ /* 0x000e620000002400 */
[----:B------:R-:W-:Y:S01]  /*cd90*/  FMUL.FTZ R103, R103, UR9 ;  /* 0x0000000967677c20 */ /* 0x000fe20008410000 */
[----:B------:R-:W-:Y:S01]  /*cda0*/  FMUL.FTZ R109, R109, UR9 ;  /* 0x000000096d6d7c20 */ /* 0x000fe20008410000 */
[----:B------:R-:W-:Y:S01]  /*cdb0*/  FMUL.FTZ R104, R104, UR9 ;  /* 0x0000000968687c20 */ /* 0x000fe20008410000 */
[----:B------:R-:W-:Y:S01]  /*cdc0*/  FMUL.FTZ R105, R105, UR9 ;  /* 0x0000000969697c20 */ /* 0x000fe20008410000 */
[----:B------:R-:W-:Y:S01]  /*cdd0*/  FMUL.FTZ R112, R112, UR9 ;  /* 0x0000000970707c20 */ /* 0x000fe20008410000 */
[----:B------:R-:W-:Y:S01]  /*cde0*/  FMUL.FTZ R124, R124, UR9 ;  /* 0x000000097c7c7c20 */ /* 0x000fe20008410000 */
[----:B------:R-:W-:Y:S01]  /*cdf0*/  FMUL.FTZ R108, R108, UR9 ;  /* 0x000000096c6c7c20 */ /* 0x000fe20008410000 */
[----:B------:R-:W-:Y:S01]  /*ce00*/  MUFU.TANH R91, R91 ;  /* 0x0000005b005b7308 */ /* 0x000fe20000002400 */
        /* <DEDUP_REMOVED lines=8> */
[----:B------:R-:W-:-:S07]  /*ce90*/  FMUL.FTZ R106, R106, UR9 ;  /* 0x000000096a6a7c20 */ /* 0x000fce0008410000 */
[----:B------:R-:W-:Y:S08]  /*cea0*/  MUFU.TANH R168, R204 ;  /* 0x000000cc00a87308 */ /* 0x000ff00000002400 */
[----:B------:R-:W-:Y:S08]  /*ceb0*/  MUFU.TANH R89, R89 ;  /* 0x0000005900597308 */ /* 0x000ff00000002400 */
[----:B------:R-:W-:Y:S01]  /*cec0*/  MUFU.TANH R90, R90 ;  /* 0x0000005a005a7308 */ /* 0x000fe20000002400 */
[----:B------:R-:W-:-:S02]  /*ced0*/  WARPGROUP.DEPBAR.LE gsb0, 0x0 ;  /* 0x00008000000079c5 */ /* 0x000fc40000010000 */
[----:B------:R-:W-:Y:S01]  /*cee0*/  WARPGROUP.ARRIVE ;  /* 0x00000000000079c5 */ /* 0x000fe20000000000 */
[----:B---3--:R-:W-:Y:S02]  /*cef0*/  R2UR UR12, R4 ;  /* 0x00000000040c72ca */ /* 0x008fe400000e0000 */
[----:B------:R-:W-:Y:S02]  /*cf00*/  R2UR UR13, R5 ;  /* 0x00000000050d72ca */ /* 0x000fe400000e0000 */
[----:B------:R-:W-:Y:S01]  /*cf10*/  IADD3 R2, -R2, 0x8, RZ ;  /* 0x0000000802027810 */ /* 0x000fe20007ffe1ff */
[----:B------:R-:W3:Y:S01]  /*cf20*/  LDL.64 R4, [R1+0x38] ;  /* 0x0000380001047983 */ /* 0x000ee20000100a00 */
[----:B------:R-:W-:Y:S01]  /*cf30*/  IADD3 R96, R8, R96, RZ ;  /* 0x0000006008607210 */ /* 0x000fe20007ffe0ff */
[----:B------:R-:W-:Y:S01]  /*cf40*/  UIADD3 UR6, UR6, 0x6, URZ ;  /* 0x0000000606067890 */ /* 0x000fe2000fffe03f */
[----:B------:R-:W1:Y:S01]  /*cf50*/  MUFU.TANH R167, R205 ;  /* 0x000000cd00a77308 */ /* 0x000e620000002400 */
[----:B------:R-:W-:Y:S01]  /*cf60*/  UMOV UR7, 0x40000040 ;  /* 0x4000004000077882 */ /* 0x000fe20000000000 */
[----:B------:R-:W-:-:S05]  /*cf70*/  FMUL.FTZ R93, R98, UR9 ;  /* 0x00000009625d7c20 */ /* 0x000fca0008410000 */
[----:B------:R-:W-:Y:S01]  /*cf80*/  HGMMA.64x128x16.F32.BF16 R24, gdesc[UR12], R24, gsb0 ;  /* 0x01e000000c1879f0 */ /* 0x000fe20008001818 */
[----:B----4-:R-:W-:Y:S01]  /*cf90*/  R2UR UR12, R6 ;  /* 0x00000000060c72ca */ /* 0x010fe200000e0000 */
[----:B------:R-:W4:Y:S01]  /*cfa0*/  MUFU.TANH R88, R88 ;  /* 0x0000005800587308 */ /* 0x000f220000002400 */
[----:B------:R-:W-:Y:S01]  /*cfb0*/  R2UR UR13, R7 ;  /* 0x00000000070d72ca */ /* 0x000fe200000e0000 */
[----:B------:R-:W-:Y:S01]  /*cfc0*/  UMOV UR14, UR4 ;  /* 0x00000004000e7c82 */ /* 0x000fe20008000000 */
[----:B------:R-:W-:-:S05]  /*cfd0*/  UMOV UR15, 0x40000040 ;  /* 0x40000040000f7882 */ /* 0x000fca0000000000 */
[----:B------:R1:W-:Y:S01]  /*cfe0*/  MUFU.TANH R7, R126 ;  /* 0x0000007e00077308 */ /* 0x0003e20000002400 */
[-C--:B------:R-:W-:Y:S02]  /*cff0*/  IADD3 R221, R2, -R96.reuse, RZ ;  /* 0x8000006002dd7210 */ /* 0x080fe40007ffe0ff */
[----:B--2---:R-:W-:-:S05]  /*d000*/  IADD3 R95, RZ, -R96, -R95 ;  /* 0x80000060ff5f7210 */ /* 0x004fca0007ffe85f */
[----:B------:R-:W2:Y:S01]  /*d010*/  MUFU.TANH R92, R92 ;  /* 0x0000005c005c7308 */ /* 0x000ea20000002400 */
[C-C-:B-1----:R-:W-:Y:S01]  /*d020*/  IMAD.IADD R126, R94.reuse, 0x1, -R96.reuse ;  /* 0x000000015e7e7824 */ /* 0x142fe200078e0a60 */
[----:B------:R-:W-:-:S04]  /*d030*/  IADD3 R94, R94, 0x8, -R96 ;  /* 0x000000085e5e7810 */ /* 0x000fc80007ffe860 */
[----:B------:R-:W-:Y:S02]  /*d040*/  SEL R126, R126, 0x80, !P2 ;  /* 0x000000807e7e7807 */ /* 0x000fe40005000000 */
[----:B------:R-:W-:Y:S01]  /*d050*/  SEL R221, R221, 0x80, P3 ;  /* 0x00000080dddd7807 */ /* 0x000fe20001800000 */
[----:B------:R-:W1:Y:S01]  /*d060*/  MUFU.TANH R165, R100 ;  /* 0x0000006400a57308 */ /* 0x000e620000002400 */
[----:B------:R-:W-:-:S07]  /*d070*/  SEL R218, R95, 0x80, P1 ;  /* 0x000000805fda7807 */ /* 0x000fce0000800000 */
[----:B------:R-:W1:Y:S08]  /*d080*/  MUFU.TANH R164, R101 ;  /* 0x0000006500a47308 */ /* 0x000e700000002400 */
[----:B------:R-:W-:Y:S08]  /*d090*/  MUFU.TANH R145, R120 ;  /* 0x0000007800917308 */ /* 0x000ff00000002400 */
[----:B------:R-:W-:Y:S08]  /*d0a0*/  MUFU.TANH R143, R122 ;  /* 0x0000007a008f7308 */ /* 0x000ff00000002400 */
[----:B------:R-:W-:Y:S08]  /*d0b0*/  MUFU.TANH R142, R123 ;  /* 0x0000007b008e7308 */ /* 0x000ff00000002400 */
[----:B------:R-:W1:Y:S08]  /*d0c0*/  MUFU.TANH R93, R93 ;  /* 0x0000005d005d7308 */ /* 0x000e700000002400 */
[----:B------:R-:W1:Y:S08]  /*d0d0*/  MUFU.TANH R166, R99 ;  /* 0x0000006300a67308 */ /* 0x000e700000002400 */
[----:B------:R-:W1:Y:S08]  /*d0e0*/  MUFU.TANH R163, R102 ;  /* 0x0000006600a37308 */ /* 0x000e700000002400 */
[----:B------:R-:W1:Y:S08]  /*d0f0*/  MUFU.TANH R162, R103 ;  /* 0x0000006700a27308 */ /* 0x000e700000002400 */
[----:B------:R-:W-:Y:S08]  /*d100*/  MUFU.TANH R156, R109 ;  /* 0x0000006d009c7308 */ /* 0x000ff00000002400 */
[----:B------:R-:W1:Y:S08]  /*d110*/  MUFU.TANH R161, R104 ;  /* 0x0000006800a17308 */ /* 0x000e700000002400 */
[----:B------:R-:W1:Y:S01]  /*d120*/  MUFU.TANH R160, R105 ;  /* 0x0000006900a07308 */ /* 0x000e620000002400 */
[----:B------:R-:W-:-:S07]  /*d130*/  FMUL.FTZ R110, R110, UR9 ;  /* 0x000000096e6e7c20 */ /* 0x000fce0008410000 */
[----:B------:R-:W-:Y:S01]  /*d140*/  MUFU.TANH R153, R112 ;  /* 0x0000007000997308 */ /* 0x000fe20000002400 */
[----:B------:R-:W-:-:S07]  /*d150*/  FMUL.FTZ R111, R111, UR9 ;  /* 0x000000096f6f7c20 */ /* 0x000fce0008410000 */
[----:B------:R-:W-:Y:S01]  /*d160*/  MUFU.TANH R141, R124 ;  /* 0x0000007c008d7308 */ /* 0x000fe20000002400 */
[----:B------:R-:W-:Y:S02]  /*d170*/  WARPGROUP.DEPBAR.LE gsb0, 0x0 ;  /* 0x00008000000079c5 */ /* 0x000fe40000010000 */
[----:B------:R-:W-:-:S05]  /*d180*/  WARPGROUP.ARRIVE ;  /* 0x00000000000079c5 */ /* 0x000fca0000000000 */
[----:B------:R-:W1:Y:S01]  /*d190*/  MUFU.TANH R157, R108 ;  /* 0x0000006c009d7308 */ /* 0x000e620000002400 */
[----:B------:R-:W-:Y:S01]  /*d1a0*/  HGMMA.64x128x16.F32.BF16 R24, gdesc[UR12], R24, gsb0 ;  /* 0x01e000000c1879f0 */ /* 0x000fe20008001818 */
[C---:B------:R-:W-:Y:S02]  /*d1b0*/  ISETP.GE.AND P3, PT, R126.reuse, RZ, PT ;  /* 0x000000ff7e00720c */ /* 0x040fe40003f66270 */
[C---:B------:R-:W-:Y:S02]  /*d1c0*/  ISETP.GE.AND P4, PT, R126.reuse, 0x1, PT ;  /* 0x000000017e00780c */ /* 0x040fe40003f86270 */
[----:B------:R-:W-:Y:S02]  /*d1d0*/  ISETP.GE.AND P1, PT, R126, 0x9, PT ;  /* 0x000000097e00780c */ /* 0x000fe40003f26270 */
[----:B------:R-:W1:Y:S01]  /*d1e0*/  MUFU.TANH R152, R113 ;  /* 0x0000007100987308 */ /* 0x000e620000002400 */
[C---:B------:R-:W-:Y:S02]  /*d1f0*/  ISETP.GT.OR P3, PT, R218.reuse, RZ, !P3 ;  /* 0x000000ffda00720c */ /* 0x040fe40005f64670 */
[----:B------:R-:W-:-:S02]  /*d200*/  ISETP.GT.OR P4, PT, R218, 0x1, !P4 ;  /* 0x00000001da00780c */ /* 0x000fc40006784670 */
[----:B------:R-:W-:Y:S02]  /*d210*/  ISETP.GT.OR P1, PT, R218, 0x9, !P1 ;  /* 0x00000009da00780c */ /* 0x000fe40004f24670 */
[----:B------:R-:W-:Y:S01]  /*d220*/  FSEL R216, R19, -INF , !P3 ;  /* 0xff80000013d87808 */ /* 0x000fe20005800000 */
[----:B------:R-:W-:Y:S01]  /*d230*/  MUFU.TANH R144, R121 ;  /* 0x0000007900907308 */ /* 0x000fe20000002400 */
[----:B------:R-:W-:Y:S02]  /*d240*/  FSEL R219, R230, -INF , !P4 ;  /* 0xff800000e6db7808 */ /* 0x000fe40006000000 */
[C---:B------:R-:W-:Y:S02]  /*d250*/  ISETP.GE.AND P2, PT, R126.reuse, 0x10, PT ;  /* 0x000000107e00780c */ /* 0x040fe40003f46270 */
[C---:B------:R-:W-:Y:S02]  /*d260*/  ISETP.GE.AND P3, PT, R126.reuse, 0x11, PT ;  /* 0x000000117e00780c */ /* 0x040fe40003f66270 */
[C---:B------:R-:W-:Y:S01]  /*d270*/  ISETP.GE.AND P5, PT, R126.reuse, 0x18, PT ;  /* 0x000000187e00780c */ /* 0x040fe20003fa6270 */
[----:B------:R-:W-:Y:S01]  /*d280*/  MUFU.TANH R140, R125 ;  /* 0x0000007d008c7308 */ /* 0x000fe20000002400 */
[----:B------:R-:W-:-:S02]  /*d290*/  ISETP.GE.AND P4, PT, R126, 0x19, PT ;  /* 0x000000197e00780c */ /* 0x000fc40003f86270 */
[----:B------:R-:W-:Y:S02]  /*d2a0*/  FSEL R220, R236, -INF , !P1 ;  /* 0xff800000ecdc7808 */ /* 0x000fe40004800000 */
[C---:B------:R-:W-:Y:S02]  /*d2b0*/  ISETP.GT.OR P2, PT, R218.reuse, 0x10, !P2 ;  /* 0x00000010da00780c */ /* 0x040fe40005744670 */
[C---:B------:R-:W-:Y:S01]  /*d2c0*/  ISETP.GT.OR P3, PT, R218.reuse, 0x11, !P3 ;  /* 0x00000011da00780c */ /* 0x040fe20005f64670 */
[----:B------:R-:W1:Y:S01]  /*d2d0*/  MUFU.TANH R150, R116 ;  /* 0x0000007400967308 */ /* 0x000e620000002400 */
[C---:B------:R-:W-:Y:S02]  /*d2e0*/  ISETP.GT.OR P5, PT, R218.reuse, 0x18, !P5 ;  /* 0x00000018da00780c */ /* 0x040fe40006fa4670 */
[----:B------:R-:W-:Y:S02]  /*d2f0*/  ISETP.GT.OR P4, PT, R218, 0x19, !P4 ;  /* 0x00000019da00780c */ /* 0x000fe40006784670 */
[----:B------:R-:W-:-:S02]  /*d300*/  FSEL R215, R233, -INF , !P2 ;  /* 0xff800000e9d77808 */ /* 0x000fc40005000000 */
[----:B------:R-:W-:Y:S01]  /*d310*/  FSEL R211, R21, -INF , !P3 ;  /* 0xff80000015d37808 */ /* 0x000fe20005800000 */
[----:B------:R-:W1:Y:S01]  /*d320*/  MUFU.TANH R148, R117 ;  /* 0x0000007500947308 */ /* 0x000e620000002400 */
[----:B------:R-:W-:Y:S02]  /*d330*/  FSEL R208, R23, -INF , !P5 ;  /* 0xff80000017d07808 */ /* 0x000fe40006800000 */
[----:B------:R-:W-:Y:S01]  /*d340*/  FSEL R206, R202, -INF , !P4 ;  /* 0xff800000cace7808 */ /* 0x000fe20006000000 */
[----:B------:R-:W-:Y:S01]  /*d350*/  FMUL.FTZ R119, R119, UR9 ;  /* 0x0000000977777c20 */ /* 0x000fe20008410000 */
[----:B------:R-:W-:-:S03]  /*d360*/  FMUL.FTZ R115, R115, UR9 ;  /* 0x0000000973737c20 */ /* 0x000fc60008410000 */
[----:B------:R-:W-:Y:S01]  /*d370*/  MUFU.TANH R158, R107 ;  /* 0x0000006b009e7308 */ /* 0x000fe20000002400 */
[----:B------:R-:W-:-:S07]  /*d380*/  FMUL.FTZ R118, R118, UR9 ;  /* 0x0000000976767c20 */ /* 0x000fce0008410000 */
[----:B------:R-:W-:Y:S08]  /*d390*/  MUFU.TANH R151, R114 ;  /* 0x0000007200977308 */ /* 0x000ff00000002400 */
[----:B------:R-:W1:Y:S08]  /*d3a0*/  MUFU.TANH R159, R106 ;  /* 0x0000006a009f7308 */ /* 0x000e700000002400 */
[----:B------:R-:W1:Y:S08]  /*d3b0*/  MUFU.TANH R155, R110 ;  /* 0x0000006e009b7308 */ /* 0x000e700000002400 */
[----:B------:R-:W1:Y:S08]  /*d3c0*/  MUFU.TANH R154, R111 ;  /* 0x0000006f009a7308 */ /* 0x000e700000002400 */
[----:B------:R-:W-:Y:S01]  /*d3d0*/  MUFU.TANH R146, R119 ;  /* 0x0000007700927308 */ /* 0x000fe20000002400 */
[----:B------:R-:W-:-:S02]  /*d3e0*/  WARPGROUP.DEPBAR.LE gsb0, 0x0 ;  /* 0x00008000000079c5 */ /* 0x000fc40000010000 */
[----:B------:R-:W4:Y:S01]  /*d3f0*/  LDS R227, [R227+0x400] ;  /* 0x00040000e3e37984 */ /* 0x000f220000000800 */
[----:B---3--:R-:W-:-:S04]  /*d400*/  R2UR UR5, R5 ;  /* 0x00000000050572ca */ /* 0x008fc800000e0000 */
[----:B------:R3:W-:Y:S01]  /*d410*/  MUFU.TANH R5, R128 ;  /* 0x0000008000057308 */ /* 0x0007e20000002400 */
[----:B------:R-:W-:Y:S02]  /*d420*/  R2UR UR4, R4 ;  /* 0x00000000040472ca */ /* 0x000fe400000e0000 */
[----:B---3--:R-:W-:Y:S02]  /*d430*/  SEL R128, R94, 0x80, !P0 ;  /* 0x000000805e807807 */ /* 0x008fe40004000000 */
[----:B------:R-:W-:-:S04]  /*d440*/  ISETP.GE.AND P0, PT, R126, 0x8, PT ;  /* 0x000000087e00780c */ /* 0x000fc80003f06270 */
[----:B------:R-:W-:Y:S01]  /*d450*/  ISETP.GT.OR P0, PT, R218, 0x8, !P0 ;  /* 0x00000008da00780c */ /* 0x000fe20004704670 */
[----:B------:R-:W-:Y:S01]  /*d460*/  WARPGROUP.ARRIVE ;  /* 0x00000000000079c5 */ /* 0x000fe20000000000 */
[C---:B------:R-:W-:Y:S02]  /*d470*/  ISETP.GE.AND P1, PT, R128.reuse, 0x1, PT ;  /* 0x000000018000780c */ /* 0x040fe40003f26270 */
[----:B------:R-:W-:Y:S02]  /*d480*/  FSEL R224, R237, -INF , !P0 ;  /* 0xff800000ede07808 */ /* 0x000fe40004000000 */
[----:B------:R-:W-:Y:S01]  /*d490*/  ISETP.GE.AND P0, PT, R128, RZ, PT ;  /* 0x000000ff8000720c */ /* 0x000fe20003f06270 */
[----:B------:R-:W-:Y:S01]  /*d4a0*/  HGMMA.64x128x16.F32.BF16 R24, gdesc[UR4], R24, gsb0 ;  /* 0x01e00000041879f0 */ /* 0x000fe20008001818 */
[C---:B------:R-:W-:Y:S01]  /*d4b0*/  ISETP.GT.OR P1, PT, R221.reuse, 0x1, !P1 ;  /* 0x00000001dd00780c */ /* 0x040fe20004f24670 */
[----:B------:R-:W3:Y:S01]  /*d4c0*/  MUFU.TANH R149, R115 ;  /* 0x0000007300957308 */ /* 0x000ee20000002400 */
[----:B------:R-:W-:-:S07]  /*d4d0*/  ISETP.GT.OR P0, PT, R221, RZ, !P0 ;  /* 0x000000ffdd00720c */ /* 0x000fce0004704670 */
[----:B------:R-:W3:Y:S01]  /*d4e0*/  MUFU.TANH R147, R118 ;  /* 0x0000007600937308 */ /* 0x000ee20000002400 */
[C---:B------:R-:W-:Y:S01]  /*d4f0*/  ISETP.GE.AND P2, PT, R128.reuse, 0x8, PT ;  /* 0x000000088000780c */ /* 0x040fe20003f46270 */
[----:B------:R-:W-:Y:S01]  /*d500*/  FMUL.FTZ R127, R127, UR9 ;  /* 0x000000097f7f7c20 */ /* 0x000fe20008410000 */
[----:B------:R-:W-:Y:S01]  /*d510*/  ISETP.GE.AND P3, PT, R128, 0x9, PT ;  /* 0x000000098000780c */ /* 0x000fe20003f66270 */
[----:B------:R-:W-:Y:S01]  /*d520*/  FMUL.FTZ R130, R130, UR9 ;  /* 0x0000000982827c20 */ /* 0x000fe20008410000 */
[C---:B------:R-:W-:Y:S01]  /*d530*/  ISETP.GE.AND P5, PT, R128.reuse, 0x10, PT ;  /* 0x000000108000780c */ /* 0x040fe20003fa6270 */
[----:B------:R-:W-:Y:S01]  /*d540*/  FMUL.FTZ R212, R131, UR9 ;  /* 0x0000000983d47c20 */ /* 0x000fe20008410000 */
[----:B------:R-:W-:Y:S01]  /*d550*/  ISETP.GE.AND P4, PT, R128, 0x11, PT ;  /* 0x000000118000780c */ /* 0x000fe20003f86270 */
[----:B------:R-:W-:Y:S01]  /*d560*/  IMAD R137, R0, 0x400, R137 ;  /* 0x0000040000897824 */ /* 0x000fe200078e0289 */
[----:B------:R-:W-:Y:S01]  /*d570*/  FSEL R214, R20, -INF , !P0 ;  /* 0xff80000014d67808 */ /* 0x000fe20004000000 */
[----:B------:R-:W-:Y:S01]  /*d580*/  FMUL.FTZ R129, R129, UR9 ;  /* 0x0000000981817c20 */ /* 0x000fe20008410000 */
[----:B------:R-:W-:Y:S01]  /*d590*/  FSEL R228, R200, -INF , !P1 ;  /* 0xff800000c8e47808 */ /* 0x000fe20004800000 */
[----:B------:R-:W-:Y:S01]  /*d5a0*/  VIADD R223, R10, 0x4 ;  /* 0x000000040adf7836 */ /* 0x000fe20000000000 */
[C---:B------:R-:W-:Y:S01]  /*d5b0*/  ISETP.GE.AND P0, PT, R128.reuse, 0x18, PT ;  /* 0x000000188000780c */ /* 0x040fe20003f06270 */
[----:B----4-:R-:W4:Y:S01]  /*d5c0*/  SHFL.IDX PT, R225, R227, R10, 0x1f ;  /* 0x00001f0ae3e17589 */ /* 0x010f2200000e0000 */
[----:B------:R-:W-:-:S02]  /*d5d0*/  ISETP.GE.AND P1, PT, R128, 0x19, PT ;  /* 0x000000198000780c */ /* 0x000fc40003f26270 */
[C---:B------:R-:W-:Y:S01]  /*d5e0*/  IADD3 R231, R10.reuse, 0x8, RZ ;  /* 0x000000080ae77810 */ /* 0x040fe20007ffe0ff */
[----:B------:R-:W-:Y:S01]  /*d5f0*/  VIADD R232, R10, 0xc ;  /* 0x0000000c0ae87836 */ /* 0x000fe20000000000 */
[C---:B------:R-:W-:Y:S01]  /*d600*/  ISETP.GT.OR P2, PT, R221.reuse, 0x8, !P2 ;  /* 0x00000008dd00780c */ /* 0x040fe20005744670 */
[----:B------:R-:W-:Y:S01]  /*d610*/  ULDC UR4, c[0x0][0x744] ;  /* 0x0001d10000047ab9 */ /* 0x000fe20000000800 */
[C---:B------:R-:W-:Y:S02]  /*d620*/  ISETP.GT.OR P3, PT, R221.reuse, 0x9, !P3 ;  /* 0x00000009dd00780c */ /* 0x040fe40005f64670 */
[C---:B------:R-:W-:Y:S02]  /*d630*/  ISETP.GT.OR P5, PT, R221.reuse, 0x10, !P5 ;  /* 0x00000010dd00780c */ /* 0x040fe40006fa4670 */
[C---:B------:R-:W-:Y:S02]  /*d640*/  ISETP.GT.OR P4, PT, R221.reuse, 0x11, !P4 ;  /* 0x00000011dd00780c */ /* 0x040fe40006784670 */
[----:B------:R-:W-:-:S02]  /*d650*/  ISETP.GT.OR P0, PT, R221, 0x18, !P0 ;  /* 0x00000018dd00780c */ /* 0x000fc40004704670 */
[----:B------:R-:W-:Y:S02]  /*d660*/  ISETP.GT.OR P1, PT, R221, 0x19, !P1 ;  /* 0x00000019dd00780c */ /* 0x000fe40004f24670 */
[----:B------:R-:W-:Y:S02]  /*d670*/  FSEL R222, R235, -INF , !P2 ;  /* 0xff800000ebde7808 */ /* 0x000fe40005000000 */
[----:B------:R-:W-:Y:S02]  /*d680*/  FSEL R217, R234, -INF , !P3 ;  /* 0xff800000ead97808 */ /* 0x000fe40005800000 */
[----:B------:R-:W-:Y:S02]  /*d690*/  FSEL R213, R22, -INF , !P5 ;  /* 0xff80000016d57808 */ /* 0x000fe40006800000 */
[----:B------:R-:W-:Y:S02]  /*d6a0*/  FSEL R210, R201, -INF , !P4 ;  /* 0xff800000c9d27808 */ /* 0x000fe40006000000 */
[----:B------:R-:W-:-:S02]  /*d6b0*/  ISETP.GE.AND P2, PT, R126, 0x20, PT ;  /* 0x000000207e00780c */ /* 0x000fc40003f46270 */
[C---:B------:R-:W-:Y:S02]  /*d6c0*/  ISETP.GE.AND P3, PT, R126.reuse, 0x21, PT ;  /* 0x000000217e00780c */ /* 0x040fe40003f66270 */
[C---:B------:R-:W-:Y:S02]  /*d6d0*/  ISETP.GE.AND P5, PT, R126.reuse, 0x28, PT ;  /* 0x000000287e00780c */ /* 0x040fe40003fa6270 */
[----:B------:R-:W-:Y:S02]  /*d6e0*/  ISETP.GE.AND P4, PT, R126, 0x29, PT ;  /* 0x000000297e00780c */ /* 0x000fe40003f86270 */
[----:B------:R-:W-:Y:S02]  /*d6f0*/  FSEL R209, R203, -INF , !P0 ;  /* 0xff800000cbd17808 */ /* 0x000fe40004000000 */
[----:B------:R-:W-:Y:S02]  /*d700*/  FSEL R207, R136, -INF , !P1 ;  /* 0xff80000088cf7808 */ /* 0x000fe40004800000 */
[----:B------:R-:W-:-:S02]  /*d710*/  ISETP.GE.AND P0, PT, R126, 0x30, PT ;  /* 0x000000307e00780c */ /* 0x000fc40003f06270 */
[----:B------:R-:W-:Y:S02]  /*d720*/  ISETP.GE.AND P1, PT, R126, 0x31, PT ;  /* 0x000000317e00780c */ /* 0x000fe40003f26270 */
[C---:B------:R-:W-:Y:S02]  /*d730*/  ISETP.GT.OR P2, PT, R218.reuse, 0x20, !P2 ;  /* 0x00000020da00780c */ /* 0x040fe40005744670 */
        /* <DEDUP_REMOVED lines=10> */
[----:B------:R-:W-:Y:S02]  /*d7e0*/  ISETP.GE.AND P3, PT, R126, 0x39, PT ;  /* 0x000000397e00780c */ /* 0x000fe40003f66270 */
[C---:B------:R-:W-:Y:S02]  /*d7f0*/  ISETP.GE.AND P5, PT, R128.reuse, 0x20, PT ;  /* 0x000000208000780c */ /* 0x040fe40003fa6270 */
[----:B------:R-:W-:Y:S02]  /*d800*/  ISETP.GE.AND P4, PT, R128, 0x21, PT ;  /* 0x000000218000780c */ /* 0x000fe40003f86270 */
[----:B------:R-:W-:Y:S02]  /*d810*/  FSEL R103, R91, -INF , !P0 ;  /* 0xff8000005b677808 */ /* 0x000fe40004000000 */
[----:B--2---:R-:W-:Y:S02]  /*d820*/  FSEL R109, R92, -INF , !P1 ;  /* 0xff8000005c6d7808 */ /* 0x004fe40004800000 */
[----:B------:R-:W-:-:S02]  /*d830*/  ISETP.GE.AND P0, PT, R128, 0x28, PT ;  /* 0x000000288000780c */ /* 0x000fc40003f06270 */
[----:B------:R-:W-:Y:S02]  /*d840*/  ISETP.GE.AND P1, PT, R128, 0x29, PT ;  /* 0x000000298000780c */ /* 0x000fe40003f26270 */
[C---:B------:R-:W-:Y:S02]  /*d850*/  ISETP.GT.OR P2, PT, R218.reuse, 0x38, !P2 ;  /* 0x00000038da00780c */ /* 0x040fe40005744670 */
[----:B------:R-:W-:Y:S02]  /*d860*/  ISETP.GT.OR P3, PT, R218, 0x39, !P3 ;  /* 0x00000039da00780c */ /* 0x000fe40005f64670 */
[C---:B------:R-:W-:Y:S02]  /*d870*/  ISETP.GT.OR P5, PT, R221.reuse, 0x20, !P5 ;  /* 0x00000020dd00780c */ /* 0x040fe40006fa4670 */
[C---:B------:R-:W-:Y:S02]  /*d880*/  ISETP.GT.OR P4, PT, R221.reuse, 0x21, !P4 ;  /* 0x00000021dd00780c */ /* 0x040fe40006784670 */
[----:B------:R-:W-:-:S02]  /*d890*/  ISETP.GT.OR P0, PT, R221, 0x28, !P0 ;  /* 0x00000028dd00780c */ /* 0x000fc40004704670 */
[----:B------:R-:W-:Y:S02]  /*d8a0*/  ISETP.GT.OR P1, PT, R221, 0x29, !P1 ;  /* 0x00000029dd00780c */ /* 0x000fe40004f24670 */
[----:B-1----:R-:W-:Y:S02]  /*d8b0*/  FSEL R112, R165, -INF , !P2 ;  /* 0xff800000a5707808 */ /* 0x002fe40005000000 */
        /* <DEDUP_REMOVED lines=14> */
[----:B------:R-:W-:Y:S02]  /*d9a0*/  ISETP.GT.OR P4, PT, R221, 0x39, !P4 ;  /* 0x00000039dd00780c */ /* 0x000fe40006784670 */
        /* <DEDUP_REMOVED lines=45> */
[C---:B------:R-:W-:Y:S02]  /*dc80*/  ISETP.GE.AND P4, PT, R126.reuse, 0x61, PT ;  /* 0x000000617e00780c */ /* 0x040fe40003f86270 */
[----:B------:R-:W-:Y:S02]  /*dc90*/  FSEL R100, R151, -INF , !P0 ;  /* 0xff80000097647808 */ /* 0x000fe40004000000 */
[----:B---3--:R-:W-:Y:S02]  /*dca0*/  FSEL R115, R149, -INF , !P1 ;  /* 0xff80000095737808 */ /* 0x008fe40004800000 */
[----:B------:R-:W-:-:S02]  /*dcb0*/  ISETP.GE.AND P0, PT, R126, 0x68, PT ;  /* 0x000000687e00780c */ /* 0x000fc40003f06270 */
[----:B------:R-:W-:Y:S02]  /*dcc0*/  ISETP.GE.AND P1, PT, R126, 0x69, PT ;  /* 0x000000697e00780c */ /* 0x000fe40003f26270 */
[C---:B------:R-:W-:Y:S02]  /*dcd0*/  ISETP.GT.OR P2, PT, R221.reuse, 0x58, !P2 ;  /* 0x00000058dd00780c */ /* 0x040fe40005744670 */
[----:B------:R-:W-:Y:S02]  /*dce0*/  ISETP.GT.OR P3, PT, R221, 0x59, !P3 ;  /* 0x00000059dd00780c */ /* 0x000fe40005f64670 */
[C---:B------:R-:W-:Y:S02]  /*dcf0*/  ISETP.GT.OR P5, PT, R218.reuse, 0x60, !P5 ;  /* 0x00000060da00780c */ /* 0x040fe40006fa4670 */
[C---:B------:R-:W-:Y:S02]  /*dd00*/  ISETP.GT.OR P4, PT, R218.reuse, 0x61, !P4 ;  /* 0x00000061da00780c */ /* 0x040fe40006784670 */
[----:B------:R-:W-:-:S02]  /*dd10*/  ISETP.GT.OR P0, PT, R218, 0x68, !P0 ;  /* 0x00000068da00780c */ /* 0x000fc40004704670 */
[----:B------:R-:W-:Y:S01]  /*dd20*/  ISETP.GT.OR P1, PT, R218, 0x69, !P1 ;  /* 0x00000069da00780c */ /* 0x000fe20004f24670 */
[----:B------:R1:W2:Y:S01]  /*dd30*/  MUFU.TANH R6, R127 ;  /* 0x0000007f00067308 */ /* 0x0002a20000002400 */
[----:B------:R-:W-:Y:S02]  /*dd40*/  FSEL R95, R147, -INF , !P2 ;  /* 0xff800000935f7808 */ /* 0x000fe40005000000 */
[----:B------:R-:W-:Y:S02]  /*dd50*/  FSEL R118, R146, -INF , !P3 ;  /* 0xff80000092767808 */ /* 0x000fe40005800000 */
[----:B------:R-:W-:Y:S02]  /*dd60*/  FSEL R113, R145, -INF , !P5 ;  /* 0xff80000091717808 */ /* 0x000fe40006800000 */
[----:B------:R-:W-:Y:S02]  /*dd70*/  FSEL R108, R144, -INF , !P4 ;  /* 0xff800000906c7808 */ /* 0x000fe40006000000 */
[----:B------:R-:W-:-:S02]  /*dd80*/  ISETP.GE.AND P2, PT, R126, 0x70, PT ;  /* 0x000000707e00780c */ /* 0x000fc40003f46270 */
[C---:B------:R-:W-:Y:S02]  /*dd90*/  ISETP.GE.AND P3, PT, R126.reuse, 0x71, PT ;  /* 0x000000717e00780c */ /* 0x040fe40003f66270 */
[C---:B------:R-:W-:Y:S02]  /*dda0*/  ISETP.GE.AND P5, PT, R126.reuse, 0x78, PT ;  /* 0x000000787e00780c */ /* 0x040fe40003fa6270 */
[----:B------:R-:W-:Y:S01]  /*ddb0*/  ISETP.GE.AND P4, PT, R126, 0x79, PT ;  /* 0x000000797e00780c */ /* 0x000fe20003f86270 */
[----:B------:R3:W4:Y:S01]  /*ddc0*/  MUFU.TANH R2, R130 ;  /* 0x0000008200027308 */ /* 0x0007220000002400 */
[----:B-1----:R-:W-:Y:S02]  /*ddd0*/  FSEL R127, R141, -INF , !P0 ;  /* 0xff8000008d7f7808 */ /* 0x002fe40004000000 */
[----:B------:R-:W-:Y:S02]  /*dde0*/  FSEL R126, R140, -INF , !P1 ;  /* 0xff8000008c7e7808 */ /* 0x000fe40004800000 */
[----:B------:R-:W-:-:S02]  /*ddf0*/  ISETP.GE.AND P0, PT, R128, 0x60, PT ;  /* 0x000000608000780c */ /* 0x000fc40003f06270 */
[----:B------:R-:W-:Y:S02]  /*de00*/  ISETP.GE.AND P1, PT, R128, 0x61, PT ;  /* 0x000000618000780c */ /* 0x000fe40003f26270 */
[----:B------:R-:W-:Y:S02]  /*de10*/  ISETP.GT.OR P2, PT, R218, 0x70, !P2 ;  /* 0x00000070da00780c */ /* 0x000fe40005744670 */
[C---:B------:R-:W-:Y:S02]  /*de20*/  ISETP.GT.OR P0, PT, R221.reuse, 0x60, !P0 ;  /* 0x00000060dd00780c */ /* 0x040fe40004704670 */
[----:B------:R-:W-:Y:S02]  /*de30*/  ISETP.GT.OR P1, PT, R221, 0x61, !P1 ;  /* 0x00000061dd00780c */ /* 0x000fe40004f24670 */
[----:B---3--:R-:W-:Y:S02]  /*de40*/  FSEL R130, R5, -INF , !P2 ;  /* 0xff80000005827808 */ /* 0x008fe40005000000 */
[----:B------:R-:W-:-:S02]  /*de50*/  FSEL R131, R143, -INF , !P0 ;  /* 0xff8000008f837808 */ /* 0x000fc40004000000 */
[----:B------:R-:W-:Y:S02]  /*de60*/  FSEL R138, R142, -INF , !P1 ;  /* 0xff8000008e8a7808 */ /* 0x000fe40004800000 */
[C---:B------:R-:W-:Y:S02]  /*de70*/  ISETP.GE.AND P2, PT, R128.reuse, 0x68, PT ;  /* 0x000000688000780c */ /* 0x040fe40003f46270 */
[C---:B------:R-:W-:Y:S02]  /*de80*/  ISETP.GE.AND P0, PT, R128.reuse, 0x69, PT ;  /* 0x000000698000780c */ /* 0x040fe40003f06270 */
[----:B------:R-:W-:Y:S02]  /*de90*/  ISETP.GE.AND P1, PT, R128, 0x70, PT ;  /* 0x000000708000780c */ /* 0x000fe40003f26270 */
[C---:B------:R-:W-:Y:S02]  /*dea0*/  ISETP.GT.OR P2, PT, R221.reuse, 0x68, !P2 ;  /* 0x00000068dd00780c */ /* 0x040fe40005744670 */
[----:B------:R-:W-:-:S02]  /*deb0*/  ISETP.GT.OR P0, PT, R221, 0x69, !P0 ;  /* 0x00000069dd00780c */ /* 0x000fc40004704670 */
[----:B------:R-:W-:Y:S01]  /*dec0*/  ISETP.GT.OR P1, PT, R221, 0x70, !P1 ;  /* 0x00000070dd00780c */ /* 0x000fe20004f24670 */
[----:B------:R1:W-:Y:S01]  /*ded0*/  MUFU.TANH R4, R129 ;  /* 0x0000008100047308 */ /* 0x0003e20000002400 */
[----:B------:R-:W-:Y:S02]  /*dee0*/  R2UR UR8, R137 ;  /* 0x00000000890872ca */ /* 0x000fe400000e0000 */
[----:B--2---:R-:W-:Y:S02]  /*def0*/  FSEL R139, R6, -INF , !P0 ;  /* 0xff800000068b7808 */ /* 0x004fe40004000000 */
[----:B----4-:R-:W-:Y:S02]  /*df00*/  FSEL R137, R2, -INF , !P1 ;  /* 0xff80000002897808 */ /* 0x010fe40004800000 */
[----:B------:R-:W-:Y:S02]  /*df10*/  ISETP.GE.AND P0, PT, R128, 0x78, PT ;  /* 0x000000788000780c */ /* 0x000fe40003f06270 */
[----:B-1----:R-:W-:-:S02]  /*df20*/  FSEL R129, R7, -INF , !P2 ;  /* 0xff80000007817808 */ /* 0x002fc40005000000 */
[C---:B------:R-:W-:Y:S02]  /*df30*/  ISETP.GE.AND P2, PT, R128.reuse, 0x71, PT ;  /* 0x000000718000780c */ /* 0x040fe40003f46270 */
[----:B------:R-:W-:Y:S02]  /*df40*/  ISETP.GE.AND P1, PT, R128, 0x79, PT ;  /* 0x000000798000780c */ /* 0x000fe40003f26270 */
[----:B------:R1:W-:Y:S02]  /*df50*/  MUFU.TANH R128, R212 ;  /* 0x000000d400807308 */ /* 0x0003e40000002400 */
[----:B-1----:R-:W1:Y:S01]  /*df60*/  SHFL.IDX PT, R212, R227, R223, 0x1f ;  /* 0x00001fdfe3d47589 */ /* 0x002e6200000e0000 */
[C---:B------:R-:W-:Y:S02]  /*df70*/  ISETP.GT.OR P3, PT, R218.reuse, 0x71, !P3 ;  /* 0x00000071da00780c */ /* 0x040fe40005f64670 */
[C---:B------:R-:W-:Y:S02]  /*df80*/  ISETP.GT.OR P5, PT, R218.reuse, 0x78, !P5 ;  /* 0x00000078da00780c */ /* 0x040fe40006fa4670 */
[----:B------:R-:W-:-:S02]  /*df90*/  ISETP.GT.OR P4, PT, R218, 0x79, !P4 ;  /* 0x00000079da00780c */ /* 0x000fc40006784670 */
[----:B------:R-:W2:Y:S01]  /*dfa0*/  SHFL.IDX PT, R218, R18, R10, 0x1f ;  /* 0x00001f0a12da7589 */ /* 0x000ea200000e0000 */
[----:B------:R-:W-:Y:S02]  /*dfb0*/  WARPGROUP.DEPBAR.LE gsb0, 0x0 ;  /* 0x00008000000079c5 */ /* 0x000fe40000010000 */
[----:B------:R-:W-:Y:S01]  /*dfc0*/  FADD.FTZ R229, R24, -R225 ;  /* 0x800000e118e57221 */ /* 0x000fe20000010000 */
[C---:B------:R-:W-:Y:S01]  /*dfd0*/  ISETP.GT.OR P2, PT, R221.reuse, 0x71, !P2 ;  /* 0x00000071dd00780c */ /* 0x040fe20005744670 */
[----:B------:R-:W3:Y:S01]  /*dfe0*/  SHFL.IDX PT, R24, R227, R231, 0x1f ;  /* 0x00001fe7e3187589 */ /* 0x000ee200000e0000 */
[C---:B------:R-:W-:Y:S02]  /*dff0*/  ISETP.GT.OR P0, PT, R221.reuse, 0x78, !P0 ;  /* 0x00000078dd00780c */ /* 0x040fe40004704670 */
[----:B------:R-:W-:Y:S01]  /*e000*/  ISETP.GT.OR P1, PT, R221, 0x79, !P1 ;  /* 0x00000079dd00780c */ /* 0x000fe20004f24670 */
[----:B------:R-:W-:Y:S01]  /*e010*/  LDS R17, [R17+0x400] ;  /* 0x0004000011117984 */ /* 0x000fe20000000800 */
[----:B-1----:R-:W-:-:S03]  /*e020*/  FADD.FTZ R226, R25, -R212 ;  /* 0x800000d419e27221 */ /* 0x002fc60000010000 */
[----:B------:R-:W-:Y:S04]  /*e030*/  SHFL.IDX PT, R25, R18, R223, 0x1f ;  /* 0x00001fdf12197589 */ /* 0x000fe800000e0000 */
[----:B------:R-:W1:Y:S01]  /*e040*/  SHFL.IDX PT, R223, R227, R232, 0x1f ;  /* 0x00001fe8e3df7589 */ /* 0x000e6200000e0000 */
[----:B------:R-:W-:Y:S01]  /*e050*/  FADD.FTZ R212, R27, -R212 ;  /* 0x800000d41bd47221 */ /* 0x000fe20000010000 */
[--C-:B--2---:R-:W-:Y:S01]  /*e060*/  FFMA.FTZ R216, R216, UR4, -R218.reuse ;  /* 0x00000004d8d87c23 */ /* 0x104fe200080108da */
[----:B------:R-:W-:Y:S01]  /*e070*/  IADD3 R27, R10, 0x10, RZ ;  /* 0x000000100a1b7810 */ /* 0x000fe20007ffe0ff */
[----:B------:R-:W-:Y:S01]  /*e080*/  FADD.FTZ R225, R26, -R225 ;  /* 0x800000e11ae17221 */ /* 0x000fe20000010000 */
[----:B------:R-:W-:Y:S02]  /*e090*/  VIADD R221, R10, 0x14 ;  /* 0x000000140add7836 */ /* 0x000fe40000000000 */
[----:B------:R-:W-:-:S02]  /*e0a0*/  FFMA.FTZ R26, R214, UR4, -R218 ;  /* 0x00000004d61a7c23 */ /* 0x000fc400080108da */
[----:B------:R2:W4:Y:S01]  /*e0b0*/  MUFU.EX2 R214, R216 ;  /* 0x000000d800d67308 */ /* 0x0005220000000800 */
[----:B------:R-:W4:Y:S01]  /*e0c0*/  SHFL.IDX PT, R231, R18, R231, 0x1f ;  /* 0x00001fe712e77589 */ /* 0x000f2200000e0000 */
[--C-:B---3--:R-:W-:Y:S01]  /*e0d0*/  FADD.FTZ R218, R30, -R24.reuse ;  /* 0x800000181eda7221 */ /* 0x108fe20000010000 */
[----:B--2---:R-:W-:Y:S02]  /*e0e0*/  FADD.FTZ R216, R28, -R24 ;  /* 0x800000181cd87221 */ /* 0x004fe40000010000 */
[----:B------:R-:W2:Y:S04]  /*e0f0*/  SHFL.IDX PT, R28, R227, R27, 0x1f ;  /* 0x00001f1be31c7589 */ /* 0x000ea800000e0000 */
[----:B------:R1:W-:Y:S04]  /*e100*/  SHFL.IDX PT, R27, R227, R221, 0x1f ;  /* 0x00001fdde31b7589 */ /* 0x0003e800000e0000 */
[----:B------:R-:W3:Y:S01]  /*e110*/  SHFL.IDX PT, R30, R18, R232, 0x1f ;  /* 0x00001fe8121e7589 */ /* 0x000ee200000e0000 */
[--C-:B-1----:R-:W-:Y:S01]  /*e120*/  FADD.FTZ R221, R29, -R223.reuse ;  /* 0x800000df1ddd7221 */ /* 0x102fe20000010000 */
[C---:B------:R-:W-:Y:S01]  /*e130*/  IADD3 R29, R10.reuse, 0x18, RZ ;  /* 0x000000180a1d7810 */ /* 0x040fe20007ffe0ff */
[----:B------:R-:W-:Y:S01]  /*e140*/  FADD.FTZ R223, R31, -R223 ;  /* 0x800000df1fdf7221 */ /* 0x000fe20000010000 */
[----:B------:R-:W-:-:S04]  /*e150*/  IADD3 R31, R10, 0x10, RZ ;  /* 0x000000100a1f7810 */ /* 0x000fc80007ffe0ff */
[----:B------:R-:W1:Y:S04]  /*e160*/  SHFL.IDX PT, R29, R227, R29, 0x1f ;  /* 0x00001f1de31d7589 */ /* 0x000e6800000e0000 */
[----:B------:R-:W1:Y:S01]  /*e170*/  SHFL.IDX PT, R31, R18, R31, 0x1f ;  /* 0x00001f1f121f7589 */ /* 0x000e6200000e0000 */
[----:B------:R4:W1:Y:S01]  /*e180*/  MUFU.EX2 R24, R26 ;  /* 0x0000001a00187308 */ /* 0x0008620000000800 */
[--C-:B------:R-:W-:Y:S01]  /*e190*/  FFMA.FTZ R219, R219, UR4, -R25.reuse ;  /* 0x00000004dbdb7c23 */ /* 0x100fe20008010819 */
[----:B----4-:R-:W-:Y:S01]  /*e1a0*/  FFMA.FTZ R26, R228, UR4, -R25 ;  /* 0x00000004e41a7c23 */ /* 0x010fe20008010819 */
[--C-:B------:R-:W-:Y:S01]  /*e1b0*/  FFMA.FTZ R25, R224, UR4, -R231.reuse ;  /* 0x00000004e0197c23 */ /* 0x100fe200080108e7 */
[----:B------:R-:W-:Y:S01]  /*e1c0*/  FFMA.FTZ R231, R222, UR4, -R231 ;  /* 0x00000004dee77c23 */ /* 0x000fe200080108e7 */
[--C-:B--2---:R-:W-:Y:S01]  /*e1d0*/  FADD.FTZ R222, R32, -R28.reuse ;  /* 0x8000001c20de7221 */ /* 0x104fe20000010000 */
[----:B------:R-:W-:Y:S01]  /*e1e0*/  FADD.FTZ R224, R34, -R28 ;  /* 0x8000001c22e07221 */ /* 0x000fe20000010000 */
[--C-:B---3--:R-:W-:Y:S01]  /*e1f0*/  FFMA.FTZ R28, R220, UR4, -R30.reuse ;  /* 0x00000004dc1c7c23 */ /* 0x108fe2000801081e */
[----:B------:R-:W-:Y:S01]  /*e200*/  FFMA.FTZ R30, R217, UR4, -R30 ;  /* 0x00000004d91e7c23 */ /* 0x000fe2000801081e */
[----:B------:R-:W-:-:S02]  /*e210*/  VIADD R32, R10, 0x14 ;  /* 0x000000140a207836 */ /* 0x000fc40000000000 */
[--C-:B-1----:R-:W-:Y:S01]  /*e220*/  FADD.FTZ R217, R36, -R29.reuse ;  /* 0x8000001d24d97221 */ /* 0x102fe20000010000 */
[----:B------:R-:W-:Y:S01]  /*e230*/  FADD.FTZ R220, R38, -R29 ;  /* 0x8000001d26dc7221 */ /* 0x000fe20000010000 */
[----:B------:R-:W-:Y:S01]  /*e240*/  FMUL.FTZ R229, R214, R229 ;  /* 0x000000e5d6e57220 */ /* 0x000fe20000410000 */
[--C-:B------:R-:W-:Y:S01]  /*e250*/  FFMA.FTZ R29, R215, UR4, -R31.reuse ;  /* 0x00000004d71d7c23 */ /* 0x100fe2000801081f */
[----:B------:R-:W-:Y:S01]  /*e260*/  FFMA.FTZ R31, R213, UR4, -R31 ;  /* 0x00000004d51f7c23 */ /* 0x000fe2000801081f */
[----:B------:R-:W-:Y:S01]  /*e270*/  FFMA.FTZ R213, -R19, R19, 1 ;  /* 0x3f80000013d57423 */ /* 0x000fe20000010113 */
[C---:B------:R-:W-:Y:S01]  /*e280*/  VIADD R232, R10.reuse, 0x1c ;  /* 0x0000001c0ae87836 */ /* 0x040fe20000000000 */
[----:B------:R-:W1:Y:S01]  /*e290*/  SHFL.IDX PT, R32, R18, R32, 0x1f ;  /* 0x00001f2012207589 */ /* 0x000e6200000e0000 */
[C---:B------:R-:W-:Y:S01]  /*e2a0*/  IADD3 R34, R10.reuse, 0x18, RZ ;  /* 0x000000180a227810 */ /* 0x040fe20007ffe0ff */
[----:B------:R-:W-:Y:S01]  /*e2b0*/  FMUL.FTZ R213, R213, R229 ;  /* 0x000000e5d5d57220 */ /* 0x000fe20000410000 */
[----:B------:R-:W-:-:S02]  /*e2c0*/  VIADD R229, R10, 0x1c ;  /* 0x0000001c0ae57836 */ /* 0x000fc40000000000 */
[----:B------:R2:W-:Y:S02]  /*e2d0*/  SHFL.IDX PT, R232, R227, R232, 0x1f ;  /* 0x00001fe8e3e87589 */ /* 0x0005e400000e0000 */
[--C-:B--2---:R-:W-:Y:S02]  /*e2e0*/  FADD.FTZ R227, R33, -R27.reuse ;  /* 0x8000001b21e37221 */ /* 0x104fe40000010000 */
[----:B------:R-:W2:Y:S04]  /*e2f0*/  SHFL.IDX PT, R33, R18, R34, 0x1f ;  /* 0x00001f2212217589 */ /* 0x000ea800000e0000 */
[----:B------:R-:W3:Y:S01]  /*e300*/  SHFL.IDX PT, R34, R18, R229, 0x1f ;  /* 0x00001fe512227589 */ /* 0x000ee200000e0000 */
[----:B------:R-:W-:Y:S01]  /*e310*/  FADD.FTZ R228, R35, -R27 ;  /* 0x8000001b23e47221 */ /* 0x000fe20000010000 */
[--C-:B-1----:R-:W-:Y:S01]  /*e320*/  FFMA.FTZ R211, R211, UR4, -R32.reuse ;  /* 0x00000004d3d37c23 */ /* 0x102fe20008010820 */
[----:B------:R-:W-:Y:S01]  /*e330*/  FFMA.FTZ R32, R210, UR4, -R32 ;  /* 0x00000004d2207c23 */ /* 0x000fe20008010820 */
[----:B------:R-:W1:Y:S01]  /*e340*/  SHFL.IDX PT, R35, R12, R10, 0x1f ;  /* 0x00001f0a0c237589 */ /* 0x000e6200000e0000 */
[----:B------:R-:W-:Y:S01]  /*e350*/  IADD3 R215, R10, 0x4, RZ ;  /* 0x000000040ad77810 */ /* 0x000fe20007ffe0ff */
[----:B------:R-:W-:Y:S01]  /*e360*/  FFMA.FTZ R210, -R20, R20, 1 ;  /* 0x3f80000014d27423 */ /* 0x000fe20000010114 */
[----:B------:R2:W-:Y:S08]  /*e370*/  MUFU.EX2 R19, R31 ;  /* 0x0000001f00137308 */ /* 0x0005f00000000800 */
[----:B------:R4:W-:Y:S01]  /*e380*/  MUFU.EX2 R20, R32 ;  /* 0x0000002000147308 */ /* 0x0009e20000000800 */
[--C-:B--2---:R-:W-:Y:S01]  /*e390*/  FFMA.FTZ R31, R208, UR4, -R33.reuse ;  /* 0x00000004d01f7c23 */ /* 0x104fe20008010821 */
[----:B----4-:R-:W-:Y:S01]  /*e3a0*/  FFMA.FTZ R32, R209, UR4, -R33 ;  /* 0x00000004d1207c23 */ /* 0x010fe20008010821 */
[----:B---3--:R-:W-:-:S05]  /*e3b0*/  FFMA.FTZ R33, R206, UR4, -R34 ;  /* 0x00000004ce217c23 */ /* 0x008fca0008010822 */
[----:B------:R-:W2:Y:S01]  /*e3c0*/  MUFU.EX2 R219, R219 ;  /* 0x000000db00db7308 */ /* 0x000ea20000000800 */
[----:B------:R-:W3:Y:S01]  /*e3d0*/  SHFL.IDX PT, R206, R12, R215, 0x1f ;  /* 0x00001fd70cce7589 */ /* 0x000ee200000e0000 */
[----:B------:R-:W-:Y:S01]  /*e3e0*/  FMUL.FTZ R225, R24, R225 ;  /* 0x000000e118e17220 */ /* 0x000fe20000410000 */
[----:B------:R-:W-:Y:S01]  /*e3f0*/  FFMA.FTZ R208, -R230, R230, 1 ;  /* 0x3f800000e6d07423 */ /* 0x000fe200000101e6 */
[--C-:B-1----:R-:W-:Y:S01]  /*e400*/  FFMA.FTZ R204, R204, UR4, -R35.reuse ;  /* 0x00000004cccc7c23 */ /* 0x102fe20008010823 */
[----:B------:R-:W-:Y:S01]  /*e410*/  FFMA.FTZ R36, R205, UR4, -R35 ;  /* 0x00000004cd247c23 */ /* 0x000fe20008010823 */
[----:B------:R-:W-:Y:S01]  /*e420*/  FMUL.FTZ R210, R210, R225 ;  /* 0x000000e1d2d27220 */ /* 0x000fe20000410000 */
[C---:B------:R-:W-:Y:S01]  /*e430*/  IADD3 R209, R10.reuse, 0xc, RZ ;  /* 0x0000000c0ad17810 */ /* 0x040fe20007ffe0ff */
[----:B------:R1:W-:Y:S01]  /*e440*/  MUFU.EX2 R18, R211 ;  /* 0x000000d300127308 */ /* 0x0003e20000000800 */
[C---:B------:R-:W-:Y:S02]  /*e450*/  VIADD R225, R10.reuse, 0x10 ;  /* 0x000000100ae17836 */ /* 0x040fe40000000000 */
[----:B------:R-:W-:-:S02]  /*e460*/  VIADD R230, R10, 0x18 ;  /* 0x000000180ae67836 */ /* 0x000fc40000000000 */
[----:B--2---:R-:W-:Y:S01]  /*e470*/  FMUL.FTZ R226, R219, R226 ;  /* 0x000000e2dbe27220 */ /* 0x004fe20000410000 */
[----:B-1----:R-:W-:Y:S02]  /*e480*/  IADD3 R211, R10, 0x14, RZ ;  /* 0x000000140ad37810 */ /* 0x002fe40007ffe0ff */
[----:B------:R3:W-:Y:S01]  /*e490*/  MUFU.EX2 R35, R204 ;  /* 0x000000cc00237308 */ /* 0x0007e20000000800 */
[----:B------:R-:W-:Y:S01]  /*e4a0*/  FMUL.FTZ R208, R208, R226 ;  /* 0x000000e2d0d07220 */ /* 0x000fe20000410000 */
[----:B------:R-:W-:Y:S02]  /*e4b0*/  VIADD R226, R10, 0x8 ;  /* 0x000000080ae27836 */ /* 0x000fe40000000000 */
[----:B------:R-:W-:Y:S01]  /*e4c0*/  FFMA.FTZ R34, R207, UR4, -R34 ;  /* 0x00000004cf227c23 */ /* 0x000fe20008010822 */
[----:B------:R-:W-:Y:S03]  /*e4d0*/  SHFL.IDX PT, R38, R12, R211, 0x1f ;  /* 0x00001fd30c267589 */ /* 0x000fe600000e0000 */
[----:B------:R1:W-:Y:S01]  /*e4e0*/  MUFU.EX2 R27, R231 ;  /* 0x000000e7001b7308 */ /* 0x0003e20000000800 */
[--C-:B---3--:R-:W-:Y:S01]  /*e4f0*/  FFMA.FTZ R204, R122, UR4, -R206.reuse ;  /* 0x000000047acc7c23 */ /* 0x108fe200080108ce */
[----:B------:R-:W-:Y:S01]  /*e500*/  FFMA.FTZ R206, R124, UR4, -R206 ;  /* 0x000000047cce7c23 */ /* 0x000fe200080108ce */
[----:B------:R-:W-:Y:S04]  /*e510*/  SHFL.IDX PT, R207, R12, R226, 0x1f ;  /* 0x00001fe20ccf7589 */ /* 0x000fe800000e0000 */
[----:B------:R-:W2:Y:S01]  /*e520*/  SHFL.IDX PT, R122, R12, R230, 0x1f ;  /* 0x00001fe60c7a7589 */ /* 0x000ea200000e0000 */
[--C-:B-1----:R-:W-:Y:S01]  /*e530*/  FADD.FTZ R231, R37, -R232.reuse ;  /* 0x800000e825e77221 */ /* 0x102fe20000010000 */
[----:B------:R-:W-:-:S02]  /*e540*/  FADD.FTZ R232, R39, -R232 ;  /* 0x800000e827e87221 */ /* 0x000fc40000010000 */
[----:B------:R-:W-:Y:S04]  /*e550*/  SHFL.IDX PT, R37, R12, R209, 0x1f ;  /* 0x00001fd10c257589 */ /* 0x000fe800000e0000 */
[----:B------:R-:W-:Y:S04]  /*e560*/  SHFL.IDX PT, R39, R12, R225, 0x1f ;  /* 0x00001fe10c277589 */ /* 0x000fe800000e0000 */
[----:B------:R1:W3:Y:S02]  /*e570*/  SHFL.IDX PT, R124, R12, R229, 0x1f ;  /* 0x00001fe50c7c7589 */ /* 0x0002e400000e0000 */
[----:B-1----:R1:W-:Y:S02]  /*e580*/  MUFU.EX2 R12, R204 ;  /* 0x000000cc000c7308 */ /* 0x0023e40000000800 */
[----:B-1----:R-:W1:Y:S01]  /*e590*/  SHFL.IDX PT, R204, R11, R215, 0x1f ;  /* 0x00001fd70bcc7589 */ /* 0x002e6200000e0000 */
[--C-:B--2---:R-:W-:Y:S01]  /*e5a0*/  FFMA.FTZ R112, R112, UR4, -R122.reuse ;  /* 0x0000000470707c23 */ /* 0x104fe2000801087a */
[----:B------:R-:W-:-:S02]  /*e5b0*/  FFMA.FTZ R107, R107, UR4, -R122 ;  /* 0x000000046b6b7c23 */ /* 0x000fc4000801087a */
[----:B------:R-:W2:Y:S01]  /*e5c0*/  SHFL.IDX PT, R205, R11, R10, 0x1f ;  /* 0x00001f0a0bcd7589 */ /* 0x000ea200000e0000 */
[----:B---3--:R-:W-:-:S03]  /*e5d0*/  FFMA.FTZ R122, R97, UR4, -R124 ;  /* 0x00000004617a7c23 */ /* 0x008fc6000801087c */
[----:B------:R-:W3:Y:S01]  /*e5e0*/  SHFL.IDX PT, R97, R11, R225, 0x1f ;  /* 0x00001fe10b617589 */ /* 0x000ee200000e0000 */
[--C-:B------:R-:W-:Y:S01]  /*e5f0*/  FFMA.FTZ R123, R123, UR4, -R207.reuse ;  /* 0x000000047b7b7c23 */ /* 0x100fe200080108cf */
[----:B------:R-:W-:Y:S02]  /*e600*/  FFMA.FTZ R125, R125, UR4, -R207 ;  /* 0x000000047d7d7c23 */ /* 0x000fe400080108cf */
[----:B------:R-:W-:Y:S01]  /*e610*/  SHFL.IDX PT, R207, R11, R226, 0x1f ;  /* 0x00001fe20bcf7589 */ /* 0x000fe200000e0000 */
[--C-:B-1----:R-:W-:Y:S01]  /*e620*/  FFMA.FTZ R119, R119, UR4, -R204.reuse ;  /* 0x0000000477777c23 */ /* 0x102fe200080108cc */
[----:B------:R-:W-:Y:S02]  /*e630*/  FFMA.FTZ R204, R98, UR4, -R204 ;  /* 0x0000000462cc7c23 */ /* 0x000fe400080108cc */
[----:B------:R-:W1:Y:S01]  /*e640*/  SHFL.IDX PT, R98, R11, R230, 0x1f ;  /* 0x00001fe60b627589 */ /* 0x000e6200000e0000 */
[--C-:B------:R-:W-:Y:S01]  /*e650*/  FFMA.FTZ R120, R120, UR4, -R37.reuse ;  /* 0x0000000478787c23 */ /* 0x100fe20008010825 */
[----:B------:R-:W-:Y:S01]  /*e660*/  FFMA.FTZ R121, R121, UR4, -R37 ;  /* 0x0000000479797c23 */ /* 0x000fe20008010825 */
[--C-:B------:R-:W-:Y:S01]  /*e670*/  FFMA.FTZ R109, R109, UR4, -R38.reuse ;  /* 0x000000046d6d7c23 */ /* 0x100fe20008010826 */
[----:B------:R4:W-:Y:S01]  /*e680*/  MUFU.EX2 R37, R206 ;  /* 0x000000ce00257308 */ /* 0x0009e20000000800 */
[--C-:B------:R-:W-:Y:S01]  /*e690*/  FFMA.FTZ R103, R103, UR4, -R39.reuse ;  /* 0x0000000467677c23 */ /* 0x100fe20008010827 */
[----:B------:R-:W-:Y:S01]  /*e6a0*/  FFMA.FTZ R114, R114, UR4, -R39 ;  /* 0x0000000472727c23 */ /* 0x000fe20008010827 */
[--C-:B--2---:R-:W-:Y:S01]  /*e6b0*/  FFMA.FTZ R117, R117, UR4, -R205.reuse ;  /* 0x0000000475757c23 */ /* 0x104fe200080108cd */
[----:B------:R-:W-:Y:S01]  /*e6c0*/  FFMA.FTZ R106, R106, UR4, -R205 ;  /* 0x000000046a6a7c23 */ /* 0x000fe200080108cd */
[----:B----4-:R-:W-:-:S03]  /*e6d0*/  FFMA.FTZ R206, R94, UR4, -R38 ;  /* 0x000000045ece7c23 */ /* 0x010fc60008010826 */
[----:B------:R2:W-:Y:S01]  /*e6e0*/  MUFU.EX2 R38, R123 ;  /* 0x0000007b00267308 */ /* 0x0005e20000000800 */
[----:B------:R-:W-:Y:S01]  /*e6f0*/  SHFL.IDX PT, R205, R11, R229, 0x1f ;  /* 0x00001fe50bcd7589 */ /* 0x000fe200000e0000 */
[--C-:B---3--:R-:W-:Y:S01]  /*e700*/  FFMA.FTZ R101, R101, UR4, -R97.reuse ;  /* 0x0000000465657c23 */ /* 0x108fe20008010861 */
[----:B------:R-:W-:Y:S02]  /*e710*/  FFMA.FTZ R100, R100, UR4, -R97 ;  /* 0x0000000464647c23 */ /* 0x000fe40008010861 */
[----:B--2---:R-:W2:Y:S03]  /*e720*/  SHFL.IDX PT, R123, R11, R209, 0x1f ;  /* 0x00001fd10b7b7589 */ /* 0x004ea600000e0000 */
[----:B------:R3:W-:Y:S02]  /*e730*/  MUFU.EX2 R39, R125 ;  /* 0x0000007d00277308 */ /* 0x0007e40000000800 */
[----:B---3--:R3:W-:Y:S06]  /*e740*/  SHFL.IDX PT, R125, R11, R211, 0x1f ;  /* 0x00001fd30b7d7589 */ /* 0x0087ec00000e0000 */
[----:B------:R1:W-:Y:S08]  /*e750*/  MUFU.EX2 R97, R114 ;  /* 0x0000007200617308 */ /* 0x0003f00000000800 */
[----:B---3--:R3:W-:Y:S01]  /*e760*/  MUFU.EX2 R11, R121 ;  /* 0x00000079000b7308 */ /* 0x0087e20000000800 */
[----:B-1----:R-:W-:Y:S01]  /*e770*/  FFMA.FTZ R114, R95, UR4, -R98 ;  /* 0x000000045f727c23 */ /* 0x002fe20008010862 */
[----:B---3--:R-:W1:Y:S06]  /*e780*/  SHFL.IDX PT, R121, R14, R215, 0x1f ;  /* 0x00001fd70e797589 */ /* 0x008e6c00000e0000 */
[----:B------:R3:W-:Y:S01]  /*e790*/  MUFU.EX2 R95, R109 ;  /* 0x0000006d005f7308 */ /* 0x0007e20000000800 */
[----:B------:R-:W-:-:S07]  /*e7a0*/  FFMA.FTZ R124, R96, UR4, -R124 ;  /* 0x00000004607c7c23 */ /* 0x000fce000801087c */
[----:B------:R4:W-:Y:S01]  /*e7b0*/  MUFU.EX2 R94, R120 ;  /* 0x00000078005e7308 */ /* 0x0009e20000000800 */
[----:B---3--:R-:W3:Y:S01]  /*e7c0*/  SHFL.IDX PT, R109, R14, R225, 0x1f ;  /* 0x00001fe10e6d7589 */ /* 0x008ee200000e0000 */
[----:B----4-:R-:W-:-:S03]  /*e7d0*/  FFMA.FTZ R120, R99, UR4, -R207 ;  /* 0x0000000463787c23 */ /* 0x010fc600080108cf */
[----:B------:R-:W4:Y:S03]  /*e7e0*/  SHFL.IDX PT, R99, R14, R10, 0x1f ;  /* 0x00001f0a0e637589 */ /* 0x000f2600000e0000 */
[----:B------:R-:W3:Y:S01]  /*e7f0*/  MUFU.EX2 R25, R25 ;  /* 0x0000001900197308 */ /* 0x000ee20000000800 */
[----:B--2---:R-:W-:-:S07]  /*e800*/  FFMA.FTZ R105, R105, UR4, -R123 ;  /* 0x0000000469697c23 */ /* 0x004fce000801087b */
[----:B------:R2:W-:Y:S01]  /*e810*/  MUFU.EX2 R96, R103 ;  /* 0x0000006700607308 */ /* 0x0005e20000000800 */
[----:B------:R-:W-:Y:S01]  /*e820*/  FFMA.FTZ R104, R104, UR4, -R123 ;  /* 0x0000000468687c23 */ /* 0x000fe2000801087b */
[----:B--2---:R-:W2:Y:S04]  /*e830*/  SHFL.IDX PT, R103, R14, R209, 0x1f ;  /* 0x00001fd10e677589 */ /* 0x004ea800000e0000 */
[----:B------:R-:W2:Y:S01]  /*e840*/  SHFL.IDX PT, R123, R14, R226, 0x1f ;  /* 0x00001fe20e7b7589 */ /* 0x000ea200000e0000 */
[--C-:B-1----:R-:W-:Y:S01]  /*e850*/  FFMA.FTZ R108, R108, UR4, -R121.reuse ;  /* 0x000000046c6c7c23 */ /* 0x102fe20008010879 */
[----:B------:R-:W-:Y:S02]  /*e860*/  FFMA.FTZ R138, R138, UR4, -R121 ;  /* 0x000000048a8a7c23 */ /* 0x000fe40008010879 */
[----:B------:R-:W1:Y:S01]  /*e870*/  SHFL.IDX PT, R121, R14, R211, 0x1f ;  /* 0x00001fd30e797589 */ /* 0x000e6200000e0000 */
[--C-:B---3--:R-:W-:Y:S01]  /*e880*/  FFMA.FTZ R130, R130, UR4, -R109.reuse ;  /* 0x0000000482827c23 */ /* 0x108fe2000801086d */
[----:B------:R-:W-:Y:S01]  /*e890*/  FFMA.FTZ R137, R137, UR4, -R109 ;  /* 0x0000000489897c23 */ /* 0x000fe2000801086d */
[----:B------:R-:W-:Y:S01]  /*e8a0*/  FMUL.FTZ R216, R25, R216 ;  /* 0x000000d819d87220 */ /* 0x000fe20000410000 */
[----:B------:R-:W-:Y:S01]  /*e8b0*/  FMUL.FTZ R132, R132, UR9 ;  /* 0x0000000984847c20 */ /* 0x000fe20008410000 */
[----:B------:R-:W-:Y:S01]  /*e8c0*/  FMUL.FTZ R134, R134, UR9 ;  /* 0x0000000986867c20 */ /* 0x000fe20008410000 */
[----:B------:R-:W-:Y:S01]  /*e8d0*/  FFMA.FTZ R109, -R237, R237, 1 ;  /* 0x3f800000ed6d7423 */ /* 0x000fe200000101ed */
[--C-:B----4-:R-:W-:Y:S01]  /*e8e0*/  FFMA.FTZ R113, R113, UR4, -R99.reuse ;  /* 0x0000000471717c23 */ /* 0x110fe20008010863 */
[----:B------:R-:W-:-:S02]  /*e8f0*/  FFMA.FTZ R131, R131, UR4, -R99 ;  /* 0x0000000483837c23 */ /* 0x000fc40008010863 */
[----:B------:R3:W-:Y:S01]  /*e900*/  MUFU.EX2 R99, R112 ;  /* 0x0000007000637308 */ /* 0x0007e20000000800 */
[----:B------:R-:W-:Y:S01]  /*e910*/  FMUL.FTZ R109, R109, R216 ;  /* 0x000000d86d6d7220 */ /* 0x000fe20000410000 */
[----:B------:R-:W-:Y:S01]  /*e920*/  FMUL.FTZ R133, R133, UR9 ;  /* 0x0000000985857c20 */ /* 0x000fe20008410000 */
[----:B------:R-:W-:Y:S01]  /*e930*/  FMUL.FTZ R135, R135, UR9 ;  /* 0x0000000987877c20 */ /* 0x000fe20008410000 */
[----:B------:R-:W-:Y:S04]  /*e940*/  SHFL.IDX PT, R216, R17, R10, 0x1f ;  /* 0x00001f0a11d87589 */ /* 0x000fe800000e0000 */
[----:B------:R-:W4:Y:S01]  /*e950*/  MUFU.EX2 R26, R26 ;  /* 0x0000001a001a7308 */ /* 0x000f220000000800 */
[----:B---3--:R-:W3:Y:S01]  /*e960*/  SHFL.IDX PT, R112, R14, R230, 0x1f ;  /* 0x00001fe60e707589 */ /* 0x008ee200000e0000 */
[--C-:B--2---:R-:W-:Y:S01]  /*e970*/  FFMA.FTZ R126, R126, UR4, -R103.reuse ;  /* 0x000000047e7e7c23 */ /* 0x104fe20008010867 */
[----:B------:R-:W-:-:S02]  /*e980*/  FFMA.FTZ R139, R139, UR4, -R103 ;  /* 0x000000048b8b7c23 */ /* 0x000fc40008010867 */
[----:B------:R2:W3:Y:S03]  /*e990*/  SHFL.IDX PT, R103, R14, R229, 0x1f ;  /* 0x00001fe50e677589 */ /* 0x0004e600000e0000 */
[----:B------:R-:W4:Y:S08]  /*e9a0*/  MUFU.TANH R132, R132 ;  /* 0x0000008400847308 */ /* 0x000f300000002400 */
[----:B------:R-:W3:Y:S01]  /*e9b0*/  MUFU.TANH R134, R134 ;  /* 0x0000008600867308 */ /* 0x000ee20000002400 */
[--C-:B------:R-:W-:Y:S01]  /*e9c0*/  FFMA.FTZ R127, R127, UR4, -R123.reuse ;  /* 0x000000047f7f7c23 */ /* 0x100fe2000801087b */
[----:B------:R-:W-:Y:S01]  /*e9d0*/  FFMA.FTZ R129, R129, UR4, -R123 ;  /* 0x0000000481817c23 */ /* 0x000fe2000801087b */
[----:B------:R-:W-:-:S05]  /*e9e0*/  FFMA.FTZ R102, R102, UR4, -R125 ;  /* 0x0000000466667c23 */ /* 0x000fca000801087d */
[----:B------:R-:W-:Y:S01]  /*e9f0*/  MUFU.TANH R133, R133 ;  /* 0x0000008500857308 */ /* 0x000fe20000002400 */
[----:B------:R-:W-:Y:S01]  /*ea00*/  FFMA.FTZ R115, R115, UR4, -R125 ;  /* 0x0000000473737c23 */ /* 0x000fe2000801087d */
[----:B------:R-:W-:-:S06]  /*ea10*/  FSEL R123, R4, -INF , !P3 ;  /* 0xff800000047b7808 */ /* 0x000fcc0005800000 */
[----:B------:R-:W3:Y:S01]  /*ea20*/  MUFU.TANH R135, R135 ;  /* 0x0000008700877308 */ /* 0x000ee20000002400 */
[----:B------:R-:W-:-:S07]  /*ea30*/  FSEL R125, R128, -INF , !P2 ;  /* 0xff800000807d7808 */ /* 0x000fce0005000000 */
[----:B------:R-:W3:Y:S08]  /*ea40*/  MUFU.EX2 R28, R28 ;  /* 0x0000001c001c7308 */ /* 0x000ef00000000800 */
[----:B------:R-:W3:Y:S01]  /*ea50*/  MUFU.EX2 R29, R29 ;  /* 0x0000001d001d7308 */ /* 0x000ee20000000800 */
[----:B-1----:R-:W-:-:S07]  /*ea60*/  FFMA.FTZ R123, R123, UR4, -R121 ;  /* 0x000000047b7b7c23 */ /* 0x002fce0008010879 */
[----:B------:R-:W1:Y:S01]  /*ea70*/  MUFU.EX2 R32, R32 ;  /* 0x0000002000207308 */ /* 0x000e620000000800 */
[--C-:B------:R-:W-:Y:S01]  /*ea80*/  FFMA.FTZ R110, R110, UR4, -R205.reuse ;  /* 0x000000046e6e7c23 */ /* 0x100fe200080108cd */
[----:B------:R-:W-:Y:S01]  /*ea90*/  FFMA.FTZ R118, R118, UR4, -R205 ;  /* 0x0000000476767c23 */ /* 0x000fe200080108cd */
[----:B--2---:R-:W-:-:S05]  /*eaa0*/  FFMA.FTZ R14, -R200, R200, 1 ;  /* 0x3f800000c80e7423 */ /* 0x004fca00000101c8 */
[----:B------:R-:W2:Y:S01]  /*eab0*/  MUFU.EX2 R31, R31 ;  /* 0x0000001f001f7308 */ /* 0x000ea20000000800 */
[----:B----4-:R-:W-:Y:S01]  /*eac0*/  FMUL.FTZ R212, R26, R212 ;  /* 0x000000d41ad47220 */ /* 0x010fe20000410000 */
[----:B------:R-:W-:Y:S01]  /*ead0*/  FFMA.FTZ R121, R125, UR4, -R121 ;  /* 0x000000047d797c23 */ /* 0x000fe20008010879 */
[----:B------:R-:W-:Y:S01]  /*eae0*/  FSEL R125, R132, -INF , !P5 ;  /* 0xff800000847d7808 */ /* 0x000fe20006800000 */
[----:B------:R-:W-:Y:S01]  /*eaf0*/  FMUL.FTZ R218, R27, R218 ;  /* 0x000000da1bda7220 */ /* 0x000fe20000410000 */
[----:B---3--:R-:W-:Y:S01]  /*eb00*/  FSEL R205, R134, -INF , !P0 ;  /* 0xff80000086cd7808 */ /* 0x008fe20004000000 */
[----:B------:R-:W-:Y:S01]  /*eb10*/  FFMA.FTZ R235, -R235, R235, 1 ;  /* 0x3f800000ebeb7423 */ /* 0x000fe200000101eb */
[----:B------:R-:W-:Y:S01]  /*eb20*/  FFMA.FTZ R116, R116, UR4, -R98 ;  /* 0x0000000474747c23 */ /* 0x000fe20008010862 */
[----:B------:R-:W-:Y:S01]  /*eb30*/  FMUL.FTZ R14, R14, R212 ;  /* 0x000000d40e0e7220 */ /* 0x000fe20000410000 */
[----:B------:R-:W-:Y:S01]  /*eb40*/  FFMA.FTZ R111, R111, UR4, -R207 ;  /* 0x000000046f6f7c23 */ /* 0x000fe200080108cf */
[----:B------:R3:W-:Y:S01]  /*eb50*/  MUFU.EX2 R98, R206 ;  /* 0x000000ce00627308 */ /* 0x0007e20000000800 */
[----:B------:R-:W-:Y:S01]  /*eb60*/  FFMA.FTZ R212, -R21, R21, 1 ;  /* 0x3f80000015d47423 */ /* 0x000fe20000010115 */
[--C-:B------:R-:W-:Y:S01]  /*eb70*/  FFMA.FTZ R125, R125, UR4, -R112.reuse ;  /* 0x000000047d7d7c23 */ /* 0x100fe20008010870 */
[----:B------:R-:W-:Y:S01]  /*eb80*/  FFMA.FTZ R205, R205, UR4, -R112 ;  /* 0x00000004cdcd7c23 */ /* 0x000fe20008010870 */
[----:B------:R-:W-:Y:S01]  /*eb90*/  FSEL R207, R135, -INF , !P1 ;  /* 0xff80000087cf7808 */ /* 0x000fe20004800000 */
[----:B------:R-:W-:Y:S01]  /*eba0*/  FFMA.FTZ R21, -R22, R22, 1 ;  /* 0x3f80000016157423 */ /* 0x000fe20000010116 */
[----:B------:R-:W-:Y:S01]  /*ebb0*/  FMUL.FTZ R112, R235, R218 ;  /* 0x000000daeb707220 */ /* 0x000fe20000410000 */
[----:B------:R-:W-:Y:S01]  /*ebc0*/  FMUL.FTZ R221, R28, R221 ;  /* 0x000000dd1cdd7220 */ /* 0x000fe20000410000 */
[----:B------:R-:W-:Y:S01]  /*ebd0*/  FFMA.FTZ R209, -R233, R233, 1 ;  /* 0x3f800000e9d17423 */ /* 0x000fe200000101e9 */
[----:B---3--:R-:W-:Y:S01]  /*ebe0*/  FSEL R206, R133, -INF , !P4 ;  /* 0xff80000085ce7808 */ /* 0x008fe20006000000 */
[----:B------:R-:W-:Y:S01]  /*ebf0*/  FFMA.FTZ R211, -R234, R234, 1 ;  /* 0x3f800000ead37423 */ /* 0x000fe200000101ea */
[----:B------:R-:W-:Y:S01]  /*ec00*/  FMUL.FTZ R222, R29, R222 ;  /* 0x000000de1dde7220 */ /* 0x000fe20000410000 */
[----:B------:R-:W-:Y:S01]  /*ec10*/  FMUL.FTZ R22, R18, R227 ;  /* 0x000000e312167220 */ /* 0x000fe20000410000 */
[--C-:B------:R-:W-:Y:S01]  /*ec20*/  FADD.FTZ R40, R40, -R216.reuse ;  /* 0x800000d828287221 */ /* 0x100fe20000010000 */
[----:B------:R-:W-:Y:S01]  /*ec30*/  FADD.FTZ R42, R42, -R216 ;  /* 0x800000d82a2a7221 */ /* 0x000fe20000010000 */
[----:B------:R-:W3:Y:S01]  /*ec40*/  MUFU.EX2 R30, R30 ;  /* 0x0000001e001e7308 */ /* 0x000ee20000000800 */
[----:B------:R-:W-:Y:S01]  /*ec50*/  FFMA.FTZ R236, -R236, R236, 1 ;  /* 0x3f800000ecec7423 */ /* 0x000fe200000101ec */
[----:B------:R-:W4:Y:S01]  /*ec60*/  SHFL.IDX PT, R218, R17, R215, 0x1f ;  /* 0x00001fd711da7589 */ /* 0x000f2200000e0000 */
[C---:B------:R-:W-:Y:S01]  /*ec70*/  IADD3 R227, R10.reuse, 0x8, RZ ;  /* 0x000000080ae37810 */ /* 0x040fe20007ffe0ff */
[----:B------:R-:W-:-:S02]  /*ec80*/  VIADD R234, R10, 0xc ;  /* 0x0000000c0aea7836 */ /* 0x000fc40000000000 */
[----:B------:R3:W-:Y:S01]  /*ec90*/  LDS R216, [R13+0x400] ;  /* 0x000400000dd87984 */ /* 0x0007e20000000800 */
[----:B-1----:R-:W-:Y:S01]  /*eca0*/  FMUL.FTZ R226, R32, R220 ;  /* 0x000000dc20e27220 */ /* 0x002fe20000410000 */
[--C-:B------:R-:W-:Y:S01]  /*ecb0*/  FFMA.FTZ R206, R206, UR4, -R103.reuse ;  /* 0x00000004cece7c23 */ /* 0x100fe20008010867 */
[----:B------:R-:W-:Y:S01]  /*ecc0*/  FFMA.FTZ R207, R207, UR4, -R103 ;  /* 0x00000004cfcf7c23 */ /* 0x000fe20008010867 */
[----:B------:R-:W-:Y:S01]  /*ecd0*/  FMUL.FTZ R209, R209, R222 ;  /* 0x000000ded1d17220 */ /* 0x000fe20000410000 */
[----:B------:R-:W1:Y:S01]  /*ece0*/  SHFL.IDX PT, R220, R17, R229, 0x1f ;  /* 0x00001fe511dc7589 */ /* 0x000e6200000e0000 */
[----:B------:R-:W-:Y:S01]  /*ecf0*/  FMUL.FTZ R103, R236, R221 ;  /* 0x000000ddec677220 */ /* 0x000fe20000410000 */
[----:B--2---:R-:W-:Y:S02]  /*ed00*/  FMUL.FTZ R222, R31, R217 ;  /* 0x000000d91fde7220 */ /* 0x004fe40000410000 */
[----:B------:R-:W2:Y:S04]  /*ed10*/  SHFL.IDX PT, R221, R17, R227, 0x1f ;  /* 0x00001fe311dd7589 */ /* 0x000ea800000e0000 */
[----:B------:R-:W2:Y:S01]  /*ed20*/  SHFL.IDX PT, R217, R17, R234, 0x1f ;  /* 0x00001fea11d97589 */ /* 0x000ea200000e0000 */
[----:B------:R-:W1:Y:S01]  /*ed30*/  MUFU.EX2 R36, R36 ;  /* 0x0000002400247308 */ /* 0x000e620000000800 */
[----:B---3--:R-:W-:Y:S01]  /*ed40*/  FMUL.FTZ R223, R30, R223 ;  /* 0x000000df1edf7220 */ /* 0x008fe20000410000 */
[C---:B------:R-:W-:Y:S01]  /*ed50*/  IADD3 R233, R10.reuse, 0x10, RZ ;  /* 0x000000100ae97810 */ /* 0x040fe20007ffe0ff */
[----:B------:R-:W-:Y:S01]  /*ed60*/  FMUL.FTZ R224, R19, R224 ;  /* 0x000000e013e07220 */ /* 0x000fe20000410000 */
[----:B------:R-:W-:-:S02]  /*ed70*/  VIADD R235, R10, 0x14 ;  /* 0x000000140aeb7836 */ /* 0x000fc40000000000 */
[----:B------:R-:W-:Y:S01]  /*ed80*/  FMUL.FTZ R211, R211, R223 ;  /* 0x000000dfd3d37220 */ /* 0x000fe20000410000 */
[----:B------:R-:W-:Y:S01]  /*ed90*/  FFMA.FTZ R13, -R171, R171, 1 ;  /* 0x3f800000ab0d7423 */ /* 0x000fe200000101ab */
[----:B------:R-:W3:Y:S01]  /*eda0*/  SHFL.IDX PT, R223, R17, R233, 0x1f ;  /* 0x00001fe911df7589 */ /* 0x000ee200000e0000 */
[----:B------:R-:W-:Y:S01]  /*edb0*/  FMUL.FTZ R40, R35, R40 ;  /* 0x0000002823287220 */ /* 0x000fe20000410000 */
[--C-:B----4-:R-:W-:Y:S01]  /*edc0*/  FADD.FTZ R41, R41, -R218.reuse ;  /* 0x800000da29297221 */ /* 0x110fe20000010000 */
[----:B------:R-:W-:Y:S01]  /*edd0*/  FMUL.FTZ R21, R21, R224 ;  /* 0x000000e015157220 */ /* 0x000fe20000410000 */
[----:B------:R-:W-:Y:S01]  /*ede0*/  FMUL.FTZ R22, R212, R22 ;  /* 0x00000016d4167220 */ /* 0x000fe20000410000 */
[----:B------:R-:W-:Y:S01]  /*edf0*/  FFMA.FTZ R212, -R23, R23, 1 ;  /* 0x3f80000017d47423 */ /* 0x000fe20000010117 */
[----:B------:R-:W4:Y:S01]  /*ee00*/  SHFL.IDX PT, R224, R17, R235, 0x1f ;  /* 0x00001feb11e07589 */ /* 0x000f2200000e0000 */
[----:B------:R-:W-:Y:S01]  /*ee10*/  FADD.FTZ R43, R43, -R218 ;  /* 0x800000da2b2b7221 */ /* 0x000fe20000010000 */
[--C-:B-1----:R-:W-:Y:S01]  /*ee20*/  FADD.FTZ R53, R53, -R220.reuse ;  /* 0x800000dc35357221 */ /* 0x102fe20000010000 */
[----:B------:R-:W-:Y:S01]  /*ee30*/  FADD.FTZ R55, R55, -R220 ;  /* 0x800000dc37377221 */ /* 0x000fe20000010000 */
[----:B------:R-:W-:Y:S01]  /*ee40*/  FMUL.FTZ R13, R13, R40 ;  /* 0x000000280d0d7220 */ /* 0x000fe20000410000 */
[----:B------:R-:W-:Y:S01]  /*ee50*/  FFMA.FTZ R218, -R169, R169, 1 ;  /* 0x3f800000a9da7423 */ /* 0x000fe200000101a9 */
[----:B------:R-:W-:Y:S01]  /*ee60*/  FMUL.FTZ R42, R36, R42 ;  /* 0x0000002a242a7220 */ /* 0x000fe20000410000 */
[----:B------:R-:W-:Y:S01]  /*ee70*/  FFMA.FTZ R40, -R170, R170, 1 ;  /* 0x3f800000aa287423 */ /* 0x000fe200000101aa */
[----:B------:R-:W-:Y:S01]  /*ee80*/  FMUL.FTZ R220, R12, R41 ;  /* 0x000000290cdc7220 */ /* 0x000fe20000410000 */
[----:B--2---:R-:W-:Y:S01]  /*ee90*/  FADD.FTZ R44, R44, -R221 ;  /* 0x800000dd2c2c7221 */ /* 0x004fe20000010000 */
[--C-:B------:R-:W-:Y:S01]  /*eea0*/  FADD.FTZ R45, R45, -R217.reuse ;  /* 0x800000d92d2d7221 */ /* 0x100fe20000010000 */
[----:B------:R-:W-:Y:S01]  /*eeb0*/  FADD.FTZ R47, R47, -R217 ;  /* 0x800000d92f2f7221 */ /* 0x000fe20000010000 */
[----:B------:R-:W-:Y:S01]  /*eec0*/  FFMA.FTZ R215, -R201, R201, 1 ;  /* 0x3f800000c9d77423 */ /* 0x000fe200000101c9 */
[----:B------:R-:W-:Y:S01]  /*eed0*/  FMUL.FTZ R228, R20, R228 ;  /* 0x000000e414e47220 */ /* 0x000fe20000410000 */
[----:B------:R-:W-:Y:S01]  /*eee0*/  FMUL.FTZ R212, R212, R222 ;  /* 0x000000ded4d47220 */ /* 0x000fe20000410000 */
[----:B------:R-:W-:Y:S01]  /*eef0*/  FADD.FTZ R46, R46, -R221 ;  /* 0x800000dd2e2e7221 */ /* 0x000fe20000010000 */
[----:B------:R-:W-:Y:S01]  /*ef00*/  FFMA.FTZ R217, -R168, R168, 1 ;  /* 0x3f800000a8d97423 */ /* 0x000fe200000101a8 */
[----:B------:R-:W-:Y:S01]  /*ef10*/  FMUL.FTZ R43, R37, R43 ;  /* 0x0000002b252b7220 */ /* 0x000fe20000410000 */
[----:B------:R-:W1:Y:S01]  /*ef20*/  SHFL.IDX PT, R222, R17, R230, 0x1f ;  /* 0x00001fe611de7589 */ /* 0x000e6200000e0000 */
[----:B------:R-:W-:Y:S01]  /*ef30*/  FMUL.FTZ R41, R218, R42 ;  /* 0x0000002ada297220 */ /* 0x000fe20000410000 */
[----:B------:R-:W-:Y:S01]  /*ef40*/  FMUL.FTZ R42, R40, R220 ;  /* 0x000000dc282a7220 */ /* 0x000fe20000410000 */
[----:B------:R-:W-:Y:S01]  /*ef50*/  FFMA.FTZ R40, -R167, R167, 1 ;  /* 0x3f800000a7287423 */ /* 0x000fe200000101a7 */
[----:B------:R-:W-:Y:S01]  /*ef60*/  FMUL.FTZ R44, R38, R44 ;  /* 0x0000002c262c7220 */ /* 0x000fe20000410000 */
[----:B------:R-:W-:Y:S01]  /*ef70*/  FMUL.FTZ R23, R215, R228 ;  /* 0x000000e4d7177220 */ /* 0x000fe20000410000 */
[----:B------:R-:W-:Y:S01]  /*ef80*/  FMUL.FTZ R43, R217, R43 ;  /* 0x0000002bd92b7220 */ /* 0x000fe20000410000 */
[----:B------:R-:W-:Y:S01]  /*ef90*/  FFMA.FTZ R88, -R88, R88, 1 ;  /* 0x3f80000058587423 */ /* 0x000fe20000010158 */
[----:B------:R-:W-:Y:S01]  /*efa0*/  FFMA.FTZ R89, -R89, R89, 1 ;  /* 0x3f80000059597423 */ /* 0x000fe20000010159 */
[----:B------:R-:W-:Y:S01]  /*efb0*/  FMUL.FTZ R46, R39, R46 ;  /* 0x0000002e272e7220 */ /* 0x000fe20000410000 */
[----:B------:R-:W-:Y:S01]  /*efc0*/  FMUL.FTZ R217, R94, R45 ;  /* 0x0000002d5ed97220 */ /* 0x000fe20000410000 */
[----:B------:R-:W-:Y:S01]  /*efd0*/  IADD3 R228, R10, 0x4, RZ ;  /* 0x000000040ae47810 */ /* 0x000fe20007ffe0ff */
[----:B------:R-:W-:Y:S01]  /*efe0*/  FMUL.FTZ R45, R40, R44 ;  /* 0x0000002c282d7220 */ /* 0x000fe20000410000 */
[----:B------:R-:W-:Y:S01]  /*eff0*/  FMUL.FTZ R44, R89, R46 ;  /* 0x0000002e592c7220 */ /* 0x000fe20000410000 */
[----:B------:R-:W-:Y:S01]  /*f000*/  FMUL.FTZ R46, R88, R217 ;  /* 0x000000d9582e7220 */ /* 0x000fe20000410000 */
[----:B------:R-:W-:Y:S01]  /*f010*/  FFMA.FTZ R90, -R90, R90, 1 ;  /* 0x3f8000005a5a7423 */ /* 0x000fe2000001015a */
[----:B------:R-:W2:Y:S01]  /*f020*/  SHFL.IDX PT, R88, R216, R228, 0x1f ;  /* 0x00001fe4d8587589 */ /* 0x000ea200000e0000 */
[--C-:B---3--:R-:W-:Y:S01]  /*f030*/  FADD.FTZ R48, R48, -R223.reuse ;  /* 0x800000df30307221 */ /* 0x108fe20000010000 */
[----:B------:R-:W-:Y:S01]  /*f040*/  FADD.FTZ R50, R50, -R223 ;  /* 0x800000df32327221 */ /* 0x000fe20000010000 */
[--C-:B----4-:R-:W-:Y:S01]  /*f050*/  FADD.FTZ R49, R49, -R224.reuse ;  /* 0x800000e031317221 */ /* 0x110fe20000010000 */
[----:B------:R-:W-:Y:S01]  /*f060*/  FMUL.FTZ R47, R11, R47 ;  /* 0x0000002f0b2f7220 */ /* 0x000fe20000410000 */
[----:B------:R-:W-:Y:S01]  /*f070*/  FFMA.FTZ R91, -R91, R91, 1 ;  /* 0x3f8000005b5b7423 */ /* 0x000fe2000001015b */
[----:B------:R-:W-:Y:S01]  /*f080*/  FMUL.FTZ R48, R96, R48 ;  /* 0x0000003060307220 */ /* 0x000fe20000410000 */
[----:B------:R-:W-:Y:S01]  /*f090*/  FMUL.FTZ R40, R97, R50 ;  /* 0x0000003261287220 */ /* 0x000fe20000410000 */
[----:B------:R-:W-:Y:S01]  /*f0a0*/  FADD.FTZ R51, R51, -R224 ;  /* 0x800000e033337221 */ /* 0x000fe20000010000 */
[----:B------:R-:W-:Y:S01]  /*f0b0*/  FFMA.FTZ R93, -R93, R93, 1 ;  /* 0x3f8000005d5d7423 */ /* 0x000fe2000001015d */
[----:B------:R-:W-:Y:S01]  /*f0c0*/  FFMA.FTZ R92, -R92, R92, 1 ;  /* 0x3f8000005c5c7423 */ /* 0x000fe2000001015c */
[----:B------:R-:W-:Y:S01]  /*f0d0*/  FMUL.FTZ R49, R95, R49 ;  /* 0x000000315f317220 */ /* 0x000fe20000410000 */
[----:B------:R-:W-:Y:S01]  /*f0e0*/  FMUL.FTZ R50, R90, R47 ;  /* 0x0000002f5a327220 */ /* 0x000fe20000410000 */
[----:B-1----:R-:W-:Y:S01]  /*f0f0*/  FADD.FTZ R52, R52, -R222 ;  /* 0x800000de34347221 */ /* 0x002fe20000010000 */
[----:B------:R-:W-:Y:S01]  /*f100*/  FMUL.FTZ R48, R91, R48 ;  /* 0x000000305b307220 */ /* 0x000fe20000410000 */
[----:B------:R-:W-:Y:S01]  /*f110*/  FFMA.FTZ R90, -R166, R166, 1 ;  /* 0x3f800000a65a7423 */ /* 0x000fe200000101a6 */
[----:B------:R-:W-:Y:S01]  /*f120*/  FMUL.FTZ R47, R93, R40 ;  /* 0x000000285d2f7220 */ /* 0x000fe20000410000 */
[----:B------:R-:W-:Y:S01]  /*f130*/  FMUL.FTZ R91, R98, R51 ;  /* 0x00000033625b7220 */ /* 0x000fe20000410000 */
[----:B------:R-:W1:Y:S01]  /*f140*/  SHFL.IDX PT, R40, R216, R227, 0x1f ;  /* 0x00001fe3d8287589 */ /* 0x000e6200000e0000 */
[----:B------:R-:W-:Y:S01]  /*f150*/  FMUL.FTZ R49, R92, R49 ;  /* 0x000000315c317220 */ /* 0x000fe20000410000 */
[----:B------:R-:W-:-:S02]  /*f160*/  FMUL.FTZ R93, R99, R52 ;  /* 0x00000034635d7220 */ /* 0x000fc40000410000 */
[----:B------:R-:W3:Y:S01]  /*f170*/  SHFL.IDX PT, R89, R216, R10, 0x1f ;  /* 0x00001f0ad8597589 */ /* 0x000ee200000e0000 */
[----:B------:R-:W-:-:S03]  /*f180*/  FMUL.FTZ R52, R90, R91 ;  /* 0x0000005b5a347220 */ /* 0x000fc60000410000 */
[----:B------:R-:W4:Y:S01]  /*f190*/  SHFL.IDX PT, R92, R216, R234, 0x1f ;  /* 0x00001fead85c7589 */ /* 0x000f2200000e0000 */
[----:B------:R-:W-:-:S03]  /*f1a0*/  FFMA.FTZ R51, -R165, R165, 1 ;  /* 0x3f800000a5337423 */ /* 0x000fc600000101a5 */
[----:B------:R-:W4:Y:S01]  /*f1b0*/  SHFL.IDX PT, R90, R216, R230, 0x1f ;  /* 0x00001fe6d85a7589 */ /* 0x000f2200000e0000 */
[--C-:B--2---:R-:W-:Y:S01]  /*f1c0*/  FADD.FTZ R57, R57, -R88.reuse ;  /* 0x8000005839397221 */ /* 0x104fe20000010000 */
[----:B------:R-:W-:Y:S01]  /*f1d0*/  FADD.FTZ R59, R59, -R88 ;  /* 0x800000583b3b7221 */ /* 0x000fe20000010000 */
[----:B------:R-:W-:Y:S01]  /*f1e0*/  FMUL.FTZ R51, R51, R93 ;  /* 0x0000005d33337220 */ /* 0x000fe20000410000 */
[----:B------:R2:W-:Y:S01]  /*f1f0*/  LDS R88, [R15+0x400] ;  /* 0x000400000f587984 */ /* 0x0005e20000000800 */
[----:B------:R-:W2:Y:S03]  /*f200*/  MUFU.EX2 R117, R117 ;  /* 0x0000007500757308 */ /* 0x000ea60000000800 */
[----:B------:R-:W2:Y:S04]  /*f210*/  SHFL.IDX PT, R93, R216, R233, 0x1f ;  /* 0x00001fe9d85d7589 */ /* 0x000ea800000e0000 */
[----:B------:R-:W-:Y:S01]  /*f220*/  SHFL.IDX PT, R91, R216, R235, 0x1f ;  /* 0x00001febd85b7589 */ /* 0x000fe200000e0000 */
[----:B------:R-:W2:Y:S03]  /*f230*/  MUFU.EX2 R106, R106 ;  /* 0x0000006a006a7308 */ /* 0x000ea60000000800 */
[----:B------:R-:W2:Y:S05]  /*f240*/  SHFL.IDX PT, R216, R216, R229, 0x1f ;  /* 0x00001fe5d8d87589 */ /* 0x000eaa00000e0000 */
[----:B------:R-:W2:Y:S01]  /*f250*/  MUFU.EX2 R119, R119 ;  /* 0x0000007700777308 */ /* 0x000ea20000000800 */
[----:B-1----:R-:W-:-:S07]  /*f260*/  FADD.FTZ R60, R60, -R40 ;  /* 0x800000283c3c7221 */ /* 0x002fce0000010000 */
[----:B------:R-:W1:Y:S01]  /*f270*/  MUFU.EX2 R204, R204 ;  /* 0x000000cc00cc7308 */ /* 0x000e620000000800 */
[----:B---3--:R-:W-:Y:S01]  /*f280*/  FADD.FTZ R56, R56, -R89 ;  /* 0x8000005938387221 */ /* 0x008fe20000010000 */
[----:B------:R-:W-:-:S06]  /*f290*/  FADD.FTZ R40, R62, -R40 ;  /* 0x800000283e287221 */ /* 0x000fcc0000010000 */
[----:B------:R-:W3:Y:S01]  /*f2a0*/  MUFU.EX2 R120, R120 ;  /* 0x0000007800787308 */ /* 0x000ee20000000800 */
[--C-:B----4-:R-:W-:Y:S01]  /*f2b0*/  FADD.FTZ R62, R61, -R92.reuse ;  /* 0x8000005c3d3e7221 */ /* 0x110fe20000010000 */
[----:B------:R-:W-:Y:S01]  /*f2c0*/  FADD.FTZ R58, R58, -R89 ;  /* 0x800000593a3a7221 */ /* 0x000fe20000010000 */
[----:B------:R-:W4:Y:S05]  /*f2d0*/  LDL.LU R200, [R1+0x110] ;  /* 0x0001100001c87983 */ /* 0x000f2a0000300800 */
[----:B------:R-:W3:Y:S01]  /*f2e0*/  MUFU.EX2 R111, R111 ;  /* 0x0000006f006f7308 */ /* 0x000ee20000000800 */
[----:B------:R-:W-:-:S07]  /*f2f0*/  FADD.FTZ R92, R63, -R92 ;  /* 0x8000005c3f5c7221 */ /* 0x000fce0000010000 */
[----:B------:R-:W3:Y:S01]  /*f300*/  MUFU.EX2 R100, R100 ;  /* 0x0000006400647308 */ /* 0x000ee20000000800 */
[----:B------:R-:W-:Y:S01]  /*f310*/  FADD.FTZ R63, R68, -R90 ;  /* 0x8000005a443f7221 */ /* 0x000fe20000010000 */
[----:B------:R-:W-:Y:S01]  /*f320*/  FFMA.FTZ R68, -R161, R161, 1 ;  /* 0x3f800000a1447423 */ /* 0x000fe200000101a1 */
[----:B--2---:R-:W-:-:S05]  /*f330*/  FMUL.FTZ R56, R117, R56 ;  /* 0x0000003875387220 */ /* 0x004fca0000410000 */
[----:B------:R-:W2:Y:S01]  /*f340*/  MUFU.EX2 R102, R102 ;  /* 0x0000006600667308 */ /* 0x000ea20000000800 */
[----:B------:R-:W-:Y:S01]  /*f350*/  FFMA.FTZ R15, -R159, R159, 1 ;  /* 0x3f8000009f0f7423 */ /* 0x000fe2000001019f */
[----:B------:R-:W-:-:S06]  /*f360*/  FMUL.FTZ R58, R106, R58 ;  /* 0x0000003a6a3a7220 */ /* 0x000fcc0000410000 */
[----:B------:R-:W2:Y:S01]  /*f370*/  MUFU.EX2 R116, R116 ;  /* 0x0000007400747308 */ /* 0x000ea20000000800 */
[----:B------:R-:W-:-:S07]  /*f380*/  FMUL.FTZ R68, R68, R56 ;  /* 0x0000003844447220 */ /* 0x000fce0000410000 */
[----:B------:R-:W2:Y:S01]  /*f390*/  MUFU.EX2 R104, R104 ;  /* 0x0000006800687308 */ /* 0x000ea20000000800 */
[----:B------:R-:W-:Y:S01]  /*f3a0*/  FFMA.FTZ R61, -R160, R160, 1 ;  /* 0x3f800000a03d7423 */ /* 0x000fe200000101a0 */
[----:B------:R-:W-:-:S06]  /*f3b0*/  FMUL.FTZ R57, R119, R57 ;  /* 0x0000003977397220 */ /* 0x000fcc0000410000 */
[----:B------:R-:W2:Y:S01]  /*f3c0*/  MUFU.EX2 R107, R107 ;  /* 0x0000006b006b7308 */ /* 0x000ea20000000800 */
[----:B------:R-:W-:-:S07]  /*f3d0*/  FADD.FTZ R66, R66, -R93 ;  /* 0x8000005d42427221 */ /* 0x000fce0000010000 */
[----:B------:R-:W2:Y:S01]  /*f3e0*/  MUFU.EX2 R122, R122 ;  /* 0x0000007a007a7308 */ /* 0x000ea20000000800 */
[----:B-1----:R-:W-:-:S07]  /*f3f0*/  FMUL.FTZ R56, R204, R59 ;  /* 0x0000003bcc387220 */ /* 0x002fce0000410000 */
[----:B------:R-:W1:Y:S01]  /*f400*/  MUFU.EX2 R101, R101 ;  /* 0x0000006500657308 */ /* 0x000e620000000800 */
[----:B------:R-:W-:Y:S01]  /*f410*/  FMUL.FTZ R59, R15, R58 ;  /* 0x0000003a0f3b7220 */ /* 0x000fe20000410000 */
[----:B------:R-:W-:-:S06]  /*f420*/  FADD.FTZ R89, R69, -R216 ;  /* 0x800000d845597221 */ /* 0x000fcc0000010000 */
[----:B------:R-:W1:Y:S01]  /*f430*/  MUFU.EX2 R124, R124 ;  /* 0x0000007c007c7308 */ /* 0x000e620000000800 */
[----:B------:R-:W-:Y:S01]  /*f440*/  FFMA.FTZ R58, -R157, R157, 1 ;  /* 0x3f8000009d3a7423 */ /* 0x000fe2000001019d */
[----:B---3--:R-:W-:Y:S01]  /*f450*/  FMUL.FTZ R60, R120, R60 ;  /* 0x0000003c783c7220 */ /* 0x008fe20000410000 */
[----:B------:R-:W-:Y:S01]  /*f460*/  FADD.FTZ R65, R65, -R91 ;  /* 0x8000005b41417221 */ /* 0x000fe20000010000 */
[----:B------:R-:W-:Y:S01]  /*f470*/  FADD.FTZ R216, R71, -R216 ;  /* 0x800000d847d87221 */ /* 0x000fe20000010000 */
[----:B------:R-:W-:Y:S01]  /*f480*/  FMUL.FTZ R61, R61, R57 ;  /* 0x000000393d3d7220 */ /* 0x000fe20000410000 */
[----:B------:R-:W-:Y:S01]  /*f490*/  FFMA.FTZ R71, -R155, R155, 1 ;  /* 0x3f8000009b477423 */ /* 0x000fe2000001019b */
[----:B------:R-:W-:Y:S01]  /*f4a0*/  FMUL.FTZ R40, R111, R40 ;  /* 0x000000286f287220 */ /* 0x000fe20000410000 */
[----:B------:R-:W-:Y:S01]  /*f4b0*/  FFMA.FTZ R57, -R151, R151, 1 ;  /* 0x3f80000097397423 */ /* 0x000fe20000010197 */
[----:B------:R-:W-:Y:S01]  /*f4c0*/  FMUL.FTZ R66, R100, R66 ;  /* 0x0000004264427220 */ /* 0x000fe20000410000 */
[----:B------:R-:W-:Y:S01]  /*f4d0*/  FADD.FTZ R54, R54, -R222 ;  /* 0x800000de36367221 */ /* 0x000fe20000010000 */
[----:B------:R-:W-:Y:S01]  /*f4e0*/  FADD.FTZ R64, R64, -R93 ;  /* 0x8000005d40407221 */ /* 0x000fe20000010000 */
[----:B------:R-:W-:Y:S01]  /*f4f0*/  FMUL.FTZ R58, R58, R60 ;  /* 0x0000003c3a3a7220 */ /* 0x000fe20000410000 */
[----:B--2---:R-:W-:Y:S01]  /*f500*/  FMUL.FTZ R60, R102, R65 ;  /* 0x00000041663c7220 */ /* 0x004fe20000410000 */
[----:B------:R-:W-:Y:S01]  /*f510*/  FMUL.FTZ R71, R71, R40 ;  /* 0x0000002847477220 */ /* 0x000fe20000410000 */
        /* <DEDUP_REMOVED lines=9> */
[----:B------:R-:W-:Y:S01]  /*f5b0*/  FFMA.FTZ R15, -R154, R154, 1 ;  /* 0x3f8000009a0f7423 */ /* 0x000fe2000001019a */
[----:B-1----:R-:W-:Y:S01]  /*f5c0*/  FMUL.FTZ R64, R101, R64 ;  /* 0x0000004065407220 */ /* 0x002fe20000410000 */
[----:B------:R-:W4:Y:S01]  /*f5d0*/  LDL.LU R201, [R1+0x10c] ;  /* 0x00010c0001c97983 */ /* 0x000f220000300800 */
[----:B------:R-:W-:Y:S01]  /*f5e0*/  FFMA.FTZ R215, -R202, R202, 1 ;  /* 0x3f800000cad77423 */ /* 0x000fe200000101ca */
[----:B------:R-:W-:Y:S01]  /*f5f0*/  FFMA.FTZ R225, -R203, R203, 1 ;  /* 0x3f800000cbe17423 */ /* 0x000fe200000101cb */
[----:B------:R-:W1:Y:S01]  /*f600*/  MUFU.EX2 R115, R115 ;  /* 0x0000007300737308 */ /* 0x000e620000000800 */
[----:B------:R-:W4:Y:S01]  /*f610*/  LDL.LU R202, [R1+0x108] ;  /* 0x0001080001ca7983 */ /* 0x000f220000300800 */
[----:B------:R-:W-:Y:S01]  /*f620*/  FMUL.FTZ R222, R124, R55 ;  /* 0x000000377cde7220 */ /* 0x000fe20000410000 */
[----:B------:R-:W-:Y:S01]  /*f630*/  FMUL.FTZ R66, R66, R63 ;  /* 0x0000003f42427220 */ /* 0x000fe20000410000 */
[----:B------:R-:W-:Y:S01]  /*f640*/  FMUL.FTZ R53, R218, R220 ;  /* 0x000000dcda357220 */ /* 0x000fe20000410000 */
[----:B------:R-:W4:Y:S01]  /*f650*/  LDL.LU R203, [R1+0x104] ;  /* 0x0001040001cb7983 */ /* 0x000f220000300800 */
[----:B------:R-:W-:Y:S01]  /*f660*/  FMUL.FTZ R55, R217, R221 ;  /* 0x000000ddd9377220 */ /* 0x000fe20000410000 */
[----:B------:R-:W-:Y:S01]  /*f670*/  FADD.FTZ R67, R67, -R91 ;  /* 0x8000005b43437221 */ /* 0x000fe20000010000 */
[----:B------:R-:W2:Y:S01]  /*f680*/  MUFU.EX2 R105, R105 ;  /* 0x0000006900697308 */ /* 0x000ea20000000800 */
[----:B------:R3:W5:Y:S01]  /*f690*/  LDL.LU R171, [R1+0x100] ;  /* 0x0001000001ab7983 */ /* 0x0007620000300800 */
[----:B------:R-:W-:Y:S01]  /*f6a0*/  FMUL.FTZ R15, R15, R92 ;  /* 0x0000005c0f0f7220 */ /* 0x000fe20000410000 */
[----:B------:R-:W-:-:S02]  /*f6b0*/  FMUL.FTZ R64, R40, R64 ;  /* 0x0000004028407220 */ /* 0x000fc40000410000 */
[----:B------:R-:W3:Y:S04]  /*f6c0*/  SHFL.IDX PT, R63, R88, R235, 0x1f ;  /* 0x00001feb583f7589 */ /* 0x000ee800000e0000 */
[----:B------:R1:W5:Y:S01]  /*f6d0*/  LDL.LU R170, [R1+0xfc] ;  /* 0x0000fc0001aa7983 */ /* 0x0003620000300800 */
[----:B------:R-:W3:Y:S03]  /*f6e0*/  MUFU.EX2 R114, R114 ;  /* 0x0000007200727308 */ /* 0x000ee60000000800 */
[----:B------:R-:W-:Y:S04]  /*f6f0*/  SHFL.IDX PT, R91, R88, R10, 0x1f ;  /* 0x00001f0a585b7589 */ /* 0x000fe800000e0000 */
[----:B------:R-:W3:Y:S04]  /*f700*/  SHFL.IDX PT, R40, R88, R228, 0x1f ;  /* 0x00001fe458287589 */ /* 0x000ee800000e0000 */
[----:B------:R-:W-:Y:S04]  /*f710*/  SHFL.IDX PT, R93, R88, R227, 0x1f ;  /* 0x00001fe3585d7589 */ /* 0x000fe800000e0000 */
[----:B------:R-:W-:Y:S04]  /*f720*/  SHFL.IDX PT, R217, R88, R234, 0x1f ;  /* 0x00001fea58d97589 */ /* 0x000fe800000e0000 */
[----:B------:R-:W-:Y:S04]  /*f730*/  SHFL.IDX PT, R218, R88, R233, 0x1f ;  /* 0x00001fe958da7589 */ /* 0x000fe800000e0000 */
[----:B------:R-:W-:Y:S04]  /*f740*/  SHFL.IDX PT, R92, R88, R230, 0x1f ;  /* 0x00001fe6585c7589 */ /* 0x000fe800000e0000 */
[----:B------:R1:W5:Y:S04]  /*f750*/  LDL.LU R169, [R1+0xf8] ;  /* 0x0000f80001a97983 */ /* 0x0003680000300800 */
[----:B------:R-:W3:Y:S01]  /*f760*/  SHFL.IDX PT, R88, R88, R229, 0x1f ;  /* 0x00001fe558587589 */ /* 0x000ee200000e0000 */
[----:B------:R-:W3:Y:S03]  /*f770*/  MUFU.EX2 R110, R110 ;  /* 0x0000006e006e7308 */ /* 0x000ee60000000800 */
[----:B------:R1:W5:Y:S04]  /*f780*/  LDL.LU R168, [R1+0xf4] ;  /* 0x0000f40001a87983 */ /* 0x0003680000300800 */
[----:B------:R1:W5:Y:S01]  /*f790*/  LDL.LU R167, [R1+0xf0] ;  /* 0x0000f00001a77983 */ /* 0x0003620000300800 */
[----:B------:R-:W-:-:S03]  /*f7a0*/  FFMA.FTZ R54, -R162, R162, 1 ;  /* 0x3f800000a2367423 */ /* 0x000fc600000101a2 */
[----:B------:R1:W5:Y:S01]  /*f7b0*/  LDL.LU R166, [R1+0xec] ;  /* 0x0000ec0001a67983 */ /* 0x0003620000300800 */
[----:B------:R-:W3:Y:S03]  /*f7c0*/  MUFU.EX2 R118, R118 ;  /* 0x0000007600767308 */ /* 0x000ee60000000800 */
[----:B------:R1:W5:Y:S04]  /*f7d0*/  LDL.LU R165, [R1+0xe8] ;  /* 0x0000e80001a57983 */ /* 0x0003680000300800 */
[----:B------:R1:W5:Y:S04]  /*f7e0*/  LDL.LU R164, [R1+0xe4] ;  /* 0x0000e40001a47983 */ /* 0x0003680000300800 */
[----:B------:R1:W5:Y:S01]  /*f7f0*/  LDL.LU R163, [R1+0xe0] ;  /* 0x0000e00001a37983 */ /* 0x0003620000300800 */
[----:B------:R-:W-:-:S03]  /*f800*/  FFMA.FTZ R69, -R158, R158, 1 ;  /* 0x3f8000009e457423 */ /* 0x000fc6000001019e */
[----:B------:R1:W5:Y:S01]  /*f810*/  LDL.LU R162, [R1+0xdc] ;  /* 0x0000dc0001a27983 */ /* 0x0003620000300800 */
[----:B------:R-:W-:-:S03]  /*f820*/  FADD.FTZ R90, R70, -R90 ;  /* 0x8000005a465a7221 */ /* 0x000fc60000010000 */
[----:B------:R1:W5:Y:S01]  /*f830*/  LDL.LU R161, [R1+0xd8] ;  /* 0x0000d80001a17983 */ /* 0x0003620000300800 */
[----:B------:R-:W3:Y:S03]  /*f840*/  MUFU.EX2 R138, R138 ;  /* 0x0000008a008a7308 */ /* 0x000ee60000000800 */
[----:B------:R1:W5:Y:S01]  /*f850*/  LDL.LU R160, [R1+0xd4] ;  /* 0x0000d40001a07983 */ /* 0x0003620000300800 */
[----:B------:R-:W-:-:S03]  /*f860*/  FFMA.FTZ R70, -R156, R156, 1 ;  /* 0x3f8000009c467423 */ /* 0x000fc6000001019c */
[----:B------:R2:W5:Y:S01]  /*f870*/  LDL.LU R159, [R1+0xd0] ;  /* 0x0000d000019f7983 */ /* 0x0005620000300800 */
[----:B------:R-:W-:-:S03]  /*f880*/  FFMA.FTZ R57, -R149, R149, 1 ;  /* 0x3f80000095397423 */ /* 0x000fc60000010195 */
[----:B------:R3:W5:Y:S01]  /*f890*/  LDL.LU R158, [R1+0xcc] ;  /* 0x0000cc00019e7983 */ /* 0x0007620000300800 */
[----:B-1----:R-:W-:-:S03]  /*f8a0*/  FMUL.FTZ R67, R115, R67 ;  /* 0x0000004373437220 */ /* 0x002fc60000410000 */
[----:B------:R1:W5:Y:S01]  /*f8b0*/  LDL.LU R157, [R1+0xc8] ;  /* 0x0000c800019d7983 */ /* 0x0003620000300800 */
[----:B------:R-:W-:Y:S01]  /*f8c0*/  FMUL.FTZ R69, R69, R56 ;  /* 0x0000003845457220 */ /* 0x000fe20000410000 */
[----:B--2---:R-:W-:Y:S02]  /*f8d0*/  FMUL.FTZ R62, R105, R62 ;  /* 0x0000003e693e7220 */ /* 0x004fe40000410000 */
[----:B------:R1:W5:Y:S01]  /*f8e0*/  LDL.LU R156, [R1+0xc4] ;  /* 0x0000c400019c7983 */ /* 0x0003620000300800 */
[----:B------:R-:W-:-:S03]  /*f8f0*/  FFMA.FTZ R56, -R152, R152, 1 ;  /* 0x3f80000098387423 */ /* 0x000fc60000010198 */
[----:B------:R1:W5:Y:S01]  /*f900*/  LDL.LU R155, [R1+0xc0] ;  /* 0x0000c000019b7983 */ /* 0x0003620000300800 */
[----:B------:R-:W-:-:S03]  /*f910*/  FMUL.FTZ R57, R57, R67 ;  /* 0x0000004339397220 */ /* 0x000fc60000410000 */
[----:B------:R1:W5:Y:S01]  /*f920*/  LDL.LU R154, [R1+0xbc] ;  /* 0x0000bc00019a7983 */ /* 0x0003620000300800 */
[----:B------:R-:W-:-:S03]  /*f930*/  FMUL.FTZ R70, R70, R62 ;  /* 0x0000003e46467220 */ /* 0x000fc60000410000 */
[----:B------:R1:W5:Y:S01]  /*f940*/  LDL.LU R153, [R1+0xb8] ;  /* 0x0000b80001997983 */ /* 0x0003620000300800 */
[----:B------:R-:W-:Y:S01]  /*f950*/  FFMA.FTZ R67, -R147, R147, 1 ;  /* 0x3f80000093437423 */ /* 0x000fe20000010193 */
[----:B---3--:R-:W-:Y:S02]  /*f960*/  FMUL.FTZ R90, R114, R90 ;  /* 0x0000005a725a7220 */ /* 0x008fe40000410000 */
[----:B------:R1:W5:Y:S01]  /*f970*/  LDL.LU R152, [R1+0xb4] ;  /* 0x0000b40001987983 */ /* 0x0003620000300800 */
[----:B------:R-:W-:-:S03]  /*f980*/  FFMA.FTZ R62, -R148, R148, 1 ;  /* 0x3f800000943e7423 */ /* 0x000fc60000010194 */
[----:B------:R1:W5:Y:S01]  /*f990*/  LDL.LU R151, [R1+0xb0] ;  /* 0x0000b00001977983 */ /* 0x0003620000300800 */
[----:B------:R-:W-:Y:S01]  /*f9a0*/  FMUL.FTZ R56, R56, R60 ;  /* 0x0000003c38387220 */ /* 0x000fe20000410000 */
[----:B------:R-:W-:Y:S02]  /*f9b0*/  FMUL.FTZ R89, R110, R89 ;  /* 0x000000596e597220 */ /* 0x000fe40000410000 */
[----:B------:R1:W5:Y:S01]  /*f9c0*/  LDL.LU R150, [R1+0xac] ;  /* 0x0000ac0001967983 */ /* 0x0003620000300800 */
[----:B------:R-:W-:Y:S01]  /*f9d0*/  FFMA.FTZ R60, -R146, R146, 1 ;  /* 0x3f800000923c7423 */ /* 0x000fe20000010192 */
[--C-:B------:R-:W-:Y:S02]  /*f9e0*/  FADD.FTZ R81, R81, -R63.reuse ;  /* 0x8000003f51517221 */ /* 0x100fe40000010000 */
[----:B------:R1:W5:Y:S01]  /*f9f0*/  LDL.LU R149, [R1+0xa8] ;  /* 0x0000a80001957983 */ /* 0x0003620000300800 */
[----:B------:R-:W-:Y:S01]  /*fa00*/  FADD.FTZ R83, R83, -R63 ;  /* 0x8000003f53537221 */ /* 0x000fe20000010000 */
[----:B------:R-:W-:-:S02]  /*fa10*/  FMUL.FTZ R216, R118, R216 ;  /* 0x000000d876d87220 */ /* 0x000fc40000410000 */
[----:B------:R1:W5:Y:S01]  /*fa20*/  LDL.LU R148, [R1+0xa4] ;  /* 0x0000a40001947983 */ /* 0x0003620000300800 */
[----:B------:R-:W-:Y:S01]  /*fa30*/  FMUL.FTZ R67, R67, R90 ;  /* 0x0000005a43437220 */ /* 0x000fe20000410000 */
[--C-:B------:R-:W-:Y:S01]  /*fa40*/  FADD.FTZ R73, R73, -R40.reuse ;  /* 0x8000002849497221 */ /* 0x100fe20000010000 */
[----:B------:R-:W-:Y:S01]  /*fa50*/  FFMA.FTZ R63, -R145, R145, 1 ;  /* 0x3f800000913f7423 */ /* 0x000fe20000010191 */
[----:B------:R1:W5:Y:S01]  /*fa60*/  LDL.LU R147, [R1+0xa0] ;  /* 0x0000a00001937983 */ /* 0x0003620000300800 */
[----:B------:R-:W-:Y:S01]  /*fa70*/  FADD.FTZ R40, R75, -R40 ;  /* 0x800000284b287221 */ /* 0x000fe20000010000 */
[--C-:B------:R-:W-:Y:S01]  /*fa80*/  FADD.FTZ R85, R85, -R88.reuse ;  /* 0x8000005855557221 */ /* 0x100fe20000010000 */
[----:B------:R-:W-:Y:S01]  /*fa90*/  FADD.FTZ R87, R87, -R88 ;  /* 0x8000005857577221 */ /* 0x000fe20000010000 */
[----:B------:R1:W5:Y:S01]  /*faa0*/  LDL.LU R146, [R1+0x9c] ;  /* 0x00009c0001927983 */ /* 0x0003620000300800 */
[----:B------:R-:W-:Y:S01]  /*fab0*/  FFMA.FTZ R90, -R144, R144, 1 ;  /* 0x3f800000905a7423 */ /* 0x000fe20000010190 */
[----:B------:R-:W-:Y:S01]  /*fac0*/  FMUL.FTZ R62, R62, R89 ;  /* 0x000000593e3e7220 */ /* 0x000fe20000410000 */
        /* <DEDUP_REMOVED lines=11> */
[----:B------:R-:W-:Y:S01]  /*fb80*/  FMUL.FTZ R40, R138, R40 ;  /* 0x000000288a287220 */ /* 0x000fe20000410000 */
[----:B------:R1:W5:Y:S01]  /*fb90*/  LDL.LU R142, [R1+0x8c] ;  /* 0x00008c00018e7983 */ /* 0x0003620000300800 */
[----:B------:R-:W-:Y:S01]  /*fba0*/  FFMA.FTZ R216, -R140, R140, 1 ;  /* 0x3f8000008cd87423 */ /* 0x000fe2000001018c */
[--C-:B------:R-:W-:Y:S01]  /*fbb0*/  FADD.FTZ R84, R84, -R92.reuse ;  /* 0x8000005c54547221 */ /* 0x100fe20000010000 */
[----:B------:R-:W-:Y:S01]  /*fbc0*/  FADD.FTZ R86, R86, -R92 ;  /* 0x8000005c56567221 */ /* 0x000fe20000010000 */
[----:B------:R1:W5:Y:S01]  /*fbd0*/  LDL.LU R141, [R1+0x88] ;  /* 0x00008800018d7983 */ /* 0x0003620000300800 */
[----:B------:R-:W-:Y:S01]  /*fbe0*/  FFMA.FTZ R91, -R7, R7, 1 ;  /* 0x3f800000075b7423 */ /* 0x000fe20000010107 */
[----:B------:R-:W-:-:S02]  /*fbf0*/  FFMA.FTZ R92, -R6, R6, 1 ;  /* 0x3f800000065c7423 */ /* 0x000fc40000010106 */
[----:B------:R1:W5:Y:S01]  /*fc00*/  LDL.LU R140, [R1+0x84] ;  /* 0x00008400018c7983 */ /* 0x0003620000300800 */
[--C-:B------:R-:W-:Y:S01]  /*fc10*/  FADD.FTZ R80, R80, -R218.reuse ;  /* 0x800000da50507221 */ /* 0x100fe20000010000 */
[----:B------:R-:W-:Y:S01]  /*fc20*/  FADD.FTZ R82, R82, -R218 ;  /* 0x800000da52527221 */ /* 0x000fe20000010000 */
[----:B------:R-:W-:Y:S01]  /*fc30*/  FFMA.FTZ R220, -R5, R5, 1 ;  /* 0x3f80000005dc7423 */ /* 0x000fe20000010105 */
[----:B------:R1:W5:Y:S01]  /*fc40*/  LDL.LU R7, [R1+0x80] ;  /* 0x0000800001077983 */ /* 0x0003620000300800 */
[----:B------:R-:W-:Y:S01]  /*fc50*/  FMUL.FTZ R89, R89, R40 ;  /* 0x0000002859597220 */ /* 0x000fe20000410000 */
[----:B------:R-:W-:Y:S02]  /*fc60*/  FFMA.FTZ R218, -R4, R4, 1 ;  /* 0x3f80000004da7423 */ /* 0x000fe40000010104 */
[----:B------:R1:W5:Y:S01]  /*fc70*/  LDL.LU R6, [R1+0x7c] ;  /* 0x00007c0001067983 */ /* 0x0003620000300800 */
[----:B------:R-:W-:-:S03]  /*fc80*/  FFMA.FTZ R40, -R2, R2, 1 ;  /* 0x3f80000002287423 */ /* 0x000fc60000010102 */
[----:B------:R1:W5:Y:S04]  /*fc90*/  LDL.LU R5, [R1+0x78] ;  /* 0x0000780001057983 */ /* 0x0003680000300800 */
[----:B------:R1:W5:Y:S04]  /*fca0*/  LDL.LU R4, [R1+0x74] ;  /* 0x0000740001047983 */ /* 0x0003680000300800 */
[----:B------:R1:W5:Y:S04]  /*fcb0*/  LDL.LU R2, [R1+0x70] ;  /* 0x0000700001027983 */ /* 0x0003680000300800 */
[----:B------:R-:W2:Y:S01]  /*fcc0*/  LDL R221, [R1+0x54] ;  /* 0x0000540001dd7983 */ /* 0x000ea20000100800 */
[----:B------:R-:W3:Y:S08]  /*fcd0*/  MUFU.EX2 R131, R131 ;  /* 0x0000008300837308 */ /* 0x000ef00000000800 */
        /* <DEDUP_REMOVED lines=9> */
[----:B------:R-:W4:Y:S08]  /*fd70*/  MUFU.EX2 R123, R123 ;  /* 0x0000007b007b7308 */ /* 0x000f300000000800 */
[----:B------:R-:W4:Y:S08]  /*fd80*/  MUFU.EX2 R121, R121 ;  /* 0x0000007900797308 */ /* 0x000f300000000800 */
[----:B------:R-:W4:Y:S08]  /*fd90*/  MUFU.EX2 R129, R129 ;  /* 0x0000008100817308 */ /* 0x000f300000000800 */
[----:B------:R-:W4:Y:S08]  /*fda0*/  MUFU.EX2 R126, R126 ;  /* 0x0000007e007e7308 */ /* 0x000f300000000800 */
[----:B------:R-:W4:Y:S08]  /*fdb0*/  MUFU.EX2 R139, R139 ;  /* 0x0000008b008b7308 */ /* 0x000f300000000800 */
[----:B------:R-:W4:Y:S08]  /*fdc0*/  MUFU.EX2 R125, R125 ;  /* 0x0000007d007d7308 */ /* 0x000f300000000800 */
[----:B------:R-:W4:Y:S01]  /*fdd0*/  MUFU.EX2 R205, R205 ;  /* 0x000000cd00cd7308 */ /* 0x000f220000000800 */
[----:B---3--:R-:W-:Y:S01]  /*fde0*/  FMUL.FTZ R74, R131, R74 ;  /* 0x0000004a834a7220 */ /* 0x008fe20000410000 */
[----:B-1----:R-:W-:Y:S01]  /*fdf0*/  FMUL.FTZ R76, R127, R76 ;  /* 0x0000004c7f4c7220 */ /* 0x002fe20000410000 */
[----:B------:R-:W-:Y:S01]  /*fe00*/  FMUL.FTZ R82, R137, R82 ;  /* 0x0000005289527220 */ /* 0x000fe20000410000 */
[----:B------:R-:W-:Y:S01]  /*fe10*/  FFMA.FTZ R136, -R136, R136, 1 ;  /* 0x3f80000088887423 */ /* 0x000fe20000010188 */
[----:B------:R-:W-:Y:S01]  /*fe20*/  FMUL.FTZ R231, R33, R231 ;  /* 0x000000e721e77220 */ /* 0x000fe20000410000 */
[----:B------:R-:W-:Y:S01]  /*fe30*/  FMUL.FTZ R232, R34, R232 ;  /* 0x000000e822e87220 */ /* 0x000fe20000410000 */
[--C-:B------:R-:W-:Y:S01]  /*fe40*/  FADD.FTZ R77, R77, -R217.reuse ;  /* 0x800000d94d4d7221 */ /* 0x100fe20000010000 */
[----:B------:R-:W-:Y:S01]  /*fe50*/  FADD.FTZ R79, R79, -R217 ;  /* 0x800000d94f4f7221 */ /* 0x000fe20000010000 */
[----:B------:R-:W-:Y:S01]  /*fe60*/  FMUL.FTZ R73, R108, R73 ;  /* 0x000000496c497220 */ /* 0x000fe20000410000 */
[----:B------:R-:W-:Y:S01]  /*fe70*/  FMUL.FTZ R72, R113, R72 ;  /* 0x0000004871487220 */ /* 0x000fe20000410000 */
[----:B------:R-:W-:Y:S01]  /*fe80*/  FMUL.FTZ R88, R88, R74 ;  /* 0x0000004a58587220 */ /* 0x000fe20000410000 */
[----:B------:R-:W-:Y:S01]  /*fe90*/  FMUL.FTZ R93, R93, R76 ;  /* 0x0000004c5d5d7220 */ /* 0x000fe20000410000 */
[----:B------:R-:W-:Y:S01]  /*fea0*/  FFMA.FTZ R217, -R128, R128, 1 ;  /* 0x3f80000080d97423 */ /* 0x000fe20000010180 */
[----:B------:R-:W-:Y:S01]  /*feb0*/  FMUL.FTZ R128, R40, R82 ;  /* 0x0000005228807220 */ /* 0x000fe20000410000 */
[----:B------:R-:W-:Y:S01]  /*fec0*/  FFMA.FTZ R133, -R133, R133, 1 ;  /* 0x3f80000085857423 */ /* 0x000fe20000010185 */
        /* <DEDUP_REMOVED lines=69> */
[----:B--2---:R-:W-:-:S05]  /*10320*/  IMAD R13, R0, 0x4000, R221 ;  /* 0x00004000000d7824 */ /* 0x004fca00078e02dd */
[----:B------:R-:W-:-:S05]  /*10330*/  LEA R13, R13, R16, 0x1 ;  /* 0x000000100d0d7211 */ /* 0x000fca00078e08ff */
        /* <DEDUP_REMOVED lines=79> */
[----:B------:R-:W-:Y:S01]  /*10830*/  R2UR UR4, R16 ;  /* 0x00000000100472ca */ /* 0x000fe200000e0000 */
[----:B---3--:R-:W-:-:S05]  /*10840*/  IMAD R11, R0, 0x800, R14 ;  /* 0x00000800000b7824 */ /* 0x008fca00078e020e */
        /* <DEDUP_REMOVED lines=65> */
.L_x_1232:
        /* <DEDUP_REMOVED lines=70> */
.L_x_1233:
        /* <DEDUP_REMOVED lines=12> */
.L_x_1223:
        /* <DEDUP_REMOVED lines=34> */
.L_x_1191:
        /* <DEDUP_REMOVED lines=22> */
.L_x_1236:
[----:B------:R-:W-:-:S05]  /*11500*/  VIADD R16, R17, 0x4000 ;  /* 0x0000400011107836 */ /* 0x000fca0000000000 */
        /* <DEDUP_REMOVED lines=18> */
.L_x_1237:
        /* <DEDUP_REMOVED lines=18> */
.L_x_1238:
        /* <DEDUP_REMOVED lines=18> */
.L_x_1239:
        /* <DEDUP_REMOVED lines=22> */
[----:B------:R-:W-:Y:S02]  /*119d0*/  F2FP.BF16.F32.PACK_AB R148, R149, R148 ;  /* 0x000000949594723e */ /* 0x000fe400000010ff */
[CC--:B------:R-:W-:Y:S02]  /*119e0*/  LEA.HI R4, R2.reuse, R7.reuse, RZ, 0x4 ;  /* 0x0000000702047211 */ /* 0x0c0fe400078f20ff */
[----:B------:R-:W-:Y:S02]  /*119f0*/  LEA.HI R2, R2, R7, RZ, 0x5 ;  /* 0x0000000702027211 */ /* 0x000fe400078f28ff */
[----:B------:R-:W-:Y:S02]  /*11a00*/  LOP3.LUT R0, R4, 0xfffffff0, RZ, 0xc0, !PT ;  /* 0xfffffff004007812 */ /* 0x000fe400078ec0ff */
[----:B------:R-:W-:-:S02]  /*11a10*/  SHF.R.S32.HI R4, RZ, 0x4, R4 ;  /* 0x00000004ff047819 */ /* 0x000fc40000011404 */
[----:B------:R-:W-:Y:S02]  /*11a20*/  IADD3 R0, R7, -R0, RZ ;  /* 0x8000000007007210 */ /* 0x000fe40007ffe0ff */
[----:B------:R-:W-:Y:S01]  /*11a30*/  SHF.R.S32.HI R2, RZ, 0x5, R2 ;  /* 0x00000005ff027819 */ /* 0x000fe20000011402 */
[----:B------:R-:W-:Y:S01]  /*11a40*/  IMAD.SHL.U32 R7, R4, 0x8, RZ ;  /* 0x0000000804077824 */ /* 0x000fe200078e00ff */
[----:B------:R-:W-:Y:S02]  /*11a50*/  SHF.R.S32.HI R3, RZ, 0x1f, R0 ;  /* 0x0000001fff037819 */ /* 0x000fe40000011400 */
[----:B------:R-:W-:Y:S02]  /*11a60*/  F2FP.BF16.F32.PACK_AB R142, R145, R144 ;  /* 0x00000090918e723e */ /* 0x000fe400000010ff */
[----:B------:R-:W-:Y:S02]  /*11a70*/  LEA.HI R3, R3, R0, RZ, 0x3 ;  /* 0x0000000003037211 */ /* 0x000fe400078f18ff */
[----:B------:R-:W-:-:S02]  /*11a80*/  F2FP.BF16.F32.PACK_AB R143, R147, R146 ;  /* 0x00000092938f723e */ /* 0x000fc400000010ff */
[C---:B------:R-:W-:Y:S02]  /*11a90*/  LOP3.LUT R5, R3.reuse, 0xfffffff8, RZ, 0xc0, !PT ;  /* 0xfffffff803057812 */ /* 0x040fe400078ec0ff */
[----:B------:R-:W-:Y:S02]  /*11aa0*/  SHF.L.U32 R3, R3, 0x6, RZ ;  /* 0x0000000603037819 */ /* 0x000fe400000006ff */
[----:B------:R-:W-:Y:S01]  /*11ab0*/  F2FP.BF16.F32.PACK_AB R149, R151, R150 ;  /* 0x000000969795723e */ /* 0x000fe200000010ff */
[----:B------:R-:W-:Y:S01]  /*11ac0*/  IMAD.IADD R5, R0, 0x1, -R5 ;  /* 0x0000000100057824 */ /* 0x000fe200078e0a05 */
[----:B------:R-:W-:Y:S02]  /*11ad0*/  LOP3.LUT R3, R3, 0x7ffffe00, RZ, 0xc0, !PT ;  /* 0x7ffffe0003037812 */ /* 0x000fe400078ec0ff */
[----:B------:R-:W-:Y:S02]  /*11ae0*/  F2FP.BF16.F32.PACK_AB R156, R157, R156 ;  /* 0x0000009c9d9c723e */ /* 0x000fe400000010ff */
[C---:B------:R-:W-:Y:S01]  /*11af0*/  SHF.L.U32 R0, R5.reuse, 0x6, RZ ;  /* 0x0000000605007819 */ /* 0x040fe200000006ff */
[----:B------:R-:W-:Y:S01]  /*11b00*/  IMAD R3, R2, 0x400, R3 ;  /* 0x0000040002037824 */ /* 0x000fe200078e0203 */
[----:B------:R-:W-:Y:S01]  /*11b10*/  R2P PR, R5, 0x6 ;  /* 0x0000000605007804 */ /* 0x000fe20000000000 */
[----:B------:R-:W2:Y:S01]  /*11b20*/  SHFL.IDX PT, R2, R2, RZ, 0x1f ;  /* 0x00001fff02027589 */ /* 0x000ea200000e0000 */
[----:B------:R-:W-:-:S02]  /*11b30*/  LOP3.LUT R0, R0, 0x1c0, RZ, 0xc0, !PT ;  /* 0x000001c000007812 */ /* 0x000fc400078ec0ff */
[----:B------:R-:W-:Y:S02]  /*11b40*/  MOV R5, 0x40 ;  /* 0x0000004000057802 */ /* 0x000fe40000000f00 */
[----:B------:R-:W-:Y:S02]  /*11b50*/  LOP3.LUT R7, R0, 0x8, R7, 0xf8, !PT ;  /* 0x0000000800077812 */ /* 0x000fe400078ef807 */
[----:B------:R-:W-:Y:S02]  /*11b60*/  SHF.R.U32.HI R0, RZ, 0x3, R0 ;  /* 0x00000003ff007819 */ /* 0x000fe40000011600 */
[----:B------:R-:W-:Y:S02]  /*11b70*/  SEL R5, R5, 0xffffffc0, !P2 ;  /* 0xffffffc005057807 */ /* 0x000fe40005000000 */
[----:B------:R-:W-:Y:S02]  /*11b80*/  LOP3.LUT R0, R7, R0, RZ, 0x3c, !PT ;  /* 0x0000000007007212 */ /* 0x000fe400078e3cff */
[----:B------:R-:W-:-:S02]  /*11b90*/  F2FP.BF16.F32.PACK_AB R150, R153, R152 ;  /* 0x000000989996723e */ /* 0x000fc400000010ff */
[----:B------:R-:W-:Y:S01]  /*11ba0*/  IADD3 R0, R0, R3, RZ ;  /* 0x0000000300007210 */ /* 0x000fe20007ffe0ff */
[----:B------:R-:W-:Y:S01]  /*11bb0*/  IMAD.MOV.U32 R3, RZ, RZ, 0x20 ;  /* 0x00000020ff037424 */ /* 0x000fe200078e00ff */
[----:B------:R-:W-:Y:S02]  /*11bc0*/  F2FP.BF16.F32.PACK_AB R151, R155, R154 ;  /* 0x0000009a9b97723e */ /* 0x000fe400000010ff */
[----:B------:R-:W-:Y:S01]  /*11bd0*/  F2FP.BF16.F32.PACK_AB R157, R159, R158 ;  /* 0x0000009e9f9d723e */ /* 0x000fe200000010ff */
[----:B------:R-:W-:Y:S01]  /*11be0*/  IMAD R0, R0, 0x2, R17 ;  /* 0x0000000200007824 */ /* 0x000fe200078e0211 */
[----:B------:R-:W-:Y:S02]  /*11bf0*/  SEL R3, R3, 0xffffffe0, !P1 ;  /* 0xffffffe003037807 */ /* 0x000fe40004800000 */
[----:B------:R-:W-:Y:S02]  /*11c00*/  F2FP.BF16.F32.PACK_AB R164, R165, R164 ;  /* 0x000000a4a5a4723e */ /* 0x000fe400000010ff */
[--C-:B------:R-:W-:Y:S01]  /*11c10*/  IADD3 R6, R5, 0x4000, R0.reuse ;  /* 0x0000400005067810 */ /* 0x100fe20007ffe000 */
[----:B------:R3:W-:Y:S01]  /*11c20*/  STSM.16.M88.4 [R0+0x4000], R172 ;  /* 0x004000ac00007844 */ /* 0x0007e20000000200 */
[----:B------:R-:W-:-:S02]  /*11c30*/  IADD3 R4, R3, 0x4000, R0 ;  /* 0x0000400003047810 */ /* 0x000fc40007ffe000 */
[----:B------:R-:W-:Y:S02]  /*11c40*/  IADD3 R3, R3, R6, RZ ;  /* 0x0000000603037210 */ /* 0x000fe40007ffe0ff */
        /* <DEDUP_REMOVED lines=40> */
.L_x_1241:
[----:B------:R-:W-:Y:S05]  /*11ed0*/  BSYNC B0 ;  /* 0x0000000000007941 */ /* 0x000fea0003800000 */
.L_x_1240:
[----:B------:R-:W-:-:S04]  /*11ee0*/  DEPBAR.LE SB0, 0x0 ;  /* 0x000080000000791a */ /* 0x000fc80000000000 */
[----:B------:R-:W-:Y:S05]  /*11ef0*/  BRA `(.L_x_1189) ;  /* 0x0000004000dc7947 */ /* 0x000fea0003800000 */
.L_x_1235:
[----:B------:R-:W2:Y:S01]  /*11f00*/  S2R R0, SR_TID.X ;  /* 0x0000000000007919 */ /* 0x000ea20000002100 */
[----:B------:R-:W3:Y:S01]  /*11f10*/  LDC.64 R16, c[0x0][0x808] ;  /* 0x00020200ff107b82 */ /* 0x000ee20000000a00 */
[----:B------:R-:W-:Y:S01]  /*11f20*/  ULDC.64 UR4, c[0x0][0x820] ;  /* 0x0002080000047ab9 */ /* 0x000fe20000000a00 */
[----:B------:R-:W-:Y:S01]  /*11f30*/  BSSY B0, `(.L_x_1242) ;  /* 0x0000030000007945 */ /* 0x000fe20003800000 */
[----:B------:R-:W4:Y:S01]  /*11f40*/  S2R R23, SR_CTAID.Y ;  /* 0x0000000000177919 */ /* 0x000f220000002600 */
[----:B------:R-:W3:Y:S04]  /*11f50*/  S2R R15, SR_CTAID.X ;  /* 0x00000000000f7919 */ /* 0x000ee80000002500 */
[----:B------:R-:W1:Y:S01]  /*11f60*/  LDC R19, c[0x0][0x83c] ;  /* 0x00020f00ff137b82 */ /* 0x000e620000000800 */
[----:B------:R-:W5:Y:S01]  /*11f70*/  S2R R21, SR_CTAID.Z ;  /* 0x0000000000157919 */ /* 0x000f620000002700 */
[----:B--2---:R-:W-:Y:S01]  /*11f80*/  VIADD R3, R0, 0xffffff80 ;  /* 0xffffff8000037836 */ /* 0x004fe20000000000 */
[----:B----4-:R-:W-:-:S04]  /*11f90*/  SHF.R.S32.HI R13, RZ, 0x1f, R23 ;  /* 0x0000001fff0d7819 */ /* 0x010fc80000011417 */
[----:B------:R-:W-:-:S04]  /*11fa0*/  SHF.R.S32.HI R0, RZ, 0x1f, R3 ;  /* 0x0000001fff007819 */ /* 0x000fc80000011403 */
[----:B------:R-:W-:Y:S02]  /*11fb0*/  LEA.HI R2, R0, R3, RZ, 0x3 ;  /* 0x0000000300027211 */ /* 0x000fe400078f18ff */
[----:B-----5:R-:W-:Y:S02]  /*11fc0*/  SHF.R.S32.HI R12, RZ, 0x1f, R21 ;  /* 0x0000001fff0c7819 */ /* 0x020fe40000011415 */
[----:B------:R-:W-:Y:S02]  /*11fd0*/  LOP3.LUT R0, R2, 0x1ffffff8, RZ, 0xc0, !PT ;  /* 0x1ffffff802007812 */ /* 0x000fe400078ec0ff */
[----:B------:R-:W-:Y:S02]  /*11fe0*/  SHF.R.S32.HI R2, RZ, 0x3, R2 ;  /* 0x00000003ff027819 */ /* 0x000fe40000011402 */
[----:B------:R-:W-:Y:S01]  /*11ff0*/  IADD3 R0, R3, -R0, RZ ;  /* 0x8000000003007210 */ /* 0x000fe20007ffe0ff */
[----:B---3--:R-:W-:Y:S02]  /*12000*/  IMAD R3, R15, -0x80, R16 ;  /* 0xffffff800f037824 */ /* 0x008fe400078e0210 */
[----:B------:R-:W-:-:S02]  /*12010*/  VIADD R8, R2, 0x60 ;  /* 0x0000006002087836 */ /* 0x000fc40000000000 */
[----:B------:R-:W-:Y:S01]  /*12020*/  IMAD.SHL.U32 R6, R0, 0x8, RZ ;  /* 0x0000000800067824 */ /* 0x000fe200078e00ff */
[-C--:B------:R-:W-:Y:S01]  /*12030*/  ISETP.GE.AND P3, PT, R2, R3.reuse, PT ;  /* 0x000000030200720c */ /* 0x080fe20003f66270 */
[----:B------:R-:W-:Y:S01]  /*12040*/  IMAD R0, R13, UR4, RZ ;  /* 0x000000040d007c24 */ /* 0x000fe2000f8e02ff */
[----:B------:R-:W-:Y:S02]  /*12050*/  ISETP.GE.AND P0, PT, R8, R3, PT ;  /* 0x000000030800720c */ /* 0x000fe40003f06270 */
[----:B------:R-:W-:Y:S01]  /*12060*/  SHF.R.S32.HI R7, RZ, 0x1f, R6 ;  /* 0x0000001fff077819 */ /* 0x000fe20000011406 */
[C---:B------:R-:W-:Y:S01]  /*12070*/  IMAD R9, R23.reuse, UR5, R0 ;  /* 0x0000000517097c24 */ /* 0x040fe2000f8e0200 */
[----:B------:R-:W-:Y:S02]  /*12080*/  IADD3 R0, R2, 0x20, RZ ;  /* 0x0000002002007810 */ /* 0x000fe40007ffe0ff */
[----:B------:R-:W-:Y:S01]  /*12090*/  ISETP.GE.OR P6, PT, R6, R17, P3 ;  /* 0x000000110600720c */ /* 0x000fe20001fc6670 */
[----:B------:R-:W-:Y:S01]  /*120a0*/  IMAD.WIDE.U32 R4, R23, UR4, R6 ;  /* 0x0000000417047c25 */ /* 0x000fe2000f8e0006 */
[----:B------:R-:W-:Y:S01]  /*120b0*/  ISETP.GE.AND P2, PT, R0, R3, PT ;  /* 0x000000030000720c */ /* 0x000fe20003f46270 */
[----:B------:R-:W-:Y:S01]  /*120c0*/  ULDC.64 UR4, c[0x0][0x828] ;  /* 0x00020a0000047ab9 */ /* 0x000fe20000000a00 */
[----:B------:R-:W-:Y:S01]  /*120d0*/  IADD3 R0, R2, 0x40, RZ ;  /* 0x0000004002007810 */ /* 0x000fe20007ffe0ff */
[----:B------:R-:W-:Y:S01]  /*120e0*/  IMAD.IADD R5, R5, 0x1, R9 ;  /* 0x0000000105057824 */ /* 0x000fe200078e0209 */
[----:B------:R-:W-:-:S02]  /*120f0*/  ISETP.GE.OR P5, PT, R6, R17, P2 ;  /* 0x000000110600720c */ /* 0x000fc400017a6670 */
[----:B------:R-:W-:Y:S01]  /*12100*/  ISETP.GE.AND P1, PT, R0, R3, PT ;  /* 0x000000030000720c */ /* 0x000fe20003f26270 */
[----:B------:R-:W-:Y:S01]  /*12110*/  IMAD R0, R12, UR4, RZ ;  /* 0x000000040c007c24 */ /* 0x000fe2000f8e02ff */
[----:B------:R-:W-:Y:S01]  /*12120*/  SHF.R.S32.HI R3, RZ, 0x1f, R2 ;  /* 0x0000001fff037819 */ /* 0x000fe20000011402 */
[----:B------:R-:W-:Y:S01]  /*12130*/  IMAD.WIDE.U32 R4, R21, UR4, R4 ;  /* 0x0000000415047c25 */ /* 0x000fe2000f8e0004 */
[----:B------:R-:W-:-:S03]  /*12140*/  ISETP.GE.OR P4, PT, R6, R17, P1 ;  /* 0x000000110600720c */ /* 0x000fc60000f86670 */
[----:B------:R-:W-:Y:S02]  /*12150*/  IMAD R11, R21, UR5, R0 ;  /* 0x00000005150b7c24 */ /* 0x000fe4000f8e0200 */
[----:B------:R-:W-:-:S03]  /*12160*/  IMAD.WIDE R2, R15, 0x80, R2 ;  /* 0x000000800f027825 */ /* 0x000fc600078e0202 */
[----:B------:R-:W-:Y:S01]  /*12170*/  IADD3 R11, R5, R11, RZ ;  /* 0x0000000b050b7210 */ /* 0x000fe20007ffe0ff */
[----:B-1----:R-:W-:Y:S06]  /*12180*/  @P6 BRA `(.L_x_1243) ;  /* 0x0000000000286947 */ /* 0x002fec0003800000 */
        /* <DEDUP_REMOVED lines=10> */
.L_x_1243:
[----:B------:R-:W-:Y:S05]  /*12230*/  BSYNC B0 ;  /* 0x0000000000007941 */ /* 0x000fea0003800000 */
.L_x_1242:
[----:B------:R-:W-:Y:S01]  /*12240*/  BSSY B0, `(.L_x_1244) ;  /* 0x0000010000007945 */ /* 0x000fe20003800000 */
[----:B------:R-:W-:-:S03]  /*12250*/  ISETP.GE.OR P6, PT, R6, R17, P0 ;  /* 0x000000110600720c */ /* 0x000fc600007c6670 */
[----:B------:R-:W-:Y:S10]  /*12260*/  @P5 BRA `(.L_x_1245) ;  /* 0x0000000000345947 */ /* 0x000ff40003800000 */
        /* <DEDUP_REMOVED lines=13> */
.L_x_1245:
[----:B------:R-:W-:Y:S05]  /*12340*/  BSYNC B0 ;  /* 0x0000000000007941 */ /* 0x000fea0003800000 */
.L_x_1244:
[----:B------:R-:W-:Y:S04]  /*12350*/  BSSY B0, `(.L_x_1246) ;  /* 0x000000f000007945 */ /* 0x000fe80003800000 */
[----:B------:R-:W-:Y:S05]  /*12360*/  @P4 BRA `(.L_x_1247) ;  /* 0x0000000000344947 */ /* 0x000fea0003800000 */
[----:B-12---:R-:W-:Y:S01]  /*12370*/  IADD3 R15, P4, R2, 0x40, RZ ;  /* 0x00000040020f7810 */ /* 0x006fe20007f9e0ff */
        /* <DEDUP_REMOVED lines=12> */
.L_x_1247:
[----:B------:R-:W-:Y:S05]  /*12440*/  BSYNC B0 ;  /* 0x0000000000007941 */ /* 0x000fea0003800000 */
.L_x_1246:
[----:B------:R-:W-:Y:S04]  /*12450*/  BSSY B0, `(.L_x_1248) ;  /* 0x000000e000007945 */ /* 0x000fe80003800000 */
[----:B------:R-:W-:Y:S05]  /*12460*/  @P6 BRA `(.L_x_1249) ;  /* 0x0000000000306947 */ /* 0x000fea0003800000 */
[----:B------:R-:W-:Y:S01]  /*12470*/  IADD3 R9, P4, R2, 0x60, RZ ;  /* 0x0000006002097810 */ /* 0x000fe20007f9e0ff */
[----:B------:R-:W-:Y:S01]  /*12480*/  ULDC.64 UR4, c[0x0][0x818] ;  /* 0x0002060000047ab9 */ /* 0x000fe20000000a00 */
[----:B------:R-:W-:-:S03]  /*12490*/  MOV R5, R11 ;  /* 0x0000000b00057202 */ /* 0x000fc60000000f00 */
        /* <DEDUP_REMOVED lines=8> */
[----:B------:R4:W-:Y:S02]  /*12520*/  STG.E.128 desc[UR38][R8.64], RZ ;  /* 0x000000ff08007986 */ /* 0x0009e4000c101d26 */
.L_x_1249:
[----:B------:R-:W-:Y:S05]  /*12530*/  BSYNC B0 ;  /* 0x0000000000007941 */ /* 0x000fea0003800000 */
.L_x_1248:
        /* <DEDUP_REMOVED lines=11> */
[----:B------:R-:W-:Y:S02]  /*125f0*/  IADD3 R5, R5, R13, RZ ;  /* 0x0000000d05057210 */ /* 0x000fe40007ffe0ff */
[C---:B----4-:R-:W-:Y:S02]  /*12600*/  IMAD R9, R21.reuse, UR5, R12 ;  /* 0x0000000515097c24 */ /* 0x050fe4000f8e020c */
[----:B------:R-:W-:-:S04]  /*12610*/  IMAD.WIDE.U32 R4, R21, UR4, R4 ;  /* 0x0000000415047c25 */ /* 0x000fc8000f8e0004 */
[----:B------:R-:W-:Y:S01]  /*12620*/  IMAD.IADD R9, R5, 0x1, R9 ;  /* 0x0000000105097824 */ /* 0x000fe200078e0209 */
[----:B------:R-:W-:Y:S06]  /*12630*/  @P3 BRA `(.L_x_1251) ;  /* 0x0000000000283947 */ /* 0x000fec0003800000 */
        /* <DEDUP_REMOVED lines=9> */
[----:B------:R4:W-:Y:S02]  /*126d0*/  STG.E.128 desc[UR38][R10.64], RZ ;  /* 0x000000ff0a007986 */ /* 0x0009e4000c101d26 */
.L_x_1251:
[----:B------:R-:W-:Y:S05]  /*126e0*/  BSYNC B0 ;  /* 0x0000000000007941 */ /* 0x000fea0003800000 */
.L_x_1250:
[----:B------:R-:W-:Y:S04]  /*126f0*/  BSSY B0, `(.L_x_1252) ;  /* 0x000000f000007945 */ /* 0x000fe80003800000 */
[----:B------:R-:W-:Y:S05]  /*12700*/  @P2 BRA `(.L_x_1253) ;  /* 0x0000000000342947 */ /* 0x000fea0003800000 */
[----:B----4-:R-:W-:Y:S01]  /*12710*/  IADD3 R11, P2, R2, 0x20, RZ ;  /* 0x00000020020b7810 */ /* 0x010fe20007f5e0ff */
[----:B------:R-:W-:Y:S01]  /*12720*/  ULDC.64 UR4, c[0x0][0x848] ;  /* 0x0002120000047ab9 */ /* 0x000fe20000000a00 */
[----:B------:R-:W-:Y:S01]  /*12730*/  MOV R7, R9 ;  /* 0x0000000900077202 */ /* 0x000fe20000000f00 */
[----:B------:R-:W-:Y:S01]  /*12740*/  IMAD.MOV.U32 R6, RZ, RZ, R4 ;  /* 0x000000ffff067224 */ /* 0x000fe200078e0004 */
[----:B------:R-:W-:-:S03]  /*12750*/  IADD3.X R0, RZ, R3, RZ, P2, !PT ;  /* 0x00000003ff007210 */ /* 0x000fc600017fe4ff */
        /* <DEDUP_REMOVED lines=8> */
.L_x_1253:
[----:B------:R-:W-:Y:S05]  /*127e0*/  BSYNC B0 ;  /* 0x0000000000007941 */ /* 0x000fea0003800000 */
.L_x_1252:
        /* <DEDUP_REMOVED lines=15> */
.L_x_1255:
[----:B------:R-:W-:Y:S05]  /*128e0*/  BSYNC B0 ;  /* 0x0000000000007941 */ /* 0x000fea0003800000 */
.L_x_1254:
[----:B------:R-:W-:Y:S05]  /*128f0*/  @P0 BRA `(.L_x_1189) ;  /* 0x00000038005c0947 */ /* 0x000fea0003800000 */
[----:B------:R-:W-:Y:S01]  /*12900*/  IADD3 R5, P0, R2, 0x60, RZ ;  /* 0x0000006002057810 */ /* 0x000fe20007f1e0ff */
[----:B------:R-:W-:Y:S01]  /*12910*/  ULDC.64 UR4, c[0x0][0x848] ;  /* 0x0002120000047ab9 */ /* 0x000fe20000000a00 */
[----:B------:R-:W-:Y:S02]  /*12920*/  IMAD.MOV.U32 R2, RZ, RZ, R4 ;  /* 0x000000ffff027224 */ /* 0x000fe400078e0004 */
[----:B------:R-:W-:Y:S02]  /*12930*/  IADD3.X R0, RZ, R3, RZ, P0, !PT ;  /* 0x00000003ff007210 */ /* 0x000fe400007fe4ff */
[----:B------:R-:W-:-:S03]  /*12940*/  MOV R3, R9 ;  /* 0x0000000900037202 */ /* 0x000fc60000000f00 */
        /* <DEDUP_REMOVED lines=9> */
.L_x_1187:
        /* <DEDUP_REMOVED lines=13> */
[----:B------:R-:W-:Y:S02]  /*12ab0*/  ULDC UR6, c[0x0][0x280] ;  /* 0x0000a00000067ab9 */ /* 0x000fe40000000800 */
[----:B------:R-:W-:-:S04]  /*12ac0*/  UIADD3 UR4, UR6, 0x7f, URZ ;  /* 0x0000007f06047890 */ /* 0x000fc8000fffe03f */
[----:B------:R-:W-:Y:S01]  /*12ad0*/  USHF.R.S32.HI UR5, URZ, 0x1f, UR4 ;  /* 0x0000001f3f057899 */ /* 0x000fe20008011404 */
[----:B------:R-:W2:Y:S03]  /*12ae0*/  S2UR UR16, SR_CTAID.Y ;  /* 0x00000000001079c3 */ /* 0x000ea60000002600 */
[----:B------:R-:W-:-:S04]  /*12af0*/  ULEA.HI UR5, UR5, UR4, URZ, 0x7 ;  /* 0x0000000405057291 */ /* 0x000fc8000f8f383f */
[----:B------:R-:W-:Y:S01]  /*12b00*/  USHF.R.S32.HI UR5, URZ, 0x7, UR5 ;  /* 0x000000073f057899 */ /* 0x000fe20008011405 */
[----:B-1----:R-:W-:Y:S01]  /*12b10*/  ISETP.LE.AND P0, PT, RZ, UR22, PT ;  /* 0x00000016ff007c0c */ /* 0x002fe2000bf03270 */
[----:B--2---:R-:W-:-:S12]  /*12b20*/  USHF.R.S32.HI UR17, URZ, 0x1f, UR16 ;  /* 0x0000001f3f117899 */ /* 0x004fd80008011410 */
[----:B------:R-:W-:Y:S05]  /*12b30*/  @!P0 BRA `(.L_x_1257) ;  /* 0x0000000000308947 */ /* 0x000fea0003800000 */
        /* <DEDUP_REMOVED lines=9> */
[----:B------:R-:W-:-:S06]  /*12bd0*/  USEL UR4, UR5, UR7, UP0 ;  /* 0x0000000705047287 */ /* 0x000fcc0008000000 */
[----:B------:R-:W-:Y:S01]  /*12be0*/  IMAD.U32 R9, RZ, RZ, UR4 ;  /* 0x00000004ff097e24 */ /* 0x000fe2000f8e00ff */
[----:B------:R-:W-:Y:S06]  /*12bf0*/  BRA `(.L_x_1258) ;  /* 0x0000000000047947 */ /* 0x000fec0003800000 */
.L_x_1257:
[----:B------:R-:W-:-:S07]  /*12c00*/  MOV R9, UR5 ;  /* 0x0000000500097c02 */ /* 0x000fce0008000f00 */
.L_x_1258:
[----:B------:R-:W-:Y:S01]  /*12c10*/  ULEA UR6, UR22, UR6, 0x7 ;  /* 0x0000000616067291 */ /* 0x000fe2000f8e383f */
[----:B------:R-:W-:Y:S01]  /*12c20*/  ULDC UR4, c[0x0][0x290] ;  /* 0x0000a40000047ab9 */ /* 0x000fe20000000800 */
[----:B------:R-:W-:Y:S01]  /*12c30*/  ULDC UR7, c[0x0][0x74c] ;  /* 0x0001d30000077ab9 */ /* 0x000fe20000000800 */
[----:B------:R-:W-:Y:S01]  /*12c40*/  ULDC.64 UR8, c[0x0][0x2d8] ;  /* 0x0000b60000087ab9 */ /* 0x000fe20000000a00 */
[----:B------:R-:W-:Y:S02]  /*12c50*/  UIADD3 UR10, -UR7, UR6, -UR4 ;  /* 0x00000006070a7290 */ /* 0x000fe4000fffe904 */
[----:B------:R-:W-:Y:S02]  /*12c60*/  UIMAD UR4, UR17, UR8, URZ ;  /* 0x00000008110472a4 */ /* 0x000fe4000f8e023f */
[----:B------:R-:W-:Y:S02]  /*12c70*/  USHF.R.S32.HI UR11, URZ, 0x1f, UR10 ;  /* 0x0000001f3f0b7899 */ /* 0x000fe4000801140a */
[----:B------:R-:W-:-:S02]  /*12c80*/  UIMAD.WIDE.U32 UR6, UR16, UR8, URZ ;  /* 0x00000008100672a5 */ /* 0x000fc4000f8e003f */
[----:B------:R-:W-:Y:S02]  /*12c90*/  ULEA.HI UR11, UR11, UR10, URZ, 0x7 ;  /* 0x0000000a0b0b7291 */ /* 0x000fe4000f8f383f */
[----:B------:R-:W-:Y:S02]  /*12ca0*/  UIMAD UR4, UR16, UR9, UR4 ;  /* 0x00000009100472a4 */ /* 0x000fe4000f8e0204 */
[----:B------:R-:W-:Y:S02]  /*12cb0*/  USHF.R.S32.HI UR8, URZ, 0x1f, UR15 ;  /* 0x0000001f3f087899 */ /* 0x000fe4000801140f */
[----:B------:R-:W-:Y:S01]  /*12cc0*/  USHF.R.S32.HI UR9, URZ, 0x7, UR11 ;  /* 0x000000073f097899 */ /* 0x000fe2000801140b */
[----:B------:R-:W-:Y:S01]  /*12cd0*/  ULDC.64 UR12, c[0x0][0x2e0] ;  /* 0x0000b800000c7ab9 */ /* 0x000fe20000000a00 */
[----:B------:R-:W-:Y:S01]  /*12ce0*/  ULDC UR14, c[0x0][0x288] ;  /* 0x0000a200000e7ab9 */ /* 0x000fe20000000800 */
[----:B------:R-:W-:Y:S02]  /*12cf0*/  UIMAD UR8, UR8, UR12, URZ ;  /* 0x0000000c080872a4 */ /* 0x000fe4000f8e023f */
[----:B------:R-:W-:-:S02]  /*12d00*/  UISETP.LT.AND UP0, UPT, URZ, UR9, UPT ;  /* 0x000000093f00728c */ /* 0x000fc4000bf01270 */
[----:B------:R-:W-:Y:S02]  /*12d10*/  UIMAD UR11, UR15, UR13, UR8 ;  /* 0x0000000d0f0b72a4 */ /* 0x000fe4000f8e0208 */
[----:B------:R-:W-:Y:S02]  /*12d20*/  USEL UR8, URZ, UR9, !UP0 ;  /* 0x000000093f087287 */ /* 0x000fe4000c000000 */
[----:B------:R-:W-:Y:S02]  /*12d30*/  UIMAD UR10, UR15, UR14, URZ ;  /* 0x0000000e0f0a72a4 */ /* 0x000fe4000f8e023f */
[----:B------:R-:W-:Y:S02]  /*12d40*/  UIADD3 UR7, UR7, UR4, URZ ;  /* 0x0000000407077290 */ /* 0x000fe4000fffe03f */
[----:B------:R-:W-:Y:S01]  /*12d50*/  ISETP.GT.AND P1, PT, R9, UR8, PT ;  /* 0x0000000809007c0c */ /* 0x000fe2000bf24270 */
[----:B------:R-:W-:Y:S02]  /*12d60*/  UIADD3 UR9, UP0, UR10, UR16, URZ ;  /* 0x000000100a097290 */ /* 0x000fe4000ff1e03f */
[----:B------:R-:W-:Y:S01]  /*12d70*/  UIMAD.WIDE.U32 UR6, UR15, UR12, UR6 ;  /* 0x0000000c0f0672a5 */ /* 0x000fe2000f8e0006 */
[----:B------:R-:W-:Y:S01]  /*12d80*/  ELECT P0, URZ, PT ;  /* 0x00000000003f782f */ /* 0x000fe20003800000 */
[----:B------:R-:W-:-:S08]  /*12d90*/  ULEA.HI.X.SX32 UR10, UR10, UR17, 0x1, UP0 ;  /* 0x000000110a0a7291 */ /* 0x000fd000080f0e3f */
[----:B------:R-:W-:Y:S05]  /*12da0*/  @!P1 BRA `(.L_x_1259) ;  /* 0x0000001000409947 */ /* 0x000fea0003800000 */
[----:B------:R-:W1:Y:S01]  /*12db0*/  S2R R2, SR_TID.X ;  /* 0x0000000000027919 */ /* 0x000e620000002100 */
[----:B------:R-:W-:Y:S01]  /*12dc0*/  VIADD R0, R9, -UR8 ;  /* 0x8000000809007c36 */ /* 0x000fe20008000000 */
[----:B------:R-:W-:Y:S01]  /*12dd0*/  ULDC UR12, c[0x0][0x760] ;  /* 0x0001d800000c7ab9 */ /* 0x000fe20000000800 */
[----:B------:R-:W-:Y:S02]  /*12de0*/  UIADD3 UR11, UR7, UR11, URZ ;  /* 0x0000000b070b7290 */ /* 0x000fe4000fffe03f */
[----:B------:R-:W-:Y:S01]  /*12df0*/  UIMAD UR12, UR14, UR12, URZ ;  /* 0x0000000c0e0c72a4 */ /* 0x000fe2000f8e023f */
[----:B------:R-:W-:-:S04]  /*12e00*/  LOP3.LUT R0, R0, 0x1, RZ, 0xc0, !PT ;  /* 0x0000000100007812 */ /* 0x000fc800078ec0ff */
[----:B------:R-:W-:Y:S02]  /*12e10*/  ISETP.NE.U32.AND P1, PT, R0, 0x1, PT ;  /* 0x000000010000780c */ /* 0x000fe40003f25070 */
[----:B-1----:R-:W-:-:S11]  /*12e20*/  LOP3.LUT R10, R2, 0x1f, RZ, 0xc0, !PT ;  /* 0x0000001f020a7812 */ /* 0x002fd600078ec0ff */
[----:B------:R-:W-:Y:S05]  /*12e30*/  @P1 BRA `(.L_x_1260) ;  /* 0x00000004006c1947 */ /* 0x000fea0003800000 */
        /* <DEDUP_REMOVED lines=8> */
[----:B------:R-:W-:-:S04]  /*12ec0*/  MOV R2, UR14 ;  /* 0x0000000e00027c02 */ /* 0x000fc80008000f00 */
[----:B------:R-:W-:Y:S01]  /*12ed0*/  IMAD.U32 R3, RZ, RZ, UR4 ;  /* 0x00000004ff037e24 */ /* 0x000fe2000f8e00ff */
[----:B------:R-:W-:Y:S06]  /*12ee0*/  @P2 BRA `(.L_x_1262) ;  /* 0x0000000000142947 */ /* 0x000fec0003800000 */
.L_x_1263:
[----:B------:R-:W2:Y:S04]  /*12ef0*/  LDG.E.STRONG.GPU R0, desc[UR38][R2.64] ;  /* 0x0000002602007981 */ /* 0x000ea8000c1ef900 */
[----:B--2---:R-:W-:Y:S01]  /*12f00*/  CCTL.IVALL ;  /* 0x00000000ff00798f */ /* 0x004fe20002000000 */
[----:B------:R-:W-:Y:S05]  /*12f10*/  YIELD ;  /* 0x0000000000007946 */ /* 0x000fea0003800000 */
[----:B------:R-:W-:-:S13]  /*12f20*/  ISETP.NE.AND P1, PT, R0, UR22, PT ;  /* 0x0000001600007c0c */ /* 0x000fda000bf25270 */
[----:B------:R-:W-:Y:S05]  /*12f30*/  @P1 BRA `(.L_x_1263) ;  /* 0xfffffffc00ec1947 */ /* 0x000fea000383ffff */
.L_x_1262:
[----:B------:R-:W-:Y:S05]  /*12f40*/  BSYNC B0 ;  /* 0x0000000000007941 */ /* 0x000fea0003800000 */
.L_x_1261:
[----:B------:R-:W-:-:S03]  /*12f50*/  UMOV UR4, 0xffffffff ;  /* 0xffffffff00047882 */ /* 0x000fc60000000000 */
[----:B------:R-:W-:Y:S05]  /*12f60*/  BRA.DIV UR4, `(.L_x_1264) ;  /* 0x0000003604747947 */ /* 0x000fea000b800000 */
[----:B------:R-:W-:Y:S01]  /*12f70*/  NOP ;  /* 0x0000000000007918 */ /* 0x000fe20000000000 */
.L_x_1341:
[----:B------:R-:W-:Y:S01]  /*12f80*/  MOV R8, UR8 ;  /* 0x0000000800087c02 */ /* 0x000fe20008000f00 */
        /* <DEDUP_REMOVED lines=21> */
.L_x_1266:
[----:B------:R-:W-:Y:S05]  /*130e0*/  BSYNC B0 ;  /* 0x0000000000007941 */ /* 0x000fea0003800000 */
.L_x_1265:
        /* <DEDUP_REMOVED lines=20> */
.L_x_1268:
[----:B------:R-:W-:Y:S05]  /*13230*/  BSYNC B0 ;  /* 0x0000000000007941 */ /* 0x000fea0003800000 */
.L_x_1267:
[----:B------:R-:W-:Y:S06]  /*13240*/  BAR.ARV 0xa, 0xa0 ;  /* 0x0282800000007b1d */ /* 0x000fec0000002000 */
[----:B------:R-:W-:Y:S04]  /*13250*/  BSSY B0, `(.L_x_1269) ;  /* 0x0000003000007945 */ /* 0x000fe80003800000 */
[----:B------:R-:W-:Y:S05]  /*13260*/  @!P0 BRA `(.L_x_1270) ;  /* 0x0000000000048947 */ /* 0x000fea0003800000 */
[----:B------:R-:W-:-:S04]  /*13270*/  DEPBAR.LE SB0, 0x0 ;  /* 0x000080000000791a */ /* 0x000fc80000000000 */
.L_x_1270:
[----:B------:R-:W-:Y:S05]  /*13280*/  BSYNC B0 ;  /* 0x0000000000007941 */ /* 0x000fea0003800000 */
.L_x_1269:
        /* <DEDUP_REMOVED lines=19> */
.L_x_1272:
[----:B------:R-:W-:Y:S05]  /*133c0*/  BSYNC B0 ;  /* 0x0000000000007941 */ /* 0x000fea0003800000 */
.L_x_1271:
[----:B------:R-:W-:Y:S01]  /*133d0*/  UIADD3 UR13, UR8, 0x1, URZ ;  /* 0x00000001080d7890 */ /* 0x000fe2000fffe03f */
[----:B------:R-:W-:Y:S11]  /*133e0*/  BRA `(.L_x_1273) ;  /* 0x0000000000047947 */ /* 0x000ff60003800000 */
.L_x_1260:
[----:B------:R-:W-:-:S05]  /*133f0*/  UMOV UR13, UR8 ;  /* 0x00000008000d7c82 */ /* 0x000fca0008000000 */
.L_x_1273:
[----:B------:R-:W-:-:S03]  /*13400*/  UIADD3 UR4, UR8, 0x1, URZ ;  /* 0x0000000108047890 */ /* 0x000fc6000fffe03f */
[----:B------:R-:W-:-:S03]  /*13410*/  UMOV UR8, UR13 ;  /* 0x0000000d00087c82 */ /* 0x000fc60008000000 */
[----:B------:R-:W-:-:S13]  /*13420*/  ISETP.NE.AND P1, PT, R9, UR4, PT ;  /* 0x0000000409007c0c */ /* 0x000fda000bf25270 */
[----:B------:R-:W-:Y:S05]  /*13430*/  @!P1 BRA `(.L_x_1259) ;  /* 0x00000008009c9947 */ /* 0x000fea0003800000 */
[----:B------:R-:W-:Y:S01]  /*13440*/  ULDC.64 UR18, c[0x0][0x2c0] ;  /* 0x0000b00000127ab9 */ /* 0x000fe20000000a00 */
[----:B------:R-:W-:Y:S01]  /*13450*/  UMOV UR4, URZ ;  /* 0x0000003f00047c82 */ /* 0x000fe20008000000 */
[----:B------:R-:W-:Y:S01]  /*13460*/  ULEA UR18, UP0, UR6, UR18, 0x2 ;  /* 0x0000001206127291 */ /* 0x000fe2000f80103f */
[----:B------:R-:W-:-:S03]  /*13470*/  UMOV UR8, UR13 ;  /* 0x0000000d00087c82 */ /* 0x000fc60008000000 */
[----:B------:R-:W-:Y:S02]  /*13480*/  ULEA.HI.X UR19, UR6, UR19, UR11, 0x2, UP0 ;  /* 0x0000001306137291 */ /* 0x000fe400080f140b */
[----:B------:R-:W-:-:S04]  /*13490*/  UIADD3 UR18, UP0, UR18, 0x4000, URZ ;  /* 0x0000400012127890 */ /* 0x000fc8000ff1e03f */
[----:B------:R-:W-:-:S12]  /*134a0*/  UIADD3.X UR19, URZ, UR19, URZ, UP0, !UPT ;  /* 0x000000133f137290 */ /* 0x000fd800087fe43f */
.L_x_1298:
        /* <DEDUP_REMOVED lines=11> */
.L_x_1276:
[----:B------:R-:W2:Y:S04]  /*13560*/  LDG.E.STRONG.GPU R0, desc[UR38][R2.64] ;  /* 0x0000002602007981 */ /* 0x000ea8000c1ef900 */
[----:B--2---:R-:W-:Y:S01]  /*13570*/  CCTL.IVALL ;  /* 0x00000000ff00798f */ /* 0x004fe20002000000 */
[----:B------:R-:W-:Y:S05]  /*13580*/  YIELD ;  /* 0x0000000000007946 */ /* 0x000fea0003800000 */
[----:B------:R-:W-:-:S13]  /*13590*/  ISETP.NE.AND P1, PT, R0, UR22, PT ;  /* 0x0000001600007c0c */ /* 0x000fda000bf25270 */
[----:B------:R-:W-:Y:S05]  /*135a0*/  @P1 BRA `(.L_x_1276) ;  /* 0xfffffffc00ec1947 */ /* 0x000fea000383ffff */
.L_x_1275:
[----:B------:R-:W-:Y:S05]  /*135b0*/  BSYNC B0 ;  /* 0x0000000000007941 */ /* 0x000fea0003800000 */
.L_x_1274:
[----:B------:R-:W-:-:S03]  /*135c0*/  UMOV UR16, 0xffffffff ;  /* 0xffffffff00107882 */ /* 0x000fc60000000000 */
[----:B------:R-:W-:Y:S05]  /*135d0*/  BRA.DIV UR16, `(.L_x_1277) ;  /* 0x0000002e10f47947 */ /* 0x000fea000b800000 */
[----:B------:R-:W-:Y:S01]  /*135e0*/  NOP ;  /* 0x0000000000007918 */ /* 0x000fe20000000000 */
.L_x_1344:
        /* <DEDUP_REMOVED lines=19> */
.L_x_1279:
[----:B------:R-:W-:Y:S05]  /*13720*/  BSYNC B0 ;  /* 0x0000000000007941 */ /* 0x000fea0003800000 */
.L_x_1278:
[----:B------:R-:W-:Y:S01]  /*13730*/  ULEA UR16, UR13, UR4, 0xd ;  /* 0x000000040d107291 */ /* 0x000fe2000f8e683f */
[----:B------:R-:W-:Y:S03]  /*13740*/  BAR.SYNC.DEFER_BLOCKING 0xe, 0xa0 ;  /* 0x0382800000007b1d */ /* 0x000fe60000010000 */
[----:B------:R-:W-:-:S03]  /*13750*/  UIMAD.WIDE UR16, UR16, 0x4, UR18 ;  /* 0x00000004101078a5 */ /* 0x000fc6000f8e0212 */
        /* <DEDUP_REMOVED lines=12> */
.L_x_1281:
[----:B------:R-:W-:Y:S05]  /*13820*/  BSYNC B0 ;  /* 0x0000000000007941 */ /* 0x000fea0003800000 */
.L_x_1280:
[----:B------:R-:W-:Y:S06]  /*13830*/  BAR.ARV 0xa, 0xa0 ;  /* 0x0282800000007b1d */ /* 0x000fec0000002000 */
[----:B------:R-:W-:Y:S04]  /*13840*/  BSSY B0, `(.L_x_1282) ;  /* 0x0000003000007945 */ /* 0x000fe80003800000 */
[----:B------:R-:W-:Y:S05]  /*13850*/  @!P0 BRA `(.L_x_1283) ;  /* 0x0000000000048947 */ /* 0x000fea0003800000 */
[----:B------:R-:W-:-:S04]  /*13860*/  DEPBAR.LE SB0, 0x0 ;  /* 0x000080000000791a */ /* 0x000fc80000000000 */
.L_x_1283:
[----:B------:R-:W-:Y:S05]  /*13870*/  BSYNC B0 ;  /* 0x0000000000007941 */ /* 0x000fea0003800000 */
.L_x_1282:
        /* <DEDUP_REMOVED lines=19> */
.L_x_1285:
[----:B------:R-:W-:Y:S05]  /*139b0*/  BSYNC B0 ;  /* 0x0000000000007941 */ /* 0x000fea0003800000 */
.L_x_1284:
[----:B------:R-:W-:Y:S01]  /*139c0*/  UIADD3 UR20, UR12, UR20, URZ ;  /* 0x000000140c147290 */ /* 0x000fe2000fffe03f */
[----:B------:R-:W-:Y:S03]  /*139d0*/  BSSY B0, `(.L_x_1286) ;  /* 0x000000d000007945 */ /* 0x000fe60003800000 */
[----:B------:R-:W-:-:S04]  /*139e0*/  UIADD3 UR21, UP0, UR20, UR9, URZ ;  /* 0x0000000914157290 */ /* 0x000fc8000ff1e03f */
[----:B------:R-:W-:Y:S02]  /*139f0*/  ULEA.HI.X.SX32 UR20, UR20, UR10, 0x1, UP0 ;  /* 0x0000000a14147291 */ /* 0x000fe400080f0e3f */
[----:B------:R-:W-:-:S04]  /*13a00*/  ULEA UR14, UP0, UR21, UR14, 0x2 ;  /* 0x0000000e150e7291 */ /* 0x000fc8000f80103f */
[----:B------:R-:W-:Y:S02]  /*13a10*/  ULEA.HI.X UR20, UR21, UR15, UR20, 0x2, UP0 ;  /* 0x0000000f15147291 */ /* 0x000fe400080f1414 */
[----:B-1----:R-:W-:-:S04]  /*13a20*/  MOV R2, UR14 ;  /* 0x0000000e00027c02 */ /* 0x002fc80008000f00 */
[----:B------:R-:W-:Y:S01]  /*13a30*/  IMAD.U32 R3, RZ, RZ, UR20 ;  /* 0x00000014ff037e24 */ /* 0x000fe2000f8e00ff */
[----:B------:R-:W-:Y:S06]  /*13a40*/  @P2 BRA `(.L_x_1287) ;  /* 0x0000000000142947 */ /* 0x000fec0003800000 */
.L_x_1288:
[----:B------:R-:W2:Y:S04]  /*13a50*/  LDG.E.STRONG.GPU R0, desc[UR38][R2.64] ;  /* 0x0000002602007981 */ /* 0x000ea8000c1ef900 */
[----:B--2---:R-:W-:Y:S01]  /*13a60*/  CCTL.IVALL ;  /* 0x00000000ff00798f */ /* 0x004fe20002000000 */
[----:B------:R-:W-:Y:S05]  /*13a70*/  YIELD ;  /* 0x0000000000007946 */ /* 0x000fea0003800000 */
[----:B------:R-:W-:-:S13]  /*13a80*/  ISETP.NE.AND P1, PT, R0, UR22, PT ;  /* 0x0000001600007c0c */ /* 0x000fda000bf25270 */
[----:B------:R-:W-:Y:S05]  /*13a90*/  @P1 BRA `(.L_x_1288) ;  /* 0xfffffffc00ec1947 */ /* 0x000fea000383ffff */
.L_x_1287:
[----:B------:R-:W-:Y:S05]  /*13aa0*/  BSYNC B0 ;  /* 0x0000000000007941 */ /* 0x000fea0003800000 */
.L_x_1286:
[----:B------:R-:W-:-:S03]  /*13ab0*/  UMOV UR14, 0xffffffff ;  /* 0xffffffff000e7882 */ /* 0x000fc60000000000 */
[----:B------:R-:W-:Y:S05]  /*13ac0*/  BRA.DIV UR14, `(.L_x_1289) ;  /* 0x0000002a0ed47947 */ /* 0x000fea000b800000 */
[----:B------:R-:W-:Y:S01]  /*13ad0*/  NOP ;  /* 0x0000000000007918 */ /* 0x000fe20000000000 */
.L_x_1347:
[----:B------:R-:W-:Y:S05]  /*13ae0*/  WARPSYNC.ALL ;  /* 0x0000000000007948 */ /* 0x000fea0003800000 */
[----:B------:R-:W-:Y:S06]  /*13af0*/  BAR.SYNC.DEFER_BLOCKING 0xd, 0xa0 ;  /* 0x0342800000007b1d */ /* 0x000fec0000010000 */
[----:B------:R-:W-:Y:S04]  /*13b00*/  BSSY B0, `(.L_x_1290) ;  /* 0x000000d000007945 */ /* 0x000fe80003800000 */
[----:B------:R-:W-:Y:S05]  /*13b10*/  @!P0 BRA `(.L_x_1291) ;  /* 0x00000000002c8947 */ /* 0x000fea0003800000 */
[----:B------:R-:W1:Y:S01]  /*13b20*/  S2UR UR15, SR_CgaCtaId ;  /* 0x00000000000f79c3 */ /* 0x000e620000008800 */
[----:B------:R-:W-:Y:S01]  /*13b30*/  UMOV UR14, 0x400 ;  /* 0x00000400000e7882 */ /* 0x000fe20000000000 */
[----:B------:R-:W-:Y:S01]  /*13b40*/  UIADD3 UR20, UP0, UR16, 0x4000, URZ ;  /* 0x0000400010147890 */ /* 0x000fe2000ff1e03f */
[----:B------:R-:W-:Y:S01]  /*13b50*/  UMOV UR24, 0x0 ;  /* 0x0000000000187882 */ /* 0x000fe20000000000 */
[----:B------:R-:W-:Y:S02]  /*13b60*/  UMOV UR25, 0x14f00000 ;  /* 0x14f0000000197882 */ /* 0x000fe40000000000 */
[----:B------:R-:W-:Y:S02]  /*13b70*/  UIADD3.X UR21, URZ, UR17, URZ, UP0, !UPT ;  /* 0x000000113f157290 */ /* 0x000fe400087fe43f */
[----:B-1----:R-:W-:-:S03]  /*13b80*/  ULEA UR14, UR15, UR14, 0x18 ;  /* 0x0000000e0f0e7291 */ /* 0x002fc6000f8ec03f */
[----:B------:R-:W-:Y:S01]  /*13b90*/  UMOV UR15, 0x400 ;  /* 0x00000400000f7882 */ /* 0x000fe20000000000 */
[----:B------:R-:W-:-:S09]  /*13ba0*/  UIADD3 UR14, UR14, 0x8000, URZ ;  /* 0x000080000e0e7890 */ /* 0x000fd2000fffe03f */
[----:B------:R1:W-:Y:S02]  /*13bb0*/  UBLKRED.G.S.ADD.F32.RN [UR20], [UR14], UR15, desc[UR24] ;  /* 0x000018140e0073bb */ /* 0x0003e400080a140f */
[----:B-1----:R0:W-:Y:S02]  /*13bc0*/  UTMACMDFLUSH ;  /* 0x00000000000079b7 */ /* 0x0021e40000000000 */
.L_x_1291:
[----:B------:R-:W-:Y:S05]  /*13bd0*/  BSYNC B0 ;  /* 0x0000000000007941 */ /* 0x000fea0003800000 */
.L_x_1290:
        /* <DEDUP_REMOVED lines=12> */
[----:B------:R1:W-:Y:S01]  /*13ca0*/  UBLKRED.G.S.ADD.F32.RN [UR20], [UR14], UR15, desc[UR24] ;  /* 0x000018140e0073bb */ /* 0x0003e200080a140f */
[----:B------:R0:W-:Y:S01]  /*13cb0*/  UTMACMDFLUSH ;  /* 0x00000000000079b7 */ /* 0x0001e20000000000 */
[----:B-1----:R-:W-:-:S04]  /*13cc0*/  DEPBAR.LE SB0, 0x1 ;  /* 0x000080400000791a */ /* 0x002fc80000000000 */
.L_x_1293:
[----:B------:R-:W-:Y:S05]  /*13cd0*/  BSYNC B0 ;  /* 0x0000000000007941 */ /* 0x000fea0003800000 */
.L_x_1292:
[----:B------:R-:W-:Y:S06]  /*13ce0*/  BAR.ARV 0xa, 0xa0 ;  /* 0x0282800000007b1d */ /* 0x000fec0000002000 */
[----:B------:R-:W-:Y:S04]  /*13cf0*/  BSSY B0, `(.L_x_1294) ;  /* 0x0000003000007945 */ /* 0x000fe80003800000 */
[----:B------:R-:W-:Y:S05]  /*13d00*/  @!P0 BRA `(.L_x_1295) ;  /* 0x0000000000048947 */ /* 0x000fea0003800000 */
[----:B------:R-:W-:-:S04]  /*13d10*/  DEPBAR.LE SB0, 0x0 ;  /* 0x000080000000791a */ /* 0x000fc80000000000 */
.L_x_1295:
[----:B------:R-:W-:Y:S05]  /*13d20*/  BSYNC B0 ;  /* 0x0000000000007941 */ /* 0x000fea0003800000 */
.L_x_1294:
        /* <DEDUP_REMOVED lines=19> */
.L_x_1297:
[----:B------:R-:W-:Y:S05]  /*13e60*/  BSYNC B0 ;  /* 0x0000000000007941 */ /* 0x000fea0003800000 */
.L_x_1296:
[----:B------:R-:W-:Y:S02]  /*13e70*/  UIADD3 UR8, UR8, 0x2, URZ ;  /* 0x0000000208087890 */ /* 0x000fe4000fffe03f */
[----:B------:R-:W-:-:S04]  /*13e80*/  UIADD3 UR4, UR4, 0x4000, URZ ;  /* 0x0000400004047890 */ /* 0x000fc8000fffe03f */
[----:B------:R-:W-:-:S13]  /*13e90*/  ISETP.LE.AND P1, PT, R9, UR8, PT ;  /* 0x0000000809007c0c */ /* 0x000fda000bf23270 */
[----:B------:R-:W-:Y:S05]  /*13ea0*/  @!P1 BRA `(.L_x_1298) ;  /* 0xfffffff400809947 */ /* 0x000fea000383ffff */
.L_x_1259:
[----:B------:R-:W-:-:S06]  /*13eb0*/  UISETP.GT.AND UP0, UPT, UR5, UR8, UPT ;  /* 0x000000080500728c */ /* 0x000fcc000bf04270 */
[----:B------:R-:W-:-:S13]  /*13ec0*/  PLOP3.LUT P0, PT, PT, PT, UP0, 0x80, 0x0 ;  /* 0x000000000000781c */ /* 0x000fda0003f0f008 */
[----:B------:R-:W-:Y:S05]  /*13ed0*/  @!P0 BRA `(.L_x_1189) ;  /* 0x0000002000e48947 */ /* 0x000fea0003800000 */
[----:B------:R-:W2:Y:S01]  /*13ee0*/  S2R R0, SR_TID.X ;  /* 0x0000000000007919 */ /* 0x000ea20000002100 */
[----:B------:R-:W-:Y:S01]  /*13ef0*/  UIADD3 UR4, UR5, -UR8, URZ ;  /* 0x8000000805047290 */ /* 0x000fe2000fffe03f */
[----:B------:R-:W-:Y:S01]  /*13f00*/  ULDC UR16, c[0x0][0x288] ;  /* 0x0000a20000107ab9 */ /* 0x000fe20000000800 */
[----:B------:R-:W-:Y:S02]  /*13f10*/  ULDC UR17, c[0x0][0x760] ;  /* 0x0001d80000117ab9 */ /* 0x000fe40000000800 */
[----:B------:R-:W-:Y:S02]  /*13f20*/  ULOP3.LUT UR4, UR4, 0x1, URZ, 0xc0, !UPT ;  /* 0x0000000104047892 */ /* 0x000fe4000f8ec03f */
[----:B------:R-:W-:Y:S02]  /*13f30*/  UIMAD UR18, UR16, UR17, URZ ;  /* 0x00000011101272a4 */ /* 0x000fe4000f8e023f */
[----:B------:R-:W-:-:S06]  /*13f40*/  UISETP.NE.U32.AND UP0, UPT, UR4, 0x1, UPT ;  /* 0x000000010400788c */ /* 0x000fcc000bf05070 */
[----:B------:R-:W-:Y:S02]  /*13f50*/  PLOP3.LUT P0, PT, PT, PT, UP0, 0x80, 0x0 ;  /* 0x000000000000781c */ /* 0x000fe40003f0f008 */
[----:B--2---:R-:W-:-:S11]  /*13f60*/  LOP3.LUT R0, R0, 0x1f, RZ, 0xc0, !PT ;  /* 0x0000001f00007812 */ /* 0x004fd600078ec0ff */
[----:B------:R-:W-:Y:S05]  /*13f70*/  @P0 BRA `(.L_x_1299) ;  /* 0x0000000000780947 */ /* 0x000fea0003800000 */
[----:B------:R-:W-:Y:S01]  /*13f80*/  UIMAD UR4, UR18, UR8, URZ ;  /* 0x00000008120472a4 */ /* 0x000fe2000f8e023f */
[----:B------:R-:W-:Y:S01]  /*13f90*/  ISETP.NE.AND P0, PT, R0, RZ, PT ;  /* 0x000000ff0000720c */ /* 0x000fe20003f05270 */
[----:B------:R-:W-:Y:S01]  /*13fa0*/  ULDC.64 UR12, c[0x0][0x768] ;  /* 0x0001da00000c7ab9 */ /* 0x000fe20000000a00 */
[----:B------:R-:W-:Y:S01]  /*13fb0*/  BSSY B0, `(.L_x_1300) ;  /* 0x0000019000007945 */ /* 0x000fe20003800000 */
[----:B------:R-:W-:-:S04]  /*13fc0*/  UIADD3 UR6, UP0, UR4, UR9, URZ ;  /* 0x0000000904067290 */ /* 0x000fc8000ff1e03f */
[----:B------:R-:W-:Y:S02]  /*13fd0*/  ULEA.HI.X.SX32 UR7, UR4, UR10, 0x1, UP0 ;  /* 0x0000000a04077291 */ /* 0x000fe400080f0e3f */
[----:B------:R-:W-:Y:S02]  /*13fe0*/  ULEA UR11, UP0, UR6, UR12, 0x2 ;  /* 0x0000000c060b7291 */ /* 0x000fe4000f80103f */
[----:B------:R-:W-:Y:S02]  /*13ff0*/  UIADD3 UR4, UR8, 0x1, URZ ;  /* 0x0000000108047890 */ /* 0x000fe4000fffe03f */
[----:B------:R-:W-:Y:S01]  /*14000*/  ULEA.HI.X UR7, UR6, UR13, UR7, 0x2, UP0 ;  /* 0x0000000d06077291 */ /* 0x000fe200080f1407 */
[----:B------:R-:W-:Y:S01]  /*14010*/  NOP ;  /* 0x0000000000007918 */ /* 0x000fe20000000000 */
[----:B------:R-:W-:Y:S10]  /*14020*/  @P0 BRA `(.L_x_1301) ;  /* 0x0000000000440947 */ /* 0x000ff40003800000 */
        /* <DEDUP_REMOVED lines=9> */
[----:B-1----:R-:W1:Y:S01]  /*140c0*/  S2R R2, SR_LANEID ;  /* 0x0000000000027919 */ /* 0x002e620000000000 */
[----:B------:R-:W-:Y:S01]  /*140d0*/  VOTEU.ANY UR6, UPT, PT ;  /* 0x0000000000067886 */ /* 0x000fe200038e0100 */
[----:B------:R-:W-:Y:S01]  /*140e0*/  IMAD.U32 R3, RZ, RZ, UR7 ;  /* 0x00000007ff037e24 */ /* 0x000fe2000f8e00ff */
[----:B------:R-:W-:-:S02]  /*140f0*/  UFLO.U32 UR12, UR6 ;  /* 0x00000006000c72bd */ /* 0x000fc400080e0000 */
[----:B------:R-:W2:Y:S04]  /*14100*/  POPC R5, UR6 ;  /* 0x0000000600057d09 */ /* 0x000ea80008000000 */
[----:B-1----:R-:W-:Y:S02]  /*14110*/  ISETP.EQ.U32.AND P0, PT, R2, UR12, PT ;  /* 0x0000000c02007c0c */ /* 0x002fe4000bf02070 */
[----:B------:R-:W-:-:S11]  /*14120*/  MOV R2, UR11 ;  /* 0x0000000b00027c02 */ /* 0x000fd60008000f00 */
[----:B--2---:R2:W-:Y:S02]  /*14130*/  @P0 REDG.E.ADD.S32.STRONG.GPU desc[UR38][R2.64], R5 ;  /* 0x000000050200098e */ /* 0x0045e4000c10e3a6 */
.L_x_1301:
[----:B------:R-:W-:Y:S05]  /*14140*/  BSYNC B0 ;  /* 0x0000000000007941 */ /* 0x000fea0003800000 */
.L_x_1300:
[----:B------:R-:W-:Y:S05]  /*14150*/  BRA `(.L_x_1302) ;  /* 0x0000000000047947 */ /* 0x000fea0003800000 */
.L_x_1299:
[----:B------:R-:W-:-:S05]  /*14160*/  UMOV UR4, UR8 ;  /* 0x0000000800047c82 */ /* 0x000fca0008000000 */
.L_x_1302:
[----:B------:R-:W-:-:S04]  /*14170*/  UIADD3 UR6, UR8, 0x1, URZ ;  /* 0x0000000108067890 */ /* 0x000fc8000fffe03f */
[----:B------:R-:W-:-:S06]  /*14180*/  UISETP.NE.AND UP0, UPT, UR5, UR6, UPT ;  /* 0x000000060500728c */ /* 0x000fcc000bf05270 */
[----:B------:R-:W-:-:S13]  /*14190*/  PLOP3.LUT P0, PT, PT, PT, UP0, 0x80, 0x0 ;  /* 0x000000000000781c */ /* 0x000fda0003f0f008 */
[----:B------:R-:W-:Y:S05]  /*141a0*/  @!P0 BRA `(.L_x_1189) ;  /* 0x0000002000308947 */ /* 0x000fea0003800000 */
[----:B------:R-:W-:Y:S01]  /*141b0*/  UIADD3 UR6, UR4, 0x1, URZ ;  /* 0x0000000104067890 */ /* 0x000fe2000fffe03f */
[----:B------:R-:W-:Y:S01]  /*141c0*/  ISETP.NE.AND P1, PT, R0, RZ, PT ;  /* 0x000000ff0000720c */ /* 0x000fe20003f25270 */
[----:B------:R-:W-:Y:S02]  /*141d0*/  UIMAD UR7, UR4, UR16, URZ ;  /* 0x00000010040772a4 */ /* 0x000fe4000f8e023f */
[----:B------:R-:W-:Y:S02]  /*141e0*/  UIADD3 UR11, -UR5, UR4, URZ ;  /* 0x00000004050b7290 */ /* 0x000fe4000fffe13f */
[----:B------:R-:W-:Y:S02]  /*141f0*/  UIMAD UR6, UR18, UR6, URZ ;  /* 0x00000006120672a4 */ /* 0x000fe4000f8e023f */
[----:B------:R-:W-:Y:S01]  /*14200*/  UIMAD UR7, UR7, UR17, URZ ;  /* 0x00000011070772a4 */ /* 0x000fe2000f8e023f */
[----:B------:R-:W-:-:S11]  /*14210*/  ULDC.64 UR20, c[0x0][0x768] ;  /* 0x0001da0000147ab9 */ /* 0x000fd60000000a00 */
.L_x_1307:
[----:B------:R-:W-:Y:S01]  /*14220*/  UIADD3 UR12, UP0, UR7, UR9, URZ ;  /* 0x00000009070c7290 */ /* 0x000fe2000ff1e03f */
[----:B------:R-:W-:-:S03]  /*14230*/  NOP ;  /* 0x0000000000007918 */ /* 0x000fc60000000000 */
[----:B------:R-:W-:Y:S01]  /*14240*/  ULEA.HI.X.SX32 UR13, UR7, UR10, 0x1, UP0 ;  /* 0x0000000a070d7291 */ /* 0x000fe200080f0e3f */
[----:B------:R-:W-:Y:S01]  /*14250*/  BSSY B0, `(.L_x_1303) ;  /* 0x0000015000007945 */ /* 0x000fe20003800000 */
[----:B------:R-:W-:-:S04]  /*14260*/  ULEA UR15, UP0, UR12, UR20, 0x2 ;  /* 0x000000140c0f7291 */ /* 0x000fc8000f80103f */
[----:B------:R-:W-:Y:S01]  /*14270*/  ULEA.HI.X UR13, UR12, UR21, UR13, 0x2, UP0 ;  /* 0x000000150c0d7291 */ /* 0x000fe200080f140d */
[----:B---34-:R-:W-:Y:S11]  /*14280*/  @P1 BRA `(.L_x_1304) ;  /* 0x0000000000441947 */ /* 0x018ff60003800000 */
        /* <DEDUP_REMOVED lines=8> */
[----:B012345:R-:W-:Y:S01]  /*14310*/  CCTL.IVALL ;  /* 0x00000000ff00798f */ /* 0x03ffe20002000000 */
[----:B------:R-:W3:Y:S01]  /*14320*/  S2R R0, SR_LANEID ;  /* 0x0000000000007919 */ /* 0x000ee20000000000 */
[----:B------:R-:W-:Y:S01]  /*14330*/  VOTEU.ANY UR12, UPT, PT ;  /* 0x00000000000c7886 */ /* 0x000fe200038e0100 */
[----:B-12---:R-:W-:Y:S01]  /*14340*/  MOV R2, UR15 ;  /* 0x0000000f00027c02 */ /* 0x006fe20008000f00 */
[----:B------:R-:W-:-:S02]  /*14350*/  UFLO.U32 UR14, UR12 ;  /* 0x0000000c000e72bd */ /* 0x000fc400080e0000 */
[----:B------:R-:W1:Y:S01]  /*14360*/  POPC R5, UR12 ;  /* 0x0000000c00057d09 */ /* 0x000e620008000000 */
[----:B------:R-:W-:-:S03]  /*14370*/  IMAD.U32 R3, RZ, RZ, UR13 ;  /* 0x0000000dff037e24 */ /* 0x000fc6000f8e00ff */
[----:B---3--:R-:W-:-:S13]  /*14380*/  ISETP.EQ.U32.AND P0, PT, R0, UR14, PT ;  /* 0x0000000e00007c0c */ /* 0x008fda000bf02070 */
[----:B-1----:R3:W-:Y:S02]  /*14390*/  @P0 REDG.E.ADD.S32.STRONG.GPU desc[UR38][R2.64], R5 ;  /* 0x000000050200098e */ /* 0x0027e4000c10e3a6 */
.L_x_1304:
[----:B------:R-:W-:Y:S05]  /*143a0*/  BSYNC B0 ;  /* 0x0000000000007941 */ /* 0x000fea0003800000 */
.L_x_1303:
[----:B------:R-:W-:Y:S01]  /*143b0*/  UIADD3 UR12, UP0, UR6, UR9, URZ ;  /* 0x00000009060c7290 */ /* 0x000fe2000ff1e03f */
[----:B------:R-:W-:-:S03]  /*143c0*/  NOP ;  /* 0x0000000000007918 */ /* 0x000fc60000000000 */
[----:B------:R-:W-:Y:S01]  /*143d0*/  ULEA.HI.X.SX32 UR13, UR6, UR10, 0x1, UP0 ;  /* 0x0000000a060d7291 */ /* 0x000fe200080f0e3f */
[----:B------:R-:W-:Y:S01]  /*143e0*/  BSSY B0, `(.L_x_1305) ;  /* 0x0000015000007945 */ /* 0x000fe20003800000 */
[----:B------:R-:W-:-:S04]  /*143f0*/  ULEA UR15, UP0, UR12, UR20, 0x2 ;  /* 0x000000140c0f7291 */ /* 0x000fc8000f80103f */
[----:B------:R-:W-:Y:S01]  /*14400*/  ULEA.HI.X UR13, UR12, UR21, UR13, 0x2, UP0 ;  /* 0x000000150c0d7291 */ /* 0x000fe200080f140d */
[----:B------:R-:W-:Y:S11]  /*14410*/  @P1 BRA `(.L_x_1306) ;  /* 0x0000000000441947 */ /* 0x000ff60003800000 */
[----:B------:R-:W-:Y:S01]  /*14420*/  @!PT LDS RZ, [RZ] ;  /* 0x00000000fffff984 */ /* 0x000fe20000000800 */
[----:B------:R-:W-:Y:S01]  /*14430*/  @!PT LDS RZ, [RZ] ;  /* 0x00000000fffff984 */ /* 0x000fe20000000800 */
[----:B------:R-:W-:Y:S01]  /*14440*/  @!PT LDS RZ, [RZ] ;  /* 0x00000000fffff984 */ /* 0x000fe20000000800 */
[----:B------:R-:W-:Y:S01]  /*14450*/  @!PT LDS RZ, [RZ] ;  /* 0x00000000fffff984 */ /* 0x000fe20000000800 */
[----:B------:R4:W-:Y:S06]  /*14460*/  MEMBAR.ALL.CTA ;  /* 0x0000000000007992 */ /* 0x0009ec0000008000 */
[----:B----4-:R-:W-:Y:S06]  /*14470*/  MEMBAR.ALL.GPU ;  /* 0x0000000000007992 */ /* 0x010fec000000a000 */
[----:B------:R-:W-:-:S00]  /*14480*/  ERRBAR ;  /* 0x00000000000079ab */ /* 0x000fc00000000000 */
[----:B------:R-:W-:Y:S06]  /*14490*/  CGAERRBAR ;  /* 0x00000000000075ab */ /* 0x000fec0000000000 */
[----:B012345:R-:W-:Y:S01]  /*144a0*/  CCTL.IVALL ;  /* 0x00000000ff00798f */ /* 0x03ffe20002000000 */
[----:B------:R-:W4:Y:S01]  /*144b0*/  S2R R0, SR_LANEID ;  /* 0x0000000000007919 */ /* 0x000f220000000000 */
[----:B------:R-:W-:Y:S01]  /*144c0*/  VOTEU.ANY UR12, UPT, PT ;  /* 0x00000000000c7886 */ /* 0x000fe200038e0100 */
[----:B-123--:R-:W-:Y:S01]  /*144d0*/  MOV R2, UR15 ;  /* 0x0000000f00027c02 */ /* 0x00efe20008000f00 */
[----:B------:R-:W-:-:S02]  /*144e0*/  UFLO.U32 UR14, UR12 ;  /* 0x0000000c000e72bd */ /* 0x000fc400080e0000 */
[----:B------:R-:W1:Y:S01]  /*144f0*/  POPC R5, UR12 ;  /* 0x0000000c00057d09 */ /* 0x000e620008000000 */
[----:B------:R-:W-:-:S03]  /*14500*/  IMAD.U32 R3, RZ, RZ, UR13 ;  /* 0x0000000dff037e24 */ /* 0x000fc6000f8e00ff */
[----:B----4-:R-:W-:-:S13]  /*14510*/  ISETP.EQ.U32.AND P0, PT, R0, UR14, PT ;  /* 0x0000000e00007c0c */ /* 0x010fda000bf02070 */
[----:B-1----:R4:W-:Y:S02]  /*14520*/  @P0 REDG.E.ADD.S32.STRONG.GPU desc[UR38][R2.64], R5 ;  /* 0x000000050200098e */ /* 0x0029e4000c10e3a6 */
.L_x_1306:
[----:B------:R-:W-:Y:S05]  /*14530*/  BSYNC B0 ;  /* 0x0000000000007941 */ /* 0x000fea0003800000 */
.L_x_1305:
[----:B------:R-:W-:Y:S02]  /*14540*/  UIADD3 UR11, UR11, 0x2, URZ ;  /* 0x000000020b0b7890 */ /* 0x000fe4000fffe03f */
[----:B------:R-:W-:Y:S02]  /*14550*/  ULEA UR6, UR18, UR6, 0x1 ;  /* 0x0000000612067291 */ /* 0x000fe4000f8e083f */
[----:B------:R-:W-:Y:S02]  /*14560*/  ULEA UR7, UR18, UR7, 0x1 ;  /* 0x0000000712077291 */ /* 0x000fe4000f8e083f */
[----:B------:R-:W-:-:S13]  /*14570*/  ISETP.NE.AND P0, PT, RZ, UR11, PT ;  /* 0x0000000bff007c0c */ /* 0x000fda000bf05270 */
[----:B------:R-:W-:Y:S05]  /*14580*/  @!P0 BRA `(.L_x_1189) ;  /* 0x0000001c00388947 */ /* 0x000fea0003800000 */
[----:B------:R-:W-:Y:S05]  /*14590*/  BRA `(.L_x_1307) ;  /* 0xfffffffc00207947 */ /* 0x000fea000383ffff */
.L_x_1256:
[----:B------:R-:W1:Y:S01]  /*145a0*/  S2UR UR21, SR_CTAID.Z ;  /* 0x00000000001579c3 */ /* 0x000e620000002700 */
[----:B------:R-:W-:Y:S02]  /*145b0*/  MOV R11, 0x1 ;  /* 0x00000001000b7802 */ /* 0x000fe40000000f00 */
        /* <DEDUP_REMOVED lines=20> */
[----:B------:R-:W-:Y:S01]  /*14700*/  IMAD.U32 R0, RZ, RZ, UR4 ;  /* 0x00000004ff007e24 */ /* 0x000fe2000f8e00ff */
[----:B--2---:R-:W-:Y:S07]  /*14710*/  @!P0 BRA `(.L_x_1309) ;  /* 0x0000000000248947 */ /* 0x004fee0003800000 */
[----:B------:R-:W1:Y:S01]  /*14720*/  LDC R3, c[0x0][0x748] ;  /* 0x0001d200ff037b82 */ /* 0x000e620000000800 */
[----:B------:R-:W-:Y:S01]  /*14730*/  ULEA UR6, UR8, UR6, 0x7 ;  /* 0x0000000608067291 */ /* 0x000fe2000f8e383f */
[----:B------:R-:W-:-:S03]  /*14740*/  ULDC UR4, c[0x0][0x290] ;  /* 0x0000a40000047ab9 */ /* 0x000fc60000000800 */
[----:B------:R-:W-:-:S06]  /*14750*/  UIADD3 UR4, -UR4, 0xff, UR6 ;  /* 0x000000ff04047890 */ /* 0x000fcc000fffe106 */
[----:B-1----:R-:W-:-:S04]  /*14760*/  IADD3 R3, R3, UR4, RZ ;  /* 0x0000000403037c10 */ /* 0x002fc8000fffe0ff */
[----:B------:R-:W-:-:S04]  /*14770*/  SHF.R.S32.HI R4, RZ, 0x1f, R3 ;  /* 0x0000001fff047819 */ /* 0x000fc80000011403 */
[----:B------:R-:W-:-:S04]  /*14780*/  LEA.HI R4, R4, R3, RZ, 0x7 ;  /* 0x0000000304047211 */ /* 0x000fc800078f38ff */
[----:B------:R-:W-:-:S04]  /*14790*/  SHF.R.S32.HI R3, RZ, 0x7, R4 ;  /* 0x00000007ff037819 */ /* 0x000fc80000011404 */
[----:B------:R-:W-:-:S07]  /*147a0*/  VIMNMX R0, R3, R0, PT ;  /* 0x0000000003007248 */ /* 0x000fce0003fe0100 */
.L_x_1309:
[----:B------:R-:W-:-:S13]  /*147b0*/  ISETP.GT.AND P0, PT, R0, UR10, PT ;  /* 0x0000000a00007c0c */ /* 0x000fda000bf04270 */
[----:B------:R-:W-:Y:S05]  /*147c0*/  @!P0 BRA `(.L_x_1308) ;  /* 0x0000001800148947 */ /* 0x000fea0003800000 */
[----:B------:R-:W-:Y:S01]  /*147d0*/  USHF.R.S32.HI UR8, URZ, 0x1f, UR20 ;  /* 0x0000001f3f087899 */ /* 0x000fe20008011414 */
[----:B------:R-:W-:Y:S01]  /*147e0*/  IMAD.U32 R4, RZ, RZ, UR10 ;  /* 0x0000000aff047e24 */ /* 0x000fe2000f8e00ff */
[----:B------:R-:W-:Y:S01]  /*147f0*/  ULDC.64 UR6, c[0x0][0x718] ;  /* 0x0001c60000067ab9 */ /* 0x000fe20000000a00 */
[----:B------:R-:W-:Y:S01]  /*14800*/  ULDC.64 UR12, c[0x0][0x730] ;  /* 0x0001cc00000c7ab9 */ /* 0x000fe20000000a00 */
[----:B------:R-:W-:Y:S01]  /*14810*/  UIMAD.WIDE.U32 UR4, UR20, UR6, URZ ;  /* 0x00000006140472a5 */ /* 0x000fe2000f8e003f */
[----:B------:R-:W-:Y:S01]  /*14820*/  BSSY B0, `(.L_x_1308) ;  /* 0x000017f000007945 */ /* 0x000fe20003800000 */
[----:B------:R-:W-:Y:S01]  /*14830*/  UIMAD UR6, UR8, UR6, URZ ;  /* 0x00000006080672a4 */ /* 0x000fe2000f8e023f */
[----:B------:R-:W-:Y:S01]  /*14840*/  MOV R2, RZ ;  /* 0x000000ff00027202 */ /* 0x000fe20000000f00 */
        /* <DEDUP_REMOVED lines=27> */
[----:B-1----:R-:W-:Y:S01]  /*14a00*/  LEA R16, R3, R16, 0x18 ;  /* 0x0000001003107211 */ /* 0x002fe200078ec0ff */
[----:B------:R-:W-:-:S05]  /*14a10*/  IMAD.MOV.U32 R3, RZ, RZ, 0x1 ;  /* 0x00000001ff037424 */ /* 0x000fca00078e00ff */
[----:B------:R-:W-:-:S04]  /*14a20*/  SHF.L.U32 R3, R3, 0x1f, RZ ;  /* 0x0000001f03037819 */ /* 0x000fc800000006ff */
[----:B------:R-:W1:Y:S02]  /*14a30*/  SYNCS.PHASECHK.TRANS64.TRYWAIT P0, [R16+URZ+0x30c20], R3 ;  /* 0x030c2003100075a7 */ /* 0x000e64000800017f */
[----:B-1----:R-:W-:Y:S05]  /*14a40*/  @!P0 BRA `(.L_x_1311) ;  /* 0x0000001c00108947 */ /* 0x002fea0003800000 */
.L_x_1348:
[----:B------:R-:W2:Y:S01]  /*14a50*/  S2R R2, SR_TID.X ;  /* 0x0000000000027919 */ /* 0x000ea20000002100 */
[----:B------:R-:W-:Y:S01]  /*14a60*/  MOV R15, UR15 ;  /* 0x0000000f000f7c02 */ /* 0x000fe20008000f00 */
[----:B------:R-:W-:Y:S01]  /*14a70*/  IMAD.U32 R14, RZ, RZ, UR7 ;  /* 0x00000007ff0e7e24 */ /* 0x000fe2000f8e00ff */
[----:B------:R-:W-:Y:S02]  /*14a80*/  MOV R11, 0x1 ;  /* 0x00000001000b7802 */ /* 0x000fe40000000f00 */
[----:B------:R-:W-:Y:S01]  /*14a90*/  IADD3 R15, R15, UR5, RZ ;  /* 0x000000050f0f7c10 */ /* 0x000fe2000fffe0ff */
[----:B------:R-:W-:Y:S01]  /*14aa0*/  VIADD R14, R14, UR4 ;  /* 0x000000040e0e7c36 */ /* 0x000fe20008000000 */
[----:B--2---:R-:W-:-:S04]  /*14ab0*/  LOP3.LUT R2, R2, 0x7f, RZ, 0xc0, !PT ;  /* 0x0000007f02027812 */ /* 0x004fc800078ec0ff */
[----:B------:R-:W-:-:S13]  /*14ac0*/  ISETP.NE.AND P0, PT, R2, RZ, PT ;  /* 0x000000ff0200720c */ /* 0x000fda0003f05270 */
[----:B------:R-:W-:Y:S05]  /*14ad0*/  @P0 BRA `(.L_x_1312) ;  /* 0x0000000000180947 */ /* 0x000fea0003800000 */
[----:B------:R-:W2:Y:S01]  /*14ae0*/  S2R R2, SR_TID.X ;  /* 0x0000000000027919 */ /* 0x000ea20000002100 */
[----:B-1----:R-:W-:-:S04]  /*14af0*/  IMAD.MOV.U32 R3, RZ, RZ, 0x4200 ;  /* 0x00004200ff037424 */ /* 0x002fc800078e00ff */
[----:B------:R3:W-:Y:S01]  /*14b00*/  SYNCS.ARRIVE.TRANS64 RZ, [R16+URZ+0x30c10], R3 ;  /* 0x030c100310ff79a7 */ /* 0x0007e2000800003f */
[----:B--2---:R-:W-:-:S13]  /*14b10*/  LOP3.LUT P1, RZ, R2, 0x1f, RZ, 0xc0, !PT ;  /* 0x0000001f02ff7812 */ /* 0x004fda000782c0ff */
[----:B---3--:R-:W-:Y:S05]  /*14b20*/  @!P1 BRA `(.L_x_1312) ;  /* 0x0000000000049947 */ /* 0x008fea0003800000 */
[----:B------:R-:W-:Y:S01]  /*14b30*/  BPT.TRAP 0x1 ;  /* 0x000000040000795c */ /* 0x000fe20000300000 */
.L_x_1312:
[----:B------:R-:W-:Y:S01]  /*14b40*/  R2UR UR19, R4 ;  /* 0x00000000041372ca */ /* 0x000fe200000e0000 */
[----:B------:R-:W2:Y:S01]  /*14b50*/  LDC.64 R12, c[0x0][0x198] ;  /* 0x00006600ff0c7b82 */ /* 0x000ea20000000a00 */
[----:B------:R-:W-:Y:S01]  /*14b60*/  R2UR UR8, R15 ;  /* 0x000000000f0872ca */ /* 0x000fe200000e0000 */
[----:B------:R-:W-:Y:S01]  /*14b70*/  ULDC.64 UR16, c[0x0][0x700] ;  /* 0x0001c00000107ab9 */ /* 0x000fe20000000a00 */
[----:B------:R-:W-:Y:S01]  /*14b80*/  UMOV UR32, 0x0 ;  /* 0x0000000000207882 */ /* 0x000fe20000000000 */
[----:B------:R-:W-:Y:S01]  /*14b90*/  MOV R10, UR16 ;  /* 0x00000010000a7c02 */ /* 0x000fe20008000f00 */
[----:B------:R-:W-:Y:S01]  /*14ba0*/  UMOV UR33, 0x14f00000 ;  /* 0x14f0000000217882 */ /* 0x000fe20000000000 */
[----:B------:R-:W-:Y:S01]  /*14bb0*/  MOV R9, UR17 ;  /* 0x0000001100097c02 */ /* 0x000fe20008000f00 */
[----:B------:R-:W-:Y:S01]  /*14bc0*/  UMOV UR18, URZ ;  /* 0x0000003f00127c82 */ /* 0x000fe20008000000 */
[----:B------:R-:W-:Y:S01]  /*14bd0*/  UMOV UR25, 0x20 ;  /* 0x0000002000197882 */ /* 0x000fe20000000000 */
[----:B------:R-:W-:Y:S01]  /*14be0*/  UMOV UR34, 0x0 ;  /* 0x0000000000227882 */ /* 0x000fe20000000000 */
[----:B------:R-:W-:Y:S01]  /*14bf0*/  UMOV UR35, 0x10000000 ;  /* 0x1000000000237882 */ /* 0x000fe20000000000 */
[----:B------:R-:W-:Y:S01]  /*14c00*/  UMOV UR13, UR21 ;  /* 0x00000015000d7c82 */ /* 0x000fe20008000000 */
[----:B------:R-:W-:Y:S01]  /*14c10*/  USHF.L.U32 UR19, UR19, 0x7, URZ ;  /* 0x0000000713137899 */ /* 0x000fe2000800063f */
[----:B------:R-:W-:Y:S01]  /*14c20*/  MOV R19, RZ ;  /* 0x000000ff00137202 */ /* 0x000fe20000000f00 */
[----:B------:R-:W-:Y:S01]  /*14c30*/  UMOV UR10, UR18 ;  /* 0x00000012000a7c82 */ /* 0x000fe20008000000 */
[----:B------:R-:W-:Y:S01]  /*14c40*/  UMOV UR27, UR11 ;  /* 0x0000000b001b7c82 */ /* 0x000fe20008000000 */
[----:B------:R-:W-:Y:S01]  /*14c50*/  UIADD3 UR9, UP0, UR19, UR14, URZ ;  /* 0x0000000e13097290 */ /* 0x000fe2000ff1e03f */
[----:B------:R-:W-:Y:S01]  /*14c60*/  UMOV UR28, UR12 ;  /* 0x0000000c001c7c82 */ /* 0x000fe20008000000 */
[----:B------:R-:W-:-:S02]  /*14c70*/  UMOV UR29, UR21 ;  /* 0x00000015001d7c82 */ /* 0x000fc40008000000 */
[----:B------:R-:W-:Y:S02]  /*14c80*/  ULEA.HI.X.SX32 UR8, UR19, UR8, 0x1, UP0 ;  /* 0x0000000813087291 */ /* 0x000fe400080f0e3f */
[----:B-1----:R-:W-:Y:S01]  /*14c90*/  IMAD.U32 R3, RZ, RZ, UR9 ;  /* 0x00000009ff037e24 */ /* 0x002fe2000f8e00ff */
[----:B------:R-:W-:Y:S01]  /*14ca0*/  UMOV UR26, UR18 ;  /* 0x00000012001a7c82 */ /* 0x000fe20008000000 */
[----:B--2---:R-:W-:Y:S01]  /*14cb0*/  IMAD.MOV.U32 R8, RZ, RZ, R12 ;  /* 0x000000ffff087224 */ /* 0x004fe200078e000c */
[----:B------:R-:W-:Y:S01]  /*14cc0*/  MOV R7, R13 ;  /* 0x0000000d00077202 */ /* 0x000fe20000000f00 */
[----:B------:R-:W-:Y:S01]  /*14cd0*/  IMAD.U32 R6, RZ, RZ, UR9 ;  /* 0x00000009ff067e24 */ /* 0x000fe2000f8e00ff */
[----:B------:R-:W-:Y:S02]  /*14ce0*/  LEA R2, P1, R3, R10, 0x2 ;  /* 0x0000000a03027211 */ /* 0x000fe400078210ff */
[----:B------:R-:W-:Y:S02]  /*14cf0*/  MOV R3, UR8 ;  /* 0x0000000800037c02 */ /* 0x000fe40008000f00 */
[----:B------:R-:W-:-:S02]  /*14d00*/  R2UR UR22, R2 ;  /* 0x00000000021672ca */ /* 0x000fc400000e0000 */
[----:B------:R-:W-:Y:S02]  /*14d10*/  IADD3 R2, P2, R8, 0x2f0, RZ ;  /* 0x000002f008027810 */ /* 0x000fe40007f5e0ff */
[----:B------:R-:W-:Y:S01]  /*14d20*/  LEA.HI.X R3, R6, R9, R3, 0x2, P1 ;  /* 0x0000000906037211 */ /* 0x000fe200008f1403 */
[----:B------:R-:W-:Y:S01]  /*14d30*/  VIADD R6, R0, 0xffffffff ;  /* 0xffffffff00067836 */ /* 0x000fe20000000000 */
[----:B------:R-:W-:Y:S02]  /*14d40*/  R2UR UR42, R2 ;  /* 0x00000000022a72ca */ /* 0x000fe400000e0000 */
[----:B------:R-:W-:Y:S02]  /*14d50*/  IADD3 R2, P3, R8, 0x3f0, RZ ;  /* 0x000003f008027810 */ /* 0x000fe40007f7e0ff */
[----:B------:R-:W-:Y:S01]  /*14d60*/  R2UR UR8, R16 ;  /* 0x00000000100872ca */ /* 0x000fe200000e0000 */
[----:B------:R1:W-:Y:S01]  /*14d70*/  STL [R1], R6 ;  /* 0x0000000601007387 */ /* 0x0003e20000100800 */
[----:B------:R-:W-:-:S02]  /*14d80*/  R2UR UR44, R2 ;  /* 0x00000000022c72ca */ /* 0x000fc400000e0000 */
[----:B------:R-:W-:Y:S02]  /*14d90*/  IADD3 R2, P1, R8, 0xf0, RZ ;  /* 0x000000f008027810 */ /* 0x000fe40007f3e0ff */
[----:B------:R-:W-:Y:S02]  /*14da0*/  R2UR UR23, R3 ;  /* 0x00000000031772ca */ /* 0x000fe400000e0000 */
[----:B------:R-:W-:Y:S01]  /*14db0*/  IADD3.X R5, RZ, R7, RZ, P2, !PT ;  /* 0x00000007ff057210 */ /* 0x000fe200017fe4ff */
[--C-:B------:R-:W-:Y:S01]  /*14dc0*/  IMAD.X R3, RZ, RZ, R7.reuse, P1 ;  /* 0x000000ffff037224 */ /* 0x100fe200008e0607 */
[----:B------:R-:W-:Y:S02]  /*14dd0*/  R2UR UR30, R2 ;  /* 0x00000000021e72ca */ /* 0x000fe400000e0000 */
[----:B------:R-:W-:Y:S01]  /*14de0*/  R2UR UR43, R5 ;  /* 0x00000000052b72ca */ /* 0x000fe200000e0000 */
[----:B------:R-:W-:Y:S01]  /*14df0*/  IMAD.X R5, RZ, RZ, R7, P3 ;  /* 0x000000ffff057224 */ /* 0x000fe200018e0607 */
[----:B------:R-:W-:Y:S01]  /*14e00*/  R2UR UR31, R3 ;  /* 0x00000000031f72ca */ /* 0x000fe200000e0000 */
[----:B------:R-:W-:Y:S01]  /*14e10*/  UIADD3 UR16, UR8, 0x10000, URZ ;  /* 0x0001000008107890 */ /* 0x000fe2000fffe03f */
[----:B------:R-:W-:Y:S01]  /*14e20*/  ISETP.GE.AND P1, PT, R4, R6, PT ;  /* 0x000000060400720c */ /* 0x000fe20003f26270 */
[----:B------:R-:W-:Y:S01]  /*14e30*/  UIADD3 UR17, UR8, 0x30c10, URZ ;  /* 0x00030c1008117890 */ /* 0x000fe2000fffe03f */
[----:B------:R-:W-:Y:S01]  /*14e40*/  R2UR UR45, R5 ;  /* 0x00000000052d72ca */ /* 0x000fe200000e0000 */
[----:B------:R-:W-:Y:S01]  /*14e50*/  UIADD3 UR40, UR8, 0x20000, URZ ;  /* 0x0002000008287890 */ /* 0x000fe2000fffe03f */
[----:B------:R-:W-:Y:S01]  /*14e60*/  MOV R5, 0x8000 ;  /* 0x0000800000057802 */ /* 0x000fe20000000f00 */
[----:B------:R-:W-:-:S02]  /*14e70*/  UIADD3 UR9, UR8, 0x30c00, URZ ;  /* 0x00030c0008097890 */ /* 0x000fc4000fffe03f */
[----:B------:R-:W-:Y:S01]  /*14e80*/  UIADD3 UR24, UR8, 0x4000, URZ ;  /* 0x0000400008187890 */ /* 0x000fe2000fffe03f */
[----:B------:R-:W-:-:S03]  /*14e90*/  UMOV UR41, UR17 ;  /* 0x0000001100297c82 */ /* 0x000fc60008000000 */
        /* <DEDUP_REMOVED lines=9> */
[----:B------:R-:W-:-:S03]  /*14f30*/  IMAD.MOV.U32 R11, RZ, RZ, 0x1 ;  /* 0x00000001ff0b7424 */ /* 0x000fc600078e00ff */
[----:B------:R-:W-:Y:S01]  /*14f40*/  IMAD.IADD R20, R5, 0x1, R0 ;  /* 0x0000000105147824 */ /* 0x000fe200078e0200 */
[----:B------:R-:W-:Y:S02]  /*14f50*/  IADD3 R5, R0, -0x2, RZ ;  /* 0xfffffffe00057810 */ /* 0x000fe40007ffe0ff */
[-C--:B------:R-:W-:Y:S02]  /*14f60*/  MOV R0, R4.reuse ;  /* 0x0000000400007202 */ /* 0x080fe40000000f00 */
[----:B------:R-:W-:Y:S02]  /*14f70*/  ISETP.NE.AND P1, PT, R5, R4, PT ;  /* 0x000000040500720c */ /* 0x000fe40003f25270 */
[----:B------:R-:W-:-:S05]  /*14f80*/  LOP3.LUT R5, R20, 0x1, RZ, 0xc0, !PT ;  /* 0x0000000114057812 */ /* 0x000fca00078ec0ff */
[----:B------:R2:W-:Y:S01]  /*14f90*/  STL [R1+0x4], R5 ;  /* 0x0000040501007387 */ /* 0x0005e20000100800 */
[----:B-1----:R-:W-:-:S05]  /*14fa0*/  LOP3.LUT R6, R12, 0x1f, RZ, 0xc0, !PT ;  /* 0x0000001f0c067812 */ /* 0x002fca00078ec0ff */
[----:B--2---:R-:W-:Y:S05]  /*14fb0*/  @!P1 BRA `(.L_x_1314) ;  /* 0x0000000800389947 */ /* 0x004fea0003800000 */
[----:B------:R-:W-:Y:S01]  /*14fc0*/  IMAD.IADD R20, R20, 0x1, -R5 ;  /* 0x0000000114147824 */ /* 0x000fe200078e0a05 */
[----:B------:R-:W-:Y:S01]  /*14fd0*/  MOV R0, R4 ;  /* 0x0000000400007202 */ /* 0x000fe20000000f00 */
[----:B------:R-:W-:-:S07]  /*14fe0*/  IMAD.MOV.U32 R11, RZ, RZ, 0x1 ;  /* 0x00000001ff0b7424 */ /* 0x000fce00078e00ff */
.L_x_1323:
[----:B--234-:R-:W-:-:S04]  /*14ff0*/  SHF.L.U32 R21, R11, 0x1f, RZ ;  /* 0x0000001f0b157819 */ /* 0x01cfc800000006ff */
[----:B------:R-:W1:Y:S02]  /*15000*/  SYNCS.PHASECHK.TRANS64.TRYWAIT P1, [R16+URZ+0x30c40], R21 ;  /* 0x030c4015100075a7 */ /* 0x000e64000802017f */
[----:B-1----:R-:W-:Y:S05]  /*15010*/  @!P1 BRA `(.L_x_1315) ;  /* 0x0000001400b09947 */ /* 0x002fea0003800000 */
.L_x_1349:
[----:B------:R-:W-:Y:S05]  /*15020*/  @P0 BRA `(.L_x_1316) ;  /* 0x0000000000140947 */ /* 0x000fea0003800000 */
[----:B------:R-:W-:Y:S02]  /*15030*/  ISETP.NE.AND P1, PT, R6, RZ, PT ;  /* 0x000000ff0600720c */ /* 0x000fe40003f25270 */
[----:B------:R-:W-:-:S04]  /*15040*/  MOV R3, 0x4200 ;  /* 0x0000420000037802 */ /* 0x000fc80000000f00 */
[----:B------:R2:W-:Y:S07]  /*15050*/  SYNCS.ARRIVE.TRANS64 RZ, [R16+URZ+0x30c30], R3 ;  /* 0x030c300310ff79a7 */ /* 0x0005ee000800003f */
[----:B------:R-:W-:Y:S05]  /*15060*/  @!P1 BRA `(.L_x_1316) ;  /* 0x0000000000049947 */ /* 0x000fea0003800000 */
[----:B------:R-:W-:Y:S01]  /*15070*/  BPT.TRAP 0x1 ;  /* 0x000000040000795c */ /* 0x000fe20000300000 */
.L_x_1316:
[----:B------:R-:W2:Y:S01]  /*15080*/  LDC.64 R12, c[0x0][0x728] ;  /* 0x0001ca00ff0c7b82 */ /* 0x000ea20000000a00 */
[----:B------:R-:W-:Y:S01]  /*15090*/  IMAD.SHL.U32 R18, R0, 0x80, RZ ;  /* 0x0000008000127824 */ /* 0x000fe200078e00ff */
[----:B------:R-:W-:Y:S01]  /*150a0*/  R2UR UR8, R16 ;  /* 0x00000000100872ca */ /* 0x000fe200000e0000 */
[----:B------:R-:W-:Y:S01]  /*150b0*/  UMOV UR26, 0x0 ;  /* 0x00000000001a7882 */ /* 0x000fe20000000000 */
[----:B------:R-:W-:Y:S01]  /*150c0*/  UMOV UR27, 0x14f00000 ;  /* 0x14f00000001b7882 */ /* 0x000fe20000000000 */
[----:B------:R-:W-:Y:S01]  /*150d0*/  UMOV UR18, URZ ;  /* 0x0000003f00127c82 */ /* 0x000fe20008000000 */
[C---:B------:R-:W-:Y:S01]  /*150e0*/  IADD3 R2, P1, R18.reuse, UR6, RZ ;  /* 0x0000000612027c10 */ /* 0x040fe2000ff3e0ff */
[----:B------:R-:W-:Y:S01]  /*150f0*/  UMOV UR10, 0x20 ;  /* 0x00000020000a7882 */ /* 0x000fe20000000000 */
[----:B------:R-:W3:Y:S01]  /*15100*/  LDC.64 R4, c[0x0][0x198] ;  /* 0x00006600ff047b82 */ /* 0x000ee20000000a00 */
[----:B------:R-:W-:-:S06]  /*15110*/  R2UR UR19, R18 ;  /* 0x00000000121372ca */ /* 0x000fcc00000e0000 */
[----:B------:R-:W-:Y:S02]  /*15120*/  UIADD3 UR16, UR8, 0x18000, URZ ;  /* 0x0001800008107890 */ /* 0x000fe4000fffe03f */
[----:B------:R-:W-:Y:S02]  /*15130*/  UIADD3 UR17, UR8, 0x30c30, URZ ;  /* 0x00030c3008117890 */ /* 0x000fe4000fffe03f */
[----:B------:R-:W-:Y:S01]  /*15140*/  UIADD3 UR8, UR8, 0x20400, URZ ;  /* 0x0002040008087890 */ /* 0x000fe2000fffe03f */
[----:B--2---:R-:W-:-:S04]  /*15150*/  LEA R3, P2, R2, R12, 0x2 ;  /* 0x0000000c02037211 */ /* 0x004fc800078410ff */
[----:B------:R-:W-:Y:S01]  /*15160*/  UMOV UR9, UR17 ;  /* 0x0000001100097c82 */ /* 0x000fe20008000000 */
[----:B------:R-:W-:Y:S02]  /*15170*/  R2UR UR22, R3 ;  /* 0x00000000031672ca */ /* 0x000fe400000e0000 */
[----:B------:R-:W-:Y:S02]  /*15180*/  LEA.HI.X.SX32 R3, R18, R14, 0x1, P1 ;  /* 0x0000000e12037211 */ /* 0x000fe400008f0eff */
[----:B---3--:R-:W-:Y:S01]  /*15190*/  MOV R8, R4 ;  /* 0x0000000400087202 */ /* 0x008fe20000000f00 */
        /* <DEDUP_REMOVED lines=11> */
.L_x_1350:
[----:B------:R-:W-:Y:S05]  /*15250*/  @P0 BRA `(.L_x_1318) ;  /* 0x0000000000140947 */ /* 0x000fea0003800000 */
[----:B------:R-:W-:Y:S01]  /*15260*/  ISETP.NE.AND P1, PT, R6, RZ, PT ;  /* 0x000000ff0600720c */ /* 0x000fe20003f25270 */
[----:B------:R-:W-:-:S04]  /*15270*/  IMAD.MOV.U32 R2, RZ, RZ, 0x4200 ;  /* 0x00004200ff027424 */ /* 0x000fc800078e00ff */
[----:B------:R3:W-:Y:S08]  /*15280*/  SYNCS.ARRIVE.TRANS64 RZ, [R16+URZ+0x30c18], R2 ;  /* 0x030c180210ff79a7 */ /* 0x0007f0000800003f */
[----:B------:R-:W-:Y:S05]  /*15290*/  @!P1 BRA `(.L_x_1318) ;  /* 0x0000000000049947 */ /* 0x000fea0003800000 */
[----:B------:R-:W-:Y:S01]  /*152a0*/  BPT.TRAP 0x1 ;  /* 0x000000040000795c */ /* 0x000fe20000300000 */
.L_x_1318:
[----:B------:R-:W-:Y:S01]  /*152b0*/  IADD3 R18, R18, 0x80, RZ ;  /* 0x0000008012127810 */ /* 0x000fe20007ffe0ff */
[----:B------:R-:W-:Y:S01]  /*152c0*/  ULDC.64 UR8, c[0x0][0x700] ;  /* 0x0001c00000087ab9 */ /* 0x000fe20000000a00 */
[----:B------:R-:W-:Y:S01]  /*152d0*/  R2UR UR24, R16 ;  /* 0x00000000101872ca */ /* 0x000fe200000e0000 */
[----:B------:R-:W-:Y:S01]  /*152e0*/  IMAD.U32 R10, RZ, RZ, UR8 ;  /* 0x00000008ff0a7e24 */ /* 0x000fe2000f8e00ff */
[----:B---3--:R-:W-:Y:S01]  /*152f0*/  IADD3 R2, P1, R18, UR14, RZ ;  /* 0x0000000e12027c10 */ /* 0x008fe2000ff3e0ff */
[----:B------:R-:W-:Y:S01]  /*15300*/  UMOV UR22, 0x0 ;  /* 0x0000000000167882 */ /* 0x000fe20000000000 */
[----:B------:R-:W-:Y:S01]  /*15310*/  SHF.R.S32.HI R17, RZ, 0x1f, R18 ;  /* 0x0000001fff117819 */ /* 0x000fe20000011412 */
[----:B------:R-:W-:Y:S01]  /*15320*/  UMOV UR23, 0x14f00000 ;  /* 0x14f0000000177882 */ /* 0x000fe20000000000 */
[----:B------:R-:W-:Y:S01]  /*15330*/  LEA R3, P2, R2, R10, 0x2 ;  /* 0x0000000a02037211 */ /* 0x000fe200078410ff */
[----:B------:R-:W-:Y:S01]  /*15340*/  UMOV UR18, URZ ;  /* 0x0000003f00127c82 */ /* 0x000fe20008000000 */
[----:B------:R-:W-:Y:S01]  /*15350*/  MOV R9, UR9 ;  /* 0x0000000900097c02 */ /* 0x000fe20008000f00 */
[----:B------:R-:W-:Y:S01]  /*15360*/  UMOV UR10, 0x20 ;  /* 0x00000020000a7882 */ /* 0x000fe20000000000 */
[----:B------:R-:W-:Y:S01]  /*15370*/  R2UR UR26, R3 ;  /* 0x00000000031a72ca */ /* 0x000fe200000e0000 */
[----:B------:R-:W-:Y:S01]  /*15380*/  IMAD.X R3, R17, 0x1, R15, P1 ;  /* 0x0000000111037824 */ /* 0x000fe200008e060f */
[----:B------:R-:W-:Y:S01]  /*15390*/  R2UR UR19, R18 ;  /* 0x00000000121372ca */ /* 0x000fe200000e0000 */
[----:B------:R-:W-:-:S02]  /*153a0*/  UIADD3 UR16, UR24, 0x14000, URZ ;  /* 0x0001400018107890 */ /* 0x000fc4000fffe03f */
[----:B------:R-:W-:Y:S01]  /*153b0*/  UIADD3 UR17, UR24, 0x30c18, URZ ;  /* 0x00030c1818117890 */ /* 0x000fe2000fffe03f */
[----:B------:R-:W-:Y:S01]  /*153c0*/  LEA.HI.X R3, R2, R9, R3, 0x2, P2 ;  /* 0x0000000902037211 */ /* 0x000fe200010f1403 */
[----:B------:R-:W-:Y:S01]  /*153d0*/  UIADD3 UR24, UR24, 0x20200, URZ ;  /* 0x0002020018187890 */ /* 0x000fe2000fffe03f */
[----:B------:R-:W-:Y:S02]  /*153e0*/  IADD3 R2, P1, R8, 0xf0, RZ ;  /* 0x000000f008027810 */ /* 0x000fe40007f3e0ff */
[----:B------:R-:W-:Y:S02]  /*153f0*/  R2UR UR27, R3 ;  /* 0x00000000031b72ca */ /* 0x000fe400000e0000 */
[----:B------:R-:W-:Y:S01]  /*15400*/  IADD3.X R3, RZ, R7, RZ, P1, !PT ;  /* 0x00000007ff037210 */ /* 0x000fe20000ffe4ff */
[----:B------:R-:W-:Y:S01]  /*15410*/  UMOV UR25, UR17 ;  /* 0x0000001100197c82 */ /* 0x000fe20008000000 */
[----:B------:R-:W-:Y:S02]  /*15420*/  R2UR UR8, R2 ;  /* 0x00000000020872ca */ /* 0x000fe400000e0000 */
[----:B------:R-:W-:-:S13]  /*15430*/  R2UR UR9, R3 ;  /* 0x00000000030972ca */ /* 0x000fda00000e0000 */
[----:B------:R3:W-:Y:S01]  /*15440*/  UTMALDG.4D [UR16], [UR8], desc[UR22] ;  /* 0x00001610080075b4 */ /* 0x0007e20008019000 */
[----:B------:R3:W-:Y:S01]  /*15450*/  UBLKCP.S.G [UR24], [UR26], UR10 ;  /* 0x000000181a0073ba */ /* 0x0007e2000800020a */
[----:B------:R-:W4:Y:S02]  /*15460*/  SYNCS.PHASECHK.TRANS64.TRYWAIT P1, [R16+URZ+0x30c48], R21 ;  /* 0x030c4815100075a7 */ /* 0x000f24000802017f */
[----:B---34-:R-:W-:Y:S05]  /*15470*/  @!P1 BRA `(.L_x_1319) ;  /* 0x0000001000c09947 */ /* 0x018fea0003800000 */
.L_x_1351:
[----:B------:R-:W-:Y:S05]  /*15480*/  @P0 BRA `(.L_x_1320) ;  /* 0x0000000000140947 */ /* 0x000fea0003800000 */
[----:B------:R-:W-:Y:S01]  /*15490*/  ISETP.NE.AND P1, PT, R6, RZ, PT ;  /* 0x000000ff0600720c */ /* 0x000fe20003f25270 */
[----:B-123--:R-:W-:-:S04]  /*154a0*/  IMAD.MOV.U32 R21, RZ, RZ, 0x4200 ;  /* 0x00004200ff157424 */ /* 0x00efc800078e00ff */
[----:B------:R4:W-:Y:S08]  /*154b0*/  SYNCS.ARRIVE.TRANS64 RZ, [R16+URZ+0x30c38], R21 ;  /* 0x030c381510ff79a7 */ /* 0x0009f0000800003f */
[----:B------:R-:W-:Y:S05]  /*154c0*/  @!P1 BRA `(.L_x_1320) ;  /* 0x0000000000049947 */ /* 0x000fea0003800000 */
[----:B------:R-:W-:Y:S01]  /*154d0*/  BPT.TRAP 0x1 ;  /* 0x000000040000795c */ /* 0x000fe20000300000 */
.L_x_1320:
[C---:B------:R-:W-:Y:S01]  /*154e0*/  R2UR UR19, R18.reuse ;  /* 0x00000000121372ca */ /* 0x040fe200000e0000 */
[----:B------:R-:W-:Y:S01]  /*154f0*/  UMOV UR22, 0x0 ;  /* 0x0000000000167882 */ /* 0x000fe20000000000 */
[----:B------:R-:W-:Y:S01]  /*15500*/  IADD3 R18, P1, R18, UR6, RZ ;  /* 0x0000000612127c10 */ /* 0x000fe2000ff3e0ff */
        /* <DEDUP_REMOVED lines=19> */
[----:B------:R-:W5:Y:S02]  /*15640*/  SYNCS.PHASECHK.TRANS64.TRYWAIT P1, [R16+URZ+0x30c20], R5 ;  /* 0x030c2005100075a7 */ /* 0x000f64000802017f */
[----:B-1---5:R-:W-:Y:S05]  /*15650*/  @!P1 BRA `(.L_x_1321) ;  /* 0x00000010005c9947 */ /* 0x022fea0003800000 */
.L_x_1353:
[----:B------:R-:W-:Y:S05]  /*15660*/  @P0 BRA `(.L_x_1322) ;  /* 0x0000000000140947 */ /* 0x000fea0003800000 */
[----:B------:R-:W-:Y:S01]  /*15670*/  ISETP.NE.AND P1, PT, R6, RZ, PT ;  /* 0x000000ff0600720c */ /* 0x000fe20003f25270 */
[----:B------:R-:W-:-:S04]  /*15680*/  IMAD.MOV.U32 R5, RZ, RZ, 0x4200 ;  /* 0x00004200ff057424 */ /* 0x000fc800078e00ff */
[----:B------:R1:W-:Y:S08]  /*15690*/  SYNCS.ARRIVE.TRANS64 RZ, [R16+URZ+0x30c10], R5 ;  /* 0x030c100510ff79a7 */ /* 0x0003f0000800003f */
[----:B------:R-:W-:Y:S05]  /*156a0*/  @!P1 BRA `(.L_x_1322) ;  /* 0x0000000000049947 */ /* 0x000fea0003800000 */
[----:B------:R-:W-:Y:S01]  /*156b0*/  BPT.TRAP 0x1 ;  /* 0x000000040000795c */ /* 0x000fe20000300000 */
.L_x_1322:
[----:B------:R-:W-:Y:S01]  /*156c0*/  R2UR UR10, R0 ;  /* 0x00000000000a72ca */ /* 0x000fe200000e0000 */
[----:B------:R-:W-:Y:S01]  /*156d0*/  VIADD R20, R20, 0xfffffffe ;  /* 0xfffffffe14147836 */ /* 0x000fe20000000000 */
[----:B------:R-:W-:Y:S01]  /*156e0*/  R2UR UR8, R15 ;  /* 0x000000000f0872ca */ /* 0x000fe200000e0000 */
[----:B------:R-:W-:Y:S01]  /*156f0*/  UMOV UR22, 0x0 ;  /* 0x0000000000167882 */ /* 0x000fe20000000000 */
[----:B------:R-:W-:Y:S01]  /*15700*/  R2UR UR24, R16 ;  /* 0x00000000101872ca */ /* 0x000fe200000e0000 */
[----:B------:R-:W-:Y:S01]  /*15710*/  UMOV UR23, 0x14f00000 ;  /* 0x14f0000000177882 */ /* 0x000fe20000000000 */
[----:B------:R-:W-:Y:S01]  /*15720*/  UMOV UR18, URZ ;  /* 0x0000003f00127c82 */ /* 0x000fe20008000000 */
[----:B------:R-:W-:-:S06]  /*15730*/  UMOV UR13, 0x20 ;  /* 0x00000020000d7882 */ /* 0x000fcc0000000000 */
[----:B------:R-:W-:-:S04]  /*15740*/  UIADD3 UR10, UR10, 0x2, URZ ;  /* 0x000000020a0a7890 */ /* 0x000fc8000fffe03f */
[----:B------:R-:W-:Y:S02]  /*15750*/  USHF.L.U32 UR19, UR10, 0x7, URZ ;  /* 0x000000070a137899 */ /* 0x000fe4000800063f */
[----:B------:R-:W-:Y:S02]  /*15760*/  UIADD3 UR16, UR24, 0x10000, URZ ;  /* 0x0001000018107890 */ /* 0x000fe4000fffe03f */
[----:B------:R-:W-:Y:S02]  /*15770*/  UIADD3 UR9, UP0, UR19, UR14, URZ ;  /* 0x0000000e13097290 */ /* 0x000fe4000ff1e03f */
[----:B------:R-:W-:Y:S02]  /*15780*/  UIADD3 UR17, UR24, 0x30c10, URZ ;  /* 0x00030c1018117890 */ /* 0x000fe4000fffe03f */
[----:B------:R-:W-:Y:S02]  /*15790*/  ULEA.HI.X.SX32 UR8, UR19, UR8, 0x1, UP0 ;  /* 0x0000000813087291 */ /* 0x000fe400080f0e3f */
[----:B-1----:R-:W-:Y:S01]  /*157a0*/  MOV R5, UR9 ;  /* 0x0000000900057c02 */ /* 0x002fe20008000f00 */
[----:B------:R-:W-:-:S02]  /*157b0*/  UIADD3 UR24, UR24, 0x20000, URZ ;  /* 0x0002000018187890 */ /* 0x000fc4000fffe03f */
[----:B------:R-:W-:Y:S01]  /*157c0*/  UMOV UR25, UR17 ;  /* 0x0000001100197c82 */ /* 0x000fe20008000000 */
[----:B------:R-:W-:Y:S02]  /*157d0*/  LEA R0, P1, R5, R10, 0x2 ;  /* 0x0000000a05007211 */ /* 0x000fe400078210ff */
[----:B------:R-:W-:Y:S02]  /*157e0*/  MOV R4, UR8 ;  /* 0x0000000800047c02 */ /* 0x000fe40008000f00 */
[----:B------:R-:W-:Y:S01]  /*157f0*/  R2UR UR26, R0 ;  /* 0x00000000001a72ca */ /* 0x000fe200000e0000 */
[----:B------:R-:W-:Y:S01]  /*15800*/  IMAD.U32 R0, RZ, RZ, UR9 ;  /* 0x00000009ff007e24 */ /* 0x000fe2000f8e00ff */
[----:B------:R-:W-:Y:S02]  /*15810*/  R2UR UR8, R2 ;  /* 0x00000000020872ca */ /* 0x000fe400000e0000 */
[----:B------:R-:W-:Y:S02]  /*15820*/  R2UR UR9, R3 ;  /* 0x00000000030972ca */ /* 0x000fe400000e0000 */
[----:B------:R-:W-:-:S02]  /*15830*/  LEA.HI.X R0, R0, R9, R4, 0x2, P1 ;  /* 0x0000000900007211 */ /* 0x000fc400008f1404 */
[----:B------:R-:W-:Y:S02]  /*15840*/  ISETP.NE.AND P1, PT, R20, RZ, PT ;  /* 0x000000ff1400720c */ /* 0x000fe40003f25270 */
[----:B------:R-:W-:Y:S02]  /*15850*/  R2UR UR27, R0 ;  /* 0x00000000001b72ca */ /* 0x000fe400000e0000 */
[----:B------:R-:W-:-:S05]  /*15860*/  MOV R0, UR10 ;  /* 0x0000000a00007c02 */ /* 0x000fca0008000f00 */
[----:B------:R1:W-:Y:S06]  /*15870*/  UTMALDG.4D [UR16], [UR8], desc[UR22] ;  /* 0x00001610080075b4 */ /* 0x0003ec0008019000 */
[----:B------:R1:W-:Y:S02]  /*15880*/  UBLKCP.S.G [UR24], [UR26], UR13 ;  /* 0x000000181a0073ba */ /* 0x0003e4000800020d */
[----:B-1----:R-:W-:Y:S05]  /*15890*/  @P1 BRA `(.L_x_1323) ;  /* 0xfffffff400d41947 */ /* 0x002fea000383ffff */
.L_x_1314:
[----:B------:R-:W2:Y:S02]  /*158a0*/  LDL.LU R4, [R1+0x4] ;  /* 0x0000040001047983 */ /* 0x000ea40000300800 */
[----:B--2---:R-:W-:Y:S02]  /*158b0*/  ISETP.NE.AND P1, PT, R4, RZ, PT ;  /* 0x000000ff0400720c */ /* 0x004fe40003f25270 */
[----:B------:R2:W5:Y:S11]  /*158c0*/  LDL R4, [R1] ;  /* 0x0000000001047983 */ /* 0x0005760000100800 */
[----:B--2---:R-:W-:Y:S05]  /*158d0*/  @!P1 BRA `(.L_x_1313) ;  /* 0x0000000400109947 */ /* 0x004fea0003800000 */
[----:B------:R-:W-:-:S04]  /*158e0*/  SHF.L.U32 R13, R11, 0x1f, RZ ;  /* 0x0000001f0b0d7819 */ /* 0x000fc800000006ff */
[----:B------:R-:W1:Y:S02]  /*158f0*/  SYNCS.PHASECHK.TRANS64.TRYWAIT P1, [R16+URZ+0x30c40], R13 ;  /* 0x030c400d100075a7 */ /* 0x000e64000802017f */
[----:B-1----:R-:W-:Y:S05]  /*15900*/  @!P1 BRA `(.L_x_1324) ;  /* 0x0000000c00c89947 */ /* 0x002fea0003800000 */
.L_x_1354:
[----:B------:R-:W-:Y:S05]  /*15910*/  @P0 BRA `(.L_x_1325) ;  /* 0x0000000000140947 */ /* 0x000fea0003800000 */
[----:B------:R-:W-:Y:S01]  /*15920*/  ISETP.NE.AND P1, PT, R6, RZ, PT ;  /* 0x000000ff0600720c */ /* 0x000fe20003f25270 */
[----:B------:R-:W-:-:S04]  /*15930*/  IMAD.MOV.U32 R5, RZ, RZ, 0x4200 ;  /* 0x00004200ff057424 */ /* 0x000fc800078e00ff */
[----:B------:R2:W-:Y:S08]  /*15940*/  SYNCS.ARRIVE.TRANS64 RZ, [R16+URZ+0x30c30], R5 ;  /* 0x030c300510ff79a7 */ /* 0x0005f0000800003f */
[----:B------:R-:W-:Y:S05]  /*15950*/  @!P1 BRA `(.L_x_1325) ;  /* 0x0000000000049947 */ /* 0x000fea0003800000 */
[----:B------:R-:W-:Y:S01]  /*15960*/  BPT.TRAP 0x1 ;  /* 0x000000040000795c */ /* 0x000fe20000300000 */
.L_x_1325:
[----:B--2--5:R-:W2:Y:S01]  /*15970*/  LDC.64 R4, c[0x0][0x728] ;  /* 0x0001ca00ff047b82 */ /* 0x024ea20000000a00 */
[----:B------:R-:W-:Y:S01]  /*15980*/  SHF.L.U32 R17, R0, 0x7, RZ ;  /* 0x0000000700117819 */ /* 0x000fe200000006ff */
[----:B------:R-:W-:Y:S01]  /*15990*/  UMOV UR22, 0x0 ;  /* 0x0000000000167882 */ /* 0x000fe20000000000 */
[----:B------:R-:W-:Y:S01]  /*159a0*/  R2UR UR24, R16 ;  /* 0x00000000101872ca */ /* 0x000fe200000e0000 */
[----:B------:R-:W-:Y:S01]  /*159b0*/  UMOV UR23, 0x14f00000 ;  /* 0x14f0000000177882 */ /* 0x000fe20000000000 */
[C---:B------:R-:W-:Y:S01]  /*159c0*/  IADD3 R0, P1, R17.reuse, UR6, RZ ;  /* 0x0000000611007c10 */ /* 0x040fe2000ff3e0ff */
[----:B------:R-:W-:Y:S01]  /*159d0*/  UMOV UR18, URZ ;  /* 0x0000003f00127c82 */ /* 0x000fe20008000000 */
[----:B------:R-:W-:Y:S01]  /*159e0*/  R2UR UR19, R17 ;  /* 0x00000000111372ca */ /* 0x000fe200000e0000 */
[----:B------:R-:W-:-:S08]  /*159f0*/  UMOV UR10, 0x20 ;  /* 0x00000020000a7882 */ /* 0x000fd00000000000 */
        /* <DEDUP_REMOVED lines=15> */
[----:B------:R-:W1:Y:S02]  /*15af0*/  SYNCS.PHASECHK.TRANS64.TRYWAIT P1, [R16+URZ+0x30c28], R13 ;  /* 0x030c280d100075a7 */ /* 0x000e64000802017f */
[----:B-12---:R-:W-:Y:S05]  /*15b00*/  @!P1 BRA `(.L_x_1326) ;  /* 0x0000000c005c9947 */ /* 0x006fea0003800000 */
.L_x_1355:
[----:B------:R-:W-:Y:S05]  /*15b10*/  @P0 BRA `(.L_x_1327) ;  /* 0x0000000000140947 */ /* 0x000fea0003800000 */
[----:B------:R-:W-:Y:S02]  /*15b20*/  ISETP.NE.AND P0, PT, R6, RZ, PT ;  /* 0x000000ff0600720c */ /* 0x000fe40003f05270 */
[----:B------:R-:W-:-:S04]  /*15b30*/  MOV R5, 0x4200 ;  /* 0x0000420000057802 */ /* 0x000fc80000000f00 */
[----:B------:R2:W-:Y:S07]  /*15b40*/  SYNCS.ARRIVE.TRANS64 RZ, [R16+URZ+0x30c18], R5 ;  /* 0x030c180510ff79a7 */ /* 0x0005ee000800003f */
[----:B------:R-:W-:Y:S05]  /*15b50*/  @!P0 BRA `(.L_x_1327) ;  /* 0x0000000000048947 */ /* 0x000fea0003800000 */
[----:B------:R-:W-:Y:S01]  /*15b60*/  BPT.TRAP 0x1 ;  /* 0x000000040000795c */ /* 0x000fe20000300000 */
.L_x_1327:
        /* <DEDUP_REMOVED lines=11> */
[----:B--2---:R-:W-:Y:S01]  /*15c20*/  IMAD.U32 R5, RZ, RZ, UR9 ;  /* 0x00000009ff057e24 */ /* 0x004fe2000f8e00ff */
[----:B------:R-:W-:Y:S01]  /*15c30*/  MOV R0, UR9 ;  /* 0x0000000900007c02 */ /* 0x000fe20008000f00 */
[----:B------:R-:W-:Y:S01]  /*15c40*/  UIADD3 UR17, UR24, 0x30c18, URZ ;  /* 0x00030c1818117890 */ /* 0x000fe2000fffe03f */
[----:B------:R-:W-:Y:S01]  /*15c50*/  R2UR UR9, R3 ;  /* 0x00000000030972ca */ /* 0x000fe200000e0000 */
[----:B------:R-:W-:Y:S01]  /*15c60*/  IMAD.U32 R4, RZ, RZ, UR8 ;  /* 0x00000008ff047e24 */ /* 0x000fe2000f8e00ff */
[----:B------:R-:W-:Y:S01]  /*15c70*/  LEA R10, P0, R5, R10, 0x2 ;  /* 0x0000000a050a7211 */ /* 0x000fe200078010ff */
[----:B------:R-:W-:Y:S01]  /*15c80*/  UIADD3 UR24, UR24, 0x20200, URZ ;  /* 0x0002020018187890 */ /* 0x000fe2000fffe03f */
[----:B------:R-:W-:-:S02]  /*15c90*/  R2UR UR8, R2 ;  /* 0x00000000020872ca */ /* 0x000fc400000e0000 */
[----:B------:R-:W-:Y:S01]  /*15ca0*/  LEA.HI.X R9, R0, R9, R4, 0x2, P0 ;  /* 0x0000000900097211 */ /* 0x000fe200000f1404 */
[----:B------:R-:W-:Y:S01]  /*15cb0*/  UMOV UR25, UR17 ;  /* 0x0000001100197c82 */ /* 0x000fe20008000000 */
[----:B------:R2:W5:Y:S01]  /*15cc0*/  LDL.LU R4, [R1] ;  /* 0x0000000001047983 */ /* 0x0005620000300800 */
[----:B------:R-:W-:Y:S02]  /*15cd0*/  R2UR UR26, R10 ;  /* 0x000000000a1a72ca */ /* 0x000fe400000e0000 */
[----:B------:R-:W-:-:S06]  /*15ce0*/  R2UR UR27, R9 ;  /* 0x00000000091b72ca */ /* 0x000fcc00000e0000 */
[----:B------:R2:W-:Y:S07]  /*15cf0*/  UTMALDG.4D [UR16], [UR8], desc[UR22] ;  /* 0x00001610080075b4 */ /* 0x0005ee0008019000 */
[----:B------:R2:W-:Y:S02]  /*15d00*/  UBLKCP.S.G [UR24], [UR26], UR10 ;  /* 0x000000181a0073ba */ /* 0x0005e4000800020a */
[----:B--2---:R-:W-:-:S07]  /*15d10*/  MOV R19, 0x1 ;  /* 0x0000000100137802 */ /* 0x004fce0000000f00 */
.L_x_1313:
[----:B------:R-:W2:Y:S01]  /*15d20*/  S2R R0, SR_TID.X ;  /* 0x0000000000007919 */ /* 0x000ea20000002100 */
[----:B------:R-:W-:Y:S01]  /*15d30*/  IMAD R3, R19, 0x8, R16 ;  /* 0x0000000813037824 */ /* 0x000fe200078e0210 */
[----:B--2---:R-:W-:Y:S02]  /*15d40*/  LOP3.LUT R2, R0, 0x7f, RZ, 0xc0, !PT ;  /* 0x0000007f00027812 */ /* 0x004fe400078ec0ff */
[----:B------:R-:W-:Y:S02]  /*15d50*/  SHF.L.U32 R0, R11, 0x1f, RZ ;  /* 0x0000001f0b007819 */ /* 0x000fe400000006ff */
[----:B------:R-:W-:Y:S02]  /*15d60*/  ISETP.NE.AND P1, PT, R2, RZ, PT ;  /* 0x000000ff0200720c */ /* 0x000fe40003f25270 */
[----:B------:R-:W2:Y:S02]  /*15d70*/  SYNCS.PHASECHK.TRANS64.TRYWAIT P0, [R3+URZ+0x30c40], R0 ;  /* 0x030c4000030075a7 */ /* 0x000ea4000800017f */
[----:B--2---:R-:W-:Y:S09]  /*15d80*/  @!P0 BRA `(.L_x_1328) ;  /* 0x0000000800d08947 */ /* 0x004ff20003800000 */
.L_x_1356:
[----:B------:R-:W-:Y:S05]  /*15d90*/  @P1 BRA `(.L_x_1329) ;  /* 0x0000000000181947 */ /* 0x000fea0003800000 */
[----:B------:R-:W1:Y:S01]  /*15da0*/  S2R R2, SR_TID.X ;  /* 0x0000000000027919 */ /* 0x000e620000002100 */
[----:B--2---:R-:W-:-:S04]  /*15db0*/  MOV R0, 0x4200 ;  /* 0x0000420000007802 */ /* 0x004fc80000000f00 */
[----:B------:R2:W-:Y:S01]  /*15dc0*/  SYNCS.ARRIVE.TRANS64 RZ, [R3+URZ+0x30c30], R0 ;  /* 0x030c300003ff79a7 */ /* 0x0005e2000800003f */
[----:B-1----:R-:W-:-:S13]  /*15dd0*/  LOP3.LUT P0, RZ, R2, 0x1f, RZ, 0xc0, !PT ;  /* 0x0000001f02ff7812 */ /* 0x002fda000780c0ff */
[----:B--2---:R-:W-:Y:S05]  /*15de0*/  @!P0 BRA `(.L_x_1329) ;  /* 0x0000000000048947 */ /* 0x004fea0003800000 */
[----:B------:R-:W-:Y:S01]  /*15df0*/  BPT.TRAP 0x1 ;  /* 0x000000040000795c */ /* 0x000fe20000300000 */
.L_x_1329:
[----:B-----5:R-:W-:Y:S01]  /*15e00*/  R2UR UR19, R4 ;  /* 0x00000000041372ca */ /* 0x020fe200000e0000 */
[C---:B--2---:R-:W-:Y:S01]  /*15e10*/  IMAD R0, R19.reuse, 0x4000, R16 ;  /* 0x0000400013007824 */ /* 0x044fe200078e0210 */
[----:B-1----:R-:W-:Y:S01]  /*15e20*/  R2UR UR9, R14 ;  /* 0x000000000e0972ca */ /* 0x002fe200000e0000 */
[----:B------:R-:W-:Y:S01]  /*15e30*/  ULDC.64 UR24, c[0x0][0x728] ;  /* 0x0001ca0000187ab9 */ /* 0x000fe20000000a00 */
[----:B---34-:R-:W-:Y:S01]  /*15e40*/  LEA R16, R19, R16, 0x9 ;  /* 0x0000001013107211 */ /* 0x018fe200078e48ff */
[----:B------:R-:W-:Y:S01]  /*15e50*/  UMOV UR18, URZ ;  /* 0x0000003f00127c82 */ /* 0x000fe20008000000 */
[----:B------:R-:W-:Y:S02]  /*15e60*/  IADD3 R8, P0, R8, 0x1f0, RZ ;  /* 0x000001f008087810 */ /* 0x000fe40007f1e0ff */
[----:B------:R-:W-:Y:S02]  /*15e70*/  R2UR UR17, R3 ;  /* 0x00000000031172ca */ /* 0x000fe400000e0000 */
[----:B------:R-:W-:Y:S01]  /*15e80*/  R2UR UR16, R0 ;  /* 0x00000000001072ca */ /* 0x000fe200000e0000 */
[----:B------:R-:W-:Y:S01]  /*15e90*/  IMAD.X R7, RZ, RZ, R7, P0 ;  /* 0x000000ffff077224 */ /* 0x000fe200000e0607 */
[----:B------:R-:W-:Y:S01]  /*15ea0*/  R2UR UR10, R16 ;  /* 0x00000000100a72ca */ /* 0x000fe200000e0000 */
[----:B------:R-:W-:Y:S01]  /*15eb0*/  USHF.L.U32 UR19, UR19, 0x7, URZ ;  /* 0x0000000713137899 */ /* 0x000fe2000800063f */
[----:B------:R-:W-:-:S02]  /*15ec0*/  R2UR UR22, R8 ;  /* 0x00000000081672ca */ /* 0x000fc400000e0000 */
[----:B------:R-:W-:Y:S01]  /*15ed0*/  R2UR UR23, R7 ;  /* 0x00000000071772ca */ /* 0x000fe200000e0000 */
[----:B------:R-:W-:Y:S01]  /*15ee0*/  UIADD3 UR13, UP0, UR19, UR6, URZ ;  /* 0x00000006130d7290 */ /* 0x000fe2000ff1e03f */
[----:B------:R-:W-:-:S03]  /*15ef0*/  IADD3 R2, R19, 0x1, RZ ;  /* 0x0000000113027810 */ /* 0x000fc60007ffe0ff */
[----:B------:R-:W-:Y:S01]  /*15f00*/  ULEA UR8, UP1, UR13, UR24, 0x2 ;  /* 0x000000180d087291 */ /* 0x000fe2000f82103f */
[C---:B------:R-:W-:Y:S01]  /*15f10*/  ISETP.NE.AND P0, PT, R2.reuse, 0x2, PT ;  /* 0x000000020200780c */ /* 0x040fe20003f05270 */
[----:B------:R-:W-:Y:S02]  /*15f20*/  ULEA.HI.X.SX32 UR9, UR19, UR9, 0x1, UP0 ;  /* 0x0000000913097291 */ /* 0x000fe400080f0e3f */
[----:B------:R-:W-:Y:S01]  /*15f30*/  UIADD3 UR17, UR17, 0x30c30, URZ ;  /* 0x00030c3011117890 */ /* 0x000fe2000fffe03f */
        /* <DEDUP_REMOVED lines=13> */
.L_x_1310:
[----:B------:R-:W-:Y:S05]  /*16010*/  BSYNC B0 ;  /* 0x0000000000007941 */ /* 0x000fea0003800000 */
.L_x_1308:
[----:B------:R-:W-:-:S03]  /*16020*/  UMOV UR8, 0xffffffff ;  /* 0xffffffff00087882 */ /* 0x000fc60000000000 */
[----:B------:R-:W-:Y:S05]  /*16030*/  BRA.DIV UR8, `(.L_x_1330) ;  /* 0x0000000a08387947 */ /* 0x000fea000b800000 */
[----:B------:R-:W-:-:S13]  /*16040*/  ELECT P6, URZ, PT ;  /* 0x00000000003f782f */ /* 0x000fda00038c0000 */
.L_x_1359:
[----:B------:R-:W-:Y:S05]  /*16050*/  @!P6 BRA `(.L_x_1189) ;  /* 0x000000000084e947 */ /* 0x000fea0003800000 */
[----:B------:R-:W-:-:S06]  /*16060*/  ULOP3.LUT UR8, UR36, 0x2, URZ, 0xfc, !UPT ;  /* 0x0000000224087892 */ /* 0x000fcc000f8efc3f */
[----:B------:R-:W-:-:S05]  /*16070*/  IMAD.U32 R0, RZ, RZ, UR8 ;  /* 0x00000008ff007e24 */ /* 0x000fca000f8e00ff */
[----:B------:R-:W-:-:S13]  /*16080*/  ISETP.NE.AND P2, PT, R0, 0x3, PT ;  /* 0x000000030000780c */ /* 0x000fda0003f45270 */
[----:B------:R-:W-:Y:S05]  /*16090*/  @!P2 BRA `(.L_x_1331) ;  /* 0x000000000004a947 */ /* 0x000fea0003800000 */
[----:B------:R-:W-:Y:S01]  /*160a0*/  BPT.TRAP 0x1 ;  /* 0x000000040000795c */ /* 0x000fe20000300000 */
.L_x_1331:
        /* <DEDUP_REMOVED lines=15> */
.L_x_1360:
[----:B------:R-:W2:Y:S02]  /*161a0*/  SYNCS.PHASECHK.TRANS64.TRYWAIT P0, [R3+URZ], R0 ;  /* 0x00000000030075a7 */ /* 0x000ea4000800017f */
[----:B--2---:R-:W-:Y:S05]  /*161b0*/  @!P0 BRA `(.L_x_1333) ;  /* 0x00000008000c8947 */ /* 0x004fea0003800000 */
.L_x_1361:
[----:B------:R-:W-:Y:S05]  /*161c0*/  @!P2 BRA `(.L_x_1334) ;  /* 0x000000000004a947 */ /* 0x000fea0003800000 */
[----:B------:R-:W-:Y:S01]  /*161d0*/  BPT.TRAP 0x1 ;  /* 0x000000040000795c */ /* 0x000fe20000300000 */
.L_x_1334:
[----:B--2---:R-:W-:-:S05]  /*161e0*/  IADD3 R3, R7, 0x30c40, RZ ;  /* 0x00030c4007037810 */ /* 0x004fca0007ffe0ff */
[----:B------:R-:W-:-:S04]  /*161f0*/  IMAD R2, R2, 0x8, R3 ;  /* 0x0000000802027824 */ /* 0x000fc800078e0203 */
[----:B------:R-:W2:Y:S02]  /*16200*/  SYNCS.PHASECHK.TRANS64.TRYWAIT P0, [R2+URZ], R5 ;  /* 0x00000005020075a7 */ /* 0x000ea4000800017f */
[----:B--2---:R-:W-:Y:S05]  /*16210*/  @!P0 BRA `(.L_x_1335) ;  /* 0x0000000800088947 */ /* 0x004fea0003800000 */
.L_x_1362:
[----:B------:R-:W-:-:S07]  /*16220*/  LEA R3, R4, R3, 0x3 ;  /* 0x0000000304037211 */ /* 0x000fce00078e18ff */
.L_x_1336:
[----:B---3--:R3:W4:Y:S02]  /*16230*/  SYNCS.PHASECHK.TRANS64.TRYWAIT P0, [R3+URZ], R0 ;  /* 0x00000000030075a7 */ /* 0x008724000800017f */
[----:B----4-:R-:W-:Y:S05]  /*16240*/  @!P0 NANOSLEEP.SYNCS 0x989680 ;  /* 0x009896800000895d */ /* 0x010fea0003900000 */
[----:B------:R-:W4:Y:S02]  /*16250*/  @!P0 SYNCS.PHASECHK.TRANS64 P0, [R3+URZ], R0 ;  /* 0x00000000030085a7 */ /* 0x000f24000800007f */
[----:B----4-:R-:W-:Y:S05]  /*16260*/  @!P0 BRA `(.L_x_1336) ;  /* 0xfffffffc00f08947 */ /* 0x010fea000383ffff */
.L_x_1189:
[----:B------:R-:W-:Y:S05]  /*16270*/  BSYNC B6 ;  /* 0x0000000000067941 */ /* 0x000fea0003800000 */
.L_x_1186:
[----:B------:R-:W-:Y:S05]  /*16280*/  EXIT ;  /* 0x000000000000794d */ /* 0x000fea0003800000 */
.L_x_1196:
[----:B------:R-:W-:Y:S01]  /*16290*/  IMAD.MOV.U32 R13, RZ, RZ, R18 ;  /* 0x000000ffff0d7224 */ /* 0x000fe200078e0012 */
[----:B------:R-:W-:Y:S01]  /*162a0*/  MOV R12, RZ ;  /* 0x000000ff000c7202 */ /* 0x000fe20000000f00 */
[----:B------:R-:W-:Y:S01]  /*162b0*/  IMAD.MOV.U32 R11, RZ, RZ, 0x1f ;  /* 0x0000001fff0b7424 */ /* 0x000fe200078e00ff */
[----:B------:R-:W-:-:S07]  /*162c0*/  MOV R15, 0xffffffff ;  /* 0xffffffff000f7802 */ /* 0x000fce0000000f00 */
[----:B------:R-:W-:Y:S05]  /*162d0*/  WARPSYNC.COLLECTIVE R15, `(.L_x_1337) ;  /* 0x000000000f087348 */ /* 0x000fea0003c00000 */
[----:B------:R1:W2:Y:S02]  /*162e0*/  SHFL.IDX P6, R14, R13, R12, R11 ;  /* 0x0000000c0d0e7389 */ /* 0x0002a400000c000b */
[----:B-12---:R-:W-:Y:S01]  /*162f0*/  ENDCOLLECTIVE ;  /* 0x000000000000791b */ /* 0x006fe20003800000 */
.L_x_1337:
[----:B------:R-:W-:Y:S05]  /*16300*/  BRA `(.L_x_1338) ;  /* 0xfffffeac00307947 */ /* 0x000fea000383ffff */
.L_x_1198:
[----:B--2---:R2:W3:Y:S02]  /*16310*/  SYNCS.PHASECHK.TRANS64.TRYWAIT P0, [R16+URZ+0x30c00], R11 ;  /* 0x030c000b100075a7 */ /* 0x0044e4000800017f */
[----:B---3--:R-:W-:Y:S05]  /*16320*/  @!P0 NANOSLEEP.SYNCS 0x989680 ;  /* 0x009896800000895d */ /* 0x008fea0003900000 */
[----:B------:R-:W3:Y:S02]  /*16330*/  @!P0 SYNCS.PHASECHK.TRANS64 P0, [R16+URZ+0x30c00], R11 ;  /* 0x030c000b100085a7 */ /* 0x000ee4000800007f */
[----:B---3--:R-:W-:Y:S05]  /*16340*/  @!P0 BRA `(.L_x_1198) ;  /* 0xfffffffc00f08947 */ /* 0x008fea000383ffff */
[----:B------:R-:W-:Y:S05]  /*16350*/  BRA `(.L_x_1197) ;  /* 0xfffffeac007c7947 */ /* 0x000fea000383ffff */
.L_x_1203:
[----:B--2---:R2:W3:Y:S02]  /*16360*/  SYNCS.PHASECHK.TRANS64.TRYWAIT P0, [R6+URZ+0x30c10], R23 ;  /* 0x030c1017060075a7 */ /* 0x0044e4000800017f */
[----:B---3--:R-:W-:Y:S05]  /*16370*/  @!P0 NANOSLEEP.SYNCS 0x989680 ;  /* 0x009896800000895d */ /* 0x008fea0003900000 */
[----:B------:R-:W3:Y:S02]  /*16380*/  @!P0 SYNCS.PHASECHK.TRANS64 P0, [R6+URZ+0x30c10], R23 ;  /* 0x030c1017060085a7 */ /* 0x000ee4000800007f */
[----:B---3--:R-:W-:Y:S05]  /*16390*/  @!P0 BRA `(.L_x_1203) ;  /* 0xfffffffc00f08947 */ /* 0x008fea000383ffff */
[----:B------:R-:W-:Y:S05]  /*163a0*/  BRA `(.L_x_1202) ;  /* 0xfffffeb400c47947 */ /* 0x000fea000383ffff */
.L_x_1207:
[----:B------:R1:W1:Y:S02]  /*163b0*/  SYNCS.PHASECHK.TRANS64.TRYWAIT P0, [R6+URZ+0x30c30], R23 ;  /* 0x030c3017060075a7 */ /* 0x000264000800017f */
[----:B-1----:R-:W-:Y:S05]  /*163c0*/  @!P0 NANOSLEEP.SYNCS 0x989680 ;  /* 0x009896800000895d */ /* 0x002fea0003900000 */
[----:B------:R-:W1:Y:S02]  /*163d0*/  @!P0 SYNCS.PHASECHK.TRANS64 P0, [R6+URZ+0x30c30], R23 ;  /* 0x030c3017060085a7 */ /* 0x000e64000800007f */
[----:B-1----:R-:W-:Y:S05]  /*163e0*/  @!P0 BRA `(.L_x_1207) ;  /* 0xfffffffc00f08947 */ /* 0x002fea000383ffff */
[----:B------:R-:W-:Y:S05]  /*163f0*/  BRA `(.L_x_1206) ;  /* 0xfffffeb800cc7947 */ /* 0x000fea000383ffff */
.L_x_1215:
[----:B--2---:R2:W3:Y:S02]  /*16400*/  SYNCS.PHASECHK.TRANS64.TRYWAIT P1, [R6+URZ+0x30c10], R23 ;  /* 0x030c1017060075a7 */ /* 0x0044e4000802017f */
[----:B---3--:R-:W-:Y:S05]  /*16410*/  @!P1 NANOSLEEP.SYNCS 0x989680 ;  /* 0x009896800000995d */ /* 0x008fea0003900000 */
[----:B------:R-:W3:Y:S02]  /*16420*/  @!P1 SYNCS.PHASECHK.TRANS64 P1, [R6+URZ+0x30c10], R23 ;  /* 0x030c1017060095a7 */ /* 0x000ee4000802007f */
[----:B---3--:R-:W-:Y:S05]  /*16430*/  @!P1 BRA `(.L_x_1215) ;  /* 0xfffffffc00f09947 */ /* 0x008fea000383ffff */
[----:B------:R-:W-:Y:S05]  /*16440*/  BRA `(.L_x_1214) ;  /* 0xffffff0c00ec7947 */ /* 0x000fea000383ffff */
.L_x_1219:
[----:B------:R1:W1:Y:S02]  /*16450*/  SYNCS.PHASECHK.TRANS64.TRYWAIT P1, [R6+URZ+0x30c30], R23 ;  /* 0x030c3017060075a7 */ /* 0x000264000802017f */
[----:B-1----:R-:W-:Y:S05]  /*16460*/  @!P1 NANOSLEEP.SYNCS 0x989680 ;  /* 0x009896800000995d */ /* 0x002fea0003900000 */
[----:B------:R-:W1:Y:S02]  /*16470*/  @!P1 SYNCS.PHASECHK.TRANS64 P1, [R6+URZ+0x30c30], R23 ;  /* 0x030c3017060095a7 */ /* 0x000e64000802007f */
[----:B-1----:R-:W-:Y:S05]  /*16480*/  @!P1 BRA `(.L_x_1219) ;  /* 0xfffffffc00f09947 */ /* 0x002fea000383ffff */
[----:B------:R-:W-:Y:S05]  /*16490*/  BRA `(.L_x_1218) ;  /* 0xffffff1000ec7947 */ /* 0x000fea000383ffff */
.L_x_1227:
[----:B--2---:R2:W3:Y:S02]  /*164a0*/  SYNCS.PHASECHK.TRANS64.TRYWAIT P0, [R6+URZ+0x30c10], R19 ;  /* 0x030c1013060075a7 */ /* 0x0044e4000800017f */
[----:B---3--:R-:W-:Y:S05]  /*164b0*/  @!P0 NANOSLEEP.SYNCS 0x989680 ;  /* 0x009896800000895d */ /* 0x008fea0003900000 */
[----:B------:R-:W3:Y:S02]  /*164c0*/  @!P0 SYNCS.PHASECHK.TRANS64 P0, [R6+URZ+0x30c10], R19 ;  /* 0x030c1013060085a7 */ /* 0x000ee4000800007f */
[----:B---3--:R-:W-:Y:S05]  /*164d0*/  @!P0 BRA `(.L_x_1227) ;  /* 0xfffffffc00f08947 */ /* 0x008fea000383ffff */
[----:B------:R-:W-:Y:S05]  /*164e0*/  BRA `(.L_x_1226) ;  /* 0xffffff5c00247947 */ /* 0x000fea000383ffff */
.L_x_1231:
[----:B------:R1:W1:Y:S02]  /*164f0*/  SYNCS.PHASECHK.TRANS64.TRYWAIT P0, [R6+URZ+0x30c30], R19 ;  /* 0x030c3013060075a7 */ /* 0x000264000800017f */
[----:B-1----:R-:W-:Y:S05]  /*16500*/  @!P0 NANOSLEEP.SYNCS 0x989680 ;  /* 0x009896800000895d */ /* 0x002fea0003900000 */
[----:B------:R-:W1:Y:S02]  /*16510*/  @!P0 SYNCS.PHASECHK.TRANS64 P0, [R6+URZ+0x30c30], R19 ;  /* 0x030c3013060085a7 */ /* 0x000e64000800007f */
[----:B-1----:R-:W-:Y:S05]  /*16520*/  @!P0 BRA `(.L_x_1231) ;  /* 0xfffffffc00f08947 */ /* 0x002fea000383ffff */
[----:B------:R-:W-:Y:S05]  /*16530*/  BRA `(.L_x_1230) ;  /* 0xffffff60002c7947 */ /* 0x000fea000383ffff */
.L_x_1264:
[----:B------:R-:W-:Y:S01]  /*16540*/  BSSY B0, `(.L_x_1339) ;  /* 0x0000005000007945 */ /* 0x000fe20003800000 */
[----:B------:R-:W-:-:S07]  /*16550*/  IMAD.MOV.U32 R15, RZ, RZ, -0x1 ;  /* 0xffffffffff0f7424 */ /* 0x000fce00078e00ff */
[----:B------:R-:W-:Y:S05]  /*16560*/  WARPSYNC.COLLECTIVE R15, `(.L_x_1340) ;  /* 0x000000000f087348 */ /* 0x000fea0003c00000 */
[----:B------:R-:W-:Y:S01]  /*16570*/  NOP ;  /* 0x0000000000007918 */ /* 0x000fe20000000000 */
[----:B------:R-:W-:Y:S01]  /*16580*/  ENDCOLLECTIVE ;  /* 0x000000000000791b */ /* 0x000fe20003800000 */
.L_x_1340:
[----:B------:R-:W-:Y:S05]  /*16590*/  BSYNC B0 ;  /* 0x0000000000007941 */ /* 0x000fea0003800000 */
.L_x_1339:
[----:B------:R-:W-:Y:S05]  /*165a0*/  BRA `(.L_x_1341) ;  /* 0xffffffc800747947 */ /* 0x000fea000383ffff */
.L_x_1277:
[----:B------:R-:W-:Y:S01]  /*165b0*/  BSSY B0, `(.L_x_1342) ;  /* 0x0000005000007945 */ /* 0x000fe20003800000 */
[----:B------:R-:W-:-:S07]  /*165c0*/  MOV R15, 0xffffffff ;  /* 0xffffffff000f7802 */ /* 0x000fce0000000f00 */
[----:B------:R-:W-:Y:S05]  /*165d0*/  WARPSYNC.COLLECTIVE R15, `(.L_x_1343) ;  /* 0x000000000f087348 */ /* 0x000fea0003c00000 */
[----:B------:R-:W-:Y:S01]  /*165e0*/  NOP ;  /* 0x0000000000007918 */ /* 0x000fe20000000000 */
[----:B------:R-:W-:Y:S01]  /*165f0*/  ENDCOLLECTIVE ;  /* 0x000000000000791b */ /* 0x000fe20003800000 */
.L_x_1343:
[----:B------:R-:W-:Y:S05]  /*16600*/  BSYNC B0 ;  /* 0x0000000000007941 */ /* 0x000fea0003800000 */
.L_x_1342:
[----:B------:R-:W-:Y:S05]  /*16610*/  BRA `(.L_x_1344) ;  /* 0xffffffcc00f47947 */ /* 0x000fea000383ffff */
.L_x_1289:
[----:B------:R-:W-:Y:S01]  /*16620*/  BSSY B0, `(.L_x_1345) ;  /* 0x0000005000007945 */ /* 0x000fe20003800000 */
[----:B------:R-:W-:-:S07]  /*16630*/  IMAD.MOV.U32 R15, RZ, RZ, -0x1 ;  /* 0xffffffffff0f7424 */ /* 0x000fce00078e00ff */
[----:B------:R-:W-:Y:S05]  /*16640*/  WARPSYNC.COLLECTIVE R15, `(.L_x_1346) ;  /* 0x000000000f087348 */ /* 0x000fea0003c00000 */
[----:B------:R-:W-:Y:S01]  /*16650*/  NOP ;  /* 0x0000000000007918 */ /* 0x000fe20000000000 */
[----:B------:R-:W-:Y:S01]  /*16660*/  ENDCOLLECTIVE ;  /* 0x000000000000791b */ /* 0x000fe20003800000 */
.L_x_1346:
[----:B------:R-:W-:Y:S05]  /*16670*/  BSYNC B0 ;  /* 0x0000000000007941 */ /* 0x000fea0003800000 */
.L_x_1345:
[----:B------:R-:W-:Y:S05]  /*16680*/  BRA `(.L_x_1347) ;  /* 0xffffffd400147947 */ /* 0x000fea000383ffff */
.L_x_1311:
[----:B-1----:R1:W2:Y:S02]  /*16690*/  SYNCS.PHASECHK.TRANS64.TRYWAIT P0, [R16+URZ+0x30c20], R3 ;  /* 0x030c2003100075a7 */ /* 0x0022a4000800017f */
[----:B--2---:R-:W-:Y:S05]  /*166a0*/  @!P0 NANOSLEEP.SYNCS 0x989680 ;  /* 0x009896800000895d */ /* 0x004fea0003900000 */
[----:B------:R-:W2:Y:S02]  /*166b0*/  @!P0 SYNCS.PHASECHK.TRANS64 P0, [R16+URZ+0x30c20], R3 ;  /* 0x030c2003100085a7 */ /* 0x000ea4000800007f */
[----:B--2---:R-:W-:Y:S05]  /*166c0*/  @!P0 BRA `(.L_x_1311) ;  /* 0xfffffffc00f08947 */ /* 0x004fea000383ffff */
[----:B------:R-:W-:Y:S05]  /*166d0*/  BRA `(.L_x_1348) ;  /* 0xffffffe000dc7947 */ /* 0x000fea000383ffff */
.L_x_1315:
[----:B-1----:R1:W2:Y:S02]  /*166e0*/  SYNCS.PHASECHK.TRANS64.TRYWAIT P1, [R16+URZ+0x30c40], R21 ;  /* 0x030c4015100075a7 */ /* 0x0022a4000802017f */
[----:B--2---:R-:W-:Y:S05]  /*166f0*/  @!P1 NANOSLEEP.SYNCS 0x989680 ;  /* 0x009896800000995d */ /* 0x004fea0003900000 */
[----:B------:R-:W2:Y:S02]  /*16700*/  @!P1 SYNCS.PHASECHK.TRANS64 P1, [R16+URZ+0x30c40], R21 ;  /* 0x030c4015100095a7 */ /* 0x000ea4000802007f */
[----:B--2---:R-:W-:Y:S05]  /*16710*/  @!P1 BRA `(.L_x_1315) ;  /* 0xfffffffc00f09947 */ /* 0x004fea000383ffff */
[----:B------:R-:W-:Y:S05]  /*16720*/  BRA `(.L_x_1349) ;  /* 0xffffffe8003c7947 */ /* 0x000fea000383ffff */
.L_x_1317:
[----:B--2---:R2:W3:Y:S02]  /*16730*/  SYNCS.PHASECHK.TRANS64.TRYWAIT P1, [R16+URZ+0x30c28], R21 ;  /* 0x030c2815100075a7 */ /* 0x0044e4000802017f */
[----:B---3--:R-:W-:Y:S05]  /*16740*/  @!P1 NANOSLEEP.SYNCS 0x989680 ;  /* 0x009896800000995d */ /* 0x008fea0003900000 */
[----:B------:R-:W3:Y:S02]  /*16750*/  @!P1 SYNCS.PHASECHK.TRANS64 P1, [R16+URZ+0x30c28], R21 ;  /* 0x030c2815100095a7 */ /* 0x000ee4000802007f */
[----:B---3--:R-:W-:Y:S05]  /*16760*/  @!P1 BRA `(.L_x_1317) ;  /* 0xfffffffc00f09947 */ /* 0x008fea000383ffff */
[----:B------:R-:W-:Y:S05]  /*16770*/  BRA `(.L_x_1350) ;  /* 0xffffffe800b47947 */ /* 0x000fea000383ffff */
.L_x_1319:
[----:B---3--:R3:W4:Y:S02]  /*16780*/  SYNCS.PHASECHK.TRANS64.TRYWAIT P1, [R16+URZ+0x30c48], R21 ;  /* 0x030c4815100075a7 */ /* 0x008724000802017f */
[----:B----4-:R-:W-:Y:S05]  /*16790*/  @!P1 NANOSLEEP.SYNCS 0x989680 ;  /* 0x009896800000995d */ /* 0x010fea0003900000 */
[----:B------:R-:W4:Y:S02]  /*167a0*/  @!P1 SYNCS.PHASECHK.TRANS64 P1, [R16+URZ+0x30c48], R21 ;  /* 0x030c4815100095a7 */ /* 0x000f24000802007f */
[----:B----4-:R-:W-:Y:S05]  /*167b0*/  @!P1 BRA `(.L_x_1319) ;  /* 0xfffffffc00f09947 */ /* 0x010fea000383ffff */
[----:B------:R-:W-:Y:S05]  /*167c0*/  BRA `(.L_x_1351) ;  /* 0xffffffec002c7947 */ /* 0x000fea000383ffff */
.L_x_1321:
[----:B------:R-:W-:-:S07]  /*167d0*/  SHF.L.U32 R5, R11, 0x1f, RZ ;  /* 0x0000001f0b057819 */ /* 0x000fce00000006ff */
.L_x_1352:
[----:B------:R1:W1:Y:S02]  /*167e0*/  SYNCS.PHASECHK.TRANS64.TRYWAIT P1, [R16+URZ+0x30c20], R5 ;  /* 0x030c2005100075a7 */ /* 0x000264000802017f */
[----:B-1----:R-:W-:Y:S05]  /*167f0*/  @!P1 NANOSLEEP.SYNCS 0x989680 ;  /* 0x009896800000995d */ /* 0x002fea0003900000 */
[----:B------:R-:W1:Y:S02]  /*16800*/  @!P1 SYNCS.PHASECHK.TRANS64 P1, [R16+URZ+0x30c20], R5 ;  /* 0x030c2005100095a7 */ /* 0x000e64000802007f */
[----:B-1----:R-:W-:Y:S05]  /*16810*/  @!P1 BRA `(.L_x_1352) ;  /* 0xfffffffc00f09947 */ /* 0x002fea000383ffff */
[----:B------:R-:W-:Y:S05]  /*16820*/  BRA `(.L_x_1353) ;  /* 0xffffffec008c7947 */ /* 0x000fea000383ffff */
.L_x_1324:
[----:B-1----:R1:W2:Y:S02]  /*16830*/  SYNCS.PHASECHK.TRANS64.TRYWAIT P1, [R16+URZ+0x30c40], R13 ;  /* 0x030c400d100075a7 */ /* 0x0022a4000802017f */
[----:B--2---:R-:W-:Y:S05]  /*16840*/  @!P1 NANOSLEEP.SYNCS 0x989680 ;  /* 0x009896800000995d */ /* 0x004fea0003900000 */
[----:B------:R-:W2:Y:S02]  /*16850*/  @!P1 SYNCS.PHASECHK.TRANS64 P1, [R16+URZ+0x30c40], R13 ;  /* 0x030c400d100095a7 */ /* 0x000ea4000802007f */
[----:B--2---:R-:W-:Y:S05]  /*16860*/  @!P1 BRA `(.L_x_1324) ;  /* 0xfffffffc00f09947 */ /* 0x004fea000383ffff */
[----:B------:R-:W-:Y:S05]  /*16870*/  BRA `(.L_x_1354) ;  /* 0xfffffff000247947 */ /* 0x000fea000383ffff */
.L_x_1326:
[----:B-1----:R1:W2:Y:S02]  /*16880*/  SYNCS.PHASECHK.TRANS64.TRYWAIT P1, [R16+URZ+0x30c28], R13 ;  /* 0x030c280d100075a7 */ /* 0x0022a4000802017f */
[----:B--2---:R-:W-:Y:S05]  /*16890*/  @!P1 NANOSLEEP.SYNCS 0x989680 ;  /* 0x009896800000995d */ /* 0x004fea0003900000 */
[----:B------:R-:W2:Y:S02]  /*168a0*/  @!P1 SYNCS.PHASECHK.TRANS64 P1, [R16+URZ+0x30c28], R13 ;  /* 0x030c280d100095a7 */ /* 0x000ea4000802007f */
[----:B--2---:R-:W-:Y:S05]  /*168b0*/  @!P1 BRA `(.L_x_1326) ;  /* 0xfffffffc00f09947 */ /* 0x004fea000383ffff */
[----:B------:R-:W-:Y:S05]  /*168c0*/  BRA `(.L_x_1355) ;  /* 0xfffffff000907947 */ /* 0x000fea000383ffff */
.L_x_1328:
[----:B--2---:R2:W1:Y:S02]  /*168d0*/  SYNCS.PHASECHK.TRANS64.TRYWAIT P0, [R3+URZ+0x30c40], R0 ;  /* 0x030c4000030075a7 */ /* 0x004464000800017f */
[----:B-1----:R-:W-:Y:S05]  /*168e0*/  @!P0 NANOSLEEP.SYNCS 0x989680 ;  /* 0x009896800000895d */ /* 0x002fea0003900000 */
[----:B------:R-:W1:Y:S02]  /*168f0*/  @!P0 SYNCS.PHASECHK.TRANS64 P0, [R3+URZ+0x30c40], R0 ;  /* 0x030c4000030085a7 */ /* 0x000e64000800007f */
[----:B-1----:R-:W-:Y:S05]  /*16900*/  @!P0 BRA `(.L_x_1328) ;  /* 0xfffffffc00f08947 */ /* 0x002fea000383ffff */
[----:B------:R-:W-:Y:S05]  /*16910*/  BRA `(.L_x_1356) ;  /* 0xfffffff4001c7947 */ /* 0x000fea000383ffff */
.L_x_1330:
[----:B------:R-:W-:Y:S01]  /*16920*/  BSSY B0, `(.L_x_1357) ;  /* 0x0000006000007945 */ /* 0x000fe20003800000 */
[----:B------:R-:W-:-:S07]  /*16930*/  MOV R15, 0xffffffff ;  /* 0xffffffff000f7802 */ /* 0x000fce0000000f00 */
[----:B------:R-:W-:Y:S05]  /*16940*/  WARPSYNC.COLLECTIVE R15, `(.L_x_1358) ;  /* 0x000000000f0c7348 */ /* 0x000fea0003c00000 */
[----:B------:R-:W-:Y:S02]  /*16950*/  ELECT P6, UR62, PT ;  /* 0x00000000003e782f */ /* 0x000fe400038c0000 */
[----:B------:R-:W-:Y:S01]  /*16960*/  MOV R14, UR62 ;  /* 0x0000003e000e7c02 */ /* 0x000fe20008000f00 */
[----:B------:R-:W-:Y:S10]  /*16970*/  ENDCOLLECTIVE ;  /* 0x000000000000791b */ /* 0x000ff40003800000 */
.L_x_1358:
[----:B------:R-:W-:Y:S05]  /*16980*/  BSYNC B0 ;  /* 0x0000000000007941 */ /* 0x000fea0003800000 */
.L_x_1357:
[----:B------:R-:W-:Y:S05]  /*16990*/  BRA `(.L_x_1359) ;  /* 0xfffffff400ac7947 */ /* 0x000fea000383ffff */
.L_x_1332:
[----:B-1----:R1:W2:Y:S02]  /*169a0*/  SYNCS.PHASECHK.TRANS64.TRYWAIT P0, [R6+URZ], R5 ;  /* 0x00000005060075a7 */ /* 0x0022a4000800017f */
[----:B--2---:R-:W-:Y:S05]  /*169b0*/  @!P0 NANOSLEEP.SYNCS 0x989680 ;  /* 0x009896800000895d */ /* 0x004fea0003900000 */
[----:B------:R-:W2:Y:S02]  /*169c0*/  @!P0 SYNCS.PHASECHK.TRANS64 P0, [R6+URZ], R5 ;  /* 0x00000005060085a7 */ /* 0x000ea4000800007f */
[----:B--2---:R-:W-:Y:S05]  /*169d0*/  @!P0 BRA `(.L_x_1332) ;  /* 0xfffffffc00f08947 */ /* 0x004fea000383ffff */
[----:B------:R-:W-:Y:S05]  /*169e0*/  BRA `(.L_x_1360) ;  /* 0xfffffff400ec7947 */ /* 0x000fea000383ffff */
.L_x_1333:
[----:B--2---:R2:W3:Y:S02]  /*169f0*/  SYNCS.PHASECHK.TRANS64.TRYWAIT P0, [R3+URZ], R0 ;  /* 0x00000000030075a7 */ /* 0x0044e4000800017f */
[----:B---3--:R-:W-:Y:S05]  /*16a00*/  @!P0 NANOSLEEP.SYNCS 0x989680 ;  /* 0x009896800000895d */ /* 0x008fea0003900000 */
[----:B------:R-:W3:Y:S02]  /*16a10*/  @!P0 SYNCS.PHASECHK.TRANS64 P0, [R3+URZ], R0 ;  /* 0x00000000030085a7 */ /* 0x000ee4000800007f */
[----:B---3--:R-:W-:Y:S05]  /*16a20*/  @!P0 BRA `(.L_x_1333) ;  /* 0xfffffffc00f08947 */ /* 0x008fea000383ffff */
[----:B------:R-:W-:Y:S05]  /*16a30*/  BRA `(.L_x_1361) ;  /* 0xfffffff400e07947 */ /* 0x000fea000383ffff */
.L_x_1335:
[----:B--2---:R2:W3:Y:S02]  /*16a40*/  SYNCS.PHASECHK.TRANS64.TRYWAIT P0, [R2+URZ], R5 ;  /* 0x00000005020075a7 */ /* 0x0044e4000800017f */
[----:B---3--:R-:W-:Y:S05]  /*16a50*/  @!P0 NANOSLEEP.SYNCS 0x989680 ;  /* 0x009896800000895d */ /* 0x008fea0003900000 */
[----:B------:R-:W3:Y:S02]  /*16a60*/  @!P0 SYNCS.PHASECHK.TRANS64 P0, [R2+URZ], R5 ;  /* 0x00000005020085a7 */ /* 0x000ee4000800007f */
[----:B---3--:R-:W-:Y:S05]  /*16a70*/  @!P0 BRA `(.L_x_1335) ;  /* 0xfffffffc00f08947 */ /* 0x008fea000383ffff */
[----:B------:R-:W-:Y:S05]  /*16a80*/  BRA `(.L_x_1362) ;  /* 0xfffffff400e47947 */ /* 0x000fea000383ffff */
.L_x_1363:
        /* <DEDUP_REMOVED lines=15> */
.L_x_3727:


//--------------------- .text._ZN7cutlass13device_kernelIN5flash11enable_sm90INS1_16FlashAttnBwdSm90INS1_25CollectiveMainloopBwdSm90ILi2ELi2ELi2EN4cute5tupleIJNS5_1CILi1EEES8_S8_EEENS6_IJNS7_ILi128EEESA_NS7_ILi64EEEEEENS_10bfloat16_tEfNS_4arch4Sm90ELb0ELb1ELb1ELb0ELb0ELb1ELb0ELb0ELi2ELi1ELi2ELi2ELb0EEENS1_24CollectiveEpilogueBwdGQAISC_fSF_Li256ELb0ELb0EEENS1_19SingleTileSchedulerILb0ELb0ELb0ELi128EEEEEEEEEvNT_6ParamsE --------------------------
	.section	.text._ZN7cutlass13device_kernelIN5flash11enable_sm90INS1_16FlashAttnBwdSm90INS1_25CollectiveMainloopBwdSm90ILi2ELi2ELi2EN4cute5tupleIJNS5_1CILi1EEES8_S8_EEENS6_IJNS7_ILi128EEESA_NS7_ILi64EEEEEENS_10bfloat16_tEfNS_4arch4Sm90ELb0ELb1ELb1ELb0ELb0ELb1ELb0ELb0ELi2ELi1ELi2ELi2ELb0EEENS1_24CollectiveEpilogueBwdGQAISC_fSF_Li256ELb0ELb0EEENS1_19SingleTileSchedulerILb0ELb0ELb0ELi128EEEEEEEEEvNT_6ParamsE,"ax",@progbits
	.align	128
.text._ZN7cutlass13device_kernelIN5flash11enable_sm90INS1_16FlashAttnBwdSm90INS1_25CollectiveMainloopBwdSm90ILi2ELi2ELi2EN4cute5tupleIJNS5_1CILi1EEES8_S8_EEENS6_IJNS7_ILi128EEESA_NS7_ILi64EEEEEENS_10bfloat16_tEfNS_4arch4Sm90ELb0ELb1ELb1ELb0ELb0ELb1ELb0ELb0ELi2ELi1ELi2ELi2ELb0EEENS1_24CollectiveEpilogueBwdGQAISC_fSF_Li256ELb0ELb0EEENS1_19SingleTileSchedulerILb0ELb0ELb0ELi128EEEEEEEEEvNT_6ParamsE:
        .type           _ZN7cutlass13device_kernelIN5flash11enable_sm90INS1_16FlashAttnBwdSm90INS1_25CollectiveMainloopBwdSm90ILi2ELi2ELi2EN4cute5tupleIJNS5_1CILi1EEES8_S8_EEENS6_IJNS7_ILi128EEESA_NS7_ILi64EEEEEENS_10bfloat16_tEfNS_4arch4Sm90ELb0ELb1ELb1ELb0ELb0ELb1ELb0ELb0ELi2ELi1ELi2ELi2ELb0EEENS1_24CollectiveEpilogueBwdGQAISC_fSF_Li256ELb0ELb0EEENS1_19SingleTileSchedulerILb0ELb0ELb0ELi128EEEEEEEEEvNT_6ParamsE,@function
        .size           _ZN7cutlass13device_kernelIN5flash11enable_sm90INS1_16FlashAttnBwdSm90INS1_25CollectiveMainloopBwdSm90ILi2ELi2ELi2EN4cute5tupleIJNS5_1CILi1EEES8_S8_EEENS6_IJNS7_ILi128EEESA_NS7_ILi64EEEEEENS_10bfloat16_tEfNS_4arch4Sm90ELb0ELb1ELb1ELb0ELb0ELb1ELb0ELb0ELi2ELi1ELi2ELi2ELb0EEENS1_24CollectiveEpilogueBwdGQAISC_fSF_Li256ELb0ELb0EEENS1_19SingleTileSchedulerILb0ELb0ELb0ELi128EEEEEEEEEvNT_6ParamsE,(.L_x_3728 - _ZN7cutlass13device_kernelIN5flash11enable_sm90INS1_16FlashAttnBwdSm90INS1_25CollectiveMainloopBwdSm90ILi2ELi2ELi2EN4cute5tupleIJNS5_1CILi1EEES8_S8_EEENS6_IJNS7_ILi128EEESA_NS7_ILi64EEEEEENS_10bfloat16_tEfNS_4arch4Sm90ELb0ELb1ELb1ELb0ELb0ELb1ELb0ELb0ELi2ELi1ELi2ELi2ELb0EEENS1_24CollectiveEpilogueBwdGQAISC_fSF_Li256ELb0ELb0EEENS1_19SingleTileSchedulerILb0ELb0ELb0ELi128EEEEEEEEEvNT_6ParamsE)
        .other          _ZN7cutlass13device_kernelIN5flash11enable_sm90INS1_16FlashAttnBwdSm90INS1_25CollectiveMainloopBwdSm90ILi2ELi2ELi2EN4cute5tupleIJNS5_1CILi1EEES8_S8_EEENS6_IJNS7_ILi128EEESA_NS7_ILi64EEEEEENS_10bfloat16_tEfNS_4arch4Sm90ELb0ELb1ELb1ELb0ELb0ELb1ELb0ELb0ELi2ELi1ELi2ELi2ELb0EEENS1_24CollectiveEpilogueBwdGQAISC_fSF_Li256ELb0ELb0EEENS1_19SingleTileSchedulerILb0ELb0ELb0ELi128EEEEEEEEEvNT_6ParamsE,@"STO_CUDA_ENTRY STV_DEFAULT"
_ZN7cutlass13device_kernelIN5flash11enable_sm90INS1_16FlashAttnBwdSm90INS1_25CollectiveMainloopBwdSm90ILi2ELi2ELi2EN4cute5tupleIJNS5_1CILi1EEES8_S8_EEENS6_IJNS7_ILi128EEESA_NS7_ILi64EEEEEENS_10bfloat16_tEfNS_4arch4Sm90ELb0ELb1ELb1ELb0ELb0ELb1ELb0ELb0ELi2ELi1ELi2ELi2ELb0EEENS1_24CollectiveEpilogueBwdGQAISC_fSF_Li256ELb0ELb0EEENS1_19SingleTileSchedulerILb0ELb0ELb0ELi128EEEEEEEEEvNT_6ParamsE:
        /* <DEDUP_REMOVED lines=24> */
.L_x_1365:
[----:B------:R-:W-:Y:S05]  /*0180*/  BSYNC B0 ;  /* 0x0000000000007941 */ /* 0x000fea0003800000 */
.L_x_1364:
        /* <DEDUP_REMOVED lines=37> */
.L_x_1366:
        /* <DEDUP_REMOVED lines=22> */
.L_x_1367:
[----:B------:R-:W-:Y:S01]  /*0540*/  PLOP3.LUT P0, PT, PT, PT, UP0, 0x80, 0x0 ;  /* 0x000000000000781c */ /* 0x000fe20003f0f008 */
[----:B------:R-:W-:Y:S01]  /*0550*/  NOP ;  /* 0x0000000000007918 */ /* 0x000fe20000000000 */
[----:B------:R-:W-:Y:S01]  /*0560*/  BSSY B6, `(.L_x_1368) ;  /* 0x0001416000067945 */ /* 0x000fe20003800000 */
[----:B-12-4-:R-:W-:Y:S10]  /*0570*/  BAR.SYNC.DEFER_BLOCKING 0x0 ;  /* 0x0000000000007b1d */ /* 0x016ff40000010000 */
[----:B------:R-:W-:Y:S05]  /*0580*/  @!P0 BRA `(.L_x_1369) ;  /* 0x0000011400ec8947 */ /* 0x000fea0003800000 */
.L_x_1370:
        /* <DEDUP_REMOVED lines=13> */
[----:B----4-:R-:W-:Y:S05]  /*0660*/  @!P0 BRA `(.L_x_1371) ;  /* 0x0000014000148947 */ /* 0x010fea0003800000 */
        /* <DEDUP_REMOVED lines=57> */
.L_x_1372:
        /* <DEDUP_REMOVED lines=28> */
.L_x_1375:
        /* <DEDUP_REMOVED lines=15> */
.L_x_1374:
        /* <DEDUP_REMOVED lines=22> */
.L_x_1377:
        /* <DEDUP_REMOVED lines=15> */
.L_x_1376:
[----:B------:R-:W-:Y:S01]  /*0f00*/  SHF.R.S32.HI R6, RZ, 0x1f, R17 ;  /* 0x0000001fff067819 */ /* 0x000fe20000011411 */
[----:B------:R-:W-:-:S03]  /*0f10*/  UMOV UR4, 0xffffffff ;  /* 0xffffffff00047882 */ /* 0x000fc60000000000 */
[----:B------:R-:W-:-:S04]  /*0f20*/  LEA.HI R0, R6, R17, RZ, 0x7 ;  /* 0x0000001106007211 */ /* 0x000fc800078f38ff */
[----:B------:R-:W-:Y:S01]  /*0f30*/  SHF.R.S32.HI R18, RZ, 0x7, R0 ;  /* 0x00000007ff127819 */ /* 0x000fe20000011400 */
[----:B------:R-:W-:Y:S06]  /*0f40*/  BRA.DIV UR4, `(.L_x_1378) ;  /* 0x0000013604e47947 */ /* 0x000fec000b800000 */
[----:B------:R1:W2:Y:S02]  /*0f50*/  SHFL.IDX PT, R14, R18, RZ, 0x1f ;  /* 0x00001fff120e7589 */ /* 0x0002a400000e0000 */
.L_x_1474:
        /* <DEDUP_REMOVED lines=24> */
.L_x_1379:
        /* <DEDUP_REMOVED lines=64> */
[----:B------:R-:W-:Y:S01]  /*14e0*/  UIMAD UR4, UR39, -0x80, UR6 ;  /* 0xffffff80270478a4 */ /* 0x000fe2000f8e0206 */
[--C-:B------:R-:W-:Y:S02]  /*14f0*/  SHF.R.S32.HI R7, RZ, 0x2, R8.reuse ;  /* 0x00000002ff077819 */ /* 0x100fe40000011408 */
[----:B------:R-:W-:Y:S02]  /*1500*/  CS2R R170, SRZ ;  /* 0x0000000000aa7805 */ /* 0x000fe4000001ff00 */
[----:B------:R-:W-:Y:S01]  /*1510*/  SHF.R.S32.HI R4, RZ, 0x1f, R8 ;  /* 0x0000001fff047819 */ /* 0x000fe20000011408 */
[----:B------:R-:W-:Y:S01]  /*1520*/  IMAD.IADD R0, R17, 0x1, -R0 ;  /* 0x0000000111007824 */ /* 0x000fe200078e0a00 */
[----:B------:R-:W-:Y:S02]  /*1530*/  LEA.HI R6, R6, R17, RZ, 0x2 ;  /* 0x0000001106067211 */ /* 0x000fe400078f10ff */
[----:B------:R-:W-:-:S02]  /*1540*/  CS2R R168, SRZ ;  /* 0x0000000000a87805 */ /* 0x000fc4000001ff00 */
[----:B------:R-:W-:Y:S02]  /*1550*/  LEA.HI R4, R4, R7, RZ, 0x3 ;  /* 0x0000000704047211 */ /* 0x000fe400078f18ff */
[----:B------:R-:W-:Y:S02]  /*1560*/  CS2R R166, SRZ ;  /* 0x0000000000a67805 */ /* 0x000fe4000001ff00 */
[----:B------:R-:W-:Y:S02]  /*1570*/  LOP3.LUT R8, R6, 0xfffffffc, RZ, 0xc0, !PT ;  /* 0xfffffffc06087812 */ /* 0x000fe400078ec0ff */
[----:B------:R-:W-:Y:S02]  /*1580*/  CS2R R164, SRZ ;  /* 0x0000000000a47805 */ /* 0x000fe4000001ff00 */
[----:B------:R-:W-:Y:S02]  /*1590*/  SHF.R.S32.HI R5, RZ, 0x1f, R0 ;  /* 0x0000001fff057819 */ /* 0x000fe40000011400 */
[----:B------:R-:W-:-:S02]  /*15a0*/  CS2R R162, SRZ ;  /* 0x0000000000a27805 */ /* 0x000fc4000001ff00 */
[----:B------:R-:W-:Y:S02]  /*15b0*/  LOP3.LUT R6, R4, 0xfffffff8, RZ, 0xc0, !PT ;  /* 0xfffffff804067812 */ /* 0x000fe400078ec0ff */
[----:B------:R-:W-:Y:S02]  /*15c0*/  CS2R R160, SRZ ;  /* 0x0000000000a07805 */ /* 0x000fe4000001ff00 */
[----:B------:R-:W-:Y:S02]  /*15d0*/  IADD3 R9, R17, -R8, RZ ;  /* 0x8000000811097210 */ /* 0x000fe40007ffe0ff */
[----:B------:R-:W-:Y:S02]  /*15e0*/  CS2R R158, SRZ ;  /* 0x00000000009e7805 */ /* 0x000fe4000001ff00 */
[----:B------:R-:W-:Y:S01]  /*15f0*/  LEA.HI R4, R5, R0, RZ, 0x3 ;  /* 0x0000000005047211 */ /* 0x000fe200078f18ff */
[----:B------:R-:W-:Y:S01]  /*1600*/  IMAD.IADD R6, R7, 0x1, -R6 ;  /* 0x0000000107067824 */ /* 0x000fe200078e0a06 */
[----:B------:R-:W-:-:S02]  /*1610*/  LEA.HI R8, R11, R13, RZ, 0x5 ;  /* 0x0000000d0b087211 */ /* 0x000fc400078f28ff */
[----:B------:R-:W-:Y:S02]  /*1620*/  CS2R R156, SRZ ;  /* 0x00000000009c7805 */ /* 0x000fe4000001ff00 */
[----:B------:R-:W-:Y:S02]  /*1630*/  LEA.HI R5, R5, R0, RZ, 0x2 ;  /* 0x0000000005057211 */ /* 0x000fe400078f10ff */
[----:B------:R-:W-:Y:S02]  /*1640*/  CS2R R154, SRZ ;  /* 0x00000000009a7805 */ /* 0x000fe4000001ff00 */
[----:B------:R-:W-:Y:S02]  /*1650*/  LEA.HI R10, R12, R12, RZ, 0x1 ;  /* 0x0000000c0c0a7211 */ /* 0x000fe400078f08ff */
[----:B------:R-:W-:Y:S02]  /*1660*/  CS2R R152, SRZ ;  /* 0x0000000000987805 */ /* 0x000fe4000001ff00 */
[----:B------:R-:W-:-:S02]  /*1670*/  SHF.R.S32.HI R0, RZ, 0x3, R4 ;  /* 0x00000003ff007819 */ /* 0x000fc40000011404 */
[----:B------:R-:W-:Y:S02]  /*1680*/  CS2R R150, SRZ ;  /* 0x0000000000967805 */ /* 0x000fe4000001ff00 */
[----:B------:R-:W-:Y:S02]  /*1690*/  SHF.R.S32.HI R7, RZ, 0x1f, R4 ;  /* 0x0000001fff077819 */ /* 0x000fe40000011404 */
[----:B------:R-:W-:Y:S02]  /*16a0*/  CS2R R148, SRZ ;  /* 0x0000000000947805 */ /* 0x000fe4000001ff00 */
[----:B------:R-:W-:Y:S02]  /*16b0*/  SHF.R.S32.HI R11, RZ, 0x5, R8 ;  /* 0x00000005ff0b7819 */ /* 0x000fe40000011408 */
[----:B------:R-:W-:Y:S02]  /*16c0*/  CS2R R146, SRZ ;  /* 0x0000000000927805 */ /* 0x000fe4000001ff00 */
[----:B------:R-:W-:-:S02]  /*16d0*/  SHF.R.S32.HI R4, RZ, 0x2, R5 ;  /* 0x00000002ff047819 */ /* 0x000fc40000011405 */
[----:B------:R-:W-:Y:S02]  /*16e0*/  CS2R R144, SRZ ;  /* 0x0000000000907805 */ /* 0x000fe4000001ff00 */
[----:B------:R-:W-:Y:S01]  /*16f0*/  LOP3.LUT R10, R10, 0x3fffffe, RZ, 0xc0, !PT ;  /* 0x03fffffe0a0a7812 */ /* 0x000fe200078ec0ff */
[----:B------:R-:W-:Y:S01]  /*1700*/  IMAD R11, R11, 0x10, R6 ;  /* 0x000000100b0b7824 */ /* 0x000fe200078e0206 */
[----:B------:R-:W-:Y:S02]  /*1710*/  LEA.HI R5, R5, R4, RZ, 0x1 ;  /* 0x0000000405057211 */ /* 0x000fe400078f08ff */
[----:B------:R-:W-:Y:S02]  /*1720*/  CS2R R142, SRZ ;  /* 0x00000000008e7805 */ /* 0x000fe4000001ff00 */
[----:B------:R-:W-:Y:S01]  /*1730*/  IADD3 R6, R4, 0x8, RZ ;  /* 0x0000000804067810 */ /* 0x000fe20007ffe0ff */
[----:B------:R-:W-:Y:S01]  /*1740*/  IMAD.IADD R10, R12, 0x1, -R10 ;  /* 0x000000010c0a7824 */ /* 0x000fe200078e0a0a */
[----:B------:R-:W-:Y:S01]  /*1750*/  LOP3.LUT R5, R5, 0xfffffffe, RZ, 0xc0, !PT ;  /* 0xfffffffe05057812 */ /* 0x000fe200078ec0ff */
[----:B------:R-:W-:Y:S01]  /*1760*/  VIADD R12, R4, 0x18 ;  /* 0x00000018040c7836 */ /* 0x000fe20000000000 */
[----:B------:R-:W-:Y:S01]  /*1770*/  LEA.HI R8, R6, R6, RZ, 0x1 ;  /* 0x0000000606087211 */ /* 0x000fe200078f08ff */
[----:B-1----:R-:W-:Y:S01]  /*1780*/  IMAD R18, R10, 0x40, R11 ;  /* 0x000000400a127824 */ /* 0x002fe200078e020b */
[----:B------:R-:W-:Y:S01]  /*1790*/  LEA.HI R7, R7, R0, RZ, 0x4 ;  /* 0x0000000007077211 */ /* 0x000fe200078f20ff */
[C---:B------:R-:W-:Y:S01]  /*17a0*/  VIADD R10, R4.reuse, 0x10 ;  /* 0x00000010040a7836 */ /* 0x040fe20000000000 */
[----:B------:R-:W-:-:S02]  /*17b0*/  IADD3 R5, R4, -R5, RZ ;  /* 0x8000000504057210 */ /* 0x000fc40007ffe0ff */
[----:B------:R-:W-:Y:S02]  /*17c0*/  CS2R R140, SRZ ;  /* 0x00000000008c7805 */ /* 0x000fe4000001ff00 */
[--C-:B------:R-:W-:Y:S02]  /*17d0*/  SHF.R.S32.HI R4, RZ, 0x1, R8.reuse ;  /* 0x00000001ff047819 */ /* 0x100fe40000011408 */
[----:B------:R-:W-:Y:S02]  /*17e0*/  CS2R R202, SRZ ;  /* 0x0000000000ca7805 */ /* 0x000fe4000001ff00 */
[----:B------:R-:W-:Y:S02]  /*17f0*/  SHF.R.S32.HI R11, RZ, 0x1f, R8 ;  /* 0x0000001fff0b7819 */ /* 0x000fe40000011408 */
[----:B------:R-:W-:Y:S02]  /*1800*/  CS2R R200, SRZ ;  /* 0x0000000000c87805 */ /* 0x000fe4000001ff00 */
[----:B------:R-:W-:-:S02]  /*1810*/  LOP3.LUT R7, R7, 0x1ffffff0, RZ, 0xc0, !PT ;  /* 0x1ffffff007077812 */ /* 0x000fc400078ec0ff */
[----:B------:R-:W-:Y:S02]  /*1820*/  CS2R R198, SRZ ;  /* 0x0000000000c67805 */ /* 0x000fe4000001ff00 */
[----:B------:R-:W-:Y:S02]  /*1830*/  LEA.HI R11, R11, R4, RZ, 0x4 ;  /* 0x000000040b0b7211 */ /* 0x000fe400078f20ff */
[----:B------:R-:W-:Y:S02]  /*1840*/  CS2R R196, SRZ ;  /* 0x0000000000c47805 */ /* 0x000fe4000001ff00 */
[----:B------:R-:W-:Y:S02]  /*1850*/  IADD3 R0, R0, -R7, RZ ;  /* 0x8000000700007210 */ /* 0x000fe40007ffe0ff */
[----:B------:R-:W-:Y:S02]  /*1860*/  CS2R R194, SRZ ;  /* 0x0000000000c27805 */ /* 0x000fe4000001ff00 */
[----:B------:R-:W-:-:S02]  /*1870*/  LOP3.LUT R7, R8, 0xfffffffe, RZ, 0xc0, !PT ;  /* 0xfffffffe08077812 */ /* 0x000fc400078ec0ff */
[----:B------:R-:W-:Y:S02]  /*1880*/  CS2R R192, SRZ ;  /* 0x0000000000c07805 */ /* 0x000fe4000001ff00 */
[----:B------:R-:W-:Y:S01]  /*1890*/  LOP3.LUT R11, R11, 0x1ffffff0, RZ, 0xc0, !PT ;  /* 0x1ffffff00b0b7812 */ /* 0x000fe200078ec0ff */
[----:B------:R-:W-:Y:S01]  /*18a0*/  IMAD R0, R0, 0x8, R5 ;  /* 0x0000000800007824 */ /* 0x000fe200078e0205 */
[----:B------:R-:W-:Y:S01]  /*18b0*/  LEA.HI R14, R12, R12, RZ, 0x1 ;  /* 0x0000000c0c0e7211 */ /* 0x000fe200078f08ff */
[----:B------:R-:W-:Y:S01]  /*18c0*/  IMAD.IADD R7, R6, 0x1, -R7 ;  /* 0x0000000106077824 */ /* 0x000fe200078e0a07 */
[----:B------:R-:W-:Y:S01]  /*18d0*/  LEA.HI R6, R10, R10, RZ, 0x1 ;  /* 0x0000000a0a067211 */ /* 0x000fe200078f08ff */
[----:B------:R-:W-:Y:S01]  /*18e0*/  IMAD.IADD R4, R4, 0x1, -R11 ;  /* 0x0000000104047824 */ /* 0x000fe200078e0a0b */
[----:B------:R-:W-:Y:S01]  /*18f0*/  STL [R1+0x64], R0 ;  /* 0x0000640001007387 */ /* 0x000fe20000100800 */
[----:B------:R-:W-:Y:S02]  /*1900*/  SHF.R.S32.HI R17, RZ, 0x1f, R14 ;  /* 0x0000001fff117819 */ /* 0x000fe4000001140e */
[----:B------:R-:W-:Y:S01]  /*1910*/  CS2R R190, SRZ ;  /* 0x0000000000be7805 */ /* 0x000fe2000001ff00 */
[----:B------:R-:W-:Y:S01]  /*1920*/  IMAD R5, R4, 0x8, R7 ;  /* 0x0000000804057824 */ /* 0x000fe200078e0207 */
[----:B------:R-:W-:-:S02]  /*1930*/  LOP3.LUT R13, R6, 0xfffffffe, RZ, 0xc0, !PT ;  /* 0xfffffffe060d7812 */ /* 0x000fc400078ec0ff */
[----:B------:R-:W-:Y:S02]  /*1940*/  CS2R R188, SRZ ;  /* 0x0000000000bc7805 */ /* 0x000fe4000001ff00 */
[--C-:B------:R-:W-:Y:S02]  /*1950*/  SHF.R.S32.HI R8, RZ, 0x1, R6.reuse ;  /* 0x00000001ff087819 */ /* 0x100fe40000011406 */
[----:B------:R-:W-:Y:S01]  /*1960*/  CS2R R186, SRZ ;  /* 0x0000000000ba7805 */ /* 0x000fe2000001ff00 */
[----:B------:R1:W-:Y:S01]  /*1970*/  STL [R1+0x60], R5 ;  /* 0x0000600501007387 */ /* 0x0003e20000100800 */
[----:B------:R-:W-:Y:S01]  /*1980*/  SHF.R.S32.HI R15, RZ, 0x1f, R6 ;  /* 0x0000001fff0f7819 */ /* 0x000fe20000011406 */
[----:B------:R-:W-:Y:S01]  /*1990*/  IMAD.IADD R13, R10, 0x1, -R13 ;  /* 0x000000010a0d7824 */ /* 0x000fe200078e0a0d */
[----:B------:R-:W-:Y:S02]  /*19a0*/  SHF.R.S32.HI R6, RZ, 0x1, R14 ;  /* 0x00000001ff067819 */ /* 0x000fe4000001140e */
[----:B------:R-:W-:-:S02]  /*19b0*/  CS2R R184, SRZ ;  /* 0x0000000000b87805 */ /* 0x000fc4000001ff00 */
[----:B------:R-:W-:Y:S02]  /*19c0*/  LEA.HI R15, R15, R8, RZ, 0x4 ;  /* 0x000000080f0f7211 */ /* 0x000fe400078f20ff */
[----:B------:R-:W-:Y:S02]  /*19d0*/  CS2R R182, SRZ ;  /* 0x0000000000b67805 */ /* 0x000fe4000001ff00 */
[----:B------:R-:W-:Y:S02]  /*19e0*/  LEA.HI R10, R17, R6, RZ, 0x4 ;  /* 0x00000006110a7211 */ /* 0x000fe400078f20ff */
[----:B------:R-:W-:Y:S02]  /*19f0*/  CS2R R180, SRZ ;  /* 0x0000000000b47805 */ /* 0x000fe4000001ff00 */
[----:B------:R-:W-:Y:S01]  /*1a00*/  LOP3.LUT R15, R15, 0x1ffffff0, RZ, 0xc0, !PT ;  /* 0x1ffffff00f0f7812 */ /* 0x000fe200078ec0ff */
[----:B-1----:R-:W1:Y:S01]  /*1a10*/  S2R R5, SR_CTAID.X ;  /* 0x0000000000057919 */ /* 0x002e620000002500 */
[----:B------:R-:W-:-:S02]  /*1a20*/  LOP3.LUT R17, R14, 0xfffffffe, RZ, 0xc0, !PT ;  /* 0xfffffffe0e117812 */ /* 0x000fc400078ec0ff */
[----:B------:R-:W-:Y:S02]  /*1a30*/  CS2R R178, SRZ ;  /* 0x0000000000b27805 */ /* 0x000fe4000001ff00 */
[----:B------:R-:W-:Y:S01]  /*1a40*/  LOP3.LUT R19, R10, 0x1ffffff0, RZ, 0xc0, !PT ;  /* 0x1ffffff00a137812 */ /* 0x000fe200078ec0ff */
[----:B------:R-:W-:Y:S01]  /*1a50*/  IMAD.IADD R8, R8, 0x1, -R15 ;  /* 0x0000000108087824 */ /* 0x000fe200078e0a0f */
[----:B------:R-:W-:Y:S02]  /*1a60*/  IADD3 R17, R12, -R17, RZ ;  /* 0x800000110c117210 */ /* 0x000fe40007ffe0ff */
[----:B------:R-:W-:Y:S02]  /*1a70*/  CS2R R176, SRZ ;  /* 0x0000000000b07805 */ /* 0x000fe4000001ff00 */
[----:B------:R-:W-:Y:S02]  /*1a80*/  IADD3 R6, R6, -R19, RZ ;  /* 0x8000001306067210 */ /* 0x000fe40007ffe0ff */
[----:B------:R-:W-:-:S02]  /*1a90*/  CS2R R174, SRZ ;  /* 0x0000000000ae7805 */ /* 0x000fc4000001ff00 */
[----:B------:R-:W-:Y:S02]  /*1aa0*/  LEA R4, R8, R13, 0x3 ;  /* 0x0000000d08047211 */ /* 0x000fe400078e18ff */
[----:B------:R-:W-:Y:S02]  /*1ab0*/  CS2R R172, SRZ ;  /* 0x0000000000ac7805 */ /* 0x000fe4000001ff00 */
[----:B------:R-:W-:Y:S01]  /*1ac0*/  IADD3 R7, -R18, UR4, RZ ;  /* 0x0000000412077c10 */ /* 0x000fe2000fffe1ff */
[----:B------:R-:W-:Y:S01]  /*1ad0*/  IMAD R0, R6, 0x8, R17 ;  /* 0x0000000806007824 */ /* 0x000fe200078e0211 */
[----:B------:R2:W-:Y:S04]  /*1ae0*/  STL [R1+0x5c], R4 ;  /* 0x00005c0401007387 */ /* 0x0005e80000100800 */
[----:B------:R3:W-:Y:S01]  /*1af0*/  STL [R1+0x58], R0 ;  /* 0x0000580001007387 */ /* 0x0007e20000100800 */
[----:B--2---:R-:W-:Y:S01]  /*1b00*/  IMAD.MOV.U32 R4, RZ, RZ, RZ ;  /* 0x000000ffff047224 */ /* 0x004fe200078e00ff */
[----:B---3--:R-:W-:Y:S01]  /*1b10*/  MOV R0, RZ ;  /* 0x000000ff00007202 */ /* 0x008fe20000000f00 */
[----:B-1----:R-:W-:-:S07]  /*1b20*/  IMAD R8, R5, -0x80, -R18 ;  /* 0xffffff8005087824 */ /* 0x002fce00078e0a12 */
.L_x_1392:
[----:B------:R-:W-:-:S06]  /*1b30*/  ULOP3.LUT UR4, UR36, 0x1, URZ, 0xfc, !UPT ;  /* 0x0000000124047892 */ /* 0x000fcc000f8efc3f */
[----:B------:R-:W-:-:S05]  /*1b40*/  IMAD.U32 R5, RZ, RZ, UR4 ;  /* 0x00000004ff057e24 */ /* 0x000fca000f8e00ff */
[----:B------:R-:W-:-:S13]  /*1b50*/  ISETP.NE.AND P6, PT, R5, 0x3, PT ;  /* 0x000000030500780c */ /* 0x000fda0003fc5270 */
[----:B------:R-:W-:Y:S05]  /*1b60*/  @!P6 BRA `(.L_x_1382) ;  /* 0x000000000004e947 */ /* 0x000fea0003800000 */
[----:B------:R-:W-:Y:S01]  /*1b70*/  BPT.TRAP 0x1 ;  /* 0x000000040000795c */ /* 0x000fe20000300000 */
.L_x_1382:
[----:B------:R-:W-:Y:S01]  /*1b80*/  IMAD R6, R0, 0x8, R16 ;  /* 0x0000000800067824 */ /* 0x000fe200078e0210 */
[----:B------:R-:W-:-:S04]  /*1b90*/  SHF.L.U32 R23, R4, 0x1f, RZ ;  /* 0x0000001f04177819 */ /* 0x000fc800000006ff */
[----:B------:R1:W2:Y:S01]  /*1ba0*/  SYNCS.PHASECHK.TRANS64.TRYWAIT P0, [R6+URZ+0x30c10], R23 ;  /* 0x030c1017060075a7 */ /* 0x0002a2000800017f */
[----:B------:R-:W-:Y:S05]  /*1bb0*/  @!P6 BRA `(.L_x_1383) ;  /* 0x000000000004e947 */ /* 0x000fea0003800000 */
[----:B------:R-:W-:Y:S01]  /*1bc0*/  BPT.TRAP 0x1 ;  /* 0x000000040000795c */ /* 0x000fe20000300000 */
.L_x_1383:
[----:B------:R-:W-:-:S04]  /*1bd0*/  IADD3 R5, R16, 0x10000, RZ ;  /* 0x0001000010057810 */ /* 0x000fc80007ffe0ff */
[----:B------:R-:W-:-:S04]  /*1be0*/  SHF.R.U32.HI R5, RZ, 0x4, R5 ;  /* 0x00000004ff057819 */ /* 0x000fc80000011605 */
[----:B------:R-:W-:Y:S01]  /*1bf0*/  LOP3.LUT R5, R5, 0x3fff, RZ, 0xc0, !PT ;  /* 0x00003fff05057812 */ /* 0x000fe200078ec0ff */
[----:B--2---:R-:W-:Y:S06]  /*1c00*/  @P0 BRA `(.L_x_1384) ;  /* 0x0000000000080947 */ /* 0x004fec0003800000 */
[----:B------:R-:W2:Y:S02]  /*1c10*/  SYNCS.PHASECHK.TRANS64.TRYWAIT P0, [R6+URZ+0x30c10], R23 ;  /* 0x030c1017060075a7 */ /* 0x000ea4000800017f */
[----:B--2---:R-:W-:Y:S05]  /*1c20*/  @!P0 BRA `(.L_x_1385) ;  /* 0x0000012800e08947 */ /* 0x004fea0003800000 */
.L_x_1384:
[----:B------:R-:W-:Y:S05]  /*1c30*/  WARPSYNC.ALL ;  /* 0x0000000000007948 */ /* 0x000fea0003800000 */
[----:B------:R-:W-:Y:S01]  /*1c40*/  LOP3.LUT R11, R5, 0x10000, RZ, 0xfc, !PT ;  /* 0x00010000050b7812 */ /* 0x000fe200078efcff */
[----:B------:R-:W3:Y:S04]  /*1c50*/  LDL R10, [R1+0x50] ;  /* 0x00005000010a7983 */ /* 0x000ee80000100800 */
[----:B------:R-:W-:Y:S01]  /*1c60*/  IMAD R11, R0, 0x400, R11 ;  /* 0x00000400000b7824 */ /* 0x000fe200078e020b */
[----:B------:R-:W4:Y:S04]  /*1c70*/  LDL R14, [R1+0x5c] ;  /* 0x00005c00010e7983 */ /* 0x000f280000100800 */
[----:B------:R-:W-:Y:S01]  /*1c80*/  R2UR UR8, R11 ;  /* 0x000000000b0872ca */ /* 0x000fe200000e0000 */
[----:B------:R-:W-:Y:S01]  /*1c90*/  WARPGROUP.ARRIVE ;  /* 0x00000000000079c5 */ /* 0x000fe20000000000 */
[----:B------:R-:W-:Y:S01]  /*1ca0*/  UMOV UR7, 0x40000040 ;  /* 0x4000004000077882 */ /* 0x000fe20000000000 */
[----:B------:R-:W-:Y:S01]  /*1cb0*/  UMOV UR5, 0x40000040 ;  /* 0x4000004000057882 */ /* 0x000fe20000000000 */
[----:B------:R-:W5:Y:S04]  /*1cc0*/  LDL R15, [R1+0x64] ;  /* 0x00006400010f7983 */ /* 0x000f680000100800 */
[----:B------:R-:W2:Y:S04]  /*1cd0*/  LDL R12, [R1+0x60] ;  /* 0x00006000010c7983 */ /* 0x000ea80000100800 */
[----:B------:R-:W2:Y:S01]  /*1ce0*/  LDL R13, [R1+0x58] ;  /* 0x00005800010d7983 */ /* 0x000ea20000100800 */
        /* <DEDUP_REMOVED lines=27> */
[C---:B-----5:R-:W-:Y:S01]  /*1ea0*/  LEA R10, R0.reuse, R15, 0x7 ;  /* 0x0000000f000a7211 */ /* 0x060fe200078e38ff */
[C---:B--2---:R-:W-:Y:S01]  /*1eb0*/  IMAD R12, R0.reuse, 0x80, R12 ;  /* 0x00000080000c7824 */ /* 0x044fe200078e020c */
[----:B------:R-:W-:Y:S02]  /*1ec0*/  LEA R18, R0, R13, 0x7 ;  /* 0x0000000d00127211 */ /* 0x000fe400078e38ff */
        /* <DEDUP_REMOVED lines=23> */
.L_x_1386:
[----:B------:R1:W1:Y:S01]  /*2040*/  SYNCS.PHASECHK.TRANS64.TRYWAIT P0, [R6+URZ+0x30c30], R23 ;  /* 0x030c3017060075a7 */ /* 0x000262000800017f */
[----:B------:R-:W-:Y:S05]  /*2050*/  @!P6 BRA `(.L_x_1387) ;  /* 0x000000000004e947 */ /* 0x000fea0003800000 */
[----:B------:R-:W-:Y:S01]  /*2060*/  BPT.TRAP 0x1 ;  /* 0x000000040000795c */ /* 0x000fe20000300000 */
.L_x_1387:
[----:B-1----:R-:W-:Y:S05]  /*2070*/  @P0 BRA `(.L_x_1388) ;  /* 0x0000000000080947 */ /* 0x002fea0003800000 */
[----:B------:R-:W1:Y:S02]  /*2080*/  SYNCS.PHASECHK.TRANS64.TRYWAIT P0, [R6+URZ+0x30c30], R23 ;  /* 0x030c3017060075a7 */ /* 0x000e64000800017f */
[----:B-1----:R-:W-:Y:S05]  /*2090*/  @!P0 BRA `(.L_x_1389) ;  /* 0x0000012400d88947 */ /* 0x002fea0003800000 */
.L_x_1388:
        /* <DEDUP_REMOVED lines=37> */
[----:B------:R-:W-:Y:S01]  /*22f0*/  UMOV UR4, UR9 ;  /* 0x0000000900047c82 */ /* 0x000fe20008000000 */
[----:B------:R-:W-:Y:S01]  /*2300*/  UMOV UR5, 0x40000040 ;  /* 0x4000004000057882 */ /* 0x000fe20000000000 */
[----:B--2---:R-:W-:Y:S01]  /*2310*/  MUFU.TANH R195, R84 ;  /* 0x0000005400c37308 */ /* 0x004fe20000002400 */
[----:B------:R-:W-:Y:S01]  /*2320*/  STL [R1+0x134], R197 ;  /* 0x000134c501007387 */ /* 0x000fe20000100800 */
[----:B------:R-:W-:Y:S01]  /*2330*/  FMUL.FTZ R90, R90, UR13 ;  /* 0x0000000d5a5a7c20 */ /* 0x000fe20008410000 */
[----:B------:R-:W-:Y:S01]  /*2340*/  FMUL.FTZ R88, R88, UR13 ;  /* 0x0000000d58587c20 */ /* 0x000fe20008410000 */
[----:B------:R-:W-:Y:S01]  /*2350*/  FMUL.FTZ R89, R89, UR13 ;  /* 0x0000000d59597c20 */ /* 0x000fe20008410000 */
[----:B------:R-:W-:Y:S01]  /*2360*/  STL [R1+0x130], R198 ;  /* 0x000130c601007387 */ /* 0x000fe20000100800 */
[----:B------:R-:W-:Y:S01]  /*2370*/  FMUL.FTZ R115, R115, UR13 ;  /* 0x0000000d73737c20 */ /* 0x000fe20008410000 */
[----:B------:R-:W-:Y:S01]  /*2380*/  FMUL.FTZ R91, R91, UR13 ;  /* 0x0000000d5b5b7c20 */ /* 0x000fe20008410000 */
[----:B---3--:R1:W-:Y:S01]  /*2390*/  MUFU.TANH R196, R85 ;  /* 0x0000005500c47308 */ /* 0x0083e20000002400 */
[----:B------:R2:W-:Y:S01]  /*23a0*/  STL [R1+0x12c], R199 ;  /* 0x00012cc701007387 */ /* 0x0005e20000100800 */
[----:B------:R-:W-:Y:S01]  /*23b0*/  ISETP.GT.AND P2, PT, R8, RZ, PT ;  /* 0x000000ff0800720c */ /* 0x000fe20003f44270 */
[----:B------:R-:W-:Y:S01]  /*23c0*/  FMUL.FTZ R92, R92, UR13 ;  /* 0x0000000d5c5c7c20 */ /* 0x000fe20008410000 */
[----:B------:R-:W-:Y:S01]  /*23d0*/  ISETP.GT.AND P1, PT, R7, RZ, PT ;  /* 0x000000ff0700720c */ /* 0x000fe20003f24270 */
[----:B------:R-:W-:Y:S01]  /*23e0*/  STL [R1+0x128], R200 ;  /* 0x000128c801007387 */ /* 0x000fe20000100800 */
[----:B------:R-:W-:Y:S01]  /*23f0*/  ISETP.GT.AND P0, PT, R8, 0x8, PT ;  /* 0x000000080800780c */ /* 0x000fe20003f04270 */
[----:B------:R-:W-:Y:S01]  /*2400*/  FMUL.FTZ R93, R93, UR13 ;  /* 0x0000000d5d5d7c20 */ /* 0x000fe20008410000 */
        /* <DEDUP_REMOVED lines=14> */
[----:B------:R-:W-:Y:S01]  /*24f0*/  UIADD3 UR10, UR8, 0x6, URZ ;  /* 0x00000006080a7890 */ /* 0x000fe2000fffe03f */
[----:B------:R2:W-:Y:S01]  /*2500*/  STL [R1+0x118], R171 ;  /* 0x000118ab01007387 */ /* 0x0005e20000100800 */
[----:B------:R-:W-:Y:S01]  /*2510*/  UMOV UR11, 0x40000040 ;  /* 0x40000040000b7882 */ /* 0x000fe20000000000 */
[----:B-1----:R-:W-:Y:S01]  /*2520*/  MUFU.TANH R201, R90 ;  /* 0x0000005a00c97308 */ /* 0x002fe20000002400 */
[----:B------:R-:W-:Y:S01]  /*2530*/  FMUL.FTZ R105, R105, UR13 ;  /* 0x0000000d69697c20 */ /* 0x000fe20008410000 */
        /* <DEDUP_REMOVED lines=13> */
[----:B------:R-:W-:Y:S01]  /*2610*/  IMAD R132, R0, 0x400, R132 ;  /* 0x0000040000847824 */ /* 0x000fe200078e0284 */
[----:B------:R-:W3:Y:S01]  /*2620*/  MUFU.TANH R22, R22 ;  /* 0x0000001600167308 */ /* 0x000ee20000002400 */
[----:B-1----:R-:W1:Y:S01]  /*2630*/  LDC.64 R88, c[0x0][0x748] ;  /* 0x0001d200ff587b82 */ /* 0x002e620000000a00 */
[----:B------:R-:W-:Y:S01]  /*2640*/  STL [R1+0x104], R166 ;  /* 0x000104a601007387 */ /* 0x000fe20000100800 */
[----:B------:R-:W-:Y:S01]  /*2650*/  FMUL.FTZ R104, R104, UR13 ;  /* 0x0000000d68687c20 */ /* 0x000fe20008410000 */
[----:B------:R-:W-:Y:S01]  /*2660*/  FMUL.FTZ R108, R108, UR13 ;  /* 0x0000000d6c6c7c20 */ /* 0x000fe20008410000 */
[----:B------:R-:W-:Y:S01]  /*2670*/  FMUL.FTZ R109, R109, UR13 ;  /* 0x0000000d6d6d7c20 */ /* 0x000fe20008410000 */
[----:B------:R-:W-:Y:S01]  /*2680*/  STL [R1+0x100], R165 ;  /* 0x000100a501007387 */ /* 0x000fe20000100800 */
[----:B------:R-:W-:Y:S01]  /*2690*/  FMUL.FTZ R121, R121, UR13 ;  /* 0x0000000d79797c20 */ /* 0x000fe20008410000 */
[----:B------:R-:W3:Y:S01]  /*26a0*/  MUFU.TANH R230, R230 ;  /* 0x000000e600e67308 */ /* 0x000ee20000002400 */
[----:B------:R-:W-:Y:S01]  /*26b0*/  R2UR UR12, R132 ;  /* 0x00000000840c72ca */ /* 0x000fe200000e0000 */
        /* <DEDUP_REMOVED lines=22> */
[----:B--2---:R-:W-:Y:S01]  /*2820*/  MUFU.TANH R171, R91 ;  /* 0x0000005b00ab7308 */ /* 0x004fe20000002400 */
[----:B------:R-:W-:Y:S01]  /*2830*/  FMUL.FTZ R126, R126, UR13 ;  /* 0x0000000d7e7e7c20 */ /* 0x000fe20008410000 */
[----:B------:R-:W-:Y:S01]  /*2840*/  STL [R1+0xe4], R158 ;  /* 0x0000e49e01007387 */ /* 0x000fe20000100800 */
[----:B------:R-:W-:Y:S01]  /*2850*/  FMUL.FTZ R125, R125, UR13 ;  /* 0x0000000d7d7d7c20 */ /* 0x000fe20008410000 */
[----:B------:R-:W-:Y:S01]  /*2860*/  FMUL.FTZ R127, R127, UR13 ;  /* 0x0000000d7f7f7c20 */ /* 0x000fe20008410000 */
[----:B------:R-:W-:Y:S01]  /*2870*/  FMUL.FTZ R227, R129, UR13 ;  /* 0x0000000d81e37c20 */ /* 0x000fe20008410000 */
[----:B------:R-:W-:Y:S01]  /*2880*/  STL [R1+0xe0], R157 ;  /* 0x0000e09d01007387 */ /* 0x000fe20000100800 */
[----:B------:R-:W-:Y:S01]  /*2890*/  FMUL.FTZ R131, R131, UR13 ;  /* 0x0000000d83837c20 */ /* 0x000fe20008410000 */
        /* <DEDUP_REMOVED lines=18> */
[----:B------:R-:W3:Y:S02]  /*29c0*/  MUFU.TANH R167, R97 ;  /* 0x0000006100a77308 */ /* 0x000ee40000002400 */
[----:B------:R-:W-:Y:S04]  /*29d0*/  STL [R1+0xac], R144 ;  /* 0x0000ac9001007387 */ /* 0x000fe80000100800 */
[----:B------:R-:W-:Y:S02]  /*29e0*/  STL [R1+0xa8], R143 ;  /* 0x0000a88f01007387 */ /* 0x000fe40000100800 */
[----:B------:R4:W-:Y:S02]  /*29f0*/  MUFU.TANH R197, R133 ;  /* 0x0000008500c57308 */ /* 0x0009e40000002400 */
[----:B------:R-:W-:Y:S04]  /*2a00*/  STL [R1+0xa4], R142 ;  /* 0x0000a48e01007387 */ /* 0x000fe80000100800 */
[----:B------:R-:W-:Y:S02]  /*2a10*/  STL [R1+0xa0], R141 ;  /* 0x0000a08d01007387 */ /* 0x000fe40000100800 */
[----:B------:R-:W3:Y:S02]  /*2a20*/  MUFU.TANH R20, R20 ;  /* 0x0000001400147308 */ /* 0x000ee40000002400 */
[----:B------:R2:W-:Y:S01]  /*2a30*/  STL [R1+0x9c], R140 ;  /* 0x00009c8c01007387 */ /* 0x0005e20000100800 */
[----:B------:R-:W-:-:S02]  /*2a40*/  WARPGROUP.DEPBAR.LE gsb0, 0x0 ;  /* 0x00008000000079c5 */ /* 0x000fc40000010000 */
[----:B------:R-:W-:Y:S01]  /*2a50*/  WARPGROUP.ARRIVE ;  /* 0x00000000000079c5 */ /* 0x000fe20000000000 */
[----:B------:R-:W-:Y:S02]  /*2a60*/  STL [R1+0x98], R6 ;  /* 0x0000980601007387 */ /* 0x000fe40000100800 */
[----:B------:R-:W3:Y:S02]  /*2a70*/  MUFU.TANH R21, R21 ;  /* 0x0000001500157308 */ /* 0x000ee40000002400 */
[----:B------:R-:W-:Y:S01]  /*2a80*/  STL [R1+0x94], R5 ;  /* 0x0000940501007387 */ /* 0x000fe20000100800 */
[----:B------:R-:W-:Y:S01]  /*2a90*/  HGMMA.64x128x16.F32.BF16 R24, gdesc[UR4], R24, gsb0 ;  /* 0x01e00000041879f0 */ /* 0x000fe20008001818 */
[----:B------:R-:W-:Y:S01]  /*2aa0*/  ULDC UR4, c[0x0][0x280] ;  /* 0x0000a00000047ab9 */ /* 0x000fe20000000800 */
[----:B------:R-:W-:Y:S01]  /*2ab0*/  UIADD3 UR6, UR8, 0x4, URZ ;  /* 0x0000000408067890 */ /* 0x000fe2000fffe03f */
[----:B------:R-:W-:Y:S01]  /*2ac0*/  STL [R1+0x90], R4 ;  /* 0x0000900401007387 */ /* 0x000fe20000100800 */
[----:B------:R-:W-:Y:S01]  /*2ad0*/  ULEA UR4, UR38, -UR4, 0x7 ;  /* 0x8000000426047291 */ /* 0x000fe2000f8e383f */
[----:B------:R-:W3:Y:S01]  /*2ae0*/  MUFU.TANH R23, R23 ;  /* 0x0000001700177308 */ /* 0x000ee20000002400 */
[----:B------:R-:W-:Y:S01]  /*2af0*/  UMOV UR7, 0x40000040 ;  /* 0x4000004000077882 */ /* 0x000fe20000000000 */
[----:B------:R-:W-:Y:S01]  /*2b00*/  UMOV UR5, 0x40000040 ;  /* 0x4000004000057882 */ /* 0x000fe20000000000 */
[----:B------:R-:W-:Y:S01]  /*2b10*/  UIADD3 UR8, UR9, 0x6, URZ ;  /* 0x0000000609087890 */ /* 0x000fe2000fffe03f */
[----:B------:R-:W-:Y:S01]  /*2b20*/  STL [R1+0x8c], R2 ;  /* 0x00008c0201007387 */ /* 0x000fe20000100800 */
[----:B------:R-:W-:Y:S01]  /*2b30*/  LEA R90, R3, UR4, 0x1 ;  /* 0x00000004035a7c11 */ /* 0x000fe2000f8e08ff */
[----:B------:R-:W-:-:S02]  /*2b40*/  UIADD3 UR4, UR9, 0x4, URZ ;  /* 0x0000000409047890 */ /* 0x000fc4000fffe03f */
[----:B------:R-:W3:Y:S01]  /*2b50*/  MUFU.TANH R232, R232 ;  /* 0x000000e800e87308 */ /* 0x000ee20000002400 */
[----:B------:R-:W-:Y:S01]  /*2b60*/  UMOV UR9, 0x40000040 ;  /* 0x4000004000097882 */ /* 0x000fe20000000000 */
[----:B------:R-:W-:-:S05]  /*2b70*/  IMAD.IADD R90, R7, 0x1, R90 ;  /* 0x00000001075a7824 */ /* 0x000fca00078e025a */
[----:B-1----:R-:W-:Y:S01]  /*2b80*/  IADD3 R115, -R90, R88, RZ ;  /* 0x000000585a737210 */ /* 0x002fe20007ffe1ff */
[----:B------:R-:W1:Y:S01]  /*2b90*/  MUFU.TANH R228, R228 ;  /* 0x000000e400e47308 */ /* 0x000e620000002400 */
[--C-:B------:R-:W-:Y:S02]  /*2ba0*/  IADD3 R91, RZ, -R90, -R89.reuse ;  /* 0x8000005aff5b7210 */ /* 0x100fe40007ffe859 */
[----:B------:R-:W-:Y:S01]  /*2bb0*/  IADD3 R215, R88, 0x8, -R90 ;  /* 0x0000000858d77810 */ /* 0x000fe20007ffe85a */
[----:B------:R-:W-:Y:S01]  /*2bc0*/  FMUL.FTZ R88, R124, UR13 ;  /* 0x0000000d7c587c20 */ /* 0x000fe20008410000 */
[----:B------:R-:W-:Y:S02]  /*2bd0*/  SEL R115, R115, 0x80, !P2 ;  /* 0x0000008073737807 */ /* 0x000fe40005000000 */
[----:B------:R-:W-:Y:S01]  /*2be0*/  IADD3 R214, -R90, 0x8, -R89 ;  /* 0x000000085ad67810 */ /* 0x000fe20007ffe959 */
[----:B------:R-:W1:Y:S01]  /*2bf0*/  MUFU.TANH R237, R237 ;  /* 0x000000ed00ed7308 */ /* 0x000e620000002400 */
[----:B------:R-:W-:-:S02]  /*2c00*/  SEL R124, R91, 0x80, P1 ;  /* 0x000000805b7c7807 */ /* 0x000fc40000800000 */
[----:B------:R-:W-:Y:S02]  /*2c10*/  SEL R215, R215, 0x80, !P0 ;  /* 0x00000080d7d77807 */ /* 0x000fe40004000000 */
[C---:B------:R-:W-:Y:S02]  /*2c20*/  ISETP.GE.AND P4, PT, R115.reuse, RZ, PT ;  /* 0x000000ff7300720c */ /* 0x040fe40003f86270 */
[C---:B------:R-:W-:Y:S01]  /*2c30*/  ISETP.GE.AND P2, PT, R115.reuse, 0x8, PT ;  /* 0x000000087300780c */ /* 0x040fe20003f46270 */
[----:B------:R3:W-:Y:S01]  /*2c40*/  MUFU.TANH R198, R134 ;  /* 0x0000008600c67308 */ /* 0x0007e20000002400 */
[C---:B------:R-:W-:Y:S02]  /*2c50*/  ISETP.GE.AND P0, PT, R115.reuse, 0x9, PT ;  /* 0x000000097300780c */ /* 0x040fe40003f06270 */
[----:B------:R-:W-:Y:S02]  /*2c60*/  ISETP.GE.AND P1, PT, R115, 0x10, PT ;  /* 0x000000107300780c */ /* 0x000fe40003f26270 */
[----:B------:R-:W-:-:S02]  /*2c70*/  SEL R214, R214, 0x80, P3 ;  /* 0x00000080d6d67807 */ /* 0x000fc40001800000 */
[----:B------:R-:W-:Y:S01]  /*2c80*/  ISETP.GE.AND P3, PT, R115, 0x1, PT ;  /* 0x000000017300780c */ /* 0x000fe20003f66270 */
[----:B------:R-:W-:Y:S01]  /*2c90*/  MUFU.TANH R159, R105 ;  /* 0x00000069009f7308 */ /* 0x000fe20000002400 */
[C---:B------:R-:W-:Y:S02]  /*2ca0*/  ISETP.GT.OR P4, PT, R124.reuse, RZ, !P4 ;  /* 0x000000ff7c00720c */ /* 0x040fe40006784670 */
[C---:B------:R-:W-:Y:S02]  /*2cb0*/  ISETP.GT.OR P2, PT, R124.reuse, 0x8, !P2 ;  /* 0x000000087c00780c */ /* 0x040fe40005744670 */
[C---:B------:R-:W-:Y:S02]  /*2cc0*/  ISETP.GT.OR P0, PT, R124.reuse, 0x9, !P0 ;  /* 0x000000097c00780c */ /* 0x040fe40004704670 */
[C---:B------:R-:W-:Y:S01]  /*2cd0*/  ISETP.GT.OR P1, PT, R124.reuse, 0x10, !P1 ;  /* 0x000000107c00780c */ /* 0x040fe20004f24670 */
[----:B------:R1:W-:Y:S01]  /*2ce0*/  MUFU.TANH R153, R112 ;  /* 0x0000007000997308 */ /* 0x0003e20000002400 */
[----:B------:R-:W-:-:S02]  /*2cf0*/  ISETP.GT.OR P3, PT, R124, 0x1, !P3 ;  /* 0x000000017c00780c */ /* 0x000fc40005f64670 */
[----:B------:R-:W-:Y:S02]  /*2d00*/  FSEL R210, R18, -INF , !P4 ;  /* 0xff80000012d27808 */ /* 0x000fe40006000000 */
[----:B------:R-:W-:Y:S02]  /*2d10*/  FSEL R220, R22, -INF , !P2 ;  /* 0xff80000016dc7808 */ /* 0x000fe40005000000 */
[C---:B------:R-:W-:Y:S01]  /*2d20*/  FSEL R225, R230.reuse, -INF , !P0 ;  /* 0xff800000e6e17808 */ /* 0x040fe20004000000 */
[----:B------:R1:W-:Y:S01]  /*2d30*/  MUFU.TANH R151, R113 ;  /* 0x0000007100977308 */ /* 0x0003e20000002400 */
[----:B------:R-:W-:Y:S01]  /*2d40*/  FSEL R209, R231, -INF , !P1 ;  /* 0xff800000e7d17808 */ /* 0x000fe20004800000 */
[----:B------:R-:W-:Y:S01]  /*2d50*/  FFMA.FTZ R230, -R230, R230, 1 ;  /* 0x3f800000e6e67423 */ /* 0x000fe200000101e6 */
[C---:B------:R-:W-:Y:S02]  /*2d60*/  ISETP.GE.AND P4, PT, R115.reuse, 0x11, PT ;  /* 0x000000117300780c */ /* 0x040fe40003f86270 */
[----:B------:R-:W-:-:S02]  /*2d70*/  ISETP.GE.AND P2, PT, R115, 0x19, PT ;  /* 0x000000197300780c */ /* 0x000fc40003f46270 */
[C---:B------:R-:W-:Y:S01]  /*2d80*/  ISETP.GE.AND P0, PT, R115.reuse, 0x20, PT ;  /* 0x000000207300780c */ /* 0x040fe20003f06270 */
[----:B------:R-:W1:Y:S01]  /*2d90*/  MUFU.TANH R236, R236 ;  /* 0x000000ec00ec7308 */ /* 0x000e620000002400 */
[----:B------:R-:W-:Y:S02]  /*2da0*/  ISETP.GE.AND P1, PT, R115, 0x21, PT ;  /* 0x000000217300780c */ /* 0x000fe40003f26270 */
[----:B------:R-:W-:Y:S02]  /*2db0*/  FSEL R211, R19, -INF , !P3 ;  /* 0xff80000013d37808 */ /* 0x000fe40005800000 */
[----:B------:R-:W-:Y:S02]  /*2dc0*/  ISETP.GE.AND P3, PT, R115, 0x18, PT ;  /* 0x000000187300780c */ /* 0x000fe40003f66270 */
[C---:B------:R-:W-:Y:S01]  /*2dd0*/  ISETP.GT.OR P4, PT, R124.reuse, 0x11, !P4 ;  /* 0x000000117c00780c */ /* 0x040fe20006784670 */
[----:B------:R-:W1:Y:S01]  /*2de0*/  MUFU.TANH R234, R234 ;  /* 0x000000ea00ea7308 */ /* 0x000e620000002400 */
[----:B------:R-:W-:-:S02]  /*2df0*/  ISETP.GT.OR P2, PT, R124, 0x19, !P2 ;  /* 0x000000197c00780c */ /* 0x000fc40005744670 */
[C---:B------:R-:W-:Y:S02]  /*2e00*/  ISETP.GT.OR P0, PT, R124.reuse, 0x20, !P0 ;  /* 0x000000207c00780c */ /* 0x040fe40004704670 */
[C---:B------:R-:W-:Y:S02]  /*2e10*/  ISETP.GT.OR P1, PT, R124.reuse, 0x21, !P1 ;  /* 0x000000217c00780c */ /* 0x040fe40004f24670 */
[----:B------:R-:W-:Y:S01]  /*2e20*/  ISETP.GT.OR P3, PT, R124, 0x18, !P3 ;  /* 0x000000187c00780c */ /* 0x000fe20005f64670 */
[----:B--2---:R2:W-:Y:S01]  /*2e30*/  MUFU.TANH R140, R88 ;  /* 0x00000058008c7308 */ /* 0x0045e20000002400 */
[----:B------:R-:W-:Y:S02]  /*2e40*/  FSEL R207, R229, -INF , !P4 ;  /* 0xff800000e5cf7808 */ /* 0x000fe40006000000 */
[----:B------:R-:W-:Y:S02]  /*2e50*/  FSEL R138, R194, -INF , !P2 ;  /* 0xff800000c28a7808 */ /* 0x000fe40005000000 */
[----:B------:R-:W-:-:S02]  /*2e60*/  FSEL R136, R195, -INF , !P0 ;  /* 0xff800000c3887808 */ /* 0x000fc40004000000 */
[----:B----4-:R-:W-:Y:S01]  /*2e70*/  FSEL R133, R196, -INF , !P1 ;  /* 0xff800000c4857808 */ /* 0x010fe20004800000 */
[----:B------:R-:W4:Y:S01]  /*2e80*/  MUFU.TANH R170, R94 ;  /* 0x0000005e00aa7308 */ /* 0x000f220000002400 */
[C---:B------:R-:W-:Y:S02]  /*2e90*/  ISETP.GE.AND P4, PT, R115.reuse, 0x28, PT ;  /* 0x000000287300780c */ /* 0x040fe40003f86270 */
[C---:B------:R-:W-:Y:S02]  /*2ea0*/  ISETP.GE.AND P2, PT, R115.reuse, 0x30, PT ;  /* 0x000000307300780c */ /* 0x040fe40003f46270 */
[C---:B------:R-:W-:Y:S02]  /*2eb0*/  ISETP.GE.AND P0, PT, R115.reuse, 0x31, PT ;  /* 0x000000317300780c */ /* 0x040fe40003f06270 */
[----:B------:R-:W-:Y:S01]  /*2ec0*/  ISETP.GE.AND P1, PT, R115, 0x38, PT ;  /* 0x000000387300780c */ /* 0x000fe20003f26270 */
[----:B------:R-:W4:Y:S01]  /*2ed0*/  MUFU.TANH R169, R95 ;  /* 0x0000005f00a97308 */ /* 0x000f220000002400 */
[C---:B------:R-:W-:Y:S01]  /*2ee0*/  FSEL R205, R235.reuse, -INF , !P3 ;  /* 0xff800000ebcd7808 */ /* 0x040fe20005800000 */
[----:B------:R-:W-:Y:S01]  /*2ef0*/  FFMA.FTZ R235, -R235, R235, 1 ;  /* 0x3f800000ebeb7423 */ /* 0x000fe200000101eb */
[----:B------:R-:W-:-:S02]  /*2f00*/  ISETP.GE.AND P3, PT, R115, 0x29, PT ;  /* 0x000000297300780c */ /* 0x000fc40003f66270 */
[----:B------:R-:W-:Y:S02]  /*2f10*/  ISETP.GE.AND P5, PT, R115, 0x39, PT ;  /* 0x000000397300780c */ /* 0x000fe40003fa6270 */
[C---:B------:R-:W-:Y:S01]  /*2f20*/  ISETP.GT.OR P4, PT, R124.reuse, 0x28, !P4 ;  /* 0x000000287c00780c */ /* 0x040fe20006784670 */
[----:B------:R-:W4:Y:S01]  /*2f30*/  MUFU.TANH R166, R98 ;  /* 0x0000006200a67308 */ /* 0x000f220000002400 */
[C---:B------:R-:W-:Y:S02]  /*2f40*/  ISETP.GT.OR P2, PT, R124.reuse, 0x30, !P2 ;  /* 0x000000307c00780c */ /* 0x040fe40005744670 */
[C---:B------:R-:W-:Y:S02]  /*2f50*/  ISETP.GT.OR P0, PT, R124.reuse, 0x31, !P0 ;  /* 0x000000317c00780c */ /* 0x040fe40004704670 */
[C---:B------:R-:W-:Y:S02]  /*2f60*/  ISETP.GT.OR P1, PT, R124.reuse, 0x38, !P1 ;  /* 0x000000387c00780c */ /* 0x040fe40004f24670 */
[C---:B------:R-:W-:Y:S01]  /*2f70*/  ISETP.GT.OR P3, PT, R124.reuse, 0x29, !P3 ;  /* 0x000000297c00780c */ /* 0x040fe20005f64670 */
[----:B------:R-:W4:Y:S01]  /*2f80*/  MUFU.TANH R165, R99 ;  /* 0x0000006300a57308 */ /* 0x000f220000002400 */
[----:B------:R-:W-:-:S02]  /*2f90*/  ISETP.GT.OR P5, PT, R124, 0x39, !P5 ;  /* 0x000000397c00780c */ /* 0x000fc40006fa4670 */
[----:B---3--:R-:W-:Y:S02]  /*2fa0*/  FSEL R134, R199, -INF , !P4 ;  /* 0xff800000c7867808 */ /* 0x008fe40006000000 */
[----:B-1----:R-:W-:Y:S02]  /*2fb0*/  FSEL R112, R202, -INF , !P2 ;  /* 0xff800000ca707808 */ /* 0x002fe40005000000 */
[----:B------:R-:W-:Y:S01]  /*2fc0*/  FSEL R113, R203, -INF , !P0 ;  /* 0xff800000cb717808 */ /* 0x000fe20004000000 */
[----:B------:R-:W1:Y:S01]  /*2fd0*/  MUFU.TANH R164, R100 ;  /* 0x0000006400a47308 */ /* 0x000e620000002400 */
[----:B------:R-:W-:Y:S02]  /*2fe0*/  FSEL R105, R168, -INF , !P1 ;  /* 0xff800000a8697808 */ /* 0x000fe40004800000 */
[C---:B------:R-:W-:Y:S02]  /*2ff0*/  ISETP.GE.AND P4, PT, R215.reuse, RZ, PT ;  /* 0x000000ffd700720c */ /* 0x040fe40003f86270 */
[----:B------:R-:W-:-:S02]  /*3000*/  ISETP.GE.AND P2, PT, R215, 0x1, PT ;  /* 0x00000001d700780c */ /* 0x000fc40003f46270 */
[C---:B------:R-:W-:Y:S01]  /*3010*/  ISETP.GE.AND P0, PT, R215.reuse, 0x8, PT ;  /* 0x00000008d700780c */ /* 0x040fe20003f06270 */
[----:B------:R-:W3:Y:S01]  /*3020*/  MUFU.TANH R163, R101 ;  /* 0x0000006500a37308 */ /* 0x000ee20000002400 */
[----:B------:R-:W-:Y:S02]  /*3030*/  WARPGROUP.DEPBAR.LE gsb0, 0x0 ;  /* 0x00008000000079c5 */ /* 0x000fe40000010000 */
[----:B------:R-:W4:Y:S01]  /*3040*/  LDS R218, [R218+0x400] ;  /* 0x00040000dada7984 */ /* 0x000f220000000800 */
[----:B------:R-:W-:Y:S01]  /*3050*/  WARPGROUP.ARRIVE ;  /* 0x00000000000079c5 */ /* 0x000fe20000000000 */
[----:B------:R-:W-:Y:S02]  /*3060*/  ISETP.GE.AND P1, PT, R215, 0x9, PT ;  /* 0x00000009d700780c */ /* 0x000fe40003f26270 */
[----:B--2---:R-:W-:Y:S01]  /*3070*/  FSEL R88, R200, -INF , !P3 ;  /* 0xff800000c8587808 */ /* 0x004fe20005800000 */
[----:B------:R-:W2:Y:S01]  /*3080*/  MUFU.TANH R160, R104 ;  /* 0x0000006800a07308 */ /* 0x000ea20000002400 */
[----:B------:R-:W-:Y:S01]  /*3090*/  FSEL R91, R167, -INF , !P5 ;  /* 0xff800000a75b7808 */ /* 0x000fe20006800000 */
[----:B------:R-:W-:Y:S01]  /*30a0*/  HGMMA.64x128x16.F32.BF16 R24, gdesc[UR4], R24, gsb0 ;  /* 0x01e00000041879f0 */ /* 0x000fe20008001818 */
[C---:B------:R-:W-:Y:S01]  /*30b0*/  ISETP.GE.AND P3, PT, R215.reuse, 0x10, PT ;  /* 0x00000010d700780c */ /* 0x040fe20003f66270 */
[----:B------:R-:W-:Y:S01]  /*30c0*/  ULDC UR4, c[0x0][0x744] ;  /* 0x0001d10000047ab9 */ /* 0x000fe20000000800 */
[----:B------:R-:W-:-:S02]  /*30d0*/  ISETP.GE.AND P5, PT, R215, 0x11, PT ;  /* 0x00000011d700780c */ /* 0x000fc40003fa6270 */
[C---:B------:R-:W-:Y:S01]  /*30e0*/  ISETP.GT.OR P4, PT, R214.reuse, RZ, !P4 ;  /* 0x000000ffd600720c */ /* 0x040fe20006784670 */
[----:B------:R-:W2:Y:S01]  /*30f0*/  MUFU.TANH R156, R108 ;  /* 0x0000006c009c7308 */ /* 0x000ea20000002400 */
[C---:B------:R-:W-:Y:S02]  /*3100*/  ISETP.GT.OR P2, PT, R214.reuse, 0x1, !P2 ;  /* 0x00000001d600780c */ /* 0x040fe40005744670 */
[C---:B------:R-:W-:Y:S02]  /*3110*/  ISETP.GT.OR P0, PT, R214.reuse, 0x8, !P0 ;  /* 0x00000008d600780c */ /* 0x040fe40004704670 */
[C---:B------:R-:W-:Y:S02]  /*3120*/  ISETP.GT.OR P1, PT, R214.reuse, 0x9, !P1 ;  /* 0x00000009d600780c */ /* 0x040fe40004f24670 */
[C---:B------:R-:W-:Y:S01]  /*3130*/  ISETP.GT.OR P3, PT, R214.reuse, 0x10, !P3 ;  /* 0x00000010d600780c */ /* 0x040fe20005f64670 */
[----:B------:R-:W2:Y:S01]  /*3140*/  MUFU.TANH R155, R109 ;  /* 0x0000006d009b7308 */ /* 0x000ea20000002400 */
[----:B------:R-:W-:-:S02]  /*3150*/  ISETP.GT.OR P5, PT, R214, 0x11, !P5 ;  /* 0x00000011d600780c */ /* 0x000fc40006fa4670 */
[----:B------:R-:W-:Y:S02]  /*3160*/  FSEL R212, R20, -INF , !P4 ;  /* 0xff80000014d47808 */ /* 0x000fe40006000000 */
[C---:B------:R-:W-:Y:S01]  /*3170*/  FSEL R213, R21.reuse, -INF , !P2 ;  /* 0xff80000015d57808 */ /* 0x040fe20005000000 */
[----:B------:R-:W-:Y:S01]  /*3180*/  FFMA.FTZ R21, -R21, R21, 1 ;  /* 0x3f80000015157423 */ /* 0x000fe20000010115 */
[C---:B------:R-:W-:Y:S01]  /*3190*/  FSEL R219, R23.reuse, -INF , !P0 ;  /* 0xff80000017db7808 */ /* 0x040fe20004000000 */
[----:B------:R1:W-:Y:S01]  /*31a0*/  MUFU.TANH R143, R121 ;  /* 0x00000079008f7308 */ /* 0x0003e20000002400 */
[----:B------:R-:W-:Y:S01]  /*31b0*/  FSEL R224, R232, -INF , !P1 ;  /* 0xff800000e8e07808 */ /* 0x000fe20004800000 */
[----:B------:R-:W-:Y:S01]  /*31c0*/  FFMA.FTZ R23, -R23, R23, 1 ;  /* 0x3f80000017177423 */ /* 0x000fe20000010117 */
[C---:B------:R-:W-:Y:S02]  /*31d0*/  ISETP.GE.AND P4, PT, R215.reuse, 0x18, PT ;  /* 0x00000018d700780c */ /* 0x040fe40003f86270 */
[----:B------:R-:W-:-:S02]  /*31e0*/  ISETP.GE.AND P2, PT, R215, 0x19, PT ;  /* 0x00000019d700780c */ /* 0x000fc40003f46270 */
[C---:B------:R-:W-:Y:S01]  /*31f0*/  ISETP.GE.AND P0, PT, R215.reuse, 0x20, PT ;  /* 0x00000020d700780c */ /* 0x040fe20003f06270 */
[----:B------:R-:W2:Y:S01]  /*3200*/  MUFU.TANH R162, R102 ;  /* 0x0000006600a27308 */ /* 0x000ea20000002400 */
[----:B------:R-:W-:Y:S02]  /*3210*/  ISETP.GE.AND P1, PT, R215, 0x21, PT ;  /* 0x00000021d700780c */ /* 0x000fe40003f26270 */
[C---:B------:R-:W-:Y:S01]  /*3220*/  FSEL R208, R228.reuse, -INF , !P3 ;  /* 0xff800000e4d07808 */ /* 0x040fe20005800000 */
[----:B----4-:R-:W-:Y:S01]  /*3230*/  SHFL.IDX PT, R223, R218, R9, 0x1f ;  /* 0x00001f09dadf7589 */ /* 0x010fe200000e0000 */
[----:B------:R-:W-:Y:S01]  /*3240*/  FSEL R206, R237, -INF , !P5 ;  /* 0xff800000edce7808 */ /* 0x000fe20006800000 */
[----:B------:R-:W-:Y:S01]  /*3250*/  FFMA.FTZ R228, -R228, R228, 1 ;  /* 0x3f800000e4e47423 */ /* 0x000fe200000101e4 */
[C---:B------:R-:W-:Y:S01]  /*3260*/  ISETP.GE.AND P3, PT, R215.reuse, 0x28, PT ;  /* 0x00000028d700780c */ /* 0x040fe20003f66270 */
[----:B------:R4:W-:Y:S01]  /*3270*/  MUFU.TANH R150, R114 ;  /* 0x0000007200967308 */ /* 0x0009e20000002400 */
[----:B------:R-:W-:-:S02]  /*3280*/  ISETP.GE.AND P5, PT, R215, 0x29, PT ;  /* 0x00000029d700780c */ /* 0x000fc40003fa6270 */
[C---:B------:R-:W-:Y:S02]  /*3290*/  ISETP.GT.OR P4, PT, R214.reuse, 0x18, !P4 ;  /* 0x00000018d600780c */ /* 0x040fe40006784670 */
[C---:B------:R-:W-:Y:S02]  /*32a0*/  ISETP.GT.OR P2, PT, R214.reuse, 0x19, !P2 ;  /* 0x00000019d600780c */ /* 0x040fe40005744670 */
[C---:B------:R-:W-:Y:S01]  /*32b0*/  ISETP.GT.OR P0, PT, R214.reuse, 0x20, !P0 ;  /* 0x00000020d600780c */ /* 0x040fe20004704670 */
[----:B------:R-:W2:Y:S01]  /*32c0*/  MUFU.TANH R161, R103 ;  /* 0x0000006700a17308 */ /* 0x000ea20000002400 */
[C---:B------:R-:W-:Y:S02]  /*32d0*/  ISETP.GT.OR P1, PT, R214.reuse, 0x21, !P1 ;  /* 0x00000021d600780c */ /* 0x040fe40004f24670 */
[C---:B------:R-:W-:Y:S02]  /*32e0*/  ISETP.GT.OR P3, PT, R214.reuse, 0x28, !P3 ;  /* 0x00000028d600780c */ /* 0x040fe40005f64670 */
[----:B------:R-:W-:-:S02]  /*32f0*/  ISETP.GT.OR P5, PT, R214, 0x29, !P5 ;  /* 0x00000029d600780c */ /* 0x000fc40006fa4670 */
[----:B------:R-:W-:Y:S01]  /*3300*/  FSEL R204, R236, -INF , !P4 ;  /* 0xff800000eccc7808 */ /* 0x000fe20006000000 */
[----:B------:R-:W2:Y:S01]  /*3310*/  MUFU.TANH R158, R106 ;  /* 0x0000006a009e7308 */ /* 0x000ea20000002400 */
[----:B------:R-:W-:Y:S02]  /*3320*/  FSEL R139, R234, -INF , !P2 ;  /* 0xff800000ea8b7808 */ /* 0x000fe40005000000 */
[----:B------:R-:W-:Y:S02]  /*3330*/  FSEL R137, R197, -INF , !P0 ;  /* 0xff800000c5897808 */ /* 0x000fe40004000000 */
[----:B------:R-:W-:Y:S02]  /*3340*/  FSEL R135, R198, -INF , !P1 ;  /* 0xff800000c6877808 */ /* 0x000fe40004800000 */
[C---:B------:R-:W-:Y:S01]  /*3350*/  ISETP.GE.AND P4, PT, R215.reuse, 0x30, PT ;  /* 0x00000030d700780c */ /* 0x040fe20003f86270 */
[----:B------:R-:W2:Y:S01]  /*3360*/  MUFU.TANH R157, R107 ;  /* 0x0000006b009d7308 */ /* 0x000ea20000002400 */
[----:B------:R-:W-:-:S02]  /*3370*/  ISETP.GE.AND P2, PT, R215, 0x31, PT ;  /* 0x00000031d700780c */ /* 0x000fc40003f46270 */
[C---:B------:R-:W-:Y:S02]  /*3380*/  ISETP.GE.AND P0, PT, R215.reuse, 0x38, PT ;  /* 0x00000038d700780c */ /* 0x040fe40003f06270 */
[----:B------:R-:W-:Y:S02]  /*3390*/  ISETP.GE.AND P1, PT, R215, 0x39, PT ;  /* 0x00000039d700780c */ /* 0x000fe40003f26270 */
[----:B------:R-:W-:Y:S01]  /*33a0*/  FSEL R132, R201, -INF , !P3 ;  /* 0xff800000c9847808 */ /* 0x000fe20005800000 */
[----:B------:R3:W-:Y:S01]  /*33b0*/  MUFU.TANH R152, R111 ;  /* 0x0000006f00987308 */ /* 0x0007e20000002400 */
[----:B-1----:R-:W-:Y:S02]  /*33c0*/  FSEL R121, R171, -INF , !P5 ;  /* 0xff800000ab797808 */ /* 0x002fe40006800000 */
[C---:B------:R-:W-:Y:S02]  /*33d0*/  ISETP.GE.AND P3, PT, R115.reuse, 0x40, PT ;  /* 0x000000407300780c */ /* 0x040fe40003f66270 */
[----:B------:R-:W-:-:S02]  /*33e0*/  ISETP.GE.AND P5, PT, R115, 0x41, PT ;  /* 0x000000417300780c */ /* 0x000fc40003fa6270 */
[C---:B------:R-:W-:Y:S01]  /*33f0*/  ISETP.GT.OR P4, PT, R214.reuse, 0x30, !P4 ;  /* 0x00000030d600780c */ /* 0x040fe20006784670 */
[----:B------:R-:W1:Y:S01]  /*3400*/  MUFU.TANH R154, R110 ;  /* 0x0000006e009a7308 */ /* 0x000e620000002400 */
[C---:B------:R-:W-:Y:S02]  /*3410*/  ISETP.GT.OR P2, PT, R214.reuse, 0x31, !P2 ;  /* 0x00000031d600780c */ /* 0x040fe40005744670 */
[C---:B------:R-:W-:Y:S02]  /*3420*/  ISETP.GT.OR P0, PT, R214.reuse, 0x38, !P0 ;  /* 0x00000038d600780c */ /* 0x040fe40004704670 */
[----:B------:R-:W-:Y:S02]  /*3430*/  ISETP.GT.OR P1, PT, R214, 0x39, !P1 ;  /* 0x00000039d600780c */ /* 0x000fe40004f24670 */
[C---:B------:R-:W-:Y:S01]  /*3440*/  ISETP.GT.OR P3, PT, R124.reuse, 0x40, !P3 ;  /* 0x000000407c00780c */ /* 0x040fe20005f64670 */
[----:B------:R-:W1:Y:S01]  /*3450*/  MUFU.TANH R148, R116 ;  /* 0x0000007400947308 */ /* 0x000e620000002400 */
[----:B------:R-:W-:-:S02]  /*3460*/  ISETP.GT.OR P5, PT, R124, 0x41, !P5 ;  /* 0x000000417c00780c */ /* 0x000fc40006fa4670 */
[----:B----4-:R-:W-:Y:S02]  /*3470*/  FSEL R114, R170, -INF , !P4 ;  /* 0xff800000aa727808 */ /* 0x010fe40006000000 */
[----:B------:R-:W-:Y:S02]  /*3480*/  FSEL R89, R169, -INF , !P2 ;  /* 0xff800000a9597808 */ /* 0x000fe40005000000 */
[----:B------:R-:W-:Y:S01]  /*3490*/  FSEL R102, R166, -INF , !P0 ;  /* 0xff800000a6667808 */ /* 0x000fe20004000000 */
[----:B------:R-:W4:Y:S01]  /*34a0*/  MUFU.TANH R147, R117 ;  /* 0x0000007500937308 */ /* 0x000f220000002400 */
[----:B------:R-:W-:Y:S02]  /*34b0*/  FSEL R92, R165, -INF , !P1 ;  /* 0xff800000a55c7808 */ /* 0x000fe40004800000 */
[C---:B------:R-:W-:Y:S02]  /*34c0*/  ISETP.GE.AND P4, PT, R115.reuse, 0x48, PT ;  /* 0x000000487300780c */ /* 0x040fe40003f86270 */
[----:B------:R-:W-:-:S02]  /*34d0*/  ISETP.GE.AND P2, PT, R115, 0x49, PT ;  /* 0x000000497300780c */ /* 0x000fc40003f46270 */
[C---:B------:R-:W-:Y:S01]  /*34e0*/  ISETP.GE.AND P0, PT, R115.reuse, 0x50, PT ;  /* 0x000000507300780c */ /* 0x040fe20003f06270 */
[----:B------:R-:W4:Y:S01]  /*34f0*/  MUFU.TANH R144, R120 ;  /* 0x0000007800907308 */ /* 0x000f220000002400 */
[----:B------:R-:W-:Y:S02]  /*3500*/  ISETP.GE.AND P1, PT, R115, 0x51, PT ;  /* 0x000000517300780c */ /* 0x000fe40003f26270 */
[----:B------:R-:W-:Y:S02]  /*3510*/  FSEL R109, R164, -INF , !P3 ;  /* 0xff800000a46d7808 */ /* 0x000fe40005800000 */
[----:B---3--:R-:W-:Y:S02]  /*3520*/  FSEL R111, R163, -INF , !P5 ;  /* 0xff800000a36f7808 */ /* 0x008fe40006800000 */
[C---:B------:R-:W-:Y:S01]  /*3530*/  ISETP.GE.AND P3, PT, R115.reuse, 0x58, PT ;  /* 0x000000587300780c */ /* 0x040fe20003f66270 */
[----:B------:R-:W3:Y:S01]  /*3540*/  MUFU.TANH R146, R118 ;  /* 0x0000007600927308 */ /* 0x000ee20000002400 */
[----:B------:R-:W-:-:S02]  /*3550*/  ISETP.GE.AND P5, PT, R115, 0x59, PT ;  /* 0x000000597300780c */ /* 0x000fc40003fa6270 */
[C---:B------:R-:W-:Y:S02]  /*3560*/  ISETP.GT.OR P4, PT, R124.reuse, 0x48, !P4 ;  /* 0x000000487c00780c */ /* 0x040fe40006784670 */
[C---:B------:R-:W-:Y:S02]  /*3570*/  ISETP.GT.OR P2, PT, R124.reuse, 0x49, !P2 ;  /* 0x000000497c00780c */ /* 0x040fe40005744670 */
[C---:B------:R-:W-:Y:S01]  /*3580*/  ISETP.GT.OR P0, PT, R124.reuse, 0x50, !P0 ;  /* 0x000000507c00780c */ /* 0x040fe20004704670 */
[----:B------:R-:W3:Y:S01]  /*3590*/  MUFU.TANH R145, R119 ;  /* 0x0000007700917308 */ /* 0x000ee20000002400 */
[C---:B------:R-:W-:Y:S02]  /*35a0*/  ISETP.GT.OR P1, PT, R124.reuse, 0x51, !P1 ;  /* 0x000000517c00780c */ /* 0x040fe40004f24670 */
[C---:B------:R-:W-:Y:S02]  /*35b0*/  ISETP.GT.OR P3, PT, R124.reuse, 0x58, !P3 ;  /* 0x000000587c00780c */ /* 0x040fe40005f64670 */
[----:B------:R-:W-:-:S02]  /*35c0*/  ISETP.GT.OR P5, PT, R124, 0x59, !P5 ;  /* 0x000000597c00780c */ /* 0x000fc40006fa4670 */
[----:B--2---:R-:W-:Y:S01]  /*35d0*/  FSEL R95, R160, -INF , !P4 ;  /* 0xff800000a05f7808 */ /* 0x004fe20006000000 */
[----:B------:R-:W2:Y:S01]  /*35e0*/  MUFU.TANH R142, R122 ;  /* 0x0000007a008e7308 */ /* 0x000ea20000002400 */
[----:B------:R-:W-:Y:S02]  /*35f0*/  FSEL R100, R159, -INF , !P2 ;  /* 0xff8000009f647808 */ /* 0x000fe40005000000 */
[----:B------:R-:W-:Y:S02]  /*3600*/  FSEL R97, R156, -INF , !P0 ;  /* 0xff8000009c617808 */ /* 0x000fe40004000000 */
[----:B------:R-:W-:Y:S02]  /*3610*/  FSEL R98, R155, -INF , !P1 ;  /* 0xff8000009b627808 */ /* 0x000fe40004800000 */
[C---:B------:R-:W-:Y:S01]  /*3620*/  ISETP.GE.AND P4, PT, R215.reuse, 0x40, PT ;  /* 0x00000040d700780c */ /* 0x040fe20003f86270 */
[----:B------:R-:W-:Y:S02]  /*3630*/  WARPGROUP.DEPBAR.LE gsb0, 0x0 ;  /* 0x00008000000079c5 */ /* 0x000fe40000010000 */
[----:B------:R-:W-:Y:S01]  /*3640*/  WARPGROUP.ARRIVE ;  /* 0x00000000000079c5 */ /* 0x000fe20000000000 */
[C---:B------:R-:W-:Y:S01]  /*3650*/  ISETP.GE.AND P2, PT, R215.reuse, 0x41, PT ;  /* 0x00000041d700780c */ /* 0x040fe20003f46270 */
[----:B------:R-:W2:Y:S01]  /*3660*/  MUFU.TANH R141, R123 ;  /* 0x0000007b008d7308 */ /* 0x000ea20000002400 */
[----:B------:R-:W-:-:S02]  /*3670*/  ISETP.GE.AND P0, PT, R215, 0x48, PT ;  /* 0x00000048d700780c */ /* 0x000fc40003f06270 */
[----:B------:R-:W-:Y:S01]  /*3680*/  ISETP.GE.AND P1, PT, R215, 0x49, PT ;  /* 0x00000049d700780c */ /* 0x000fe20003f26270 */
[----:B------:R-:W-:Y:S01]  /*3690*/  HGMMA.64x128x16.F32.BF16 R24, gdesc[UR8], R24, gsb0 ;  /* 0x01e00000081879f0 */ /* 0x000fe20008001818 */
[----:B------:R-:W-:Y:S02]  /*36a0*/  FSEL R108, R153, -INF , !P3 ;  /* 0xff800000996c7808 */ /* 0x000fe40005800000 */
[----:B------:R-:W-:Y:S01]  /*36b0*/  FSEL R103, R151, -INF , !P5 ;  /* 0xff80000097677808 */ /* 0x000fe20006800000 */
[----:B------:R1:W2:Y:S01]  /*36c0*/  MUFU.TANH R5, R126 ;  /* 0x0000007e00057308 */ /* 0x0002a20000002400 */
[C---:B------:R-:W-:Y:S02]  /*36d0*/  ISETP.GE.AND P3, PT, R215.reuse, 0x50, PT ;  /* 0x00000050d700780c */ /* 0x040fe40003f66270 */
[----:B------:R-:W-:Y:S02]  /*36e0*/  ISETP.GE.AND P5, PT, R215, 0x51, PT ;  /* 0x00000051d700780c */ /* 0x000fe40003fa6270 */
[----:B------:R-:W-:-:S02]  /*36f0*/  ISETP.GT.OR P4, PT, R214, 0x40, !P4 ;  /* 0x00000040d600780c */ /* 0x000fc40006784670 */
[C---:B------:R-:W-:Y:S01]  /*3700*/  ISETP.GT.OR P2, PT, R214.reuse, 0x41, !P2 ;  /* 0x00000041d600780c */ /* 0x040fe20005744670 */
[----:B------:R4:W-:Y:S01]  /*3710*/  MUFU.TANH R6, R125 ;  /* 0x0000007d00067308 */ /* 0x0009e20000002400 */
[C---:B------:R-:W-:Y:S01]  /*3720*/  ISETP.GT.OR P0, PT, R214.reuse, 0x48, !P0 ;  /* 0x00000048d600780c */ /* 0x040fe20004704670 */
[----:B-1----:R-:W-:Y:S01]  /*3730*/  VIADD R126, R9, 0x8 ;  /* 0x00000008097e7836 */ /* 0x002fe20000000000 */
[C---:B------:R-:W-:Y:S02]  /*3740*/  ISETP.GT.OR P1, PT, R214.reuse, 0x49, !P1 ;  /* 0x00000049d600780c */ /* 0x040fe40004f24670 */
[C---:B------:R-:W-:Y:S02]  /*3750*/  ISETP.GT.OR P3, PT, R214.reuse, 0x50, !P3 ;  /* 0x00000050d600780c */ /* 0x040fe40005f64670 */
[----:B------:R-:W-:Y:S01]  /*3760*/  ISETP.GT.OR P5, PT, R214, 0x51, !P5 ;  /* 0x00000051d600780c */ /* 0x000fe20006fa4670 */
[----:B------:R-:W-:Y:S01]  /*3770*/  SHFL.IDX PT, R216, R218, R126, 0x1f ;  /* 0x00001f7edad87589 */ /* 0x000fe200000e0000 */
[----:B------:R-:W-:Y:S01]  /*3780*/  FSEL R101, R162, -INF , !P4 ;  /* 0xff800000a2657808 */ /* 0x000fe20006000000 */
[----:B----4-:R-:W-:Y:S01]  /*3790*/  FMUL.FTZ R125, R128, UR13 ;  /* 0x0000000d807d7c20 */ /* 0x010fe20008410000 */
[----:B------:R-:W-:Y:S01]  /*37a0*/  FSEL R90, R161, -INF , !P2 ;  /* 0xff800000a15a7808 */ /* 0x000fe20005000000 */
[----:B------:R1:W-:Y:S01]  /*37b0*/  MUFU.TANH R4, R127 ;  /* 0x0000007f00047308 */ /* 0x0003e20000002400 */
[----:B------:R-:W-:-:S02]  /*37c0*/  FSEL R104, R158, -INF , !P0 ;  /* 0xff8000009e687808 */ /* 0x000fc40004000000 */
[----:B------:R-:W-:Y:S02]  /*37d0*/  FSEL R99, R157, -INF , !P1 ;  /* 0xff8000009d637808 */ /* 0x000fe40004800000 */
[C---:B------:R-:W-:Y:S02]  /*37e0*/  ISETP.GE.AND P4, PT, R215.reuse, 0x58, PT ;  /* 0x00000058d700780c */ /* 0x040fe40003f86270 */
[----:B------:R-:W-:Y:S01]  /*37f0*/  ISETP.GE.AND P2, PT, R215, 0x59, PT ;  /* 0x00000059d700780c */ /* 0x000fe20003f46270 */
[----:B------:R4:W-:Y:S01]  /*3800*/  MUFU.TANH R2, R125 ;  /* 0x0000007d00027308 */ /* 0x0009e20000002400 */
[C---:B------:R-:W-:Y:S01]  /*3810*/  ISETP.GE.AND P0, PT, R115.reuse, 0x60, PT ;  /* 0x000000607300780c */ /* 0x040fe20003f06270 */
[----:B-1----:R-:W-:Y:S01]  /*3820*/  FMUL.FTZ R127, R130, UR13 ;  /* 0x0000000d827f7c20 */ /* 0x002fe20008410000 */
[----:B------:R-:W-:Y:S02]  /*3830*/  ISETP.GE.AND P1, PT, R115, 0x61, PT ;  /* 0x000000617300780c */ /* 0x000fe40003f26270 */
[----:B------:R-:W-:-:S02]  /*3840*/  FSEL R96, R154, -INF , !P3 ;  /* 0xff8000009a607808 */ /* 0x000fc40005800000 */
[----:B------:R-:W-:Y:S01]  /*3850*/  FSEL R107, R152, -INF , !P5 ;  /* 0xff800000986b7808 */ /* 0x000fe20006800000 */
[----:B------:R-:W-:Y:S01]  /*3860*/  MUFU.TANH R127, R127 ;  /* 0x0000007f007f7308 */ /* 0x000fe20000002400 */
[C---:B------:R-:W-:Y:S02]  /*3870*/  ISETP.GE.AND P3, PT, R115.reuse, 0x68, PT ;  /* 0x000000687300780c */ /* 0x040fe40003f66270 */
[----:B------:R-:W-:Y:S02]  /*3880*/  ISETP.GE.AND P5, PT, R115, 0x69, PT ;  /* 0x000000697300780c */ /* 0x000fe40003fa6270 */
[C---:B------:R-:W-:Y:S02]  /*3890*/  ISETP.GT.OR P4, PT, R214.reuse, 0x58, !P4 ;  /* 0x00000058d600780c */ /* 0x040fe40006784670 */
[----:B------:R-:W-:Y:S01]  /*38a0*/  ISETP.GT.OR P2, PT, R214, 0x59, !P2 ;  /* 0x00000059d600780c */ /* 0x000fe20005744670 */
[----:B------:R-:W-:Y:S01]  /*38b0*/  MUFU.TANH R227, R227 ;  /* 0x000000e300e37308 */ /* 0x000fe20000002400 */
[----:B------:R-:W-:-:S02]  /*38c0*/  ISETP.GT.OR P0, PT, R124, 0x60, !P0 ;  /* 0x000000607c00780c */ /* 0x000fc40004704670 */
[C---:B------:R-:W-:Y:S02]  /*38d0*/  ISETP.GT.OR P1, PT, R124.reuse, 0x61, !P1 ;  /* 0x000000617c00780c */ /* 0x040fe40004f24670 */
[C---:B------:R-:W-:Y:S02]  /*38e0*/  ISETP.GT.OR P3, PT, R124.reuse, 0x68, !P3 ;  /* 0x000000687c00780c */ /* 0x040fe40005f64670 */
[----:B------:R-:W-:Y:S01]  /*38f0*/  ISETP.GT.OR P5, PT, R124, 0x69, !P5 ;  /* 0x000000697c00780c */ /* 0x000fe20006fa4670 */
[----:B------:R-:W-:Y:S01]  /*3900*/  MUFU.TANH R131, R131 ;  /* 0x0000008300837308 */ /* 0x000fe20000002400 */
[----:B------:R-:W-:Y:S02]  /*3910*/  FSEL R93, R150, -INF , !P4 ;  /* 0xff800000965d7808 */ /* 0x000fe40006000000 */
[----:B------:R-:W-:Y:S02]  /*3920*/  FSEL R110, R149, -INF , !P2 ;  /* 0xff800000956e7808 */ /* 0x000fe40005000000 */
[----:B------:R-:W-:-:S02]  /*3930*/  FSEL R106, R148, -INF , !P0 ;  /* 0xff800000946a7808 */ /* 0x000fc40004000000 */
[----:B------:R-:W-:Y:S02]  /*3940*/  FSEL R94, R147, -INF , !P1 ;  /* 0xff800000935e7808 */ /* 0x000fe40004800000 */
[C---:B------:R-:W-:Y:S02]  /*3950*/  ISETP.GE.AND P4, PT, R115.reuse, 0x70, PT ;  /* 0x000000707300780c */ /* 0x040fe40003f86270 */
[C---:B------:R-:W-:Y:S02]  /*3960*/  ISETP.GE.AND P2, PT, R115.reuse, 0x71, PT ;  /* 0x000000717300780c */ /* 0x040fe40003f46270 */
[C---:B------:R-:W-:Y:S02]  /*3970*/  ISETP.GE.AND P0, PT, R115.reuse, 0x78, PT ;  /* 0x000000787300780c */ /* 0x040fe40003f06270 */
[----:B------:R-:W-:Y:S02]  /*3980*/  ISETP.GE.AND P1, PT, R115, 0x79, PT ;  /* 0x000000797300780c */ /* 0x000fe40003f26270 */
[----:B------:R-:W-:-:S02]  /*3990*/  FSEL R115, R144, -INF , !P3 ;  /* 0xff80000090737808 */ /* 0x000fc40005800000 */
[----:B------:R-:W-:Y:S02]  /*39a0*/  FSEL R116, R143, -INF , !P5 ;  /* 0xff8000008f747808 */ /* 0x000fe40006800000 */
[C---:B------:R-:W-:Y:S02]  /*39b0*/  ISETP.GE.AND P3, PT, R215.reuse, 0x60, PT ;  /* 0x00000060d700780c */ /* 0x040fe40003f66270 */
[----:B------:R-:W-:Y:S02]  /*39c0*/  ISETP.GE.AND P5, PT, R215, 0x61, PT ;  /* 0x00000061d700780c */ /* 0x000fe40003fa6270 */
[----:B------:R-:W-:Y:S02]  /*39d0*/  ISETP.GT.OR P4, PT, R124, 0x70, !P4 ;  /* 0x000000707c00780c */ /* 0x000fe40006784670 */
[C---:B------:R-:W-:Y:S02]  /*39e0*/  ISETP.GT.OR P3, PT, R214.reuse, 0x60, !P3 ;  /* 0x00000060d600780c */ /* 0x040fe40005f64670 */
[----:B------:R-:W-:-:S02]  /*39f0*/  ISETP.GT.OR P5, PT, R214, 0x61, !P5 ;  /* 0x00000061d600780c */ /* 0x000fc40006fa4670 */
[----:B------:R-:W-:Y:S02]  /*3a00*/  FSEL R118, R140, -INF , !P4 ;  /* 0xff8000008c767808 */ /* 0x000fe40006000000 */
[----:B---3--:R-:W-:Y:S02]  /*3a10*/  FSEL R119, R146, -INF , !P3 ;  /* 0xff80000092777808 */ /* 0x008fe40005800000 */
[----:B------:R-:W-:Y:S02]  /*3a20*/  FSEL R122, R145, -INF , !P5 ;  /* 0xff800000917a7808 */ /* 0x000fe40006800000 */
[C---:B------:R-:W-:Y:S02]  /*3a30*/  ISETP.GE.AND P4, PT, R215.reuse, 0x68, PT ;  /* 0x00000068d700780c */ /* 0x040fe40003f86270 */
[C---:B------:R-:W-:Y:S02]  /*3a40*/  ISETP.GE.AND P3, PT, R215.reuse, 0x69, PT ;  /* 0x00000069d700780c */ /* 0x040fe40003f66270 */
[----:B------:R-:W-:-:S02]  /*3a50*/  ISETP.GE.AND P5, PT, R215, 0x70, PT ;  /* 0x00000070d700780c */ /* 0x000fc40003fa6270 */
[C---:B------:R-:W-:Y:S02]  /*3a60*/  ISETP.GT.OR P2, PT, R124.reuse, 0x71, !P2 ;  /* 0x000000717c00780c */ /* 0x040fe40005744670 */
[C---:B------:R-:W-:Y:S02]  /*3a70*/  ISETP.GT.OR P0, PT, R124.reuse, 0x78, !P0 ;  /* 0x000000787c00780c */ /* 0x040fe40004704670 */
[----:B------:R-:W-:Y:S01]  /*3a80*/  ISETP.GT.OR P1, PT, R124, 0x79, !P1 ;  /* 0x000000797c00780c */ /* 0x000fe20004f24670 */
[----:B------:R-:W-:Y:S01]  /*3a90*/  VIADD R124, R9, 0x4 ;  /* 0x00000004097c7836 */ /* 0x000fe20000000000 */
[C---:B------:R-:W-:Y:S02]  /*3aa0*/  ISETP.GT.OR P4, PT, R214.reuse, 0x68, !P4 ;  /* 0x00000068d600780c */ /* 0x040fe40006784670 */
[C---:B------:R-:W-:Y:S02]  /*3ab0*/  ISETP.GT.OR P3, PT, R214.reuse, 0x69, !P3 ;  /* 0x00000069d600780c */ /* 0x040fe40005f64670 */
[----:B------:R-:W-:Y:S01]  /*3ac0*/  ISETP.GT.OR P5, PT, R214, 0x70, !P5 ;  /* 0x00000070d600780c */ /* 0x000fe20006fa4670 */
[----:B------:R-:W1:Y:S01]  /*3ad0*/  SHFL.IDX PT, R128, R218, R124, 0x1f ;  /* 0x00001f7cda807589 */ /* 0x000e6200000e0000 */
[----:B--2---:R-:W-:-:S02]  /*3ae0*/  FSEL R117, R142, -INF , !P4 ;  /* 0xff8000008e757808 */ /* 0x004fc40006000000 */
[----:B------:R-:W-:Y:S01]  /*3af0*/  FSEL R123, R141, -INF , !P3 ;  /* 0xff8000008d7b7808 */ /* 0x000fe20005800000 */
[----:B------:R-:W2:Y:S01]  /*3b00*/  SHFL.IDX PT, R217, R17, R124, 0x1f ;  /* 0x00001f7c11d97589 */ /* 0x000ea200000e0000 */
[----:B------:R-:W-:Y:S02]  /*3b10*/  FSEL R120, R5, -INF , !P5 ;  /* 0xff80000005787808 */ /* 0x000fe40006800000 */
[C---:B------:R-:W-:Y:S02]  /*3b20*/  ISETP.GE.AND P4, PT, R215.reuse, 0x71, PT ;  /* 0x00000071d700780c */ /* 0x040fe40003f86270 */
[C---:B------:R-:W-:Y:S02]  /*3b30*/  ISETP.GE.AND P3, PT, R215.reuse, 0x78, PT ;  /* 0x00000078d700780c */ /* 0x040fe40003f66270 */
[----:B------:R-:W-:Y:S02]  /*3b40*/  ISETP.GE.AND P5, PT, R215, 0x79, PT ;  /* 0x00000079d700780c */ /* 0x000fe40003fa6270 */
[----:B------:R-:W3:Y:S01]  /*3b50*/  SHFL.IDX PT, R215, R17, R9, 0x1f ;  /* 0x00001f0911d77589 */ /* 0x000ee200000e0000 */
[----:B----4-:R-:W-:-:S02]  /*3b60*/  IADD3 R125, R9, 0xc, RZ ;  /* 0x0000000c097d7810 */ /* 0x010fc40007ffe0ff */
[C---:B------:R-:W-:Y:S02]  /*3b70*/  ISETP.GT.OR P4, PT, R214.reuse, 0x71, !P4 ;  /* 0x00000071d600780c */ /* 0x040fe40006784670 */
[C---:B------:R-:W-:Y:S01]  /*3b80*/  ISETP.GT.OR P3, PT, R214.reuse, 0x78, !P3 ;  /* 0x00000078d600780c */ /* 0x040fe20005f64670 */
[----:B------:R-:W4:Y:S01]  /*3b90*/  SHFL.IDX PT, R233, R17, R125, 0x1f ;  /* 0x00001f7d11e97589 */ /* 0x000f2200000e0000 */
[----:B------:R-:W-:-:S03]  /*3ba0*/  ISETP.GT.OR P5, PT, R214, 0x79, !P5 ;  /* 0x00000079d600780c */ /* 0x000fc60006fa4670 */
[----:B------:R-:W4:Y:S01]  /*3bb0*/  SHFL.IDX PT, R214, R218, R125, 0x1f ;  /* 0x00001f7ddad67589 */ /* 0x000f2200000e0000 */
[----:B------:R-:W-:Y:S02]  /*3bc0*/  WARPGROUP.DEPBAR.LE gsb0, 0x0 ;  /* 0x00008000000079c5 */ /* 0x000fe40000010000 */
[----:B-1----:R-:W-:Y:S01]  /*3bd0*/  FADD.FTZ R221, R25, -R128 ;  /* 0x8000008019dd7221 */ /* 0x002fe20000010000 */
[--C-:B------:R-:W-:Y:S01]  /*3be0*/  FADD.FTZ R129, R28, -R216.reuse ;  /* 0x800000d81c817221 */ /* 0x100fe20000010000 */
[----:B------:R-:W-:Y:S01]  /*3bf0*/  FADD.FTZ R130, R30, -R216 ;  /* 0x800000d81e827221 */ /* 0x000fe20000010000 */
[--C-:B------:R-:W-:Y:S01]  /*3c00*/  FADD.FTZ R226, R24, -R223.reuse ;  /* 0x800000df18e27221 */ /* 0x100fe20000010000 */
[----:B------:R-:W-:Y:S01]  /*3c10*/  FADD.FTZ R223, R26, -R223 ;  /* 0x800000df1adf7221 */ /* 0x000fe20000010000 */
[--C-:B--2---:R-:W-:Y:S01]  /*3c20*/  FFMA.FTZ R211, R211, UR4, -R217.reuse ;  /* 0x00000004d3d37c23 */ /* 0x104fe200080108d9 */
[----:B------:R-:W-:Y:S01]  /*3c30*/  FFMA.FTZ R26, R213, UR4, -R217 ;  /* 0x00000004d51a7c23 */ /* 0x000fe200080108d9 */
[----:B------:R-:W-:Y:S01]  /*3c40*/  FADD.FTZ R128, R27, -R128 ;  /* 0x800000801b807221 */ /* 0x000fe20000010000 */
[C---:B------:R-:W-:Y:S01]  /*3c50*/  VIADD R217, R9.reuse, 0x14 ;  /* 0x0000001409d97836 */ /* 0x040fe20000000000 */
[----:B------:R-:W1:Y:S01]  /*3c60*/  SHFL.IDX PT, R28, R17, R126, 0x1f ;  /* 0x00001f7e111c7589 */ /* 0x000e6200000e0000 */
[----:B------:R-:W-:-:S02]  /*3c70*/  VIADD R213, R9, 0x1c ;  /* 0x0000001c09d57836 */ /* 0x000fc40000000000 */
[--C-:B---3--:R-:W-:Y:S01]  /*3c80*/  FFMA.FTZ R216, R210, UR4, -R215.reuse ;  /* 0x00000004d2d87c23 */ /* 0x108fe200080108d7 */
[----:B------:R-:W-:Y:S01]  /*3c90*/  FFMA.FTZ R25, R212, UR4, -R215 ;  /* 0x00000004d4197c23 */ /* 0x000fe200080108d7 */
[C---:B------:R-:W-:Y:S01]  /*3ca0*/  VIADD R215, R9.reuse, 0x10 ;  /* 0x0000001009d77836 */ /* 0x040fe20000000000 */
[----:B------:R-:W2:Y:S01]  /*3cb0*/  SHFL.IDX PT, R222, R218, R217, 0x1f ;  /* 0x00001fd9dade7589 */ /* 0x000ea200000e0000 */
[----:B------:R-:W-:Y:S01]  /*3cc0*/  IADD3 R212, R9, 0x18, RZ ;  /* 0x0000001809d47810 */ /* 0x000fe20007ffe0ff */
[----:B------:R-:W3:Y:S01]  /*3cd0*/  MUFU.EX2 R211, R211 ;  /* 0x000000d300d37308 */ /* 0x000ee20000000800 */
[----:B----4-:R-:W-:Y:S01]  /*3ce0*/  FFMA.FTZ R224, R224, UR4, -R233 ;  /* 0x00000004e0e07c23 */ /* 0x010fe200080108e9 */
[----:B------:R-:W4:Y:S01]  /*3cf0*/  SHFL.IDX PT, R27, R218, R215, 0x1f ;  /* 0x00001fd7da1b7589 */ /* 0x000f2200000e0000 */
[--C-:B------:R-:W-:Y:S01]  /*3d00*/  FADD.FTZ R210, R29, -R214.reuse ;  /* 0x800000d61dd27221 */ /* 0x100fe20000010000 */
[----:B------:R-:W-:Y:S02]  /*3d10*/  FADD.FTZ R214, R31, -R214 ;  /* 0x800000d61fd67221 */ /* 0x000fe40000010000 */
[----:B------:R-:W4:Y:S02]  /*3d20*/  SHFL.IDX PT, R29, R218, R213, 0x1f ;  /* 0x00001fd5da1d7589 */ /* 0x000f2400000e0000 */
[----:B------:R-:W4:Y:S02]  /*3d30*/  MUFU.EX2 R26, R26 ;  /* 0x0000001a001a7308 */ /* 0x000f240000000800 */
[----:B------:R4:W4:Y:S04]  /*3d40*/  SHFL.IDX PT, R30, R218, R212, 0x1f ;  /* 0x00001fd4da1e7589 */ /* 0x00092800000e0000 */
[----:B------:R-:W4:Y:S02]  /*3d50*/  SHFL.IDX PT, R31, R17, R215, 0x1f ;  /* 0x00001fd7111f7589 */ /* 0x000f2400000e0000 */
[----:B------:R-:W4:Y:S01]  /*3d60*/  MUFU.EX2 R25, R25 ;  /* 0x0000001900197308 */ /* 0x000f220000000800 */
[--C-:B-1----:R-:W-:Y:S01]  /*3d70*/  FFMA.FTZ R24, R220, UR4, -R28.reuse ;  /* 0x00000004dc187c23 */ /* 0x102fe2000801081c */
[----:B------:R-:W-:Y:S01]  /*3d80*/  FFMA.FTZ R28, R219, UR4, -R28 ;  /* 0x00000004db1c7c23 */ /* 0x000fe2000801081c */
[----:B---3--:R-:W-:Y:S01]  /*3d90*/  FMUL.FTZ R221, R211, R221 ;  /* 0x000000ddd3dd7220 */ /* 0x008fe20000410000 */
[--C-:B--2---:R-:W-:Y:S01]  /*3da0*/  FADD.FTZ R220, R33, -R222.reuse ;  /* 0x800000de21dc7221 */ /* 0x104fe20000010000 */
[----:B------:R-:W-:Y:S01]  /*3db0*/  FADD.FTZ R222, R35, -R222 ;  /* 0x800000de23de7221 */ /* 0x000fe20000010000 */
[----:B------:R-:W1:Y:S02]  /*3dc0*/  SHFL.IDX PT, R33, R17, R212, 0x1f ;  /* 0x00001fd411217589 */ /* 0x000e6400000e0000 */
[----:B------:R-:W2:Y:S01]  /*3dd0*/  MUFU.EX2 R24, R24 ;  /* 0x0000001800187308 */ /* 0x000ea20000000800 */
[--C-:B----4-:R-:W-:Y:S01]  /*3de0*/  FADD.FTZ R218, R32, -R27.reuse ;  /* 0x8000001b20da7221 */ /* 0x110fe20000010000 */
[----:B------:R-:W-:Y:S01]  /*3df0*/  FADD.FTZ R219, R34, -R27 ;  /* 0x8000001b22db7221 */ /* 0x000fe20000010000 */
[----:B------:R-:W3:Y:S01]  /*3e00*/  SHFL.IDX PT, R32, R17, R217, 0x1f ;  /* 0x00001fd911207589 */ /* 0x000ee200000e0000 */
[----:B------:R-:W-:Y:S01]  /*3e10*/  FMUL.FTZ R128, R26, R128 ;  /* 0x000000801a807220 */ /* 0x000fe20000410000 */
[----:B------:R-:W-:-:S02]  /*3e20*/  FADD.FTZ R37, R37, -R29 ;  /* 0x8000001d25257221 */ /* 0x000fc40000010000 */
[----:B------:R-:W4:Y:S01]  /*3e30*/  SHFL.IDX PT, R34, R17, R213, 0x1f ;  /* 0x00001fd511227589 */ /* 0x000f2200000e0000 */
[----:B------:R-:W-:Y:S01]  /*3e40*/  FADD.FTZ R39, R39, -R29 ;  /* 0x8000001d27277221 */ /* 0x000fe20000010000 */
[----:B------:R2:W-:Y:S01]  /*3e50*/  MUFU.EX2 R27, R28 ;  /* 0x0000001c001b7308 */ /* 0x0005e20000000800 */
[--C-:B------:R-:W-:Y:S01]  /*3e60*/  FADD.FTZ R36, R36, -R30.reuse ;  /* 0x8000001e24247221 */ /* 0x100fe20000010000 */
[----:B------:R-:W-:Y:S01]  /*3e70*/  SHFL.IDX PT, R35, R15, R9, 0x1f ;  /* 0x00001f090f237589 */ /* 0x000fe200000e0000 */
[----:B------:R-:W-:Y:S01]  /*3e80*/  FADD.FTZ R38, R38, -R30 ;  /* 0x8000001e26267221 */ /* 0x000fe20000010000 */
[----:B------:R-:W-:Y:S01]  /*3e90*/  FMUL.FTZ R223, R25, R223 ;  /* 0x000000df19df7220 */ /* 0x000fe20000410000 */
[--C-:B------:R-:W-:Y:S01]  /*3ea0*/  FFMA.FTZ R29, R209, UR4, -R31.reuse ;  /* 0x00000004d11d7c23 */ /* 0x100fe2000801081f */
[----:B------:R-:W-:Y:S01]  /*3eb0*/  FFMA.FTZ R31, R208, UR4, -R31 ;  /* 0x00000004d01f7c23 */ /* 0x000fe2000801081f */
[----:B------:R-:W-:Y:S01]  /*3ec0*/  FFMA.FTZ R208, -R18, R18, 1 ;  /* 0x3f80000012d07423 */ /* 0x000fe20000010112 */
[----:B------:R-:W4:Y:S01]  /*3ed0*/  SHFL.IDX PT, R209, R15, R126, 0x1f ;  /* 0x00001f7e0fd17589 */ /* 0x000f2200000e0000 */
[----:B------:R-:W4:Y:S01]  /*3ee0*/  MUFU.EX2 R30, R224 ;  /* 0x000000e0001e7308 */ /* 0x000f220000000800 */
[----:B--2---:R-:W-:Y:S01]  /*3ef0*/  FFMA.FTZ R28, R225, UR4, -R233 ;  /* 0x00000004e11c7c23 */ /* 0x004fe200080108e9 */
[----:B------:R-:W-:Y:S01]  /*3f00*/  FFMA.FTZ R234, -R234, R234, 1 ;  /* 0x3f800000eaea7423 */ /* 0x000fe200000101ea */
[----:B------:R-:W-:Y:S01]  /*3f10*/  FMUL.FTZ R129, R24, R129 ;  /* 0x0000008118817220 */ /* 0x000fe20000410000 */
[----:B-1----:R-:W-:-:S04]  /*3f20*/  FFMA.FTZ R204, R204, UR4, -R33 ;  /* 0x00000004cccc7c23 */ /* 0x002fc80008010821 */
[----:B------:R1:W-:Y:S01]  /*3f30*/  MUFU.EX2 R18, R31 ;  /* 0x0000001f00127308 */ /* 0x0003e20000000800 */
[--C-:B---3--:R-:W-:Y:S01]  /*3f40*/  FFMA.FTZ R207, R207, UR4, -R32.reuse ;  /* 0x00000004cfcf7c23 */ /* 0x108fe20008010820 */
[----:B------:R-:W-:Y:S01]  /*3f50*/  FFMA.FTZ R32, R206, UR4, -R32 ;  /* 0x00000004ce207c23 */ /* 0x000fe20008010820 */
[----:B------:R-:W-:-:S04]  /*3f60*/  FFMA.FTZ R206, -R20, R20, 1 ;  /* 0x3f80000014ce7423 */ /* 0x000fc80000010114 */
[----:B------:R-:W-:Y:S01]  /*3f70*/  FMUL.FTZ R206, R206, R223 ;  /* 0x000000dfcece7220 */ /* 0x000fe20000410000 */
[----:B------:R2:W3:Y:S01]  /*3f80*/  MUFU.EX2 R20, R32 ;  /* 0x0000002000147308 */ /* 0x0004e20000000800 */
[----:B-1----:R-:W-:Y:S01]  /*3f90*/  FFMA.FTZ R31, R205, UR4, -R33 ;  /* 0x00000004cd1f7c23 */ /* 0x002fe20008010821 */
[----:B----4-:R-:W-:Y:S01]  /*3fa0*/  FFMA.FTZ R33, R139, UR4, -R34 ;  /* 0x000000048b217c23 */ /* 0x010fe20008010822 */
[----:B------:R-:W-:Y:S01]  /*3fb0*/  FMUL.FTZ R214, R30, R214 ;  /* 0x000000d61ed67220 */ /* 0x000fe20000410000 */
[----:B------:R-:W1:Y:S01]  /*3fc0*/  SHFL.IDX PT, R139, R15, R124, 0x1f ;  /* 0x00001f7c0f8b7589 */ /* 0x000e6200000e0000 */
[----:B------:R-:W-:Y:S01]  /*3fd0*/  FFMA.FTZ R223, -R194, R194, 1 ;  /* 0x3f800000c2df7423 */ /* 0x000fe200000101c2 */
[--C-:B------:R-:W-:Y:S02]  /*3fe0*/  FFMA.FTZ R205, R134, UR4, -R209.reuse ;  /* 0x0000000486cd7c23 */ /* 0x100fe400080108d1 */
[----:B------:R4:W1:Y:S01]  /*3ff0*/  MUFU.EX2 R17, R207 ;  /* 0x000000cf00117308 */ /* 0x0008620000000800 */
[----:B--2---:R-:W-:Y:S01]  /*4000*/  FFMA.FTZ R32, -R19, R19, 1 ;  /* 0x3f80000013207423 */ /* 0x004fe20000010113 */
[----:B------:R-:W-:Y:S01]  /*4010*/  FFMA.FTZ R134, R132, UR4, -R209 ;  /* 0x0000000484867c23 */ /* 0x000fe200080108d1 */
[----:B------:R-:W2:Y:S04]  /*4020*/  LDL.LU R194, [R1+0x140] ;  /* 0x0001400001c27983 */ /* 0x000ea80000300800 */
[----:B------:R-:W1:Y:S01]  /*4030*/  SHFL.IDX PT, R209, R10, R126, 0x1f ;  /* 0x00001f7e0ad17589 */ /* 0x000e6200000e0000 */
[----:B------:R1:W-:Y:S01]  /*4040*/  MUFU.EX2 R19, R204 ;  /* 0x000000cc00137308 */ /* 0x0003e20000000800 */
[----:B---3--:R-:W-:-:S02]  /*4050*/  FMUL.FTZ R222, R20, R222 ;  /* 0x000000de14de7220 */ /* 0x008fc40000410000 */
[----:B----4-:R-:W3:Y:S05]  /*4060*/  SHFL.IDX PT, R207, R15, R125, 0x1f ;  /* 0x00001f7d0fcf7589 */ /* 0x010eea00000e0000 */
        /* <DEDUP_REMOVED lines=15> */
[--C-:B---3--:R-:W-:Y:S01]  /*4160*/  FFMA.FTZ R136, R88, UR4, -R207.reuse ;  /* 0x0000000458887c23 */ /* 0x108fe200080108cf */
[----:B------:R-:W-:Y:S02]  /*4170*/  FFMA.FTZ R132, R121, UR4, -R207 ;  /* 0x0000000479847c23 */ /* 0x000fe400080108cf */
[----:B------:R-:W3:Y:S03]  /*4180*/  SHFL.IDX PT, R207, R10, R9, 0x1f ;  /* 0x00001f090acf7589 */ /* 0x000ee600000e0000 */
[----:B------:R1:W-:Y:S01]  /*4190*/  MUFU.EX2 R88, R135 ;  /* 0x0000008700587308 */ /* 0x0003e20000000800 */
[----:B------:R-:W3:Y:S07]  /*41a0*/  SHFL.IDX PT, R121, R10, R124, 0x1f ;  /* 0x00001f7c0a797589 */ /* 0x000eee00000e0000 */
[----:B----4-:R4:W-:Y:S01]  /*41b0*/  MUFU.EX2 R15, R133 ;  /* 0x00000085000f7308 */ /* 0x0109e20000000800 */
[----:B-1----:R-:W-:Y:S01]  /*41c0*/  FFMA.FTZ R135, R114, UR4, -R137 ;  /* 0x0000000472877c23 */ /* 0x002fe20008010889 */
[----:B------:R-:W-:Y:S01]  /*41d0*/  FMUL.FTZ R37, R32, R37 ;  /* 0x0000002520257220 */ /* 0x000fe20000410000 */
[----:B------:R-:W-:-:S05]  /*41e0*/  FMUL.FTZ R210, R28, R210 ;  /* 0x000000d21cd27220 */ /* 0x000fca0000410000 */
[----:B------:R-:W1:Y:S01]  /*41f0*/  MUFU.EX2 R29, R29 ;  /* 0x0000001d001d7308 */ /* 0x000e620000000800 */
[----:B----4-:R-:W-:Y:S01]  /*4200*/  FFMA.FTZ R133, R112, UR4, -R137 ;  /* 0x0000000470857c23 */ /* 0x010fe20008010889 */
[--C-:B------:R-:W-:Y:S01]  /*4210*/  FFMA.FTZ R137, R113, UR4, -R138.reuse ;  /* 0x0000000471897c23 */ /* 0x100fe2000801088a */
[----:B------:R-:W-:Y:S01]  /*4220*/  FFMA.FTZ R138, R89, UR4, -R138 ;  /* 0x00000004598a7c23 */ /* 0x000fe2000801088a */
[----:B------:R-:W-:Y:S01]  /*4230*/  FFMA.FTZ R113, R91, UR4, -R139 ;  /* 0x000000045b717c23 */ /* 0x000fe2000801088b */
[--C-:B------:R-:W-:Y:S01]  /*4240*/  FFMA.FTZ R112, R105, UR4, -R221.reuse ;  /* 0x0000000469707c23 */ /* 0x100fe200080108dd */
[----:B------:R-:W-:Y:S01]  /*4250*/  FFMA.FTZ R105, R102, UR4, -R221 ;  /* 0x0000000466697c23 */ /* 0x000fe200080108dd */
[----:B---3--:R-:W-:Y:S01]  /*4260*/  FFMA.FTZ R114, R101, UR4, -R207 ;  /* 0x0000000465727c23 */ /* 0x008fe200080108cf */
[----:B------:R3:W-:Y:S01]  /*4270*/  MUFU.EX2 R89, R205 ;  /* 0x000000cd00597308 */ /* 0x0007e20000000800 */
[----:B------:R-:W-:Y:S01]  /*4280*/  LDS R221, [R13+0x400] ;  /* 0x000400000ddd7984 */ /* 0x000fe20000000800 */
[----:B------:R-:W-:Y:S01]  /*4290*/  FFMA.FTZ R101, R90, UR4, -R121 ;  /* 0x000000045a657c23 */ /* 0x000fe20008010879 */
[----:B------:R-:W-:Y:S01]  /*42a0*/  FFMA.FTZ R102, R92, UR4, -R139 ;  /* 0x000000045c667c23 */ /* 0x000fe2000801088b */
[----:B------:R-:W-:Y:S01]  /*42b0*/  FFMA.FTZ R109, R109, UR4, -R207 ;  /* 0x000000046d6d7c23 */ /* 0x000fe200080108cf */
[----:B------:R-:W4:Y:S01]  /*42c0*/  SHFL.IDX PT, R139, R10, R213, 0x1f ;  /* 0x00001fd50a8b7589 */ /* 0x000f2200000e0000 */
[----:B------:R-:W-:Y:S01]  /*42d0*/  FFMA.FTZ R111, R111, UR4, -R121 ;  /* 0x000000046f6f7c23 */ /* 0x000fe20008010879 */
[----:B------:R-:W-:Y:S01]  /*42e0*/  FFMA.FTZ R121, R95, UR4, -R209 ;  /* 0x000000045f797c23 */ /* 0x000fe200080108d1 */
[----:B------:R1:W-:Y:S01]  /*42f0*/  MUFU.EX2 R91, R134 ;  /* 0x00000086005b7308 */ /* 0x0003e20000000800 */
[----:B---3--:R-:W3:Y:S01]  /*4300*/  SHFL.IDX PT, R205, R10, R125, 0x1f ;  /* 0x00001f7d0acd7589 */ /* 0x008ee200000e0000 */
[----:B------:R-:W-:Y:S01]  /*4310*/  FFMA.FTZ R209, -R232, R232, 1 ;  /* 0x3f800000e8d17423 */ /* 0x000fe200000101e8 */
[----:B-1----:R-:W-:-:S02]  /*4320*/  FMUL.FTZ R218, R29, R218 ;  /* 0x000000da1dda7220 */ /* 0x002fc40000410000 */
[----:B------:R-:W1:Y:S01]  /*4330*/  SHFL.IDX PT, R207, R10, R217, 0x1f ;  /* 0x00001fd90acf7589 */ /* 0x000e6200000e0000 */
[----:B------:R-:W-:Y:S02]  /*4340*/  FMUL.FTZ R209, R209, R214 ;  /* 0x000000d6d1d17220 */ /* 0x000fe40000410000 */
[----:B------:R4:W-:Y:S01]  /*4350*/  MUFU.EX2 R90, R136 ;  /* 0x00000088005a7308 */ /* 0x0009e20000000800 */
[----:B------:R-:W1:Y:S07]  /*4360*/  SHFL.IDX PT, R134, R10, R215, 0x1f ;  /* 0x00001fd70a867589 */ /* 0x000e6e00000e0000 */
[----:B------:R1:W-:Y:S01]  /*4370*/  MUFU.EX2 R92, R133 ;  /* 0x00000085005c7308 */ /* 0x0003e20000000800 */
[----:B----4-:R4:W4:Y:S01]  /*4380*/  SHFL.IDX PT, R136, R10, R212, 0x1f ;  /* 0x00001fd40a887589 */ /* 0x01092200000e0000 */
[--C-:B------:R-:W-:Y:S01]  /*4390*/  FFMA.FTZ R103, R103, UR4, -R139.reuse ;  /* 0x0000000467677c23 */ /* 0x100fe2000801088b */
[----:B------:R-:W-:Y:S01]  /*43a0*/  FFMA.FTZ R110, R110, UR4, -R139 ;  /* 0x000000046e6e7c23 */ /* 0x000fe2000801088b */
[----:B------:R-:W-:-:S04]  /*43b0*/  FFMA.FTZ R139, -R231, R231, 1 ;  /* 0x3f800000e78b7423 */ /* 0x000fc800000101e7 */
[----:B------:R4:W-:Y:S01]  /*43c0*/  MUFU.EX2 R95, R135 ;  /* 0x00000087005f7308 */ /* 0x0009e20000000800 */
[----:B---3--:R-:W-:Y:S01]  /*43d0*/  FFMA.FTZ R100, R100, UR4, -R205 ;  /* 0x0000000464647c23 */ /* 0x008fe200080108cd */
[----:B------:R-:W-:Y:S01]  /*43e0*/  FMUL.FTZ R139, R139, R218 ;  /* 0x000000da8b8b7220 */ /* 0x000fe20000410000 */
[----:B-1----:R-:W-:-:S05]  /*43f0*/  FFMA.FTZ R107, R107, UR4, -R207 ;  /* 0x000000046b6b7c23 */ /* 0x002fca00080108cf */
[----:B----4-:R1:W-:Y:S01]  /*4400*/  MUFU.EX2 R10, R132 ;  /* 0x00000084000a7308 */ /* 0x0103e20000000800 */
[--C-:B------:R-:W-:Y:S01]  /*4410*/  FFMA.FTZ R133, R97, UR4, -R134.reuse ;  /* 0x0000000461857c23 */ /* 0x100fe20008010886 */
[----:B------:R-:W-:Y:S01]  /*4420*/  FFMA.FTZ R134, R96, UR4, -R134 ;  /* 0x0000000460867c23 */ /* 0x000fe20008010886 */
[----:B------:R-:W3:Y:S01]  /*4430*/  SHFL.IDX PT, R97, R12, R126, 0x1f ;  /* 0x00001f7e0c617589 */ /* 0x000ee200000e0000 */
[----:B------:R-:W-:Y:S01]  /*4440*/  FFMA.FTZ R135, R98, UR4, -R207 ;  /* 0x0000000462877c23 */ /* 0x000fe200080108cf */
[----:B------:R-:W-:Y:S02]  /*4450*/  FSEL R207, R227, -INF , !P1 ;  /* 0xff800000e3cf7808 */ /* 0x000fe40004800000 */
[----:B------:R-:W4:Y:S01]  /*4460*/  SHFL.IDX PT, R96, R12, R125, 0x1f ;  /* 0x00001f7d0c607589 */ /* 0x000f2200000e0000 */
[----:B------:R-:W3:Y:S01]  /*4470*/  MUFU.EX2 R31, R31 ;  /* 0x0000001f001f7308 */ /* 0x000ee20000000800 */
[----:B-1----:R-:W-:Y:S01]  /*4480*/  FFMA.FTZ R132, R99, UR4, -R205 ;  /* 0x0000000463847c23 */ /* 0x002fe200080108cd */
[--C-:B------:R-:W-:Y:S01]  /*4490*/  FFMA.FTZ R108, R108, UR4, -R136.reuse ;  /* 0x000000046c6c7c23 */ /* 0x100fe20008010888 */
[----:B------:R-:W1:Y:S01]  /*44a0*/  SHFL.IDX PT, R99, R12, R124, 0x1f ;  /* 0x00001f7c0c637589 */ /* 0x000e6200000e0000 */
[----:B------:R-:W-:-:S03]  /*44b0*/  FFMA.FTZ R136, R93, UR4, -R136 ;  /* 0x000000045d887c23 */ /* 0x000fc60008010888 */
[----:B------:R-:W1:Y:S01]  /*44c0*/  SHFL.IDX PT, R205, R12, R9, 0x1f ;  /* 0x00001f090ccd7589 */ /* 0x000e6200000e0000 */
[----:B------:R1:W-:Y:S03]  /*44d0*/  MUFU.EX2 R93, R137 ;  /* 0x00000089005d7308 */ /* 0x0003e60000000800 */
[----:B------:R-:W-:Y:S04]  /*44e0*/  SHFL.IDX PT, R214, R221, R124, 0x1f ;  /* 0x00001f7cddd67589 */ /* 0x000fe800000e0000 */
[----:B------:R-:W1:Y:S01]  /*44f0*/  SHFL.IDX PT, R98, R12, R215, 0x1f ;  /* 0x00001fd70c627589 */ /* 0x000e6200000e0000 */
[----:B------:R-:W-:Y:S01]  /*4500*/  MUFU.EX2 R13, R113 ;  /* 0x00000071000d7308 */ /* 0x000fe20000000800 */
[----:B---3--:R-:W-:Y:S01]  /*4510*/  FMUL.FTZ R36, R31, R36 ;  /* 0x000000241f247220 */ /* 0x008fe20000410000 */
[--C-:B------:R-:W-:Y:S01]  /*4520*/  FFMA.FTZ R115, R115, UR4, -R97.reuse ;  /* 0x0000000473737c23 */ /* 0x100fe20008010861 */
[----:B------:R-:W-:Y:S01]  /*4530*/  FFMA.FTZ R117, R117, UR4, -R97 ;  /* 0x0000000475757c23 */ /* 0x000fe20008010861 */
[----:B------:R-:W-:Y:S01]  /*4540*/  SHFL.IDX PT, R218, R221, R126, 0x1f ;  /* 0x00001f7eddda7589 */ /* 0x000fe200000e0000 */
[--C-:B----4-:R-:W-:Y:S01]  /*4550*/  FFMA.FTZ R116, R116, UR4, -R96.reuse ;  /* 0x0000000474747c23 */ /* 0x110fe20008010860 */
[----:B------:R-:W-:-:S02]  /*4560*/  FFMA.FTZ R123, R123, UR4, -R96 ;  /* 0x000000047b7b7c23 */ /* 0x000fc40008010860 */
[----:B------:R-:W3:Y:S01]  /*4570*/  SHFL.IDX PT, R97, R12, R212, 0x1f ;  /* 0x00001fd40c617589 */ /* 0x000ee200000e0000 */
[----:B------:R4:W-:Y:S01]  /*4580*/  MUFU.EX2 R96, R112 ;  /* 0x0000007000607308 */ /* 0x0009e20000000800 */
[--C-:B-1----:R-:W-:Y:S01]  /*4590*/  FFMA.FTZ R137, R94, UR4, -R99.reuse ;  /* 0x000000045e897c23 */ /* 0x102fe20008010863 */
[----:B------:R-:W-:Y:S02]  /*45a0*/  FFMA.FTZ R122, R122, UR4, -R99 ;  /* 0x000000047a7a7c23 */ /* 0x000fe40008010863 */
[----:B------:R-:W-:Y:S01]  /*45b0*/  SHFL.IDX PT, R99, R12, R217, 0x1f ;  /* 0x00001fd90c637589 */ /* 0x000fe200000e0000 */
[--C-:B------:R-:W-:Y:S01]  /*45c0*/  FFMA.FTZ R106, R106, UR4, -R205.reuse ;  /* 0x000000046a6a7c23 */ /* 0x100fe200080108cd */
[----:B------:R-:W-:Y:S02]  /*45d0*/  FFMA.FTZ R119, R119, UR4, -R205 ;  /* 0x0000000477777c23 */ /* 0x000fe400080108cd */
[----:B------:R1:W3:Y:S01]  /*45e0*/  SHFL.IDX PT, R205, R12, R213, 0x1f ;  /* 0x00001fd50ccd7589 */ /* 0x0002e200000e0000 */
[----:B----4-:R-:W-:Y:S01]  /*45f0*/  FFMA.FTZ R112, -R22, R22, 1 ;  /* 0x3f80000016707423 */ /* 0x010fe20000010116 */
[----:B------:R-:W-:Y:S01]  /*4600*/  FSEL R22, R2, -INF , !P0 ;  /* 0xff80000002167808 */ /* 0x000fe20004000000 */
[----:B------:R4:W-:Y:S01]  /*4610*/  MUFU.EX2 R94, R138 ;  /* 0x0000008a005e7308 */ /* 0x0009e20000000800 */
[--C-:B------:R-:W-:Y:S01]  /*4620*/  FFMA.FTZ R118, R118, UR4, -R98.reuse ;  /* 0x0000000476767c23 */ /* 0x100fe20008010862 */
[----:B------:R-:W-:Y:S01]  /*4630*/  FFMA.FTZ R120, R120, UR4, -R98 ;  /* 0x0000000478787c23 */ /* 0x000fe20008010862 */
[----:B------:R-:W-:Y:S01]  /*4640*/  FMUL.FTZ R112, R112, R129 ;  /* 0x0000008170707220 */ /* 0x000fe20000410000 */
[----:B------:R-:W-:Y:S01]  /*4650*/  FMUL.FTZ R98, R27, R130 ;  /* 0x000000821b627220 */ /* 0x000fe20000410000 */
[----:B------:R-:W-:-:S03]  /*4660*/  FSEL R129, R127, -INF , !P3 ;  /* 0xff8000007f817808 */ /* 0x000fc60005800000 */
[----:B-1----:R1:W-:Y:S01]  /*4670*/  MUFU.EX2 R12, R105 ;  /* 0x00000069000c7308 */ /* 0x0023e20000000800 */
[----:B----4-:R-:W-:Y:S01]  /*4680*/  FFMA.FTZ R138, -R229, R229, 1 ;  /* 0x3f800000e58a7423 */ /* 0x010fe200000101e5 */
[--C-:B---3--:R-:W-:Y:S01]  /*4690*/  FFMA.FTZ R130, R22, UR4, -R97.reuse ;  /* 0x0000000416827c23 */ /* 0x108fe20008010861 */
[----:B------:R-:W-:Y:S02]  /*46a0*/  FFMA.FTZ R129, R129, UR4, -R97 ;  /* 0x0000000481817c23 */ /* 0x000fe40008010861 */
[----:B------:R-:W-:-:S03]  /*46b0*/  FMUL.FTZ R138, R138, R220 ;  /* 0x000000dc8a8a7220 */ /* 0x000fc60000410000 */
[----:B------:R3:W-:Y:S01]  /*46c0*/  MUFU.EX2 R97, R111 ;  /* 0x0000006f00617308 */ /* 0x0007e20000000800 */
[----:B-1----:R-:W-:Y:S01]  /*46d0*/  FMUL.FTZ R105, R21, R128 ;  /* 0x0000008015697220 */ /* 0x002fe20000410000 */
[----:B------:R-:W-:Y:S01]  /*46e0*/  FSEL R21, R6, -INF , !P2 ;  /* 0xff80000006157808 */ /* 0x000fe20005000000 */
[----:B------:R-:W-:Y:S01]  /*46f0*/  SHFL.IDX PT, R220, R221, R215, 0x1f ;  /* 0x00001fd7dddc7589 */ /* 0x000fe200000e0000 */
[----:B------:R-:W-:Y:S01]  /*4700*/  FSEL R128, R4, -INF , !P4 ;  /* 0xff80000004807808 */ /* 0x000fe20006000000 */
[----:B------:R-:W-:Y:S02]  /*4710*/  FFMA.FTZ R207, R207, UR4, -R205 ;  /* 0x00000004cfcf7c23 */ /* 0x000fe400080108cd */
[--C-:B------:R-:W-:Y:S01]  /*4720*/  FFMA.FTZ R113, R21, UR4, -R99.reuse ;  /* 0x0000000415717c23 */ /* 0x100fe20008010863 */
[----:B------:R1:W-:Y:S01]  /*4730*/  MUFU.EX2 R22, R109 ;  /* 0x0000006d00167308 */ /* 0x0003e20000000800 */
[----:B------:R-:W-:Y:S01]  /*4740*/  FFMA.FTZ R128, R128, UR4, -R99 ;  /* 0x0000000480807c23 */ /* 0x000fe20008010863 */
[----:B---3--:R-:W-:-:S04]  /*4750*/  FFMA.FTZ R111, -R237, R237, 1 ;  /* 0x3f800000ed6f7423 */ /* 0x008fc800000101ed */
[----:B------:R-:W-:Y:S02]  /*4760*/  FMUL.FTZ R111, R111, R222 ;  /* 0x000000de6f6f7220 */ /* 0x000fe40000410000 */
[----:B------:R3:W-:Y:S01]  /*4770*/  MUFU.EX2 R99, R121 ;  /* 0x0000007900637308 */ /* 0x0007e20000000800 */
[----:B-1----:R-:W-:Y:S01]  /*4780*/  FMUL.FTZ R109, R230, R210 ;  /* 0x000000d2e66d7220 */ /* 0x002fe20000410000 */
[----:B------:R-:W-:Y:S04]  /*4790*/  SHFL.IDX PT, R222, R221, R217, 0x1f ;  /* 0x00001fd9ddde7589 */ /* 0x000fe800000e0000 */
[----:B------:R-:W1:Y:S02]  /*47a0*/  SHFL.IDX PT, R210, R221, R9, 0x1f ;  /* 0x00001f09ddd27589 */ /* 0x000e6400000e0000 */
[----:B------:R4:W-:Y:S01]  /*47b0*/  MUFU.EX2 R21, R102 ;  /* 0x0000006600157308 */ /* 0x0009e20000000800 */
[----:B---3--:R-:W-:Y:S01]  /*47c0*/  FMUL.FTZ R121, R33, R39 ;  /* 0x0000002721797220 */ /* 0x008fe20000410000 */
[----:B------:R-:W-:-:S03]  /*47d0*/  FMUL.FTZ R39, R223, R37 ;  /* 0x00000025df277220 */ /* 0x000fc60000410000 */
[----:B------:R-:W-:Y:S01]  /*47e0*/  FMUL.FTZ R37, R234, R121 ;  /* 0x00000079ea257220 */ /* 0x000fe20000410000 */
[----:B------:R-:W-:Y:S02]  /*47f0*/  FADD.FTZ R121, R41, -R214 ;  /* 0x800000d629797221 */ /* 0x000fe40000010000 */
[----:B------:R3:W-:Y:S01]  /*4800*/  LDS R41, [R11+0x400] ;  /* 0x000400000b297984 */ /* 0x0007e20000000800 */
[----:B----4-:R-:W-:Y:S01]  /*4810*/  FMUL.FTZ R102, R23, R98 ;  /* 0x0000006217667220 */ /* 0x010fe20000410000 */
[----:B------:R-:W-:Y:S01]  /*4820*/  FSEL R23, R131, -INF , !P5 ;  /* 0xff80000083177808 */ /* 0x000fe20006800000 */
[----:B------:R4:W-:Y:S04]  /*4830*/  MUFU.EX2 R98, R101 ;  /* 0x0000006500627308 */ /* 0x0009e80000000800 */
[----:B------:R-:W-:-:S04]  /*4840*/  FFMA.FTZ R205, R23, UR4, -R205 ;  /* 0x0000000417cd7c23 */ /* 0x000fc800080108cd */
[----:B------:R3:W-:Y:S01]  /*4850*/  MUFU.EX2 R23, R114 ;  /* 0x0000007200177308 */ /* 0x0007e20000000800 */
[----:B----4-:R-:W-:Y:S02]  /*4860*/  FMUL.FTZ R101, R235, R36 ;  /* 0x00000024eb657220 */ /* 0x010fe40000410000 */
[----:B------:R-:W-:Y:S05]  /*4870*/  SHFL.IDX PT, R36, R221, R212, 0x1f ;  /* 0x00001fd4dd247589 */ /* 0x000fea00000e0000 */
[----:B------:R-:W4:Y:S01]  /*4880*/  MUFU.EX2 R35, R35 ;  /* 0x0000002300237308 */ /* 0x000f220000000800 */
[----:B---3--:R-:W-:Y:S02]  /*4890*/  FMUL.FTZ R114, R18, R219 ;  /* 0x000000db12727220 */ /* 0x008fe40000410000 */
[----:B------:R-:W-:Y:S01]  /*48a0*/  SHFL.IDX PT, R219, R221, R125, 0x1f ;  /* 0x00001f7ddddb7589 */ /* 0x000fe200000e0000 */
[----:B-1----:R-:W-:Y:S01]  /*48b0*/  FADD.FTZ R42, R42, -R210 ;  /* 0x800000d22a2a7221 */ /* 0x002fe20000010000 */
[----:B------:R-:W-:-:S03]  /*48c0*/  FADD.FTZ R214, R43, -R214 ;  /* 0x800000d62bd67221 */ /* 0x000fc60000010000 */
[----:B------:R-:W1:Y:S01]  /*48d0*/  MUFU.EX2 R34, R34 ;  /* 0x0000002200227308 */ /* 0x000e620000000800 */
[----:B------:R-:W3:Y:S01]  /*48e0*/  SHFL.IDX PT, R221, R221, R213, 0x1f ;  /* 0x00001fd5dddd7589 */ /* 0x000ee200000e0000 */
[----:B------:R-:W-:Y:S01]  /*48f0*/  FADD.FTZ R40, R40, -R210 ;  /* 0x800000d228287221 */ /* 0x000fe20000010000 */
[----:B------:R-:W-:Y:S01]  /*4900*/  FADD.FTZ R48, R48, -R220 ;  /* 0x800000dc30307221 */ /* 0x000fe20000010000 */
[----:B------:R-:W-:Y:S01]  /*4910*/  FMUL.FTZ R121, R15, R121 ;  /* 0x000000790f797220 */ /* 0x000fe20000410000 */
[----:B------:R-:W-:Y:S01]  /*4920*/  FADD.FTZ R44, R44, -R218 ;  /* 0x800000da2c2c7221 */ /* 0x000fe20000010000 */
[----:B------:R-:W-:Y:S02]  /*4930*/  FFMA.FTZ R11, -R201, R201, 1 ;  /* 0x3f800000c90b7423 */ /* 0x000fe400000101c9 */
[----:B------:R-:W1:Y:S08]  /*4940*/  MUFU.EX2 R104, R104 ;  /* 0x0000006800687308 */ /* 0x000e700000000800 */
[----:B------:R-:W2:Y:S08]  /*4950*/  MUFU.EX2 R100, R100 ;  /* 0x0000006400647308 */ /* 0x000eb00000000800 */
[----:B------:R-:W-:Y:S01]  /*4960*/  MUFU.EX2 R133, R133 ;  /* 0x0000008500857308 */ /* 0x000fe20000000800 */
[--C-:B---3--:R-:W-:Y:S01]  /*4970*/  FADD.FTZ R53, R53, -R221.reuse ;  /* 0x800000dd35357221 */ /* 0x108fe20000010000 */
[----:B------:R-:W-:-:S06]  /*4980*/  FADD.FTZ R55, R55, -R221 ;  /* 0x800000dd37377221 */ /* 0x000fcc0000010000 */
[----:B------:R-:W-:Y:S01]  /*4990*/  MUFU.EX2 R135, R135 ;  /* 0x0000008700877308 */ /* 0x000fe20000000800 */
[----:B------:R-:W3:Y:S01]  /*49a0*/  SHFL.IDX PT, R221, R41, R125, 0x1f ;  /* 0x00001f7d29dd7589 */ /* 0x000ee200000e0000 */
[--C-:B------:R-:W-:Y:S01]  /*49b0*/  FADD.FTZ R43, R45, -R219.reuse ;  /* 0x800000db2d2b7221 */ /* 0x100fe20000010000 */
[----:B------:R-:W-:Y:S01]  /*49c0*/  FFMA.FTZ R45, -R197, R197, 1 ;  /* 0x3f800000c52d7423 */ /* 0x000fe200000101c5 */
[----:B----4-:R-:W-:Y:S01]  /*49d0*/  FMUL.FTZ R42, R35, R42 ;  /* 0x0000002a232a7220 */ /* 0x010fe20000410000 */
[----:B------:R-:W-:Y:S01]  /*49e0*/  FADD.FTZ R47, R47, -R219 ;  /* 0x800000db2f2f7221 */ /* 0x000fe20000010000 */
[----:B------:R-:W-:Y:S01]  /*49f0*/  FADD.FTZ R210, R49, -R222 ;  /* 0x800000de31d27221 */ /* 0x000fe20000010000 */
[----:B------:R-:W-:Y:S01]  /*4a00*/  FADD.FTZ R219, R52, -R36 ;  /* 0x8000002434db7221 */ /* 0x000fe20000010000 */
[----:B------:R-:W-:Y:S01]  /*4a10*/  FMUL.FTZ R45, R45, R42 ;  /* 0x0000002a2d2d7220 */ /* 0x000fe20000410000 */
[----:B------:R-:W-:Y:S01]  /*4a20*/  FFMA.FTZ R42, -R171, R171, 1 ;  /* 0x3f800000ab2a7423 */ /* 0x000fe200000101ab */
[----:B------:R-:W-:Y:S01]  /*4a30*/  FMUL.FTZ R47, R10, R47 ;  /* 0x0000002f0a2f7220 */ /* 0x000fe20000410000 */
[----:B------:R-:W-:Y:S01]  /*4a40*/  FADD.FTZ R222, R51, -R222 ;  /* 0x800000de33de7221 */ /* 0x000fe20000010000 */
[----:B------:R-:W-:Y:S01]  /*4a50*/  FADD.FTZ R36, R54, -R36 ;  /* 0x8000002436247221 */ /* 0x000fe20000010000 */
[----:B------:R-:W-:Y:S01]  /*4a60*/  FFMA.FTZ R51, -R196, R196, 1 ;  /* 0x3f800000c4337423 */ /* 0x000fe200000101c4 */
[----:B------:R-:W-:Y:S01]  /*4a70*/  FMUL.FTZ R54, R92, R48 ;  /* 0x000000305c367220 */ /* 0x000fe20000410000 */
[----:B------:R-:W-:Y:S01]  /*4a80*/  FMUL.FTZ R48, R42, R47 ;  /* 0x0000002f2a307220 */ /* 0x000fe20000410000 */
[----:B------:R-:W-:Y:S01]  /*4a90*/  FMUL.FTZ R219, R96, R219 ;  /* 0x000000db60db7220 */ /* 0x000fe20000410000 */
[----:B------:R-:W-:Y:S01]  /*4aa0*/  FFMA.FTZ R42, -R168, R168, 1 ;  /* 0x3f800000a82a7423 */ /* 0x000fe200000101a8 */
[----:B------:R-:W-:Y:S01]  /*4ab0*/  FMUL.FTZ R51, R51, R121 ;  /* 0x0000007933337220 */ /* 0x000fe20000410000 */
[----:B------:R-:W-:Y:S08]  /*4ac0*/  MUFU.EX2 R134, R134 ;  /* 0x0000008600867308 */ /* 0x000ff00000000800 */
[----:B------:R-:W-:Y:S01]  /*4ad0*/  MUFU.EX2 R107, R107 ;  /* 0x0000006b006b7308 */ /* 0x000fe20000000800 */
[--C-:B---3--:R-:W-:Y:S01]  /*4ae0*/  FADD.FTZ R61, R61, -R221.reuse ;  /* 0x800000dd3d3d7221 */ /* 0x108fe20000010000 */
[----:B------:R-:W-:-:S06]  /*4af0*/  FADD.FTZ R221, R63, -R221 ;  /* 0x800000dd3fdd7221 */ /* 0x000fcc0000010000 */
[----:B------:R-:W3:Y:S01]  /*4b00*/  MUFU.EX2 R103, R103 ;  /* 0x0000006700677308 */ /* 0x000ee20000000800 */
[----:B------:R-:W-:Y:S01]  /*4b10*/  LDS R63, [R14+0x400] ;  /* 0x000400000e3f7984 */ /* 0x000fe20000000800 */
[----:B------:R-:W-:-:S06]  /*4b20*/  FMUL.FTZ R42, R42, R219 ;  /* 0x000000db2a2a7220 */ /* 0x000fcc0000410000 */
[----:B------:R-:W-:Y:S01]  /*4b30*/  MUFU.EX2 R106, R106 ;  /* 0x0000006a006a7308 */ /* 0x000fe20000000800 */
[----:B------:R-:W4:Y:S01]  /*4b40*/  SHFL.IDX PT, R121, R41, R126, 0x1f ;  /* 0x00001f7e29797589 */ /* 0x000f2200000e0000 */
[----:B------:R-:W-:Y:S01]  /*4b50*/  FADD.FTZ R218, R46, -R218 ;  /* 0x800000da2eda7221 */ /* 0x000fe20000010000 */
[----:B------:R-:W-:-:S05]  /*4b60*/  FMUL.FTZ R214, R88, R214 ;  /* 0x000000d658d67220 */ /* 0x000fca0000410000 */
[----:B------:R-:W-:Y:S01]  /*4b70*/  MUFU.EX2 R136, R136 ;  /* 0x0000008800887308 */ /* 0x000fe20000000800 */
[----:B------:R-:W2:Y:S01]  /*4b80*/  SHFL.IDX PT, R219, R41, R213, 0x1f ;  /* 0x00001fd529db7589 */ /* 0x000ea200000e0000 */
[----:B------:R-:W-:Y:S01]  /*4b90*/  FFMA.FTZ R46, -R195, R195, 1 ;  /* 0x3f800000c32e7423 */ /* 0x000fe200000101c3 */
[----:B-1----:R-:W-:Y:S01]  /*4ba0*/  FMUL.FTZ R40, R34, R40 ;  /* 0x0000002822287220 */ /* 0x002fe20000410000 */
[----:B------:R-:W-:Y:S01]  /*4bb0*/  FFMA.FTZ R49, -R198, R198, 1 ;  /* 0x3f800000c6317423 */ /* 0x000fe200000101c6 */
[----:B------:R-:W-:Y:S01]  /*4bc0*/  FFMA.FTZ R52, -R199, R199, 1 ;  /* 0x3f800000c7347423 */ /* 0x000fe200000101c7 */
[----:B------:R-:W-:Y:S01]  /*4bd0*/  FMUL.FTZ R44, R89, R44 ;  /* 0x0000002c592c7220 */ /* 0x000fe20000410000 */
[----:B------:R-:W-:Y:S01]  /*4be0*/  FMUL.FTZ R218, R91, R218 ;  /* 0x000000da5bda7220 */ /* 0x000fe20000410000 */
[----:B------:R-:W-:Y:S01]  /*4bf0*/  FMUL.FTZ R46, R46, R40 ;  /* 0x000000282e2e7220 */ /* 0x000fe20000410000 */
[----:B------:R-:W-:Y:S01]  /*4c00*/  FMUL.FTZ R49, R49, R214 ;  /* 0x000000d631317220 */ /* 0x000fe20000410000 */
[----:B------:R-:W-:Y:S01]  /*4c10*/  FMUL.FTZ R210, R93, R210 ;  /* 0x000000d25dd27220 */ /* 0x000fe20000410000 */
[----:B------:R-:W-:Y:S01]  /*4c20*/  FFMA.FTZ R40, -R203, R203, 1 ;  /* 0x3f800000cb287423 */ /* 0x000fe200000101cb */
[----:B------:R-:W1:Y:S01]  /*4c30*/  SHFL.IDX PT, R214, R41, R9, 0x1f ;  /* 0x00001f0929d67589 */ /* 0x000e6200000e0000 */
[----:B------:R-:W-:Y:S01]  /*4c40*/  FMUL.FTZ R52, R52, R44 ;  /* 0x0000002c34347220 */ /* 0x000fe20000410000 */
[----:B------:R-:W-:Y:S01]  /*4c50*/  FMUL.FTZ R44, R11, R218 ;  /* 0x000000da0b2c7220 */ /* 0x000fe20000410000 */
[----:B------:R-:W-:Y:S01]  /*4c60*/  FADD.FTZ R220, R50, -R220 ;  /* 0x800000dc32dc7221 */ /* 0x000fe20000010000 */
[----:B------:R-:W3:Y:S01]  /*4c70*/  SHFL.IDX PT, R218, R41, R212, 0x1f ;  /* 0x00001fd429da7589 */ /* 0x000ee200000e0000 */
[----:B------:R-:W-:Y:S01]  /*4c80*/  FMUL.FTZ R40, R40, R210 ;  /* 0x000000d228287220 */ /* 0x000fe20000410000 */
[----:B------:R-:W-:Y:S01]  /*4c90*/  FMUL.FTZ R222, R94, R222 ;  /* 0x000000de5ede7220 */ /* 0x000fe20000410000 */
[----:B------:R-:W-:Y:S01]  /*4ca0*/  MUFU.EX2 R137, R137 ;  /* 0x0000008900897308 */ /* 0x000fe20000000800 */
[----:B------:R-:W3:Y:S01]  /*4cb0*/  SHFL.IDX PT, R210, R41, R124, 0x1f ;  /* 0x00001f7c29d27589 */ /* 0x000ee200000e0000 */
[----:B------:R-:W-:Y:S01]  /*4cc0*/  FMUL.FTZ R220, R95, R220 ;  /* 0x000000dc5fdc7220 */ /* 0x000fe20000410000 */
[----:B------:R-:W-:Y:S01]  /*4cd0*/  FFMA.FTZ R11, -R170, R170, 1 ;  /* 0x3f800000aa0b7423 */ /* 0x000fe200000101aa */
[----:B------:R-:W-:Y:S01]  /*4ce0*/  FFMA.FTZ R47, -R169, R169, 1 ;  /* 0x3f800000a92f7423 */ /* 0x000fe200000101a9 */
[----:B------:R-:W-:Y:S01]  /*4cf0*/  FFMA.FTZ R50, -R200, R200, 1 ;  /* 0x3f800000c8327423 */ /* 0x000fe200000101c8 */
[----:B------:R-:W-:Y:S01]  /*4d00*/  FMUL.FTZ R43, R90, R43 ;  /* 0x0000002b5a2b7220 */ /* 0x000fe20000410000 */
[----:B------:R-:W-:Y:S01]  /*4d10*/  FMUL.FTZ R11, R11, R220 ;  /* 0x000000dc0b0b7220 */ /* 0x000fe20000410000 */
[----:B------:R-:W-:Y:S01]  /*4d20*/  FMUL.FTZ R47, R47, R222 ;  /* 0x000000de2f2f7220 */ /* 0x000fe20000410000 */
[----:B------:R-:W-:Y:S01]  /*4d30*/  SHFL.IDX PT, R220, R41, R217, 0x1f ;  /* 0x00001fd929dc7589 */ /* 0x000fe200000e0000 */
[--C-:B----4-:R-:W-:Y:S01]  /*4d40*/  FADD.FTZ R62, R62, -R121.reuse ;  /* 0x800000793e3e7221 */ /* 0x110fe20000010000 */
[----:B------:R-:W-:Y:S01]  /*4d50*/  FMUL.FTZ R50, R50, R43 ;  /* 0x0000002b32327220 */ /* 0x000fe20000410000 */
[----:B------:R-:W4:Y:S01]  /*4d60*/  MUFU.EX2 R108, R108 ;  /* 0x0000006c006c7308 */ /* 0x000f220000000800 */
[----:B------:R4:W4:Y:S01]  /*4d70*/  SHFL.IDX PT, R222, R41, R215, 0x1f ;  /* 0x00001fd729de7589 */ /* 0x00092200000e0000 */
[----:B------:R-:W-:Y:S01]  /*4d80*/  FADD.FTZ R60, R60, -R121 ;  /* 0x800000793c3c7221 */ /* 0x000fe20000010000 */
[----:B------:R-:W-:Y:S01]  /*4d90*/  FFMA.FTZ R43, -R202, R202, 1 ;  /* 0x3f800000ca2b7423 */ /* 0x000fe200000101ca */
[--C-:B--2---:R-:W-:Y:S01]  /*4da0*/  FADD.FTZ R121, R69, -R219.reuse ;  /* 0x800000db45797221 */ /* 0x104fe20000010000 */
[----:B------:R-:W-:Y:S01]  /*4db0*/  FADD.FTZ R219, R71, -R219 ;  /* 0x800000db47db7221 */ /* 0x000fe20000010000 */
[----:B------:R-:W-:Y:S01]  /*4dc0*/  FMUL.FTZ R62, R104, R62 ;  /* 0x0000003e683e7220 */ /* 0x000fe20000410000 */
[----:B------:R-:W-:Y:S01]  /*4dd0*/  FFMA.FTZ R71, -R158, R158, 1 ;  /* 0x3f8000009e477423 */ /* 0x000fe2000001019e */
[----:B------:R-:W-:Y:S01]  /*4de0*/  FMUL.FTZ R43, R43, R54 ;  /* 0x000000362b2b7220 */ /* 0x000fe20000410000 */
[----:B------:R-:W-:Y:S01]  /*4df0*/  FFMA.FTZ R54, -R167, R167, 1 ;  /* 0x3f800000a7367423 */ /* 0x000fe200000101a7 */
[----:B------:R-:W-:Y:S01]  /*4e00*/  FMUL.FTZ R223, R12, R36 ;  /* 0x000000240cdf7220 */ /* 0x000fe20000410000 */
[----:B------:R-:W-:Y:S01]  /*4e10*/  FMUL.FTZ R53, R13, R53 ;  /* 0x000000350d357220 */ /* 0x000fe20000410000 */
[----:B------:R-:W2:Y:S01]  /*4e20*/  LDL.LU R195, [R1+0x13c] ;  /* 0x00013c0001c37983 */ /* 0x000ea20000300800 */
[----:B------:R-:W-:Y:S01]  /*4e30*/  FFMA.FTZ R36, -R165, R165, 1 ;  /* 0x3f800000a5247423 */ /* 0x000fe200000101a5 */
[----:B------:R-:W-:Y:S01]  /*4e40*/  FMUL.FTZ R55, R21, R55 ;  /* 0x0000003715377220 */ /* 0x000fe20000410000 */
[----:B------:R-:W-:Y:S01]  /*4e50*/  FMUL.FTZ R71, R71, R62 ;  /* 0x0000003e47477220 */ /* 0x000fe20000410000 */
[----:B------:R-:W2:Y:S01]  /*4e60*/  LDL.LU R196, [R1+0x138] ;  /* 0x0001380001c47983 */ /* 0x000ea20000300800 */
[----:B-1----:R-:W-:Y:S01]  /*4e70*/  FADD.FTZ R56, R56, -R214 ;  /* 0x800000d638387221 */ /* 0x002fe20000010000 */
[----:B------:R-:W-:Y:S01]  /*4e80*/  FMUL.FTZ R54, R54, R53 ;  /* 0x0000003536367220 */ /* 0x000fe20000410000 */
[----:B------:R-:W-:Y:S01]  /*4e90*/  MUFU.EX2 R115, R115 ;  /* 0x0000007300737308 */ /* 0x000fe20000000800 */
[----:B------:R-:W1:Y:S01]  /*4ea0*/  SHFL.IDX PT, R62, R63, R9, 0x1f ;  /* 0x00001f093f3e7589 */ /* 0x000e6200000e0000 */
[----:B------:R-:W-:-:S06]  /*4eb0*/  FMUL.FTZ R53, R36, R55 ;  /* 0x0000003724357220 */ /* 0x000fcc0000410000 */
[----:B------:R-:W-:Y:S01]  /*4ec0*/  MUFU.EX2 R122, R122 ;  /* 0x0000007a007a7308 */ /* 0x000fe20000000800 */
[----:B------:R-:W2:Y:S01]  /*4ed0*/  LDL.LU R197, [R1+0x134] ;  /* 0x0001340001c57983 */ /* 0x000ea20000300800 */
[----:B---3--:R-:W-:-:S06]  /*4ee0*/  FADD.FTZ R36, R68, -R218 ;  /* 0x800000da44247221 */ /* 0x008fcc0000010000 */
[----:B------:R-:W3:Y:S01]  /*4ef0*/  MUFU.EX2 R216, R216 ;  /* 0x000000d800d87308 */ /* 0x000ee20000000800 */
[----:B------:R-:W2:Y:S01]  /*4f00*/  LDL.LU R198, [R1+0x130] ;  /* 0x0001300001c67983 */ /* 0x000ea20000300800 */
[----:B------:R-:W-:Y:S01]  /*4f10*/  FADD.FTZ R58, R58, -R214 ;  /* 0x800000d63a3a7221 */ /* 0x000fe20000010000 */
[----:B------:R-:W-:-:S05]  /*4f20*/  FFMA.FTZ R68, -R164, R164, 1 ;  /* 0x3f800000a4447423 */ /* 0x000fca00000101a4 */
[----:B------:R-:W3:Y:S01]  /*4f30*/  MUFU.EX2 R110, R110 ;  /* 0x0000006e006e7308 */ /* 0x000ee20000000800 */
[----:B------:R-:W2:Y:S01]  /*4f40*/  LDL.LU R199, [R1+0x12c] ;  /* 0x00012c0001c77983 */ /* 0x000ea20000300800 */
[----:B------:R-:W-:Y:S01]  /*4f50*/  FMUL.FTZ R56, R22, R56 ;  /* 0x0000003816387220 */ /* 0x000fe20000410000 */
[----:B------:R-:W-:-:S05]  /*4f60*/  FADD.FTZ R57, R57, -R210 ;  /* 0x800000d239397221 */ /* 0x000fca0000010000 */
[----:B------:R-:W-:Y:S01]  /*4f70*/  MUFU.EX2 R132, R132 ;  /* 0x0000008400847308 */ /* 0x000fe20000000800 */
[----:B------:R-:W2:Y:S01]  /*4f80*/  LDL.LU R200, [R1+0x128] ;  /* 0x0001280001c87983 */ /* 0x000ea20000300800 */
[----:B------:R-:W-:-:S06]  /*4f90*/  FADD.FTZ R59, R59, -R210 ;  /* 0x800000d23b3b7221 */ /* 0x000fcc0000010000 */
        /* <DEDUP_REMOVED lines=20> */
[----:B------:R-:W-:Y:S01]  /*50e0*/  SHFL.IDX PT, R212, R63, R212, 0x1f ;  /* 0x00001fd43fd47589 */ /* 0x000fe200000e0000 */
[----:B------:R-:W-:Y:S01]  /*50f0*/  FFMA.FTZ R14, -R163, R163, 1 ;  /* 0x3f800000a30e7423 */ /* 0x000fe200000101a3 */
[----:B----4-:R-:W-:Y:S01]  /*5100*/  FFMA.FTZ R41, -R166, R166, 1 ;  /* 0x3f800000a6297423 */ /* 0x010fe200000101a6 */
[----:B------:R-:W-:Y:S01]  /*5110*/  FADD.FTZ R218, R70, -R218 ;  /* 0x800000da46da7221 */ /* 0x000fe20000010000 */
[----:B------:R-:W2:Y:S01]  /*5120*/  LDL.LU R203, [R1+0x11c] ;  /* 0x00011c0001cb7983 */ /* 0x000ea20000300800 */
[----:B------:R-:W-:Y:S01]  /*5130*/  FMUL.FTZ R56, R97, R57 ;  /* 0x0000003961387220 */ /* 0x000fe20000410000 */
[----:B------:R-:W-:Y:S01]  /*5140*/  FFMA.FTZ R69, -R161, R161, 1 ;  /* 0x3f800000a1457423 */ /* 0x000fe200000101a1 */
[----:B------:R-:W-:Y:S01]  /*5150*/  FMUL.FTZ R61, R100, R61 ;  /* 0x0000003d643d7220 */ /* 0x000fe20000410000 */
[----:B------:R-:W4:Y:S01]  /*5160*/  SHFL.IDX PT, R63, R63, R213, 0x1f ;  /* 0x00001fd53f3f7589 */ /* 0x000f2200000e0000 */
[----:B------:R-:W-:Y:S01]  /*5170*/  FADD.FTZ R64, R64, -R222 ;  /* 0x800000de40407221 */ /* 0x000fe20000010000 */
[----:B------:R-:W-:Y:S01]  /*5180*/  FADD.FTZ R65, R65, -R220 ;  /* 0x800000dc41417221 */ /* 0x000fe20000010000 */
[----:B------:R-:W-:Y:S01]  /*5190*/  FMUL.FTZ R60, R99, R60 ;  /* 0x0000003c633c7220 */ /* 0x000fe20000410000 */
[----:B------:R2:W5:Y:S01]  /*51a0*/  LDL.LU R171, [R1+0x118] ;  /* 0x0001180001ab7983 */ /* 0x0005620000300800 */
[----:B------:R-:W-:Y:S01]  /*51b0*/  FADD.FTZ R66, R66, -R222 ;  /* 0x800000de42427221 */ /* 0x000fe20000010000 */
[----:B------:R-:W-:Y:S01]  /*51c0*/  FADD.FTZ R67, R67, -R220 ;  /* 0x800000dc43437221 */ /* 0x000fe20000010000 */
[----:B------:R-:W-:Y:S01]  /*51d0*/  FMUL.FTZ R121, R103, R121 ;  /* 0x0000007967797220 */ /* 0x000fe20000410000 */
[----:B------:R2:W5:Y:S01]  /*51e0*/  LDL.LU R170, [R1+0x114] ;  /* 0x0001140001aa7983 */ /* 0x0005620000300800 */
[----:B------:R-:W-:Y:S01]  /*51f0*/  FMUL.FTZ R59, R98, R59 ;  /* 0x0000003b623b7220 */ /* 0x000fe20000410000 */
[--C-:B-1----:R-:W-:Y:S01]  /*5200*/  FADD.FTZ R72, R72, -R62.reuse ;  /* 0x8000003e48487221 */ /* 0x102fe20000010000 */
[----:B------:R-:W-:Y:S01]  /*5210*/  FADD.FTZ R74, R74, -R62 ;  /* 0x8000003e4a4a7221 */ /* 0x000fe20000010000 */
[----:B------:R1:W5:Y:S01]  /*5220*/  LDL.LU R169, [R1+0x110] ;  /* 0x0001100001a97983 */ /* 0x0003620000300800 */
[----:B------:R-:W-:Y:S01]  /*5230*/  FMUL.FTZ R57, R55, R58 ;  /* 0x0000003a37397220 */ /* 0x000fe20000410000 */
[----:B------:R-:W-:Y:S01]  /*5240*/  FFMA.FTZ R70, -R159, R159, 1 ;  /* 0x3f8000009f467423 */ /* 0x000fe2000001019f */
[----:B------:R-:W1:Y:S01]  /*5250*/  MUFU.EX2 R130, R130 ;  /* 0x0000008200827308 */ /* 0x000e620000000800 */
[----:B------:R1:W5:Y:S01]  /*5260*/  LDL.LU R168, [R1+0x10c] ;  /* 0x00010c0001a87983 */ /* 0x0003620000300800 */
[----:B------:R-:W-:-:S06]  /*5270*/  FMUL.FTZ R58, R14, R56 ;  /* 0x000000380e3a7220 */ /* 0x000fcc0000410000 */
[----:B------:R-:W1:Y:S01]  /*5280*/  MUFU.EX2 R113, R113 ;  /* 0x0000007100717308 */ /* 0x000e620000000800 */
[----:B------:R1:W5:Y:S01]  /*5290*/  LDL.LU R167, [R1+0x108] ;  /* 0x0001080001a77983 */ /* 0x0003620000300800 */
[----:B------:R-:W-:Y:S01]  /*52a0*/  FFMA.FTZ R56, -R160, R160, 1 ;  /* 0x3f800000a0387423 */ /* 0x000fe200000101a0 */
[----:B------:R-:W-:Y:S01]  /*52b0*/  FMUL.FTZ R36, R108, R36 ;  /* 0x000000246c247220 */ /* 0x000fe20000410000 */
[----:B---3--:R-:W-:Y:S01]  /*52c0*/  FMUL.FTZ R226, R216, R226 ;  /* 0x000000e2d8e27220 */ /* 0x008fe20000410000 */
[----:B------:R3:W5:Y:S01]  /*52d0*/  LDL.LU R166, [R1+0x104] ;  /* 0x0001040001a67983 */ /* 0x0007620000300800 */
[----:B------:R-:W-:Y:S01]  /*52e0*/  FMUL.FTZ R69, R69, R59 ;  /* 0x0000003b45457220 */ /* 0x000fe20000410000 */
[----:B------:R-:W-:Y:S01]  /*52f0*/  FMUL.FTZ R70, R70, R61 ;  /* 0x0000003d46467220 */ /* 0x000fe20000410000 */
[----:B------:R-:W-:Y:S01]  /*5300*/  FFMA.FTZ R55, -R155, R155, 1 ;  /* 0x3f8000009b377423 */ /* 0x000fe2000001019b */
[----:B------:R3:W5:Y:S01]  /*5310*/  LDL.LU R165, [R1+0x100] ;  /* 0x0001000001a57983 */ /* 0x0007620000300800 */
[----:B------:R-:W-:Y:S01]  /*5320*/  FFMA.FTZ R59, -R156, R156, 1 ;  /* 0x3f8000009c3b7423 */ /* 0x000fe2000001019c */
[----:B------:R-:W-:Y:S01]  /*5330*/  FMUL.FTZ R64, R133, R64 ;  /* 0x0000004085407220 */ /* 0x000fe20000410000 */
[----:B------:R-:W-:Y:S01]  /*5340*/  FMUL.FTZ R56, R56, R60 ;  /* 0x0000003c38387220 */ /* 0x000fe20000410000 */
[----:B------:R3:W5:Y:S01]  /*5350*/  LDL.LU R164, [R1+0xfc] ;  /* 0x0000fc0001a47983 */ /* 0x0007620000300800 */
[----:B------:R-:W-:Y:S01]  /*5360*/  FMUL.FTZ R61, R135, R65 ;  /* 0x00000041873d7220 */ /* 0x000fe20000410000 */
[----:B------:R-:W-:Y:S01]  /*5370*/  FMUL.FTZ R66, R134, R66 ;  /* 0x0000004286427220 */ /* 0x000fe20000410000 */
[----:B------:R-:W-:Y:S01]  /*5380*/  FFMA.FTZ R14, -R157, R157, 1 ;  /* 0x3f8000009d0e7423 */ /* 0x000fe2000001019d */
[----:B------:R3:W5:Y:S01]  /*5390*/  LDL.LU R163, [R1+0xf8] ;  /* 0x0000f80001a37983 */ /* 0x0007620000300800 */
[----:B------:R-:W-:Y:S01]  /*53a0*/  FFMA.FTZ R60, -R154, R154, 1 ;  /* 0x3f8000009a3c7423 */ /* 0x000fe2000001019a */
[----:B------:R-:W-:Y:S01]  /*53b0*/  FMUL.FTZ R67, R107, R67 ;  /* 0x000000436b437220 */ /* 0x000fe20000410000 */
[----:B------:R-:W-:Y:S01]  /*53c0*/  FFMA.FTZ R62, -R148, R148, 1 ;  /* 0x3f800000943e7423 */ /* 0x000fe20000010194 */
[----:B------:R3:W5:Y:S01]  /*53d0*/  LDL.LU R162, [R1+0xf4] ;  /* 0x0000f40001a27983 */ /* 0x0007620000300800 */
[--C-:B------:R-:W-:Y:S01]  /*53e0*/  FADD.FTZ R73, R73, -R124.reuse ;  /* 0x8000007c49497221 */ /* 0x100fe20000010000 */
[----:B------:R-:W-:Y:S01]  /*53f0*/  FADD.FTZ R75, R75, -R124 ;  /* 0x8000007c4b4b7221 */ /* 0x000fe20000010000 */
[--C-:B----4-:R-:W-:Y:S01]  /*5400*/  FADD.FTZ R85, R85, -R63.reuse ;  /* 0x8000003f55557221 */ /* 0x110fe20000010000 */
[----:B------:R3:W5:Y:S01]  /*5410*/  LDL.LU R161, [R1+0xf0] ;  /* 0x0000f00001a17983 */ /* 0x0007620000300800 */
[----:B------:R-:W-:Y:S01]  /*5420*/  FMUL.FTZ R64, R59, R64 ;  /* 0x000000403b407220 */ /* 0x000fe20000410000 */
[----:B------:R-:W-:Y:S01]  /*5430*/  FADD.FTZ R87, R87, -R63 ;  /* 0x8000003f57577221 */ /* 0x000fe20000010000 */
[--C-:B------:R-:W-:Y:S01]  /*5440*/  FADD.FTZ R84, R84, -R212.reuse ;  /* 0x800000d454547221 */ /* 0x100fe20000010000 */
[----:B------:R3:W5:Y:S01]  /*5450*/  LDL.LU R160, [R1+0xec] ;  /* 0x0000ec0001a07983 */ /* 0x0007620000300800 */
[----:B------:R-:W-:Y:S01]  /*5460*/  FMUL.FTZ R55, R55, R61 ;  /* 0x0000003d37377220 */ /* 0x000fe20000410000 */
[----:B------:R-:W-:Y:S01]  /*5470*/  FADD.FTZ R86, R86, -R212 ;  /* 0x800000d456567221 */ /* 0x000fe20000010000 */
[----:B------:R-:W-:Y:S01]  /*5480*/  FFMA.FTZ R210, -R144, R144, 1 ;  /* 0x3f80000090d27423 */ /* 0x000fe20000010190 */
[----:B------:R3:W5:Y:S01]  /*5490*/  LDL.LU R159, [R1+0xe8] ;  /* 0x0000e800019f7983 */ /* 0x0007620000300800 */
[----:B------:R-:W-:Y:S01]  /*54a0*/  FFMA.FTZ R59, -R152, R152, 1 ;  /* 0x3f800000983b7423 */ /* 0x000fe20000010198 */
[----:B------:R-:W-:Y:S01]  /*54b0*/  FFMA.FTZ R61, -R151, R151, 1 ;  /* 0x3f800000973d7423 */ /* 0x000fe20000010197 */
[--C-:B------:R-:W-:Y:S01]  /*54c0*/  FADD.FTZ R77, R77, -R125.reuse ;  /* 0x8000007d4d4d7221 */ /* 0x100fe20000010000 */
[----:B------:R3:W5:Y:S01]  /*54d0*/  LDL.LU R158, [R1+0xe4] ;  /* 0x0000e400019e7983 */ /* 0x0007620000300800 */
[----:B------:R-:W-:Y:S01]  /*54e0*/  FMUL.FTZ R65, R60, R66 ;  /* 0x000000423c417220 */ /* 0x000fe20000410000 */
[----:B------:R-:W-:Y:S01]  /*54f0*/  FADD.FTZ R79, R79, -R125 ;  /* 0x8000007d4f4f7221 */ /* 0x000fe20000010000 */
[--C-:B------:R-:W-:Y:S01]  /*5500*/  FADD.FTZ R76, R76, -R126.reuse ;  /* 0x8000007e4c4c7221 */ /* 0x100fe20000010000 */
[----:B------:R3:W5:Y:S01]  /*5510*/  LDL.LU R157, [R1+0xe0] ;  /* 0x0000e000019d7983 */ /* 0x0007620000300800 */
[----:B------:R-:W-:Y:S01]  /*5520*/  FFMA.FTZ R66, -R153, R153, 1 ;  /* 0x3f80000099427423 */ /* 0x000fe20000010199 */
[----:B------:R-:W-:Y:S01]  /*5530*/  FADD.FTZ R78, R78, -R126 ;  /* 0x8000007e4e4e7221 */ /* 0x000fe20000010000 */
[----:B------:R-:W-:Y:S01]  /*5540*/  FMUL.FTZ R218, R136, R218 ;  /* 0x000000da88da7220 */ /* 0x000fe20000410000 */
[----:B------:R3:W5:Y:S01]  /*5550*/  LDL.LU R156, [R1+0xdc] ;  /* 0x0000dc00019c7983 */ /* 0x0007620000300800 */
[----:B------:R-:W-:Y:S01]  /*5560*/  FMUL.FTZ R59, R59, R67 ;  /* 0x000000433b3b7220 */ /* 0x000fe20000410000 */
[--C-:B------:R-:W-:Y:S01]  /*5570*/  FADD.FTZ R80, R80, -R215.reuse ;  /* 0x800000d750507221 */ /* 0x100fe20000010000 */
[----:B------:R-:W-:Y:S01]  /*5580*/  FADD.FTZ R82, R82, -R215 ;  /* 0x800000d752527221 */ /* 0x000fe20000010000 */
[----:B------:R3:W5:Y:S01]  /*5590*/  LDL.LU R155, [R1+0xd8] ;  /* 0x0000d800019b7983 */ /* 0x0007620000300800 */
[----:B------:R-:W-:Y:S01]  /*55a0*/  FMUL.FTZ R61, R61, R121 ;  /* 0x000000793d3d7220 */ /* 0x000fe20000410000 */
[--C-:B------:R-:W-:Y:S01]  /*55b0*/  FADD.FTZ R81, R81, -R217.reuse ;  /* 0x800000d951517221 */ /* 0x100fe20000010000 */
[----:B------:R-:W-:Y:S01]  /*55c0*/  FADD.FTZ R83, R83, -R217 ;  /* 0x800000d953537221 */ /* 0x000fe20000010000 */
[----:B------:R3:W5:Y:S01]  /*55d0*/  LDL.LU R154, [R1+0xd4] ;  /* 0x0000d400019a7983 */ /* 0x0007620000300800 */
[----:B------:R-:W-:Y:S01]  /*55e0*/  FFMA.FTZ R67, -R150, R150, 1 ;  /* 0x3f80000096437423 */ /* 0x000fe20000010196 */
[----:B------:R-:W-:Y:S01]  /*55f0*/  FMUL.FTZ R121, R106, R72 ;  /* 0x000000486a797220 */ /* 0x000fe20000410000 */
[----:B------:R-:W-:Y:S01]  /*5600*/  FFMA.FTZ R213, -R5, R5, 1 ;  /* 0x3f80000005d57423 */ /* 0x000fe20000010105 */
[----:B------:R3:W5:Y:S01]  /*5610*/  LDL.LU R153, [R1+0xd0] ;  /* 0x0000d00001997983 */ /* 0x0007620000300800 */
[----:B------:R-:W-:Y:S01]  /*5620*/  FFMA.FTZ R60, -R149, R149, 1 ;  /* 0x3f800000953c7423 */ /* 0x000fe20000010195 */
[----:B------:R-:W-:Y:S01]  /*5630*/  FFMA.FTZ R214, -R4, R4, 1 ;  /* 0x3f80000004d67423 */ /* 0x000fe20000010104 */
[----:B------:R-:W4:Y:S01]  /*5640*/  MUFU.EX2 R129, R129 ;  /* 0x0000008100817308 */ /* 0x000f220000000800 */
[----:B------:R3:W5:Y:S01]  /*5650*/  LDL.LU R152, [R1+0xcc] ;  /* 0x0000cc0001987983 */ /* 0x0007620000300800 */
[----:B------:R-:W-:-:S06]  /*5660*/  FFMA.FTZ R124, -R147, R147, 1 ;  /* 0x3f800000937c7423 */ /* 0x000fcc0000010193 */
[----:B------:R-:W3:Y:S01]  /*5670*/  MUFU.EX2 R128, R128 ;  /* 0x0000008000807308 */ /* 0x000ee20000000800 */
[----:B------:R1:W5:Y:S01]  /*5680*/  LDL.LU R151, [R1+0xc8] ;  /* 0x0000c80001977983 */ /* 0x0003620000300800 */
[----:B------:R-:W-:-:S06]  /*5690*/  FMUL.FTZ R62, R62, R121 ;  /* 0x000000793e3e7220 */ /* 0x000fcc0000410000 */
[----:B------:R-:W3:Y:S01]  /*56a0*/  MUFU.EX2 R207, R207 ;  /* 0x000000cf00cf7308 */ /* 0x000ee20000000800 */
[----:B------:R1:W5:Y:S01]  /*56b0*/  LDL.LU R150, [R1+0xc4] ;  /* 0x0000c40001967983 */ /* 0x0003620000300800 */
[----:B------:R-:W-:-:S06]  /*56c0*/  FFMA.FTZ R63, -R146, R146, 1 ;  /* 0x3f800000923f7423 */ /* 0x000fcc0000010192 */
[----:B------:R-:W3:Y:S01]  /*56d0*/  MUFU.EX2 R205, R205 ;  /* 0x000000cd00cd7308 */ /* 0x000ee20000000800 */
[----:B------:R1:W5:Y:S01]  /*56e0*/  LDL.LU R149, [R1+0xc0] ;  /* 0x0000c00001957983 */ /* 0x0003620000300800 */
[----:B------:R-:W-:Y:S01]  /*56f0*/  FFMA.FTZ R121, -R145, R145, 1 ;  /* 0x3f80000091797423 */ /* 0x000fe20000010191 */
        /* <DEDUP_REMOVED lines=12> */
[----:B------:R1:W5:Y:S04]  /*57c0*/  LDL.LU R143, [R1+0xa8] ;  /* 0x0000a800018f7983 */ /* 0x0003680000300800 */
        /* <DEDUP_REMOVED lines=16> */
[----:B-1----:R-:W-:Y:S01]  /*58d0*/  FMUL.FTZ R73, R130, R84 ;  /* 0x0000005482497220 */ /* 0x002fe20000410000 */
[----:B------:R-:W-:Y:S01]  /*58e0*/  FMUL.FTZ R121, R121, R36 ;  /* 0x0000002479797220 */ /* 0x000fe20000410000 */
[----:B------:R-:W-:Y:S02]  /*58f0*/  FMUL.FTZ R36, R113, R81 ;  /* 0x0000005171247220 */ /* 0x000fe40000410000 */
[----:B------:R-:W-:Y:S01]  /*5900*/  FMUL.FTZ R218, R218, R73 ;  /* 0x00000049dada7220 */ /* 0x000fe20000410000 */
[----:B------:R-:W-:Y:S01]  /*5910*/  F2FP.BF16.F32.PACK_AB R73, R47, R11 ;  /* 0x0000000b2f49723e */ /* 0x000fe200000010ff */
[----:B------:R-:W-:Y:S01]  /*5920*/  FMUL.FTZ R221, R132, R221 ;  /* 0x000000dd84dd7220 */ /* 0x000fe20000410000 */
[----:B----4-:R-:W-:Y:S01]  /*5930*/  FMUL.FTZ R86, R129, R86 ;  /* 0x0000005681567220 */ /* 0x010fe20000410000 */
[----:B------:R-:W-:Y:S01]  /*5940*/  FMUL.FTZ R38, R236, R38 ;  /* 0x00000026ec267220 */ /* 0x000fe20000410000 */
[----:B------:R-:W-:Y:S01]  /*5950*/  FMUL.FTZ R74, R119, R74 ;  /* 0x0000004a774a7220 */ /* 0x000fe20000410000 */
[----:B------:R-:W-:Y:S01]  /*5960*/  FMUL.FTZ R80, R118, R80 ;  /* 0x0000005076507220 */ /* 0x000fe20000410000 */
        /* <DEDUP_REMOVED lines=66> */
[----:B--2---:R-:W-:-:S05]  /*5d90*/  IMAD R11, R0, 0x4000, R220 ;  /* 0x00004000000b7824 */ /* 0x004fca00078e02dc */
[----:B------:R-:W-:-:S05]  /*5da0*/  LEA R11, R11, R16, 0x1 ;  /* 0x000000100b0b7211 */ /* 0x000fca00078e08ff */
        /* <DEDUP_REMOVED lines=18> */
[----:B------:R-:W-:Y:S02]  /*5ed0*/  F2FP.BF16.F32.PACK_AB R92, R93, R92 ;  /* 0x0000005c5d5c723e */ /* 0x000fe400000010ff */
[----:B------:R-:W-:Y:S01]  /*5ee0*/  F2FP.BF16.F32.PACK_AB R93, R94, R95 ;  /* 0x0000005f5e5d723e */ /* 0x000fe200000010ff */
[----:B------:R-:W-:Y:S02]  /*5ef0*/  WARPGROUP.DEPBAR.LE gsb0, 0x0 ;  /* 0x00008000000079c5 */ /* 0x000fe40000010000 */
[----:B------:R-:W-:Y:S02]  /*5f00*/  F2FP.BF16.F32.PACK_AB R24, R15, R34 ;  /* 0x000000220f18723e */ /* 0x000fe400000010ff */
[----:B------:R-:W-:-:S02]  /*5f10*/  F2FP.BF16.F32.PACK_AB R25, R88, R35 ;  /* 0x000000235819723e */ /* 0x000fc400000010ff */
[----:B------:R-:W-:Y:S02]  /*5f20*/  F2FP.BF16.F32.PACK_AB R26, R90, R89 ;  /* 0x000000595a1a723e */ /* 0x000fe400000010ff */
[----:B------:R-:W-:-:S04]  /*5f30*/  F2FP.BF16.F32.PACK_AB R27, R10, R91 ;  /* 0x0000005b0a1b723e */ /* 0x000fc800000010ff */
        /* <DEDUP_REMOVED lines=50> */
[----:B------:R-:W-:-:S04]  /*6260*/  VIADD R40, R16, 0x20c00 ;  /* 0x00020c0010287836 */ /* 0x000fc80000000000 */
[----:B---3--:R-:W-:-:S05]  /*6270*/  IMAD R10, R14, 0x2000, R40 ;  /* 0x000020000e0a7824 */ /* 0x008fca00078e0228 */
[----:B------:R-:W-:Y:S02]  /*6280*/  SHF.R.U32.HI R10, RZ, 0x4, R10 ;  /* 0x00000004ff0a7819 */ /* 0x000fe4000001160a */
[----:B------:R-:W-:Y:S02]  /*6290*/  R2UR UR4, R16 ;  /* 0x00000000100472ca */ /* 0x000fe400000e0000 */
[----:B------:R-:W-:-:S04]  /*62a0*/  LOP3.LUT R10, R10, 0x3fff, RZ, 0xc0, !PT ;  /* 0x00003fff0a0a7812 */ /* 0x000fc800078ec0ff */
[----:B-1----:R-:W-:-:S04]  /*62b0*/  LOP3.LUT R11, R10, 0x10000, RZ, 0xfc, !PT ;  /* 0x000100000a0b7812 */ /* 0x002fc800078efcff */
[----:B------:R-:W-:-:S04]  /*62c0*/  LEA R11, R0, R11, 0xb ;  /* 0x0000000b000b7211 */ /* 0x000fc800078e58ff */
        /* <DEDUP_REMOVED lines=65> */
.L_x_1390:
        /* <DEDUP_REMOVED lines=68> */
.L_x_1391:
        /* <DEDUP_REMOVED lines=12> */
.L_x_1381:
[----:B------:R-:W2:Y:S01]  /*6be0*/  S2R R8, SR_CTAID.X ;  /* 0x0000000000087919 */ /* 0x000ea20000002500 */
[----:B------:R-:W3:Y:S01]  /*6bf0*/  LDC R5, c[0x0][0x280] ;  /* 0x0000a000ff057b82 */ /* 0x000ee20000000800 */
[----:B------:R-:W-:-:S07]  /*6c00*/  ULDC UR4, c[0x0][0x748] ;  /* 0x0001d20000047ab9 */ /* 0x000fce0000000800 */
[----:B------:R-:W3:Y:S02]  /*6c10*/  LDC R7, c[0x0][0x290] ;  /* 0x0000a400ff077b82 */ /* 0x000ee40000000800 */
[----:B---3--:R-:W-:-:S04]  /*6c20*/  IMAD.IADD R5, R5, 0x1, -R7 ;  /* 0x0000000105057824 */ /* 0x008fc800078e0a07 */
[----:B--2---:R-:W-:-:S05]  /*6c30*/  IMAD R5, R8, 0x80, R5 ;  /* 0x0000008008057824 */ /* 0x004fca00078e0205 */
[----:B------:R-:W-:-:S04]  /*6c40*/  IADD3 R5, R5, UR4, RZ ;  /* 0x0000000405057c10 */ /* 0x000fc8000fffe0ff */
        /* <DEDUP_REMOVED lines=16> */
[----:B-----5:R-:W-:Y:S01]  /*6d50*/  VIADD R9, R5, 0xffffff80 ;  /* 0xffffff8005097836 */ /* 0x020fe20000000000 */
[C---:B-1----:R-:W-:Y:S01]  /*6d60*/  IADD3 R17, R15.reuse, -0x80, RZ ;  /* 0xffffff800f117810 */ /* 0x042fe20007ffe0ff */
        /* <DEDUP_REMOVED lines=11> */
[----:B------:R-:W-:Y:S02]  /*6e20*/  SHF.R.S32.HI R13, RZ, 0x5, R6 ;  /* 0x00000005ff0d7819 */ /* 0x000fe40000011406 */
[----:B----4-:R-:W-:-:S02]  /*6e30*/  SHF.R.S32.HI R11, RZ, 0x2, R12 ;  /* 0x00000002ff0b7819 */ /* 0x010fc4000001140c */
[----:B------:R-:W-:Y:S02]  /*6e40*/  LOP3.LUT R6, R5, 0xffffffe0, RZ, 0xc0, !PT ;  /* 0xffffffe005067812 */ /* 0x000fe400078ec0ff */
[----:B------:R-:W-:Y:S02]  /*6e50*/  SHF.R.S32.HI R12, RZ, 0x1f, R12 ;  /* 0x0000001fff0c7819 */ /* 0x000fe4000001140c */
[----:B------:R-:W-:Y:S01]  /*6e60*/  LEA.HI R5, R15, R15, RZ, 0x1 ;  /* 0x0000000f0f057211 */ /* 0x000fe200078f08ff */
[----:B------:R-:W-:Y:S01]  /*6e70*/  IMAD.IADD R7, R9, 0x1, -R6 ;  /* 0x0000000109077824 */ /* 0x000fe200078e0a06 */
[----:B------:R-:W-:Y:S01]  /*6e80*/  LEA.HI R12, R12, R11, RZ, 0x3 ;  /* 0x0000000b0c0c7211 */ /* 0x000fe200078f18ff */
[----:B------:R-:W-:Y:S01]  /*6e90*/  IMAD R6, R13, -0x10, R8 ;  /* 0xfffffff00d067824 */ /* 0x000fe200078e0208 */
[----:B------:R-:W-:Y:S02]  /*6ea0*/  LOP3.LUT R5, R5, 0xfffffffe, RZ, 0xc0, !PT ;  /* 0xfffffffe05057812 */ /* 0x000fe400078ec0ff */
[----:B------:R-:W-:-:S02]  /*6eb0*/  LOP3.LUT R12, R12, 0xfffffff8, RZ, 0xc0, !PT ;  /* 0xfffffff80c0c7812 */ /* 0x000fc400078ec0ff */
[----:B------:R-:W-:Y:S02]  /*6ec0*/  SHF.R.S32.HI R8, RZ, 0x1f, R7 ;  /* 0x0000001fff087819 */ /* 0x000fe40000011407 */
[----:B------:R-:W-:Y:S02]  /*6ed0*/  IADD3 R6, R6, R12, -R11 ;  /* 0x0000000c06067210 */ /* 0x000fe40007ffe80b */
[CC--:B------:R-:W-:Y:S02]  /*6ee0*/  LEA.HI R11, R8.reuse, R7.reuse, RZ, 0x3 ;  /* 0x00000007080b7211 */ /* 0x0c0fe400078f18ff */
[----:B------:R-:W-:Y:S02]  /*6ef0*/  LEA.HI R7, R8, R7, RZ, 0x2 ;  /* 0x0000000708077211 */ /* 0x000fe400078f10ff */
[--C-:B------:R-:W-:Y:S02]  /*6f00*/  SHF.R.S32.HI R12, RZ, 0x3, R11.reuse ;  /* 0x00000003ff0c7819 */ /* 0x100fe4000001140b */
[----:B------:R-:W-:-:S02]  /*6f10*/  SHF.R.S32.HI R11, RZ, 0x1f, R11 ;  /* 0x0000001fff0b7819 */ /* 0x000fc4000001140b */
[----:B------:R-:W-:Y:S02]  /*6f20*/  SHF.R.S32.HI R14, RZ, 0x2, R7 ;  /* 0x00000002ff0e7819 */ /* 0x000fe40000011407 */
[----:B------:R-:W-:Y:S02]  /*6f30*/  IADD3 R5, R15, -R5, RZ ;  /* 0x800000050f057210 */ /* 0x000fe40007ffe0ff */
[----:B------:R-:W-:Y:S01]  /*6f40*/  LEA.HI R11, R11, R12, RZ, 0x4 ;  /* 0x0000000c0b0b7211 */ /* 0x000fe200078f20ff */
[C---:B------:R-:W-:Y:S01]  /*6f50*/  VIADD R15, R14.reuse, 0x18 ;  /* 0x000000180e0f7836 */ /* 0x040fe20000000000 */
[----:B------:R-:W-:Y:S01]  /*6f60*/  LEA.HI R7, R7, R14, RZ, 0x1 ;  /* 0x0000000e07077211 */ /* 0x000fe200078f08ff */
[----:B------:R-:W-:Y:S01]  /*6f70*/  IMAD R8, R5, -0x40, R6 ;  /* 0xffffffc005087824 */ /* 0x000fe200078e0206 */
[----:B------:R-:W-:Y:S01]  /*6f80*/  LOP3.LUT R11, R11, 0x1ffffff0, RZ, 0xc0, !PT ;  /* 0x1ffffff00b0b7812 */ /* 0x000fe200078ec0ff */
[----:B------:R-:W-:Y:S01]  /*6f90*/  VIADD R6, R14, 0x8 ;  /* 0x000000080e067836 */ /* 0x000fe20000000000 */
[----:B------:R-:W-:-:S02]  /*6fa0*/  LOP3.LUT R5, R7, 0xfffffffe, RZ, 0xc0, !PT ;  /* 0xfffffffe07057812 */ /* 0x000fc400078ec0ff */
[----:B------:R-:W-:Y:S01]  /*6fb0*/  IADD3 R7, R9, -R18, RZ ;  /* 0x8000001209077210 */ /* 0x000fe20007ffe0ff */
[----:B------:R-:W-:Y:S01]  /*6fc0*/  IMAD.IADD R12, R12, 0x1, -R11 ;  /* 0x000000010c0c7824 */ /* 0x000fe200078e0a0b */
[----:B------:R-:W-:Y:S01]  /*6fd0*/  LEA.HI R10, R6, R6, RZ, 0x1 ;  /* 0x00000006060a7211 */ /* 0x000fe200078f08ff */
[C---:B------:R-:W-:Y:S01]  /*6fe0*/  IMAD.IADD R5, R14.reuse, 0x1, -R5 ;  /* 0x000000010e057824 */ /* 0x040fe200078e0a05 */
[----:B------:R-:W-:Y:S02]  /*6ff0*/  IADD3 R11, R14, 0x10, RZ ;  /* 0x000000100e0b7810 */ /* 0x000fe40007ffe0ff */
[----:B------:R-:W-:Y:S01]  /*7000*/  LOP3.LUT R9, R10, 0xfffffffe, RZ, 0xc0, !PT ;  /* 0xfffffffe0a097812 */ /* 0x000fe200078ec0ff */
[----:B------:R-:W-:Y:S01]  /*7010*/  IMAD R5, R12, 0x8, R5 ;  /* 0x000000080c057824 */ /* 0x000fe200078e0205 */
[----:B------:R-:W-:Y:S02]  /*7020*/  LEA.HI R17, R15, R15, RZ, 0x1 ;  /* 0x0000000f0f117211 */ /* 0x000fe400078f08ff */
[----:B------:R-:W-:-:S02]  /*7030*/  IADD3 R9, R6, -R9, RZ ;  /* 0x8000000906097210 */ /* 0x000fc40007ffe0ff */
[----:B------:R-:W-:Y:S01]  /*7040*/  LEA.HI R6, R11, R11, RZ, 0x1 ;  /* 0x0000000b0b067211 */ /* 0x000fe200078f08ff */
[----:B------:R1:W-:Y:S01]  /*7050*/  STL [R1+0x54], R5 ;  /* 0x0000540501007387 */ /* 0x0003e20000100800 */
[----:B------:R-:W-:Y:S02]  /*7060*/  SHF.R.S32.HI R19, RZ, 0x1f, R17 ;  /* 0x0000001fff137819 */ /* 0x000fe40000011411 */
[--C-:B------:R-:W-:Y:S02]  /*7070*/  SHF.R.S32.HI R12, RZ, 0x1, R6.reuse ;  /* 0x00000001ff0c7819 */ /* 0x100fe40000011406 */
[----:B------:R-:W-:Y:S02]  /*7080*/  SHF.R.S32.HI R13, RZ, 0x1f, R6 ;  /* 0x0000001fff0d7819 */ /* 0x000fe40000011406 */
[----:B------:R-:W-:Y:S02]  /*7090*/  LOP3.LUT R14, R6, 0xfffffffe, RZ, 0xc0, !PT ;  /* 0xfffffffe060e7812 */ /* 0x000fe400078ec0ff */
[----:B------:R-:W-:-:S02]  /*70a0*/  LEA.HI R13, R13, R12, RZ, 0x4 ;  /* 0x0000000c0d0d7211 */ /* 0x000fc400078f20ff */
[----:B-1----:R-:W-:Y:S01]  /*70b0*/  SHF.R.S32.HI R5, RZ, 0x1, R10 ;  /* 0x00000001ff057819 */ /* 0x002fe2000001140a */
[----:B------:R-:W-:Y:S01]  /*70c0*/  IMAD.IADD R14, R11, 0x1, -R14 ;  /* 0x000000010b0e7824 */ /* 0x000fe200078e0a0e */
[----:B------:R-:W-:Y:S02]  /*70d0*/  SHF.R.S32.HI R10, RZ, 0x1f, R10 ;  /* 0x0000001fff0a7819 */ /* 0x000fe4000001140a */
[----:B------:R-:W-:Y:S02]  /*70e0*/  SHF.R.S32.HI R6, RZ, 0x1, R17 ;  /* 0x00000001ff067819 */ /* 0x000fe40000011411 */
[----:B------:R-:W-:Y:S02]  /*70f0*/  LEA.HI R10, R10, R5, RZ, 0x4 ;  /* 0x000000050a0a7211 */ /* 0x000fe400078f20ff */
[----:B------:R-:W-:Y:S02]  /*7100*/  LOP3.LUT R13, R13, 0x1ffffff0, RZ, 0xc0, !PT ;  /* 0x1ffffff00d0d7812 */ /* 0x000fe400078ec0ff */
[----:B------:R-:W-:-:S02]  /*7110*/  LOP3.LUT R10, R10, 0x1ffffff0, RZ, 0xc0, !PT ;  /* 0x1ffffff00a0a7812 */ /* 0x000fc400078ec0ff */
[----:B------:R-:W-:Y:S01]  /*7120*/  LEA.HI R19, R19, R6, RZ, 0x4 ;  /* 0x0000000613137211 */ /* 0x000fe200078f20ff */
[----:B------:R-:W-:Y:S01]  /*7130*/  IMAD.IADD R13, R12, 0x1, -R13 ;  /* 0x000000010c0d7824 */ /* 0x000fe200078e0a0d */
[----:B------:R-:W-:Y:S01]  /*7140*/  LOP3.LUT R18, R17, 0xfffffffe, RZ, 0xc0, !PT ;  /* 0xfffffffe11127812 */ /* 0x000fe200078ec0ff */
[----:B------:R-:W-:Y:S01]  /*7150*/  IMAD.IADD R10, R5, 0x1, -R10 ;  /* 0x00000001050a7824 */ /* 0x000fe200078e0a0a */
[----:B------:R-:W-:Y:S01]  /*7160*/  LOP3.LUT R19, R19, 0x1ffffff0, RZ, 0xc0, !PT ;  /* 0x1ffffff013137812 */ /* 0x000fe200078ec0ff */
[----:B------:R-:W-:Y:S01]  /*7170*/  IMAD R5, R13, 0x8, R14 ;  /* 0x000000080d057824 */ /* 0x000fe200078e020e */
[----:B------:R-:W-:Y:S01]  /*7180*/  IADD3 R18, R15, -R18, RZ ;  /* 0x800000120f127210 */ /* 0x000fe20007ffe0ff */
[----:B------:R-:W-:Y:S01]  /*7190*/  IMAD.MOV.U32 R13, RZ, RZ, 0x40000040 ;  /* 0x40000040ff0d7424 */ /* 0x000fe200078e00ff */
[----:B------:R-:W-:Y:S01]  /*71a0*/  LEA R9, R10, R9, 0x3 ;  /* 0x000000090a097211 */ /* 0x000fe200078e18ff */
[----:B------:R-:W-:Y:S01]  /*71b0*/  IMAD.IADD R19, R6, 0x1, -R19 ;  /* 0x0000000106137824 */ /* 0x000fe200078e0a13 */
[----:B------:R-:W-:Y:S01]  /*71c0*/  MOV R11, 0x40000040 ;  /* 0x40000040000b7802 */ /* 0x000fe20000000f00 */
[----:B------:R-:W-:Y:S01]  /*71d0*/  IMAD R6, R20, 0x2000, R16 ;  /* 0x0000200014067824 */ /* 0x000fe200078e0210 */
[----:B------:R-:W-:Y:S01]  /*71e0*/  MOV R15, 0x40000040 ;  /* 0x40000040000f7802 */ /* 0x000fe20000000f00 */
[----:B------:R1:W-:Y:S01]  /*71f0*/  STL [R1+0x4c], R9 ;  /* 0x00004c0901007387 */ /* 0x0003e20000100800 */
[----:B------:R-:W-:Y:S01]  /*7200*/  LEA R10, R19, R18, 0x3 ;  /* 0x00000012130a7211 */ /* 0x000fe200078e18ff */
[----:B------:R-:W-:-:S02]  /*7210*/  IMAD.MOV.U32 R19, RZ, RZ, 0x40000040 ;  /* 0x40000040ff137424 */ /* 0x000fc400078e00ff */
[----:B------:R2:W-:Y:S04]  /*7220*/  STL [R1+0x48], R5 ;  /* 0x0000480501007387 */ /* 0x0005e80000100800 */
[----:B------:R3:W-:Y:S01]  /*7230*/  STL [R1+0x44], R10 ;  /* 0x0000440a01007387 */ /* 0x0007e20000100800 */
[C---:B-1----:R-:W-:Y:S02]  /*7240*/  VIADD R9, R6.reuse, 0x4000 ;  /* 0x0000400006097836 */ /* 0x042fe40000000000 */
[----:B--2---:R-:W-:Y:S01]  /*7250*/  VIADD R5, R6, 0x20c00 ;  /* 0x00020c0006057836 */ /* 0x004fe20000000000 */
[----:B------:R-:W-:Y:S02]  /*7260*/  SHF.R.U32.HI R6, RZ, 0x4, R6 ;  /* 0x00000004ff067819 */ /* 0x000fe40000011606 */
[----:B------:R-:W-:-:S02]  /*7270*/  SHF.R.U32.HI R9, RZ, 0x4, R9 ;  /* 0x00000004ff097819 */ /* 0x000fc40000011609 */
[----:B------:R-:W-:Y:S02]  /*7280*/  SHF.R.U32.HI R5, RZ, 0x4, R5 ;  /* 0x00000004ff057819 */ /* 0x000fe40000011605 */
[----:B------:R-:W-:Y:S02]  /*7290*/  LOP3.LUT R6, R6, 0x3fff, RZ, 0xc0, !PT ;  /* 0x00003fff06067812 */ /* 0x000fe400078ec0ff */
[----:B------:R-:W-:Y:S02]  /*72a0*/  LOP3.LUT R9, R9, 0x3fff, RZ, 0xc0, !PT ;  /* 0x00003fff09097812 */ /* 0x000fe400078ec0ff */
[----:B------:R-:W-:Y:S02]  /*72b0*/  LOP3.LUT R5, R5, 0x3fff, RZ, 0xc0, !PT ;  /* 0x00003fff05057812 */ /* 0x000fe400078ec0ff */
[----:B------:R-:W-:Y:S02]  /*72c0*/  LOP3.LUT R12, R6, 0x10000, RZ, 0xfc, !PT ;  /* 0x00010000060c7812 */ /* 0x000fe400078efcff */
[----:B------:R-:W-:Y:S01]  /*72d0*/  LOP3.LUT R6, R9, 0x10000, RZ, 0xfc, !PT ;  /* 0x0001000009067812 */ /* 0x000fe200078efcff */
[----:B------:R-:W-:Y:S01]  /*72e0*/  VIADD R9, R7, 0x8 ;  /* 0x0000000807097836 */ /* 0x000fe20000000000 */
[----:B------:R-:W-:Y:S01]  /*72f0*/  LOP3.LUT R5, R5, 0x10000, RZ, 0xfc, !PT ;  /* 0x0001000005057812 */ /* 0x000fe200078efcff */
[C---:B------:R-:W-:Y:S01]  /*7300*/  VIADD R20, R12.reuse, 0x4 ;  /* 0x000000040c147836 */ /* 0x040fe20000000000 */
[C---:B------:R-:W-:Y:S01]  /*7310*/  IADD3 R22, R12.reuse, 0x2, RZ ;  /* 0x000000020c167810 */ /* 0x040fe20007ffe0ff */
[----:B------:R1:W-:Y:S01]  /*7320*/  STL [R1+0x3c], R12 ;  /* 0x00003c0c01007387 */ /* 0x0003e20000100800 */
[----:B------:R-:W-:Y:S01]  /*7330*/  IADD3 R18, R12, 0x6, RZ ;  /* 0x000000060c127810 */ /* 0x000fe20007ffe0ff */
[C---:B---3--:R-:W-:Y:S01]  /*7340*/  VIADD R10, R6.reuse, 0x6 ;  /* 0x00000006060a7836 */ /* 0x048fe20000000000 */
[----:B------:R-:W-:Y:S01]  /*7350*/  IADD3 R9, R7, 0x14, RZ ;  /* 0x0000001407097810 */ /* 0x000fe20007ffe0ff */
[----:B------:R2:W-:Y:S01]  /*7360*/  STL [R1+0x58], R5 ;  /* 0x0000580501007387 */ /* 0x0005e20000100800 */
[----:B------:R-:W-:-:S03]  /*7370*/  VIADD R14, R6, 0x2 ;  /* 0x00000002060e7836 */ /* 0x000fc60000000000 */
[----:B------:R3:W-:Y:S01]  /*7380*/  STL [R1+0x38], R6 ;  /* 0x0000380601007387 */ /* 0x0007e20000100800 */
[----:B-1----:R-:W-:-:S03]  /*7390*/  IADD3 R12, R6, 0x4, RZ ;  /* 0x00000004060c7810 */ /* 0x002fc60007ffe0ff */
[----:B------:R1:W-:Y:S01]  /*73a0*/  STL.64 [R1+0x30], R22 ;  /* 0x0000301601007387 */ /* 0x0003e20000100a00 */
[C---:B--2---:R-:W-:Y:S01]  /*73b0*/  IADD3 R5, R7.reuse, 0x4, RZ ;  /* 0x0000000407057810 */ /* 0x044fe20007ffe0ff */
[C---:B------:R-:W-:Y:S02]  /*73c0*/  VIADD R5, R7.reuse, 0x10 ;  /* 0x0000001007057836 */ /* 0x040fe40000000000 */
[----:B------:R1:W-:Y:S01]  /*73d0*/  STL.64 [R1+0x28], R20 ;  /* 0x0000281401007387 */ /* 0x0003e20000100a00 */
[C---:B------:R-:W-:Y:S02]  /*73e0*/  IADD3 R5, R7.reuse, 0x1c, RZ ;  /* 0x0000001c07057810 */ /* 0x040fe40007ffe0ff */
[C---:B---3--:R-:W-:Y:S01]  /*73f0*/  IADD3 R6, R7.reuse, 0xc, RZ ;  /* 0x0000000c07067810 */ /* 0x048fe20007ffe0ff */
[----:B------:R1:W-:Y:S01]  /*7400*/  STL.64 [R1+0x20], R18 ;  /* 0x0000201201007387 */ /* 0x0003e20000100a00 */
[----:B------:R-:W-:-:S03]  /*7410*/  VIADD R6, R7, 0x18 ;  /* 0x0000001807067836 */ /* 0x000fc60000000000 */
[----:B------:R1:W-:Y:S04]  /*7420*/  STL.64 [R1+0x8], R10 ;  /* 0x0000080a01007387 */ /* 0x0003e80000100a00 */
[----:B------:R1:W-:Y:S04]  /*7430*/  STL.64 [R1+0x18], R14 ;  /* 0x0000180e01007387 */ /* 0x0003e80000100a00 */
[----:B------:R1:W-:Y:S02]  /*7440*/  STL.64 [R1+0x10], R12 ;  /* 0x0000100c01007387 */ /* 0x0003e40000100a00 */
.L_x_1404:
[----:B------:R-:W-:-:S05]  /*7450*/  IMAD.U32 R5, RZ, RZ, UR36 ;  /* 0x00000024ff057e24 */ /* 0x000fca000f8e00ff */
[----:B------:R-:W-:-:S04]  /*7460*/  LOP3.LUT R5, R5, 0x1, RZ, 0xfc, !PT ;  /* 0x0000000105057812 */ /* 0x000fc800078efcff */
[----:B------:R-:W-:-:S13]  /*7470*/  ISETP.NE.AND P0, PT, R5, 0x3, PT ;  /* 0x000000030500780c */ /* 0x000fda0003f05270 */
[----:B------:R-:W-:Y:S05]  /*7480*/  @!P0 BRA `(.L_x_1394) ;  /* 0x0000000000048947 */ /* 0x000fea0003800000 */
[----:B------:R-:W-:Y:S01]  /*7490*/  BPT.TRAP 0x1 ;  /* 0x000000040000795c */ /* 0x000fe20000300000 */
.L_x_1394:
[----:B------:R-:W-:Y:S02]  /*74a0*/  LEA R6, R0, R16, 0x3 ;  /* 0x0000001000067211 */ /* 0x000fe400078e18ff */
[----:B-1----:R-:W-:-:S04]  /*74b0*/  SHF.L.U32 R23, R4, 0x1f, RZ ;  /* 0x0000001f04177819 */ /* 0x002fc800000006ff */
[----:B------:R1:W2:Y:S01]  /*74c0*/  SYNCS.PHASECHK.TRANS64.TRYWAIT P1, [R6+URZ+0x30c10], R23 ;  /* 0x030c1017060075a7 */ /* 0x0002a2000802017f */
[----:B------:R-:W-:Y:S05]  /*74d0*/  @!P0 BRA `(.L_x_1395) ;  /* 0x0000000000048947 */ /* 0x000fea0003800000 */
[----:B------:R-:W-:Y:S01]  /*74e0*/  BPT.TRAP 0x1 ;  /* 0x000000040000795c */ /* 0x000fe20000300000 */
.L_x_1395:
[----:B------:R-:W-:-:S05]  /*74f0*/  VIADD R5, R16, 0x10000 ;  /* 0x0001000010057836 */ /* 0x000fca0000000000 */
[----:B------:R-:W-:-:S04]  /*7500*/  SHF.R.U32.HI R5, RZ, 0x4, R5 ;  /* 0x00000004ff057819 */ /* 0x000fc80000011605 */
[----:B------:R-:W-:-:S04]  /*7510*/  LOP3.LUT R5, R5, 0x3fff, RZ, 0xc0, !PT ;  /* 0x00003fff05057812 */ /* 0x000fc800078ec0ff */
[----:B------:R-:W-:Y:S01]  /*7520*/  LOP3.LUT R9, R5, 0x10000, RZ, 0xfc, !PT ;  /* 0x0001000005097812 */ /* 0x000fe200078efcff */
[----:B--2---:R-:W-:Y:S06]  /*7530*/  @P1 BRA `(.L_x_1396) ;  /* 0x0000000000081947 */ /* 0x004fec0003800000 */
[----:B------:R-:W2:Y:S02]  /*7540*/  SYNCS.PHASECHK.TRANS64.TRYWAIT P1, [R6+URZ+0x30c10], R23 ;  /* 0x030c1017060075a7 */ /* 0x000ea4000802017f */
[----:B--2---:R-:W-:Y:S05]  /*7550*/  @!P1 BRA `(.L_x_1397) ;  /* 0x000000d000bc9947 */ /* 0x004fea0003800000 */
.L_x_1396:
[----:B------:R-:W3:Y:S04]  /*7560*/  LDL R17, [R1+0x3c] ;  /* 0x00003c0001117983 */ /* 0x000ee80000100800 */
[----:B------:R-:W4:Y:S04]  /*7570*/  LDL.64 R20, [R1+0x30] ;  /* 0x0000300001147983 */ /* 0x000f280000100a00 */
[----:B------:R-:W5:Y:S01]  /*7580*/  LDL.64 R18, [R1+0x28] ;  /* 0x0000280001127983 */ /* 0x000f620000100a00 */
[----:B------:R-:W-:Y:S01]  /*7590*/  LEA R9, R0, R9, 0xa ;  /* 0x0000000900097211 */ /* 0x000fe200078e50ff */
        /* <DEDUP_REMOVED lines=20> */
[C---:B-----5:R-:W-:Y:S01]  /*76e0*/  IMAD R10, R0.reuse, 0x80, R10 ;  /* 0x00000080000a7824 */ /* 0x060fe200078e020a */
[----:B------:R-:W-:Y:S01]  /*76f0*/  UIADD3 UR6, UR6, 0x6, URZ ;  /* 0x0000000606067890 */ /* 0x000fe2000fffe03f */
[----:B------:R-:W-:-:S04]  /*7700*/  LEA R12, R0, R12, 0x7 ;  /* 0x0000000c000c7211 */ /* 0x000fc800078e38ff */
[----:B------:R-:W-:-:S04]  /*7710*/  LEA R15, R3, R12, 0x1 ;  /* 0x0000000c030f7211 */ /* 0x000fc800078e08ff */
[----:B------:R-:W-:Y:S01]  /*7720*/  LEA R9, R15, R16, 0x2 ;  /* 0x000000100f097211 */ /* 0x000fe200078e10ff */
        /* <DEDUP_REMOVED lines=8> */
[C---:B------:R-:W-:Y:S01]  /*77b0*/  IMAD R14, R0.reuse, 0x80, R13 ;  /* 0x00000080000e7824 */ /* 0x040fe200078e020d */
[----:B------:R-:W-:Y:S01]  /*77c0*/  LEA R18, R0, R11, 0x7 ;  /* 0x0000000b00127211 */ /* 0x000fe200078e38ff */
[C---:B------:R-:W-:Y:S02]  /*77d0*/  IMAD R13, R3.reuse, 0x2, R10 ;  /* 0x00000002030d7824 */ /* 0x040fe400078e020a */
[C---:B------:R-:W-:Y:S01]  /*77e0*/  IMAD R19, R3.reuse, 0x2, R14 ;  /* 0x0000000203137824 */ /* 0x040fe200078e020e */
[----:B------:R-:W-:Y:S01]  /*77f0*/  LEA R21, R3, R18, 0x1 ;  /* 0x0000001203157211 */ /* 0x000fe200078e08ff */
[----:B------:R-:W-:-:S02]  /*7800*/  IMAD R17, R13, 0x4, R16 ;  /* 0x000000040d117824 */ /* 0x000fc400078e0210 */
[----:B------:R-:W-:Y:S01]  /*7810*/  IMAD R10, R19, 0x4, R16 ;  /* 0x00000004130a7824 */ /* 0x000fe200078e0210 */
[----:B------:R-:W-:Y:S01]  /*7820*/  LEA R11, R21, R16, 0x2 ;  /* 0x00000010150b7211 */ /* 0x000fe200078e10ff */
[----:B------:R-:W-:-:S04]  /*7830*/  VIADD R14, R16, 0x20000 ;  /* 0x00020000100e7836 */ /* 0x000fc80000000000 */
[--C-:B------:R-:W-:Y:S01]  /*7840*/  IMAD R15, R15, 0x4, R14.reuse ;  /* 0x000000040f0f7824 */ /* 0x100fe200078e020e */
[-C--:B------:R-:W-:Y:S02]  /*7850*/  LEA R12, R13, R14.reuse, 0x2 ;  /* 0x0000000e0d0c7211 */ /* 0x080fe400078e10ff */
        /* <DEDUP_REMOVED lines=15> */
.L_x_1398:
[----:B------:R1:W1:Y:S01]  /*7950*/  SYNCS.PHASECHK.TRANS64.TRYWAIT P1, [R6+URZ+0x30c30], R23 ;  /* 0x030c3017060075a7 */ /* 0x000262000802017f */
[----:B------:R-:W-:Y:S05]  /*7960*/  @!P0 BRA `(.L_x_1399) ;  /* 0x0000000000048947 */ /* 0x000fea0003800000 */
[----:B------:R-:W-:Y:S01]  /*7970*/  BPT.TRAP 0x1 ;  /* 0x000000040000795c */ /* 0x000fe20000300000 */
.L_x_1399:
[----:B-1----:R-:W-:Y:S05]  /*7980*/  @P1 BRA `(.L_x_1400) ;  /* 0x0000000000081947 */ /* 0x002fea0003800000 */
[----:B------:R-:W1:Y:S02]  /*7990*/  SYNCS.PHASECHK.TRANS64.TRYWAIT P1, [R6+URZ+0x30c30], R23 ;  /* 0x030c3017060075a7 */ /* 0x000e64000802017f */
[----:B-1----:R-:W-:Y:S05]  /*79a0*/  @!P1 BRA `(.L_x_1401) ;  /* 0x000000cc00bc9947 */ /* 0x002fea0003800000 */
.L_x_1400:
[----:B------:R-:W2:Y:S01]  /*79b0*/  LDL R26, [R1+0x38] ;  /* 0x00003800011a7983 */ /* 0x000ea20000100800 */
[----:B------:R-:W-:Y:S01]  /*79c0*/  IADD3 R24, R16, 0x18000, RZ ;  /* 0x0001800010187810 */ /* 0x000fe20007ffe0ff */
[----:B------:R-:W-:Y:S02]  /*79d0*/  ULDC UR8, c[0x0][0x75c] ;  /* 0x0001d70000087ab9 */ /* 0x000fe40000000800 */
[----:B------:R-:W-:Y:S01]  /*79e0*/  STL [R1+0xf8], R162 ;  /* 0x0000f8a201007387 */ /* 0x000fe20000100800 */
[----:B------:R-:W-:Y:S01]  /*79f0*/  SHF.R.U32.HI R24, RZ, 0x4, R24 ;  /* 0x00000004ff187819 */ /* 0x000fe20000011618 */
[----:B------:R-:W-:Y:S01]  /*7a00*/  FMUL.FTZ R18, R76, UR8 ;  /* 0x000000084c127c20 */ /* 0x000fe20008410000 */
[----:B------:R-:W-:Y:S01]  /*7a10*/  FMUL.FTZ R19, R77, UR8 ;  /* 0x000000084d137c20 */ /* 0x000fe20008410000 */
[----:B------:R-:W-:Y:S01]  /*7a20*/  STL [R1+0xf4], R161 ;  /* 0x0000f4a101007387 */ /* 0x000fe20000100800 */
[----:B------:R-:W-:Y:S01]  /*7a30*/  LOP3.LUT R210, R24, 0x3fff, RZ, 0xc0, !PT ;  /* 0x00003fff18d27812 */ /* 0x000fe200078ec0ff */
[----:B------:R-:W-:Y:S01]  /*7a40*/  FMUL.FTZ R20, R78, UR8 ;  /* 0x000000084e147c20 */ /* 0x000fe20008410000 */
[----:B------:R-:W-:Y:S01]  /*7a50*/  FMUL.FTZ R21, R79, UR8 ;  /* 0x000000084f157c20 */ /* 0x000fe20008410000 */
[----:B------:R-:W-:Y:S01]  /*7a60*/  STL [R1+0xf0], R160 ;  /* 0x0000f0a001007387 */ /* 0x000fe20000100800 */
[----:B------:R-:W-:Y:S01]  /*7a70*/  LOP3.LUT R25, R210, 0x10000, RZ, 0xfc, !PT ;  /* 0x00010000d2197812 */ /* 0x000fe200078efcff */
[----:B------:R-:W-:Y:S01]  /*7a80*/  FMUL.FTZ R22, R80, UR8 ;  /* 0x0000000850167c20 */ /* 0x000fe20008410000 */
[----:B------:R-:W-:Y:S01]  /*7a90*/  FMUL.FTZ R23, R81, UR8 ;  /* 0x0000000851177c20 */ /* 0x000fe20008410000 */
[----:B------:R-:W-:Y:S01]  /*7aa0*/  STL [R1+0xec], R159 ;  /* 0x0000ec9f01007387 */ /* 0x000fe20000100800 */
[----:B------:R-:W-:Y:S01]  /*7ab0*/  FMUL.FTZ R204, R82, UR8 ;  /* 0x0000000852cc7c20 */ /* 0x000fe20008410000 */
[----:B------:R-:W-:-:S02]  /*7ac0*/  IMAD R25, R0, 0x400, R25 ;  /* 0x0000040000197824 */ /* 0x000fc400078e0219 */
        /* <DEDUP_REMOVED lines=71> */
[C---:B------:R-:W-:Y:S01]  /*7f40*/  IADD3 R230, R7.reuse, 0x4, RZ ;  /* 0x0000000407e67810 */ /* 0x040fe20007ffe0ff */
        /* <DEDUP_REMOVED lines=34> */
[C---:B------:R-:W-:Y:S01]  /*8170*/  VIADD R220, R7.reuse, 0x10 ;  /* 0x0000001007dc7836 */ /* 0x040fe20000000000 */
[----:B------:R-:W-:-:S03]  /*8180*/  IADD3 R224, R7, 0x14, RZ ;  /* 0x0000001407e07810 */ /* 0x000fc60007ffe0ff */
        /* <DEDUP_REMOVED lines=53> */
[----:B----4-:R-:W-:Y:S01]  /*84e0*/  VIADD R128, R7, 0x18 ;  /* 0x0000001807807836 */ /* 0x010fe20000000000 */
        /* <DEDUP_REMOVED lines=10> */
[----:B------:R-:W-:Y:S01]  /*8590*/  IADD3 R221, R7, 0x1c, RZ ;  /* 0x0000001c07dd7810 */ /* 0x000fe20007ffe0ff */
[----:B------:R-:W-:-:S06]  /*85a0*/  FFMA.FTZ R95, R98, UR5, -R95 ;  /* 0x00000005625f7c23 */ /* 0x000fcc000801085f */
        /* <DEDUP_REMOVED lines=140> */
[----:B----4-:R-:W-:-:S02]  /*8e70*/  FSEL R128, R234, -INF , P2 ;  /* 0xff800000ea807808 */ /* 0x010fc40001000000 */
[----:B------:R-:W4:Y:S01]  /*8e80*/  SHFL.IDX PT, R212, R217, R212, 0x1f ;  /* 0x00001fd4d9d47589 */ /* 0x000f2200000e0000 */
[----:B---3--:R-:W-:Y:S01]  /*8e90*/  FFMA.FTZ R132, R26, UR5, -R215 ;  /* 0x000000051a847c23 */ /* 0x008fe200080108d7 */
[C---:B------:R-:W-:Y:S01]  /*8ea0*/  IADD3 R215, R7.reuse, 0x18, RZ ;  /* 0x0000001807d77810 */ /* 0x040fe20007ffe0ff */
[----:B------:R3:W-:Y:S01]  /*8eb0*/  MUFU.EX2 R12, R122 ;  /* 0x0000007a000c7308 */ /* 0x0007e20000000800 */
[----:B------:R-:W-:Y:S01]  /*8ec0*/  FFMA.FTZ R128, R128, UR5, -R127 ;  /* 0x0000000580807c23 */ /* 0x000fe2000801087f */
[----:B------:R-:W4:Y:S06]  /*8ed0*/  SHFL.IDX PT, R230, R11, R230, 0x1f ;  /* 0x00001fe60be67589 */ /* 0x000f2c00000e0000 */
[----:B------:R-:W4:Y:S01]  /*8ee0*/  MUFU.TANH R114, R114 ;  /* 0x0000007200727308 */ /* 0x000f220000002400 */
[----:B---3--:R-:W-:Y:S01]  /*8ef0*/  FSEL R122, R112, -INF , P1 ;  /* 0xff800000707a7808 */ /* 0x008fe20000800000 */
[----:B------:R-:W3:Y:S01]  /*8f00*/  SHFL.IDX PT, R215, R217, R215, 0x1f ;  /* 0x00001fd7d9d77589 */ /* 0x000ee200000e0000 */
[----:B------:R-:W-:-:S03]  /*8f10*/  VIADD R26, R7, 0x8 ;  /* 0x00000008071a7836 */ /* 0x000fc60000000000 */
[----:B------:R-:W-:Y:S01]  /*8f20*/  FFMA.FTZ R127, R122, UR5, -R127 ;  /* 0x000000057a7f7c23 */ /* 0x000fe2000801087f */
[----:B------:R4:W3:Y:S01]  /*8f30*/  SHFL.IDX PT, R217, R217, R221, 0x1f ;  /* 0x00001fddd9d97589 */ /* 0x0008e200000e0000 */
[----:B------:R-:W-:Y:S01]  /*8f40*/  FSEL R122, R149, -INF , P2 ;  /* 0xff800000957a7808 */ /* 0x000fe20001000000 */
[--C-:B------:R-:W-:Y:S01]  /*8f50*/  FADD.FTZ R32, R32, -R229.reuse ;  /* 0x800000e520207221 */ /* 0x100fe20000010000 */
[----:B------:R-:W-:Y:S01]  /*8f60*/  FADD.FTZ R34, R34, -R229 ;  /* 0x800000e522227221 */ /* 0x000fe20000010000 */
[----:B------:R-:W-:Y:S01]  /*8f70*/  FFMA.FTZ R22, -R22, R22, 1 ;  /* 0x3f80000016167423 */ /* 0x000fe20000010116 */
[----:B------:R3:W3:Y:S01]  /*8f80*/  SHFL.IDX PT, R229, R11, R26, 0x1f ;  /* 0x00001f1a0be57589 */ /* 0x0006e200000e0000 */
[--C-:B------:R-:W-:Y:S01]  /*8f90*/  FFMA.FTZ R122, R122, UR5, -R125.reuse ;  /* 0x000000057a7a7c23 */ /* 0x100fe2000801087d */
[----:B------:R-:W-:Y:S01]  /*8fa0*/  FFMA.FTZ R125, R219, UR5, -R125 ;  /* 0x00000005db7d7c23 */ /* 0x000fe2000801087d */
[--C-:B------:R-:W-:Y:S01]  /*8fb0*/  FADD.FTZ R219, R25, -R222.reuse ;  /* 0x800000de19db7221 */ /* 0x100fe20000010000 */
[----:B------:R-:W-:Y:S01]  /*8fc0*/  FADD.FTZ R222, R27, -R222 ;  /* 0x800000de1bde7221 */ /* 0x000fe20000010000 */
[----:B------:R-:W-:Y:S01]  /*8fd0*/  IADD3 R27, R7, 0xc, RZ ;  /* 0x0000000c071b7810 */ /* 0x000fe20007ffe0ff */
[--C-:B--2---:R-:W-:Y:S01]  /*8fe0*/  FADD.FTZ R33, R33, -R224.reuse ;  /* 0x800000e021217221 */ /* 0x104fe20000010000 */
[----:B------:R-:W-:Y:S01]  /*8ff0*/  FADD.FTZ R35, R35, -R224 ;  /* 0x800000e023237221 */ /* 0x000fe20000010000 */
[----:B------:R1:W-:Y:S08]  /*9000*/  MUFU.EX2 R25, R211 ;  /* 0x000000d300197308 */ /* 0x0003f00000000800 */
[----:B------:R-:W2:Y:S01]  /*9010*/  MUFU.TANH R113, R113 ;  /* 0x0000007100717308 */ /* 0x000ea20000002400 */
[----:B------:R2:W2:Y:S01]  /*9020*/  SHFL.IDX PT, R224, R11, R27, 0x1f ;  /* 0x00001f1b0be07589 */ /* 0x0004a200000e0000 */
[--C-:B-1----:R-:W-:Y:S01]  /*9030*/  FADD.FTZ R211, R29, -R213.reuse ;  /* 0x800000d51dd37221 */ /* 0x102fe20000010000 */
[----:B----4-:R-:W-:Y:S01]  /*9040*/  FADD.FTZ R221, R28, -R212 ;  /* 0x800000d41cdd7221 */ /* 0x010fe20000010000 */
[----:B------:R-:W-:Y:S01]  /*9050*/  FADD.FTZ R213, R31, -R213 ;  /* 0x800000d51fd57221 */ /* 0x000fe20000010000 */
[----:B------:R-:W-:-:S03]  /*9060*/  FSEL R28, R141, -INF , P2 ;  /* 0xff8000008d1c7808 */ /* 0x000fc60001000000 */
[----:B------:R-:W1:Y:S01]  /*9070*/  MUFU.EX2 R95, R95 ;  /* 0x0000005f005f7308 */ /* 0x000e620000000800 */
[----:B------:R-:W-:Y:S01]  /*9080*/  FSEL R31, R140, -INF , P1 ;  /* 0xff8000008c1f7808 */ /* 0x000fe20000800000 */
[----:B------:R-:W-:-:S06]  /*9090*/  FFMA.FTZ R28, R28, UR5, -R230 ;  /* 0x000000051c1c7c23 */ /* 0x000fcc00080108e6 */
[----:B------:R-:W4:Y:S01]  /*90a0*/  MUFU.TANH R118, R118 ;  /* 0x0000007600767308 */ /* 0x000f220000002400 */
[----:B------:R-:W-:-:S07]  /*90b0*/  FFMA.FTZ R31, R31, UR5, -R230 ;  /* 0x000000051f1f7c23 */ /* 0x000fce00080108e6 */
[----:B------:R-:W-:Y:S08]  /*90c0*/  MUFU.EX2 R98, R98 ;  /* 0x0000006200627308 */ /* 0x000ff00000000800 */
[----:B------:R-:W4:Y:S08]  /*90d0*/  MUFU.TANH R116, R116 ;  /* 0x0000007400747308 */ /* 0x000f300000002400 */
[----:B------:R-:W-:Y:S08]  /*90e0*/  MUFU.TANH R121, R121 ;  /* 0x0000007900797308 */ /* 0x000ff00000002400 */
[----:B------:R-:W4:Y:S08]  /*90f0*/  MUFU.EX2 R104, R104 ;  /* 0x0000006800687308 */ /* 0x000f300000000800 */
[----:B------:R-:W4:Y:S08]  /*9100*/  MUFU.TANH R115, R115 ;  /* 0x0000007300737308 */ /* 0x000f300000002400 */
[----:B------:R-:W-:Y:S01]  /*9110*/  MUFU.TANH R117, R117 ;  /* 0x0000007500757308 */ /* 0x000fe20000002400 */
[----:B------:R-:W-:-:S07]  /*9120*/  FFMA.FTZ R23, -R23, R23, 1 ;  /* 0x3f80000017177423 */ /* 0x000fce0000010117 */
[----:B------:R-:W-:Y:S08]  /*9130*/  MUFU.EX2 R103, R103 ;  /* 0x0000006700677308 */ /* 0x000ff00000000800 */
[----:B------:R-:W-:Y:S01]  /*9140*/  MUFU.EX2 R96, R96 ;  /* 0x0000006000607308 */ /* 0x000fe20000000800 */
[----:B------:R-:W-:Y:S01]  /*9150*/  FFMA.FTZ R209, -R209, R209, 1 ;  /* 0x3f800000d1d17423 */ /* 0x000fe200000101d1 */
[----:B------:R-:W-:Y:S01]  /*9160*/  FFMA.FTZ R205, -R205, R205, 1 ;  /* 0x3f800000cdcd7423 */ /* 0x000fe200000101cd */
[----:B------:R-:W-:Y:S05]  /*9170*/  LDS R13, [R13+0x400] ;  /* 0x000400000d0d7984 */ /* 0x000fea0000000800 */
[----:B---3--:R3:W-:Y:S01]  /*9180*/  MUFU.EX2 R26, R231 ;  /* 0x000000e7001a7308 */ /* 0x0087e20000000800 */
[----:B------:R-:W-:Y:S01]  /*9190*/  FADD.FTZ R36, R36, -R215 ;  /* 0x800000d724247221 */ /* 0x000fe20000010000 */
[----:B---3--:R-:W-:-:S06]  /*91a0*/  VIADD R231, R7, 0x10 ;  /* 0x0000001007e77836 */ /* 0x008fcc0000000000 */
[----:B--2---:R2:W-:Y:S01]  /*91b0*/  MUFU.EX2 R27, R214 ;  /* 0x000000d6001b7308 */ /* 0x0045e20000000800 */
[----:B------:R3:W1:Y:S01]  /*91c0*/  SHFL.IDX PT, R230, R11, R231, 0x1f ;  /* 0x00001fe70be67589 */ /* 0x00066200000e0000 */
[----:B------:R-:W-:Y:S01]  /*91d0*/  FADD.FTZ R215, R38, -R215 ;  /* 0x800000d726d77221 */ /* 0x000fe20000010000 */
[----:B--2---:R-:W-:Y:S01]  /*91e0*/  FADD.FTZ R214, R37, -R217 ;  /* 0x800000d925d67221 */ /* 0x004fe20000010000 */
[----:B------:R-:W-:Y:S01]  /*91f0*/  FFMA.FTZ R37, -R20, R20, 1 ;  /* 0x3f80000014257423 */ /* 0x000fe20000010114 */
[----:B------:R-:W-:Y:S01]  /*9200*/  FSEL R20, R6, -INF , P2 ;  /* 0xff80000006147808 */ /* 0x000fe20001000000 */
[----:B------:R-:W-:Y:S01]  /*9210*/  FFMA.FTZ R38, -R18, R18, 1 ;  /* 0x3f80000012267423 */ /* 0x000fe20000010112 */
[----:B------:R-:W-:Y:S01]  /*9220*/  FMUL.FTZ R223, R99, R223 ;  /* 0x000000df63df7220 */ /* 0x000fe20000410000 */
[----:B------:R2:W-:Y:S03]  /*9230*/  MUFU.EX2 R18, R216 ;  /* 0x000000d800127308 */ /* 0x0005e60000000800 */
[----:B------:R-:W-:Y:S01]  /*9240*/  FMUL.FTZ R37, R37, R223 ;  /* 0x000000df25257220 */ /* 0x000fe20000410000 */
[----:B------:R-:W-:Y:S01]  /*9250*/  FMUL.FTZ R223, R119, R219 ;  /* 0x000000db77df7220 */ /* 0x000fe20000410000 */
[----:B--2---:R-:W-:Y:S01]  /*9260*/  FFMA.FTZ R216, R20, UR5, -R229 ;  /* 0x0000000514d87c23 */ /* 0x004fe200080108e5 */
[----:B------:R-:W-:-:S02]  /*9270*/  FFMA.FTZ R20, -R19, R19, 1 ;  /* 0x3f80000013147423 */ /* 0x000fc40000010113 */
[----:B------:R2:W-:Y:S01]  /*9280*/  MUFU.EX2 R19, R218 ;  /* 0x000000da00137308 */ /* 0x0005e20000000800 */
[----:B------:R-:W-:Y:S01]  /*9290*/  FMUL.FTZ R222, R100, R222 ;  /* 0x000000de64de7220 */ /* 0x000fe20000410000 */
[----:B------:R-:W-:Y:S01]  /*92a0*/  FADD.FTZ R212, R30, -R212 ;  /* 0x800000d41ed47221 */ /* 0x000fe20000010000 */
[----:B--2---:R-:W-:Y:S02]  /*92b0*/  FSEL R218, R3, -INF , P1 ;  /* 0xff80000003da7808 */ /* 0x004fe40000800000 */
[----:B---3--:R-:W-:-:S03]  /*92c0*/  IADD3 R231, R7, 0x14, RZ ;  /* 0x0000001407e77810 */ /* 0x008fc60007ffe0ff */
[----:B------:R-:W-:Y:S01]  /*92d0*/  FFMA.FTZ R219, R218, UR5, -R224 ;  /* 0x00000005dadb7c23 */ /* 0x000fe200080108e0 */
[----:B------:R-:W-:Y:S01]  /*92e0*/  FMUL.FTZ R218, R20, R223 ;  /* 0x000000df14da7220 */ /* 0x000fe20000410000 */
[----:B------:R-:W-:Y:S01]  /*92f0*/  FSEL R29, R143, -INF , P2 ;  /* 0xff8000008f1d7808 */ /* 0x000fe20001000000 */
[----:B------:R2:W-:Y:S01]  /*9300*/  MUFU.EX2 R20, R210 ;  /* 0x000000d200147308 */ /* 0x0005e20000000800 */
[----:B------:R-:W-:Y:S01]  /*9310*/  FSEL R30, R142, -INF , P1 ;  /* 0xff8000008e1e7808 */ /* 0x000fe20000800000 */
[----:B------:R-:W-:Y:S01]  /*9320*/  FMUL.FTZ R223, R97, R221 ;  /* 0x000000dd61df7220 */ /* 0x000fe20000410000 */
[----:B------:R-:W-:Y:S01]  /*9330*/  FADD.FTZ R217, R39, -R217 ;  /* 0x800000d927d97221 */ /* 0x000fe20000010000 */
[--C-:B------:R-:W-:Y:S01]  /*9340*/  FFMA.FTZ R29, R29, UR5, -R233.reuse ;  /* 0x000000051d1d7c23 */ /* 0x100fe200080108e9 */
[----:B--2---:R-:W-:Y:S01]  /*9350*/  FMUL.FTZ R210, R21, R222 ;  /* 0x000000de15d27220 */ /* 0x004fe20000410000 */
[----:B------:R-:W-:Y:S01]  /*9360*/  FSEL R21, R2, -INF , P2 ;  /* 0xff80000002157808 */ /* 0x000fe20001000000 */
[----:B------:R-:W-:Y:S01]  /*9370*/  FFMA.FTZ R30, R30, UR5, -R233 ;  /* 0x000000051e1e7c23 */ /* 0x000fe200080108e9 */
[----:B------:R-:W-:Y:S01]  /*9380*/  FSEL R39, R5, -INF , P1 ;  /* 0xff80000005277808 */ /* 0x000fe20000800000 */
[----:B------:R-:W2:Y:S01]  /*9390*/  SHFL.IDX PT, R231, R11, R231, 0x1f ;  /* 0x00001fe70be77589 */ /* 0x000ea200000e0000 */
[----:B------:R-:W-:-:S02]  /*93a0*/  VIADD R233, R7, 0x18 ;  /* 0x0000001807e97836 */ /* 0x000fc40000000000 */
[----:B-1----:R-:W-:Y:S02]  /*93b0*/  FFMA.FTZ R221, R21, UR5, -R230 ;  /* 0x0000000515dd7c23 */ /* 0x002fe400080108e6 */
[----:B------:R1:W-:Y:S01]  /*93c0*/  MUFU.EX2 R21, R139 ;  /* 0x0000008b00157308 */ /* 0x0003e20000000800 */
[----:B------:R-:W-:Y:S01]  /*93d0*/  FFMA.FTZ R39, R39, UR5, -R229 ;  /* 0x0000000527277c23 */ /* 0x000fe200080108e5 */
[----:B------:R-:W-:Y:S01]  /*93e0*/  FSEL R222, R114, -INF , P1 ;  /* 0xff80000072de7808 */ /* 0x000fe20000800000 */
[----:B------:R3:W4:Y:S01]  /*93f0*/  SHFL.IDX PT, R229, R11, R233, 0x1f ;  /* 0x00001fe90be57589 */ /* 0x00072200000e0000 */
[----:B-1----:R-:W-:-:S03]  /*9400*/  FMUL.FTZ R139, R22, R223 ;  /* 0x000000df168b7220 */ /* 0x002fc60000410000 */
[----:B------:R1:W-:Y:S01]  /*9410*/  LDS R223, [R15+0x400] ;  /* 0x000400000fdf7984 */ /* 0x0003e20000000800 */
[----:B---3--:R-:W-:Y:S01]  /*9420*/  IADD3 R233, R7, 0x1c, RZ ;  /* 0x0000001c07e97810 */ /* 0x008fe20007ffe0ff */
[----:B------:R-:W-:-:S04]  /*9430*/  FFMA.FTZ R222, R222, UR5, -R230 ;  /* 0x00000005dede7c23 */ /* 0x000fc800080108e6 */
[----:B------:R3:W4:Y:S01]  /*9440*/  SHFL.IDX PT, R230, R11, R233, 0x1f ;  /* 0x00001fe90be67589 */ /* 0x00072200000e0000 */
[----:B------:R-:W4:Y:S01]  /*9450*/  MUFU.EX2 R102, R102 ;  /* 0x0000006600667308 */ /* 0x000f220000000800 */
[----:B------:R-:W-:Y:S01]  /*9460*/  FMUL.FTZ R220, R120, R220 ;  /* 0x000000dc78dc7220 */ /* 0x000fe20000410000 */
[----:B-1----:R-:W-:Y:S01]  /*9470*/  FFMA.FTZ R15, -R204, R204, 1 ;  /* 0x3f800000cc0f7423 */ /* 0x002fe200000101cc */
[----:B------:R-:W-:Y:S02]  /*9480*/  FSEL R22, R113, -INF , P2 ;  /* 0xff80000071167808 */ /* 0x000fe40001000000 */
[----:B------:R-:W-:-:S03]  /*9490*/  FMUL.FTZ R38, R38, R220 ;  /* 0x000000dc26267220 */ /* 0x000fc60000410000 */
[----:B---3--:R1:W-:Y:S01]  /*94a0*/  MUFU.EX2 R11, R138 ;  /* 0x0000008a000b7308 */ /* 0x0083e20000000800 */
[----:B------:R-:W-:Y:S01]  /*94b0*/  FSEL R220, R4, -INF , P2 ;  /* 0xff80000004dc7808 */ /* 0x000fe20001000000 */
[----:B-1----:R-:W-:Y:S01]  /*94c0*/  FMUL.FTZ R138, R95, R212 ;  /* 0x000000d45f8a7220 */ /* 0x002fe20000410000 */
[----:B--2---:R-:W-:Y:S01]  /*94d0*/  FFMA.FTZ R212, R22, UR5, -R231 ;  /* 0x0000000516d47c23 */ /* 0x004fe200080108e7 */
[----:B----4-:R-:W-:Y:S02]  /*94e0*/  FSEL R22, R118, -INF , P1 ;  /* 0xff80000076167808 */ /* 0x010fe40000800000 */
[----:B------:R-:W-:Y:S02]  /*94f0*/  FMUL.FTZ R138, R15, R138 ;  /* 0x0000008a0f8a7220 */ /* 0x000fe40000410000 */
[----:B------:R1:W-:Y:S01]  /*9500*/  MUFU.EX2 R15, R137 ;  /* 0x00000089000f7308 */ /* 0x0003e20000000800 */
[----:B------:R-:W-:Y:S01]  /*9510*/  FFMA.FTZ R220, R220, UR5, -R224 ;  /* 0x00000005dcdc7c23 */ /* 0x000fe200080108e0 */
[----:B------:R-:W-:Y:S01]  /*9520*/  FSEL R224, R116, -INF , P2 ;  /* 0xff80000074e07808 */ /* 0x000fe20001000000 */
[----:B------:R-:W-:-:S05]  /*9530*/  FMUL.FTZ R32, R104, R32 ;  /* 0x0000002068207220 */ /* 0x000fca0000410000 */
[----:B------:R-:W2:Y:S01]  /*9540*/  MUFU.EX2 R17, R17 ;  /* 0x0000001100117308 */ /* 0x000ea20000000800 */
[----:B-1----:R-:W-:Y:S01]  /*9550*/  FMUL.FTZ R137, R98, R211 ;  /* 0x000000d362897220 */ /* 0x002fe20000410000 */
[----:B------:R-:W-:-:S03]  /*9560*/  FFMA.FTZ R211, R22, UR5, -R229 ;  /* 0x0000000516d37c23 */ /* 0x000fc600080108e5 */
[----:B------:R-:W-:Y:S01]  /*9570*/  FMUL.FTZ R137, R23, R137 ;  /* 0x0000008917897220 */ /* 0x000fe20000410000 */
[----:B------:R-:W-:Y:S02]  /*9580*/  FSEL R23, R121, -INF , P1 ;  /* 0xff80000079177808 */ /* 0x000fe40000800000 */
[----:B------:R1:W-:Y:S01]  /*9590*/  MUFU.EX2 R22, R136 ;  /* 0x0000008800167308 */ /* 0x0003e20000000800 */
[----:B------:R-:W-:Y:S01]  /*95a0*/  FSEL R204, R115, -INF , P1 ;  /* 0xff80000073cc7808 */ /* 0x000fe20000800000 */
[----:B------:R-:W-:Y:S01]  /*95b0*/  FFMA.FTZ R224, R224, UR5, -R229 ;  /* 0x00000005e0e07c23 */ /* 0x000fe200080108e5 */
[----:B------:R-:W-:Y:S01]  /*95c0*/  FMUL.FTZ R35, R102, R35 ;  /* 0x0000002366237220 */ /* 0x000fe20000410000 */
[----:B------:R-:W-:Y:S01]  /*95d0*/  FSEL R229, R117, -INF , P2 ;  /* 0xff80000075e57808 */ /* 0x000fe20001000000 */
[----:B-1----:R-:W-:Y:S01]  /*95e0*/  FFMA.FTZ R136, -R206, R206, 1 ;  /* 0x3f800000ce887423 */ /* 0x002fe200000101ce */
[--C-:B------:R-:W-:Y:S01]  /*95f0*/  FFMA.FTZ R206, R23, UR5, -R230.reuse ;  /* 0x0000000517ce7c23 */ /* 0x100fe200080108e6 */
[----:B------:R-:W-:Y:S01]  /*9600*/  FFMA.FTZ R204, R204, UR5, -R231 ;  /* 0x00000005cccc7c23 */ /* 0x000fe200080108e7 */
[----:B------:R1:W-:Y:S01]  /*9610*/  MUFU.EX2 R23, R135 ;  /* 0x0000008700177308 */ /* 0x0003e20000000800 */
[----:B------:R-:W-:Y:S01]  /*9620*/  FMUL.FTZ R136, R136, R32 ;  /* 0x0000002088887220 */ /* 0x000fe20000410000 */
[----:B------:R-:W-:Y:S01]  /*9630*/  FMUL.FTZ R34, R103, R34 ;  /* 0x0000002267227220 */ /* 0x000fe20000410000 */
[----:B------:R-:W-:Y:S01]  /*9640*/  FMUL.FTZ R231, R96, R213 ;  /* 0x000000d560e77220 */ /* 0x000fe20000410000 */
[----:B------:R-:W-:-:S04]  /*9650*/  FFMA.FTZ R213, R229, UR5, -R230 ;  /* 0x00000005e5d57c23 */ /* 0x000fc800080108e6 */
[----:B------:R3:W-:Y:S01]  /*9660*/  MUFU.EX2 R32, R134 ;  /* 0x0000008600207308 */ /* 0x0007e20000000800 */
[----:B-1----:R-:W-:Y:S01]  /*9670*/  FFMA.FTZ R135, -R208, R208, 1 ;  /* 0x3f800000d0877423 */ /* 0x002fe200000101d0 */
[----:B------:R-:W-:Y:S01]  /*9680*/  IADD3 R230, R7, 0x8, RZ ;  /* 0x0000000807e67810 */ /* 0x000fe20007ffe0ff */
[----:B------:R-:W-:Y:S02]  /*9690*/  FMUL.FTZ R205, R205, R231 ;  /* 0x000000e7cdcd7220 */ /* 0x000fe40000410000 */
[----:B------:R-:W-:Y:S01]  /*96a0*/  FMUL.FTZ R135, R135, R34 ;  /* 0x0000002287877220 */ /* 0x000fe20000410000 */
[----:B---3--:R-:W-:Y:S01]  /*96b0*/  FMUL.FTZ R134, R209, R35 ;  /* 0x00000023d1867220 */ /* 0x008fe20000410000 */
[----:B------:R-:W-:Y:S01]  /*96c0*/  IADD3 R35, R7, 0x10, RZ ;  /* 0x0000001007237810 */ /* 0x000fe20007ffe0ff */
[----:B------:R-:W-:Y:S01]  /*96d0*/  FFMA.FTZ R34, -R225, R225, 1 ;  /* 0x3f800000e1227423 */ /* 0x000fe200000101e1 */
[----:B------:R-:W-:Y:S02]  /*96e0*/  VIADD R231, R7, 0xc ;  /* 0x0000000c07e77836 */ /* 0x000fe40000000000 */
[----:B--2---:R-:W-:Y:S01]  /*96f0*/  FMUL.FTZ R215, R17, R215 ;  /* 0x000000d711d77220 */ /* 0x004fe20000410000 */
[----:B------:R-:W-:Y:S01]  /*9700*/  FFMA.FTZ R88, -R88, R88, 1 ;  /* 0x3f80000058587423 */ /* 0x000fe20000010158 */
[----:B------:R1:W-:Y:S01]  /*9710*/  SHFL.IDX PT, R225, R223, R35, 0x1f ;  /* 0x00001f23dfe17589 */ /* 0x0003e200000e0000 */
[C---:B------:R-:W-:Y:S01]  /*9720*/  VIADD R229, R7.reuse, 0x4 ;  /* 0x0000000407e57836 */ /* 0x040fe20000000000 */
[----:B------:R-:W2:Y:S02]  /*9730*/  MUFU.EX2 R105, R105 ;  /* 0x0000006900697308 */ /* 0x000ea40000000800 */
[----:B------:R-:W3:Y:S01]  /*9740*/  SHFL.IDX PT, R230, R223, R230, 0x1f ;  /* 0x00001fe6dfe67589 */ /* 0x000ee200000e0000 */
[----:B------:R-:W-:Y:S01]  /*9750*/  FMUL.FTZ R88, R88, R215 ;  /* 0x000000d758587220 */ /* 0x000fe20000410000 */
[----:B-1----:R-:W-:-:S04]  /*9760*/  IADD3 R35, R7, 0x18, RZ ;  /* 0x0000001807237810 */ /* 0x002fc80007ffe0ff */
[----:B------:R-:W1:Y:S01]  /*9770*/  MUFU.EX2 R101, R101 ;  /* 0x0000006500657308 */ /* 0x000e620000000800 */
[----:B------:R-:W4:Y:S04]  /*9780*/  SHFL.IDX PT, R209, R223, R7, 0x1f ;  /* 0x00001f07dfd17589 */ /* 0x000f2800000e0000 */
[----:B------:R2:W-:Y:S04]  /*9790*/  SHFL.IDX PT, R208, R223, R231, 0x1f ;  /* 0x00001fe7dfd07589 */ /* 0x0005e800000e0000 */
[----:B------:R-:W4:Y:S04]  /*97a0*/  SHFL.IDX PT, R215, R223, R35, 0x1f ;  /* 0x00001f23dfd77589 */ /* 0x000f2800000e0000 */
[----:B------:R-:W4:Y:S01]  /*97b0*/  SHFL.IDX PT, R229, R223, R229, 0x1f ;  /* 0x00001fe5dfe57589 */ /* 0x000f2200000e0000 */
[----:B------:R-:W4:Y:S01]  /*97c0*/  MUFU.EX2 R111, R111 ;  /* 0x0000006f006f7308 */ /* 0x000f220000000800 */
[----:B--2---:R-:W-:-:S02]  /*97d0*/  VIADD R231, R7, 0x14 ;  /* 0x0000001407e77836 */ /* 0x004fc40000000000 */
[----:B------:R-:W-:Y:S01]  /*97e0*/  FMUL.FTZ R33, R105, R33 ;  /* 0x0000002169217220 */ /* 0x000fe20000410000 */
[----:B------:R-:W-:-:S04]  /*97f0*/  FFMA.FTZ R207, -R207, R207, 1 ;  /* 0x3f800000cfcf7423 */ /* 0x000fc800000101cf */
[----:B------:R-:W2:Y:S01]  /*9800*/  MUFU.EX2 R110, R110 ;  /* 0x0000006e006e7308 */ /* 0x000ea20000000800 */
[----:B-1----:R-:W-:Y:S01]  /*9810*/  FMUL.FTZ R36, R101, R36 ;  /* 0x0000002465247220 */ /* 0x002fe20000410000 */
[----:B------:R-:W-:Y:S01]  /*9820*/  FMUL.FTZ R207, R207, R33 ;  /* 0x00000021cfcf7220 */ /* 0x000fe20000410000 */
[----:B------:R-:W1:Y:S01]  /*9830*/  SHFL.IDX PT, R231, R223, R231, 0x1f ;  /* 0x00001fe7dfe77589 */ /* 0x000e6200000e0000 */
[--C-:B---3--:R-:W-:Y:S01]  /*9840*/  FADD.FTZ R44, R44, -R230.reuse ;  /* 0x800000e62c2c7221 */ /* 0x108fe20000010000 */
[----:B------:R-:W-:-:S03]  /*9850*/  FADD.FTZ R46, R46, -R230 ;  /* 0x800000e62e2e7221 */ /* 0x000fc60000010000 */
[----:B------:R3:W-:Y:S01]  /*9860*/  MUFU.EX2 R33, R133 ;  /* 0x0000008500217308 */ /* 0x0007e20000000800 */
[--C-:B----4-:R-:W-:Y:S01]  /*9870*/  FADD.FTZ R40, R40, -R209.reuse ;  /* 0x800000d128287221 */ /* 0x110fe20000010000 */
[----:B------:R-:W-:Y:S01]  /*9880*/  FADD.FTZ R42, R42, -R209 ;  /* 0x800000d12a2a7221 */ /* 0x000fe20000010000 */
[----:B------:R-:W-:Y:S01]  /*9890*/  FADD.FTZ R209, R52, -R215 ;  /* 0x800000d734d17221 */ /* 0x000fe20000010000 */
[----:B------:R-:W-:Y:S01]  /*98a0*/  FFMA.FTZ R52, -R236, R236, 1 ;  /* 0x3f800000ec347423 */ /* 0x000fe200000101ec */
[----:B------:R-:W-:Y:S01]  /*98b0*/  FMUL.FTZ R44, R111, R44 ;  /* 0x0000002c6f2c7220 */ /* 0x000fe20000410000 */
[----:B---3--:R-:W-:Y:S02]  /*98c0*/  FMUL.FTZ R133, R34, R36 ;  /* 0x0000002422857220 */ /* 0x008fe40000410000 */
[----:B------:R3:W-:Y:S01]  /*98d0*/  MUFU.EX2 R36, R124 ;  /* 0x0000007c00247308 */ /* 0x0007e20000000800 */
[--C-:B------:R-:W-:Y:S01]  /*98e0*/  FADD.FTZ R41, R41, -R229.reuse ;  /* 0x800000e529297221 */ /* 0x100fe20000010000 */
[----:B------:R-:W-:Y:S01]  /*98f0*/  FADD.FTZ R43, R43, -R229 ;  /* 0x800000e52b2b7221 */ /* 0x000fe20000010000 */
[----:B------:R-:W-:Y:S01]  /*9900*/  FFMA.FTZ R92, -R92, R92, 1 ;  /* 0x3f8000005c5c7423 */ /* 0x000fe2000001015c */
[----:B------:R-:W-:Y:S01]  /*9910*/  FFMA.FTZ R91, -R91, R91, 1 ;  /* 0x3f8000005b5b7423 */ /* 0x000fe2000001015b */
[----:B------:R-:W-:Y:S01]  /*9920*/  FMUL.FTZ R46, R10, R46 ;  /* 0x0000002e0a2e7220 */ /* 0x000fe20000410000 */
[----:B---3--:R-:W-:-:S02]  /*9930*/  FADD.FTZ R124, R45, -R208 ;  /* 0x800000d02d7c7221 */ /* 0x008fc40000010000 */
[----:B------:R-:W3:Y:S01]  /*9940*/  MUFU.EX2 R108, R108 ;  /* 0x0000006c006c7308 */ /* 0x000ee20000000800 */
[----:B------:R-:W-:Y:S01]  /*9950*/  IADD3 R229, R7, 0x8, RZ ;  /* 0x0000000807e57810 */ /* 0x000fe20007ffe0ff */
[----:B--2---:R-:W-:Y:S01]  /*9960*/  FMUL.FTZ R124, R110, R124 ;  /* 0x0000007c6e7c7220 */ /* 0x004fe20000410000 */
[----:B------:R-:W2:Y:S01]  /*9970*/  SHFL.IDX PT, R223, R223, R233, 0x1f ;  /* 0x00001fe9dfdf7589 */ /* 0x000ea200000e0000 */
[----:B------:R-:W-:Y:S01]  /*9980*/  FMUL.FTZ R52, R52, R44 ;  /* 0x0000002c34347220 */ /* 0x000fe20000410000 */
[----:B------:R-:W-:Y:S01]  /*9990*/  FMUL.FTZ R44, R92, R46 ;  /* 0x0000002e5c2c7220 */ /* 0x000fe20000410000 */
[----:B------:R-:W-:Y:S02]  /*99a0*/  FMUL.FTZ R46, R91, R124 ;  /* 0x0000007c5b2e7220 */ /* 0x000fe40000410000 */
[----:B------:R-:W4:Y:S01]  /*99b0*/  MUFU.EX2 R107, R107 ;  /* 0x0000006b006b7308 */ /* 0x000f220000000800 */
[----:B------:R-:W2:Y:S07]  /*99c0*/  SHFL.IDX PT, R91, R13, R229, 0x1f ;  /* 0x00001fe50d5b7589 */ /* 0x000eae00000e0000 */
[----:B------:R-:W2:Y:S01]  /*99d0*/  MUFU.EX2 R109, R109 ;  /* 0x0000006d006d7308 */ /* 0x000ea20000000800 */
[----:B------:R-:W-:Y:S01]  /*99e0*/  FADD.FTZ R47, R47, -R208 ;  /* 0x800000d02f2f7221 */ /* 0x000fe20000010000 */
[----:B-1----:R-:W-:Y:S01]  /*99f0*/  FADD.FTZ R208, R49, -R231 ;  /* 0x800000e731d07221 */ /* 0x002fe20000010000 */
[----:B------:R-:W-:Y:S01]  /*9a00*/  FFMA.FTZ R45, -R227, R227, 1 ;  /* 0x3f800000e32d7423 */ /* 0x000fe200000101e3 */
[----:B---3--:R-:W-:Y:S01]  /*9a10*/  FMUL.FTZ R49, R108, R40 ;  /* 0x000000286c317220 */ /* 0x008fe20000410000 */
[----:B------:R-:W-:Y:S01]  /*9a20*/  FFMA.FTZ R226, -R226, R226, 1 ;  /* 0x3f800000e2e27423 */ /* 0x000fe200000101e2 */
[----:B------:R-:W-:-:S02]  /*9a30*/  FADD.FTZ R48, R48, -R225 ;  /* 0x800000e130307221 */ /* 0x000fc40000010000 */
[----:B------:R-:W-:Y:S01]  /*9a40*/  FMUL.FTZ R45, R45, R49 ;  /* 0x000000312d2d7220 */ /* 0x000fe20000410000 */
[----:B------:R-:W-:Y:S01]  /*9a50*/  FFMA.FTZ R49, -R228, R228, 1 ;  /* 0x3f800000e4317423 */ /* 0x000fe200000101e4 */
[----:B----4-:R-:W-:Y:S01]  /*9a60*/  FMUL.FTZ R41, R107, R41 ;  /* 0x000000296b297220 */ /* 0x010fe20000410000 */
[----:B------:R-:W-:Y:S01]  /*9a70*/  FADD.FTZ R50, R50, -R225 ;  /* 0x800000e132327221 */ /* 0x000fe20000010000 */
[----:B------:R1:W-:Y:S01]  /*9a80*/  MUFU.EX2 R34, R131 ;  /* 0x0000008300227308 */ /* 0x0003e20000000800 */
[----:B------:R-:W-:Y:S01]  /*9a90*/  FMUL.FTZ R214, R9, R214 ;  /* 0x000000d609d67220 */ /* 0x000fe20000410000 */
[----:B--2---:R-:W-:Y:S01]  /*9aa0*/  FADD.FTZ R40, R53, -R223 ;  /* 0x800000df35287221 */ /* 0x004fe20000010000 */
[----:B------:R-:W-:Y:S01]  /*9ab0*/  FMUL.FTZ R217, R109, R217 ;  /* 0x000000d96dd97220 */ /* 0x000fe20000410000 */
[----:B------:R-:W-:Y:S01]  /*9ac0*/  FMUL.FTZ R49, R49, R41 ;  /* 0x0000002931317220 */ /* 0x000fe20000410000 */
[----:B------:R-:W-:-:S03]  /*9ad0*/  FFMA.FTZ R90, -R90, R90, 1 ;  /* 0x3f8000005a5a7423 */ /* 0x000fc6000001015a */
[----:B------:R2:W-:Y:S01]  /*9ae0*/  MUFU.EX2 R35, R129 ;  /* 0x0000008100237308 */ /* 0x0005e20000000800 */
[----:B-1----:R-:W-:Y:S01]  /*9af0*/  FFMA.FTZ R131, -R232, R232, 1 ;  /* 0x3f800000e8837423 */ /* 0x002fe200000101e8 */
[----:B------:R-:W-:Y:S01]  /*9b00*/  FFMA.FTZ R53, -R237, R237, 1 ;  /* 0x3f800000ed357423 */ /* 0x000fe200000101ed */
[----:B------:R-:W-:Y:S01]  /*9b10*/  FFMA.FTZ R235, -R235, R235, 1 ;  /* 0x3f800000ebeb7423 */ /* 0x000fe200000101eb */
[----:B------:R-:W-:Y:S01]  /*9b20*/  FFMA.FTZ R93, -R93, R93, 1 ;  /* 0x3f8000005d5d7423 */ /* 0x000fe2000001015d */
[----:B------:R-:W-:Y:S01]  /*9b30*/  FMUL.FTZ R47, R24, R47 ;  /* 0x0000002f182f7220 */ /* 0x000fe20000410000 */
[----:B------:R-:W-:Y:S01]  /*9b40*/  FMUL.FTZ R48, R25, R48 ;  /* 0x0000003019307220 */ /* 0x000fe20000410000 */
[----:B------:R-:W-:Y:S01]  /*9b50*/  FMUL.FTZ R41, R26, R50 ;  /* 0x000000321a297220 */ /* 0x000fe20000410000 */
[----:B------:R-:W-:Y:S01]  /*9b60*/  FMUL.FTZ R43, R12, R43 ;  /* 0x0000002b0c2b7220 */ /* 0x000fe20000410000 */
[----:B--2---:R-:W-:Y:S01]  /*9b70*/  FMUL.FTZ R129, R226, R217 ;  /* 0x000000d9e2817220 */ /* 0x004fe20000410000 */
[----:B------:R-:W-:Y:S01]  /*9b80*/  FFMA.FTZ R94, -R94, R94, 1 ;  /* 0x3f8000005e5e7423 */ /* 0x000fe2000001015e */
[----:B------:R-:W-:Y:S01]  /*9b90*/  FMUL.FTZ R208, R27, R208 ;  /* 0x000000d01bd07220 */ /* 0x000fe20000410000 */
[C---:B------:R-:W-:Y:S01]  /*9ba0*/  VIADD R230, R7.reuse, 0x4 ;  /* 0x0000000407e67836 */ /* 0x040fe20000000000 */
[----:B------:R-:W-:Y:S01]  /*9bb0*/  IADD3 R217, R7, 0x10, RZ ;  /* 0x0000001007d97810 */ /* 0x000fe20007ffe0ff */
[----:B------:R-:W-:Y:S01]  /*9bc0*/  FMUL.FTZ R131, R131, R214 ;  /* 0x000000d683837220 */ /* 0x000fe20000410000 */
[--C-:B------:R-:W-:Y:S01]  /*9bd0*/  FADD.FTZ R60, R60, -R91.reuse ;  /* 0x8000005b3c3c7221 */ /* 0x100fe20000010000 */
        /* <DEDUP_REMOVED lines=8> */
[----:B------:R-:W-:Y:S01]  /*9c60*/  FMUL.FTZ R48, R93, R208 ;  /* 0x000000d05d307220 */ /* 0x000fe20000410000 */
[----:B------:R-:W-:Y:S01]  /*9c70*/  VIADD R226, R7, 0xc ;  /* 0x0000000c07e27836 */ /* 0x000fe20000000000 */
        /* <DEDUP_REMOVED lines=176> */
[----:B------:R-:W-:Y:S01]  /*a780*/  FMUL.FTZ R75, R14, R75 ;  /* 0x0000004b0e4b7220 */ /* 0x000fe20000410000 */
[----:B------:R-:W-:Y:S01]  /*a790*/  FFMA.FTZ R65, -R113, R113, 1 ;  /* 0x3f80000071417423 */ /* 0x000fe20000010171 */
[----:B------:R-:W-:Y:S01]  /*a7a0*/  FFMA.FTZ R72, -R115, R115, 1 ;  /* 0x3f80000073487423 */ /* 0x000fe20000010173 */
[----:B--2---:R-:W-:Y:S01]  /*a7b0*/  FMUL.FTZ R81, R212, R81 ;  /* 0x00000051d4517220 */ /* 0x004fe20000410000 */
        /* <DEDUP_REMOVED lines=75> */
[----:B---3--:R-:W-:-:S05]  /*ac70*/  IMAD R29, R0, 0x4000, R209 ;  /* 0x00004000001d7824 */ /* 0x008fca00078e02d1 */
        /* <DEDUP_REMOVED lines=141> */
.L_x_1402:
        /* <DEDUP_REMOVED lines=70> */
.L_x_1403:
        /* <DEDUP_REMOVED lines=12> */
.L_x_1393:
        /* <DEDUP_REMOVED lines=9> */
[----:B-----5:R-:W-:-:S04]  /*bb00*/  IADD3 R5, R5, -0x80, RZ ;  /* 0xffffff8005057810 */ /* 0x020fc80007ffe0ff */
[----:B------:R-:W-:Y:S02]  /*bb10*/  SHF.R.S32.HI R6, RZ, 0x1f, R5 ;  /* 0x0000001fff067819 */ /* 0x000fe40000011405 */
[C---:B-1----:R-:W-:Y:S01]  /*bb20*/  IADD3 R15, R14.reuse, -0x80, RZ ;  /* 0xffffff800e0f7810 */ /* 0x042fe20007ffe0ff */
[----:B------:R-:W-:Y:S01]  /*bb30*/  VIADD R14, R14, 0xffffff80 ;  /* 0xffffff800e0e7836 */ /* 0x000fe20000000000 */
[----:B------:R-:W-:-:S04]  /*bb40*/  LEA.HI R7, R6, R5, RZ, 0x5 ;  /* 0x0000000506077211 */ /* 0x000fc800078f28ff */
[----:B------:R-:W-:Y:S02]  /*bb50*/  LOP3.LUT R8, R7, 0xffffffe0, RZ, 0xc0, !PT ;  /* 0xffffffe007087812 */ /* 0x000fe400078ec0ff */
[----:B------:R-:W-:-:S03]  /*bb60*/  SHF.R.S32.HI R14, RZ, 0x1f, R14 ;  /* 0x0000001fff0e7819 */ /* 0x000fc6000001140e */
[----:B------:R-:W-:Y:S01]  /*bb70*/  IMAD.IADD R8, R5, 0x1, -R8 ;  /* 0x0000000105087824 */ /* 0x000fe200078e0a08 */
[----:B------:R-:W-:-:S04]  /*bb80*/  LEA.HI R14, R14, R15, RZ, 0x7 ;  /* 0x0000000f0e0e7211 */ /* 0x000fc800078f38ff */
[----:B------:R-:W-:Y:S01]  /*bb90*/  SHF.R.S32.HI R14, RZ, 0x7, R14 ;  /* 0x00000007ff0e7819 */ /* 0x000fe2000001140e */
[----:B------:R-:W-:Y:S01]  /*bba0*/  IMAD.MOV.U32 R23, RZ, RZ, 0x40000040 ;  /* 0x40000040ff177424 */ /* 0x000fe200078e00ff */
[CC--:B--2---:R-:W-:Y:S02]  /*bbb0*/  LEA.HI R9, R12.reuse, R13.reuse, RZ, 0x2 ;  /* 0x0000000d0c097211 */ /* 0x0c4fe400078f10ff */
[----:B------:R-:W-:Y:S02]  /*bbc0*/  LEA.HI R12, R12, R13, RZ, 0x5 ;  /* 0x0000000d0c0c7211 */ /* 0x000fe400078f28ff */
[--C-:B------:R-:W-:Y:S02]  /*bbd0*/  SHF.R.S32.HI R10, RZ, 0x2, R9.reuse ;  /* 0x00000002ff0a7819 */ /* 0x100fe40000011409 */
[----:B------:R-:W-:Y:S02]  /*bbe0*/  SHF.R.S32.HI R7, RZ, 0x1f, R9 ;  /* 0x0000001fff077819 */ /* 0x000fe40000011409 */
[----:B------:R-:W-:-:S02]  /*bbf0*/  LEA.HI R13, R14, R14, RZ, 0x1 ;  /* 0x0000000e0e0d7211 */ /* 0x000fc400078f08ff */
[----:B------:R-:W-:Y:S02]  /*bc00*/  LEA.HI R9, R7, R10, RZ, 0x3 ;  /* 0x0000000a07097211 */ /* 0x000fe400078f18ff */
[----:B------:R-:W-:Y:S02]  /*bc10*/  SHF.R.S32.HI R7, RZ, 0x1f, R8 ;  /* 0x0000001fff077819 */ /* 0x000fe40000011408 */
[----:B------:R-:W-:Y:S02]  /*bc20*/  LOP3.LUT R11, R9, 0xfffffff8, RZ, 0xc0, !PT ;  /* 0xfffffff8090b7812 */ /* 0x000fe400078ec0ff */
[CC--:B------:R-:W-:Y:S02]  /*bc30*/  LEA.HI R9, R7.reuse, R8.reuse, RZ, 0x3 ;  /* 0x0000000807097211 */ /* 0x0c0fe400078f18ff */
[----:B------:R-:W-:Y:S02]  /*bc40*/  LEA.HI R7, R7, R8, RZ, 0x2 ;  /* 0x0000000807077211 */ /* 0x000fe400078f10ff */
[----:B------:R-:W-:-:S02]  /*bc50*/  SHF.R.S32.HI R8, RZ, 0x5, R12 ;  /* 0x00000005ff087819 */ /* 0x000fc4000001140c */
[----:B------:R-:W-:Y:S02]  /*bc60*/  IADD3 R11, R10, -R11, RZ ;  /* 0x8000000b0a0b7210 */ /* 0x000fe40007ffe0ff */
[----:B------:R-:W-:Y:S02]  /*bc70*/  SHF.R.S32.HI R12, RZ, 0x2, R7 ;  /* 0x00000002ff0c7819 */ /* 0x000fe40000011407 */
[--C-:B------:R-:W-:Y:S02]  /*bc80*/  SHF.R.S32.HI R10, RZ, 0x3, R9.reuse ;  /* 0x00000003ff0a7819 */ /* 0x100fe40000011409 */
[----:B------:R-:W-:Y:S02]  /*bc90*/  SHF.R.S32.HI R9, RZ, 0x1f, R9 ;  /* 0x0000001fff097819 */ /* 0x000fe40000011409 */
[----:B------:R-:W-:Y:S02]  /*bca0*/  LOP3.LUT R13, R13, 0x3fffffe, RZ, 0xc0, !PT ;  /* 0x03fffffe0d0d7812 */ /* 0x000fe400078ec0ff */
[----:B------:R-:W-:-:S02]  /*bcb0*/  LEA.HI R7, R7, R12, RZ, 0x1 ;  /* 0x0000000c07077211 */ /* 0x000fc400078f08ff */
[----:B------:R-:W-:Y:S01]  /*bcc0*/  LEA.HI R9, R9, R10, RZ, 0x4 ;  /* 0x0000000a09097211 */ /* 0x000fe200078f20ff */
[----:B------:R-:W-:Y:S01]  /*bcd0*/  IMAD.IADD R14, R14, 0x1, -R13 ;  /* 0x000000010e0e7824 */ /* 0x000fe200078e0a0d */
[----:B------:R-:W-:Y:S02]  /*bce0*/  LOP3.LUT R7, R7, 0xfffffffe, RZ, 0xc0, !PT ;  /* 0xfffffffe07077812 */ /* 0x000fe400078ec0ff */
[----:B------:R-:W-:Y:S02]  /*bcf0*/  LEA R13, R8, R11, 0x4 ;  /* 0x0000000b080d7211 */ /* 0x000fe400078e20ff */
[----:B------:R-:W-:Y:S01]  /*bd00*/  LOP3.LUT R9, R9, 0x1ffffff0, RZ, 0xc0, !PT ;  /* 0x1ffffff009097812 */ /* 0x000fe200078ec0ff */
[----:B------:R-:W-:Y:S01]  /*bd10*/  IMAD.IADD R7, R12, 0x1, -R7 ;  /* 0x000000010c077824 */ /* 0x000fe200078e0a07 */
[----:B------:R-:W-:Y:S01]  /*bd20*/  LEA.HI R8, R6, R5, RZ, 0x2 ;  /* 0x0000000506087211 */ /* 0x000fe200078f10ff */
[----:B------:R-:W-:Y:S01]  /*bd30*/  VIADD R6, R12, 0x8 ;  /* 0x000000080c067836 */ /* 0x000fe20000000000 */
[----:B------:R-:W-:Y:S01]  /*bd40*/  IADD3 R10, R10, -R9, RZ ;  /* 0x800000090a0a7210 */ /* 0x000fe20007ffe0ff */
[----:B------:R-:W-:Y:S01]  /*bd50*/  IMAD R19, R14, 0x40, R13 ;  /* 0x000000400e137824 */ /* 0x000fe200078e020d */
[----:B------:R-:W-:-:S02]  /*bd60*/  LOP3.LUT R18, R8, 0xfffffffc, RZ, 0xc0, !PT ;  /* 0xfffffffc08127812 */ /* 0x000fc400078ec0ff */
[----:B------:R-:W-:Y:S01]  /*bd70*/  LEA.HI R11, R6, R6, RZ, 0x1 ;  /* 0x00000006060b7211 */ /* 0x000fe200078f08ff */
[----:B------:R-:W3:Y:S01]  /*bd80*/  S2R R8, SR_CTAID.X ;  /* 0x0000000000087919 */ /* 0x000ee20000002500 */
[----:B------:R-:W-:Y:S01]  /*bd90*/  LEA R10, R10, R7, 0x3 ;  /* 0x000000070a0a7211 */ /* 0x000fe200078e18ff */
[C---:B------:R-:W-:Y:S01]  /*bda0*/  VIADD R7, R12.reuse, 0x10 ;  /* 0x000000100c077836 */ /* 0x040fe20000000000 */
[----:B------:R-:W-:Y:S02]  /*bdb0*/  IADD3 R9, R5, -R18, RZ ;  /* 0x8000001205097210 */ /* 0x000fe40007ffe0ff */
[----:B------:R-:W-:Y:S01]  /*bdc0*/  LOP3.LUT R5, R11, 0xfffffffe, RZ, 0xc0, !PT ;  /* 0xfffffffe0b057812 */ /* 0x000fe200078ec0ff */
[----:B------:R-:W-:Y:S01]  /*bdd0*/  VIADD R13, R12, 0x18 ;  /* 0x000000180c0d7836 */ /* 0x000fe20000000000 */
[----:B------:R1:W-:Y:S01]  /*bde0*/  STL [R1+0x84], R10 ;  /* 0x0000840a01007387 */ /* 0x0003e20000100800 */
[----:B------:R-:W-:Y:S02]  /*bdf0*/  LEA.HI R12, R7, R7, RZ, 0x1 ;  /* 0x00000007070c7211 */ /* 0x000fe400078f08ff */
[----:B------:R-:W-:-:S02]  /*be00*/  IADD3 R6, R6, -R5, RZ ;  /* 0x8000000506067210 */ /* 0x000fc40007ffe0ff */
[--C-:B------:R-:W-:Y:S02]  /*be10*/  SHF.R.S32.HI R5, RZ, 0x1, R11.reuse ;  /* 0x00000001ff057819 */ /* 0x100fe4000001140b */
[----:B------:R-:W-:Y:S02]  /*be20*/  LEA.HI R15, R13, R13, RZ, 0x1 ;  /* 0x0000000d0d0f7211 */ /* 0x000fe400078f08ff */
[----:B-1----:R-:W-:Y:S02]  /*be30*/  SHF.R.S32.HI R10, RZ, 0x1f, R11 ;  /* 0x0000001fff0a7819 */ /* 0x002fe4000001140b */
[----:B------:R-:W-:Y:S02]  /*be40*/  LOP3.LUT R14, R12, 0xfffffffe, RZ, 0xc0, !PT ;  /* 0xfffffffe0c0e7812 */ /* 0x000fe400078ec0ff */
[----:B------:R-:W-:Y:S02]  /*be50*/  SHF.R.S32.HI R11, RZ, 0x1, R12 ;  /* 0x00000001ff0b7819 */ /* 0x000fe4000001140c */
[----:B------:R-:W-:-:S02]  /*be60*/  LEA.HI R10, R10, R5, RZ, 0x4 ;  /* 0x000000050a0a7211 */ /* 0x000fc400078f20ff */
[----:B------:R-:W-:Y:S02]  /*be70*/  SHF.R.S32.HI R12, RZ, 0x1f, R12 ;  /* 0x0000001fff0c7819 */ /* 0x000fe4000001140c */
[--C-:B------:R-:W-:Y:S02]  /*be80*/  SHF.R.S32.HI R17, RZ, 0x1, R15.reuse ;  /* 0x00000001ff117819 */ /* 0x100fe4000001140f */
[----:B------:R-:W-:Y:S02]  /*be90*/  SHF.R.S32.HI R18, RZ, 0x1f, R15 ;  /* 0x0000001fff127819 */ /* 0x000fe4000001140f */
[----:B------:R-:W-:Y:S02]  /*bea0*/  LOP3.LUT R10, R10, 0x1ffffff0, RZ, 0xc0, !PT ;  /* 0x1ffffff00a0a7812 */ /* 0x000fe400078ec0ff */
[----:B------:R-:W-:Y:S02]  /*beb0*/  LEA.HI R12, R12, R11, RZ, 0x4 ;  /* 0x0000000b0c0c7211 */ /* 0x000fe400078f20ff */
[----:B------:R-:W-:Y:S01]  /*bec0*/  LEA.HI R18, R18, R17, RZ, 0x4 ;  /* 0x0000001112127211 */ /* 0x000fe200078f20ff */
[----:B------:R-:W-:Y:S01]  /*bed0*/  IMAD.IADD R5, R5, 0x1, -R10 ;  /* 0x0000000105057824 */ /* 0x000fe200078e0a0a */
[----:B------:R-:W-:-:S02]  /*bee0*/  LOP3.LUT R12, R12, 0x1ffffff0, RZ, 0xc0, !PT ;  /* 0x1ffffff00c0c7812 */ /* 0x000fc400078ec0ff */
[----:B------:R-:W-:Y:S02]  /*bef0*/  LOP3.LUT R10, R15, 0xfffffffe, RZ, 0xc0, !PT ;  /* 0xfffffffe0f0a7812 */ /* 0x000fe400078ec0ff */
[----:B------:R-:W-:Y:S01]  /*bf00*/  LOP3.LUT R18, R18, 0x1ffffff0, RZ, 0xc0, !PT ;  /* 0x1ffffff012127812 */ /* 0x000fe200078ec0ff */
[----:B------:R-:W-:Y:S01]  /*bf10*/  IMAD.IADD R11, R11, 0x1, -R12 ;  /* 0x000000010b0b7824 */ /* 0x000fe200078e0a0c */
[----:B------:R-:W-:Y:S01]  /*bf20*/  IADD3 R14, R7, -R14, RZ ;  /* 0x8000000e070e7210 */ /* 0x000fe20007ffe0ff */
[----:B------:R-:W-:Y:S01]  /*bf30*/  IMAD R5, R5, 0x8, R6 ;  /* 0x0000000805057824 */ /* 0x000fe200078e0206 */
[----:B------:R-:W-:Y:S02]  /*bf40*/  IADD3 R10, R13, -R10, RZ ;  /* 0x8000000a0d0a7210 */ /* 0x000fe40007ffe0ff */
[----:B------:R-:W-:Y:S02]  /*bf50*/  IADD3 R17, R17, -R18, RZ ;  /* 0x8000001211117210 */ /* 0x000fe40007ffe0ff */
[----:B------:R-:W-:Y:S01]  /*bf60*/  LEA R12, R11, R14, 0x3 ;  /* 0x0000000e0b0c7211 */ /* 0x000fe200078e18ff */
[----:B------:R4:W-:Y:S02]  /*bf70*/  STL [R1+0x80], R5 ;  /* 0x0000800501007387 */ /* 0x0009e40000100800 */
[----:B------:R-:W-:-:S02]  /*bf80*/  IMAD R7, R17, 0x8, R10 ;  /* 0x0000000811077824 */ /* 0x000fc400078e020a */
[----:B---3--:R-:W-:Y:S01]  /*bf90*/  IMAD R6, R8, -0x80, R21 ;  /* 0xffffff8008067824 */ /* 0x008fe200078e0215 */
[----:B------:R-:W-:Y:S01]  /*bfa0*/  STL [R1+0x7c], R12 ;  /* 0x00007c0c01007387 */ /* 0x000fe20000100800 */
[----:B----4-:R-:W-:-:S03]  /*bfb0*/  LEA R5, R20, R16, 0xd ;  /* 0x0000001014057211 */ /* 0x010fc600078e68ff */
[----:B------:R1:W-:Y:S02]  /*bfc0*/  STL [R1+0x78], R7 ;  /* 0x0000780701007387 */ /* 0x0003e40000100800 */
        /* <DEDUP_REMOVED lines=12> */
[----:B------:R-:W-:Y:S01]  /*c090*/  IMAD R8, R8, -0x80, -R19 ;  /* 0xffffff8008087824 */ /* 0x000fe200078e0a13 */
[C---:B------:R-:W-:Y:S01]  /*c0a0*/  IADD3 R22, R12.reuse, 0x2, RZ ;  /* 0x000000020c167810 */ /* 0x040fe20007ffe0ff */
[C---:B------:R-:W-:Y:S01]  /*c0b0*/  VIADD R20, R12.reuse, 0x4 ;  /* 0x000000040c147836 */ /* 0x040fe20000000000 */
[----:B------:R-:W-:Y:S01]  /*c0c0*/  MOV R21, 0x40000040 ;  /* 0x4000004000157802 */ /* 0x000fe20000000f00 */
[----:B------:R1:W-:Y:S01]  /*c0d0*/  STL [R1+0x6c], R12 ;  /* 0x00006c0c01007387 */ /* 0x0003e20000100800 */
[----:B------:R-:W-:Y:S01]  /*c0e0*/  IADD3 R18, R12, 0x6, RZ ;  /* 0x000000060c127810 */ /* 0x000fe20007ffe0ff */
[----:B------:R-:W-:Y:S01]  /*c0f0*/  IMAD.MOV.U32 R19, RZ, RZ, 0x40000040 ;  /* 0x40000040ff137424 */ /* 0x000fe200078e00ff */
[----:B------:R-:W-:Y:S01]  /*c100*/  MOV R11, 0x40000040 ;  /* 0x40000040000b7802 */ /* 0x000fe20000000f00 */
[----:B------:R-:W-:Y:S01]  /*c110*/  STL [R1+0x74], R6 ;  /* 0x0000740601007387 */ /* 0x000fe20000100800 */
[C---:B------:R-:W-:Y:S01]  /*c120*/  VIADD R10, R5.reuse, 0x6 ;  /* 0x00000006050a7836 */ /* 0x040fe20000000000 */
[----:B------:R-:W-:Y:S01]  /*c130*/  MOV R15, 0x40000040 ;  /* 0x40000040000f7802 */ /* 0x000fe20000000f00 */
[C---:B------:R-:W-:Y:S01]  /*c140*/  VIADD R14, R5.reuse, 0x2 ;  /* 0x00000002050e7836 */ /* 0x040fe20000000000 */
[----:B------:R2:W-:Y:S01]  /*c150*/  STL [R1+0x68], R5 ;  /* 0x0000680501007387 */ /* 0x0005e20000100800 */
[----:B------:R-:W-:Y:S01]  /*c160*/  IMAD.MOV.U32 R13, RZ, RZ, 0x40000040 ;  /* 0x40000040ff0d7424 */ /* 0x000fe200078e00ff */
[----:B-1----:R-:W-:-:S02]  /*c170*/  IADD3 R12, R5, 0x4, RZ ;  /* 0x00000004050c7810 */ /* 0x002fc40007ffe0ff */
[----:B------:R1:W-:Y:S04]  /*c180*/  STL.64 [R1+0x60], R22 ;  /* 0x0000601601007387 */ /* 0x0003e80000100a00 */
[----:B------:R1:W-:Y:S04]  /*c190*/  STL.64 [R1+0x58], R20 ;  /* 0x0000581401007387 */ /* 0x0003e80000100a00 */
[----:B------:R1:W-:Y:S04]  /*c1a0*/  STL.64 [R1+0x50], R18 ;  /* 0x0000501201007387 */ /* 0x0003e80000100a00 */
[----:B------:R1:W-:Y:S04]  /*c1b0*/  STL.64 [R1+0x38], R10 ;  /* 0x0000380a01007387 */ /* 0x0003e80000100a00 */
[----:B------:R1:W-:Y:S04]  /*c1c0*/  STL.64 [R1+0x48], R14 ;  /* 0x0000480e01007387 */ /* 0x0003e80000100a00 */
[----:B------:R1:W-:Y:S01]  /*c1d0*/  STL.64 [R1+0x40], R12 ;  /* 0x0000400c01007387 */ /* 0x0003e20000100a00 */
[C---:B--2---:R-:W-:Y:S01]  /*c1e0*/  IADD3 R5, R9.reuse, 0x4, RZ ;  /* 0x0000000409057810 */ /* 0x044fe20007ffe0ff */
[C---:B------:R-:W-:Y:S01]  /*c1f0*/  VIADD R17, R9.reuse, 0x8 ;  /* 0x0000000809117836 */ /* 0x040fe20000000000 */
[C---:B------:R-:W-:Y:S01]  /*c200*/  IADD3 R6, R9.reuse, 0xc, RZ ;  /* 0x0000000c09067810 */ /* 0x040fe20007ffe0ff */
[C---:B------:R-:W-:Y:S01]  /*c210*/  VIADD R5, R9.reuse, 0x10 ;  /* 0x0000001009057836 */ /* 0x040fe20000000000 */
[C---:B------:R-:W-:Y:S01]  /*c220*/  IADD3 R17, R9.reuse, 0x14, RZ ;  /* 0x0000001409117810 */ /* 0x040fe20007ffe0ff */
[C---:B------:R-:W-:Y:S01]  /*c230*/  VIADD R6, R9.reuse, 0x18 ;  /* 0x0000001809067836 */ /* 0x040fe20000000000 */
[----:B------:R-:W-:-:S07]  /*c240*/  IADD3 R5, R9, 0x1c, RZ ;  /* 0x0000001c09057810 */ /* 0x000fce0007ffe0ff */
.L_x_1416:
[----:B------:R-:W-:-:S05]  /*c250*/  IMAD.U32 R5, RZ, RZ, UR36 ;  /* 0x00000024ff057e24 */ /* 0x000fca000f8e00ff */
[----:B------:R-:W-:-:S04]  /*c260*/  LOP3.LUT R5, R5, 0x1, RZ, 0xfc, !PT ;  /* 0x0000000105057812 */ /* 0x000fc800078efcff */
[----:B------:R-:W-:-:S13]  /*c270*/  ISETP.NE.AND P6, PT, R5, 0x3, PT ;  /* 0x000000030500780c */ /* 0x000fda0003fc5270 */
[----:B------:R-:W-:Y:S05]  /*c280*/  @!P6 BRA `(.L_x_1406) ;  /* 0x000000000004e947 */ /* 0x000fea0003800000 */
[----:B------:R-:W-:Y:S01]  /*c290*/  BPT.TRAP 0x1 ;  /* 0x000000040000795c */ /* 0x000fe20000300000 */
.L_x_1406:
[----:B------:R-:W-:Y:S02]  /*c2a0*/  LEA R6, R0, R16, 0x3 ;  /* 0x0000001000067211 */ /* 0x000fe400078e18ff */
[----:B-1----:R-:W-:-:S04]  /*c2b0*/  SHF.L.U32 R21, R4, 0x1f, RZ ;  /* 0x0000001f04157819 */ /* 0x002fc800000006ff */
[----:B------:R1:W2:Y:S01]  /*c2c0*/  SYNCS.PHASECHK.TRANS64.TRYWAIT P0, [R6+URZ+0x30c10], R21 ;  /* 0x030c1015060075a7 */ /* 0x0002a2000800017f */
[----:B------:R-:W-:Y:S05]  /*c2d0*/  @!P6 BRA `(.L_x_1407) ;  /* 0x000000000004e947 */ /* 0x000fea0003800000 */
[----:B------:R-:W-:Y:S01]  /*c2e0*/  BPT.TRAP 0x1 ;  /* 0x000000040000795c */ /* 0x000fe20000300000 */
.L_x_1407:
[----:B------:R-:W-:-:S05]  /*c2f0*/  VIADD R5, R16, 0x10000 ;  /* 0x0001000010057836 */ /* 0x000fca0000000000 */
[----:B------:R-:W-:-:S04]  /*c300*/  SHF.R.U32.HI R5, RZ, 0x4, R5 ;  /* 0x00000004ff057819 */ /* 0x000fc80000011605 */
[----:B------:R-:W-:-:S04]  /*c310*/  LOP3.LUT R5, R5, 0x3fff, RZ, 0xc0, !PT ;  /* 0x00003fff05057812 */ /* 0x000fc800078ec0ff */
[----:B------:R-:W-:Y:S01]  /*c320*/  LOP3.LUT R11, R5, 0x10000, RZ, 0xfc, !PT ;  /* 0x00010000050b7812 */ /* 0x000fe200078efcff */
[----:B--2---:R-:W-:Y:S06]  /*c330*/  @P0 BRA `(.L_x_1408) ;  /* 0x0000000000080947 */ /* 0x004fec0003800000 */
[----:B------:R-:W2:Y:S02]  /*c340*/  SYNCS.PHASECHK.TRANS64.TRYWAIT P0, [R6+URZ+0x30c10], R21 ;  /* 0x030c1015060075a7 */ /* 0x000ea4000800017f */
[----:B--2---:R-:W-:Y:S05]  /*c350*/  @!P0 BRA `(.L_x_1409) ;  /* 0x0000008400648947 */ /* 0x004fea0003800000 */
.L_x_1408:
        /* <DEDUP_REMOVED lines=26> */
[C---:B------:R-:W-:Y:S02]  /*c500*/  LEA R12, R0.reuse, R12, 0x7 ;  /* 0x0000000c000c7211 */ /* 0x040fe400078e38ff */
[C---:B------:R-:W-:Y:S02]  /*c510*/  IMAD R227, R3.reuse, 0x2, R10 ;  /* 0x0000000203e37824 */ /* 0x040fe400078e020a */
[----:B------:R-:W-:Y:S01]  /*c520*/  IMAD R14, R0, 0x80, R14 ;  /* 0x00000080000e7824 */ /* 0x000fe200078e020e */
[----:B------:R-:W-:Y:S01]  /*c530*/  LEA R11, R3, R12, 0x1 ;  /* 0x0000000c030b7211 */ /* 0x000fe200078e08ff */
[----:B------:R-:W-:-:S03]  /*c540*/  IMAD R17, R227, 0x4, R16 ;  /* 0x00000004e3117824 */ /* 0x000fc600078e0210 */
        /* <DEDUP_REMOVED lines=8> */
[----:B------:R-:W-:Y:S02]  /*c5d0*/  R2UR UR4, R18 ;  /* 0x00000000120472ca */ /* 0x000fe400000e0000 */
[----:B------:R-:W-:Y:S01]  /*c5e0*/  LEA R18, R0, R13, 0x7 ;  /* 0x0000000d00127211 */ /* 0x000fe200078e38ff */
[----:B------:R-:W-:-:S03]  /*c5f0*/  IMAD R13, R3, 0x2, R14 ;  /* 0x00000002030d7824 */ /* 0x000fc600078e020e */
[----:B------:R-:W-:Y:S01]  /*c600*/  LEA R19, R3, R18, 0x1 ;  /* 0x0000001203137211 */ /* 0x000fe200078e08ff */
[----:B------:R-:W-:Y:S02]  /*c610*/  IMAD R10, R13, 0x4, R16 ;  /* 0x000000040d0a7824 */ /* 0x000fe400078e0210 */
[----:B------:R-:W-:Y:S01]  /*c620*/  VIADD R18, R16, 0x20000 ;  /* 0x0002000010127836 */ /* 0x000fe20000000000 */
[----:B------:R-:W-:-:S03]  /*c630*/  LEA R12, R19, R16, 0x2 ;  /* 0x00000010130c7211 */ /* 0x000fc600078e10ff */
[--C-:B------:R-:W-:Y:S01]  /*c640*/  IMAD R14, R11, 0x4, R18.reuse ;  /* 0x000000040b0e7824 */ /* 0x100fe200078e0212 */
[-C--:B------:R-:W-:Y:S01]  /*c650*/  LEA R11, R13, R18.reuse, 0x2 ;  /* 0x000000120d0b7211 */ /* 0x080fe200078e10ff */
[----:B------:R-:W-:Y:S01]  /*c660*/  IMAD R13, R19, 0x4, R18 ;  /* 0x00000004130d7824 */ /* 0x000fe200078e0212 */
[----:B------:R-:W-:Y:S01]  /*c670*/  LEA R227, R227, R18, 0x2 ;  /* 0x00000012e3e37211 */ /* 0x000fe200078e10ff */
        /* <DEDUP_REMOVED lines=13> */
.L_x_1410:
[----:B------:R1:W1:Y:S01]  /*c750*/  SYNCS.PHASECHK.TRANS64.TRYWAIT P0, [R6+URZ+0x30c30], R21 ;  /* 0x030c3015060075a7 */ /* 0x000262000800017f */
[----:B------:R-:W-:Y:S05]  /*c760*/  @!P6 BRA `(.L_x_1411) ;  /* 0x000000000004e947 */ /* 0x000fea0003800000 */
[----:B------:R-:W-:Y:S01]  /*c770*/  BPT.TRAP 0x1 ;  /* 0x000000040000795c */ /* 0x000fe20000300000 */
.L_x_1411:
[----:B-1----:R-:W-:Y:S05]  /*c780*/  @P0 BRA `(.L_x_1412) ;  /* 0x0000000000080947 */ /* 0x002fea0003800000 */
[----:B------:R-:W1:Y:S02]  /*c790*/  SYNCS.PHASECHK.TRANS64.TRYWAIT P0, [R6+URZ+0x30c30], R21 ;  /* 0x030c3015060075a7 */ /* 0x000e64000800017f */
[----:B-1----:R-:W-:Y:S05]  /*c7a0*/  @!P0 BRA `(.L_x_1413) ;  /* 0x0000008000648947 */ /* 0x002fea0003800000 */
.L_x_1412:
[----:B------:R-:W2:Y:S01]  /*c7b0*/  LDL R24, [R1+0x68] ;  /* 0x0000680001187983 */ /* 0x000ea20000100800 */
[----:B------:R-:W-:Y:S01]  /*c7c0*/  IADD3 R23, R16, 0x18000, RZ ;  /* 0x0001800010177810 */ /* 0x000fe20007ffe0ff */
[----:B------:R-:W-:Y:S02]  /*c7d0*/  ULDC UR9, c[0x0][0x75c] ;  /* 0x0001d70000097ab9 */ /* 0x000fe40000000800 */
[----:B------:R1:W-:Y:S01]  /*c7e0*/  STL [R1+0x128], R200 ;  /* 0x000128c801007387 */ /* 0x0003e20000100800 */
[----:B------:R-:W-:Y:S01]  /*c7f0*/  SHF.R.U32.HI R23, RZ, 0x4, R23 ;  /* 0x00000004ff177819 */ /* 0x000fe20000011617 */
[----:B------:R-:W-:Y:S01]  /*c800*/  FMUL.FTZ R83, R83, UR9 ;  /* 0x0000000953537c20 */ /* 0x000fe20008410000 */
[----:B------:R-:W-:Y:S01]  /*c810*/  FMUL.FTZ R84, R84, UR9 ;  /* 0x0000000954547c20 */ /* 0x000fe20008410000 */
[----:B------:R3:W-:Y:S01]  /*c820*/  STL [R1+0x124], R201 ;  /* 0x000124c901007387 */ /* 0x0007e20000100800 */
[----:B------:R-:W-:Y:S01]  /*c830*/  LOP3.LUT R136, R23, 0x3fff, RZ, 0xc0, !PT ;  /* 0x00003fff17887812 */ /* 0x000fe200078ec0ff */
[----:B------:R-:W-:Y:S01]  /*c840*/  FMUL.FTZ R85, R85, UR9 ;  /* 0x0000000955557c20 */ /* 0x000fe20008410000 */
[----:B------:R-:W-:Y:S01]  /*c850*/  FMUL.FTZ R18, R72, UR9 ;  /* 0x0000000948127c20 */ /* 0x000fe20008410000 */
[----:B------:R4:W-:Y:S01]  /*c860*/  STL [R1+0x120], R202 ;  /* 0x000120ca01007387 */ /* 0x0009e20000100800 */
[----:B------:R-:W-:Y:S01]  /*c870*/  LOP3.LUT R25, R136, 0x10000, RZ, 0xfc, !PT ;  /* 0x0001000088197812 */ /* 0x000fe200078efcff */
[----:B------:R-:W-:Y:S01]  /*c880*/  FMUL.FTZ R230, R73, UR9 ;  /* 0x0000000949e67c20 */ /* 0x000fe20008410000 */
[----:B------:R-:W-:Y:S01]  /*c890*/  FMUL.FTZ R19, R74, UR9 ;  /* 0x000000094a137c20 */ /* 0x000fe20008410000 */
[----:B------:R2:W-:Y:S01]  /*c8a0*/  STL [R1+0x11c], R203 ;  /* 0x00011ccb01007387 */ /* 0x0005e20000100800 */
        /* <DEDUP_REMOVED lines=126> */
[----:B--2---:R-:W-:Y:S01]  /*d090*/  IADD3 R2, -R2, 0x8, RZ ;  /* 0x0000000802027810 */ /* 0x004fe20007ffe1ff */
[----:B------:R-:W1:Y:S01]  /*d0a0*/  LDC.64 R94, c[0x0][0x748] ;  /* 0x0001d200ff5e7b82 */ /* 0x000e620000000a00 */
[----:B------:R1:W-:Y:S01]  /*d0b0*/  MUFU.TANH R6, R126 ;  /* 0x0000007e00067308 */ /* 0x0003e20000002400 */
[----:B------:R-:W-:-:S03]  /*d0c0*/  FMUL.FTZ R91, R97, UR9 ;  /* 0x00000009615b7c20 */ /* 0x000fc60008410000 */
[----:B------:R-:W-:Y:S01]  /*d0d0*/  HGMMA.64x128x16.F32.BF16 R24, gdesc[UR12], R24, gsb0 ;  /* 0x01e000000c1879f0 */ /* 0x000fe20008001818 */
[----:B------:R-:W-:Y:S01]  /*d0e0*/  LEA R96, R3, UR4, 0x1 ;  /* 0x0000000403607c11 */ /* 0x000fe2000f8e08ff */
[----:B------:R-:W-:Y:S01]  /*d0f0*/  UIADD3 UR4, UR6, 0x4, URZ ;  /* 0x0000000406047890 */ /* 0x000fe2000fffe03f */
[----:B------:R-:W-:Y:S01]  /*d100*/  UMOV UR15, 0x40000040 ;  /* 0x40000040000f7882 */ /* 0x000fe20000000000 */
[----:B---3--:R-:W-:Y:S01]  /*d110*/  R2UR UR5, R99 ;  /* 0x00000000630572ca */ /* 0x008fe200000e0000 */
[----:B------:R-:W-:Y:S01]  /*d120*/  UMOV UR7, 0x40000040 ;  /* 0x4000004000077882 */ /* 0x000fe20000000000 */
[----:B------:R-:W2:Y:S03]  /*d130*/  MUFU.TANH R23, R23 ;  /* 0x0000001700177308 */ /* 0x000ea60000002400 */
[----:B------:R-:W-:Y:S01]  /*d140*/  UMOV UR14, UR4 ;  /* 0x00000004000e7c82 */ /* 0x000fe20008000000 */
[----:B------:R-:W-:-:S04]  /*d150*/  IMAD.IADD R96, R7, 0x1, R96 ;  /* 0x0000000107607824 */ /* 0x000fc800078e0260 */
[----:B------:R-:W-:Y:S01]  /*d160*/  IMAD.IADD R221, R2, 0x1, -R96 ;  /* 0x0000000102dd7824 */ /* 0x000fe200078e0a60 */
[----:B------:R-:W3:Y:S01]  /*d170*/  MUFU.TANH R90, R90 ;  /* 0x0000005a005a7308 */ /* 0x000ee20000002400 */
[----:B-1----:R-:W-:Y:S02]  /*d180*/  IADD3 R126, -R96, R94, RZ ;  /* 0x0000005e607e7210 */ /* 0x002fe40007ffe1ff */
[----:B------:R-:W-:Y:S02]  /*d190*/  IADD3 R95, RZ, -R96, -R95 ;  /* 0x80000060ff5f7210 */ /* 0x000fe40007ffe85f */
[----:B------:R-:W-:-:S03]  /*d1a0*/  SEL R126, R126, 0x80, !P2 ;  /* 0x000000807e7e7807 */ /* 0x000fc60005000000 */
[----:B------:R-:W1:Y:S01]  /*d1b0*/  MUFU.TANH R91, R91 ;  /* 0x0000005b005b7308 */ /* 0x000e620000002400 */
[----:B------:R-:W-:Y:S02]  /*d1c0*/  IADD3 R94, R94, 0x8, -R96 ;  /* 0x000000085e5e7810 */ /* 0x000fe40007ffe860 */
[----:B------:R-:W-:-:S05]  /*d1d0*/  SEL R221, R221, 0x80, P3 ;  /* 0x00000080dddd7807 */ /* 0x000fca0001800000 */
        /* <DEDUP_REMOVED lines=114> */
[C---:B------:R-:W-:Y:S01]  /*d900*/  ISETP.GE.AND P5, PT, R128.reuse, 0x20, PT ;  /* 0x000000208000780c */ /* 0x040fe20003fa6270 */
[----:B------:R-:W-:Y:S01]  /*d910*/  FMUL.FTZ R138, R129, UR9 ;  /* 0x00000009818a7c20 */ /* 0x000fe20008410000 */
[----:B------:R-:W-:-:S02]  /*d920*/  ISETP.GE.AND P4, PT, R128, 0x21, PT ;  /* 0x000000218000780c */ /* 0x000fc40003f86270 */
[C---:B------:R-:W-:Y:S01]  /*d930*/  IADD3 R223, R9.reuse, 0x4, RZ ;  /* 0x0000000409df7810 */ /* 0x040fe20007ffe0ff */
[----:B------:R-:W-:Y:S01]  /*d940*/  VIADD R231, R9, 0x8 ;  /* 0x0000000809e77836 */ /* 0x000fe20000000000 */
[----:B---3--:R-:W-:Y:S01]  /*d950*/  FSEL R103, R90, -INF , !P0 ;  /* 0xff8000005a677808 */ /* 0x008fe20004000000 */
[----:B------:R3:W-:Y:S01]  /*d960*/  MUFU.TANH R146, R119 ;  /* 0x0000007700927308 */ /* 0x0007e20000002400 */
[----:B-1----:R-:W-:Y:S01]  /*d970*/  FSEL R109, R91, -INF , !P1 ;  /* 0xff8000005b6d7808 */ /* 0x002fe20004800000 */
[----:B------:R-:W-:Y:S01]  /*d980*/  ULDC UR4, c[0x0][0x744] ;  /* 0x0001d10000047ab9 */ /* 0x000fe20000000800 */
[C---:B------:R-:W-:Y:S02]  /*d990*/  ISETP.GE.AND P0, PT, R128.reuse, 0x28, PT ;  /* 0x000000288000780c */ /* 0x040fe40003f06270 */
[----:B------:R-:W-:Y:S02]  /*d9a0*/  ISETP.GE.AND P1, PT, R128, 0x29, PT ;  /* 0x000000298000780c */ /* 0x000fe40003f26270 */
[----:B------:R-:W-:-:S02]  /*d9b0*/  ISETP.GT.OR P2, PT, R218, 0x38, !P2 ;  /* 0x00000038da00780c */ /* 0x000fc40005744670 */
[----:B------:R-:W-:Y:S02]  /*d9c0*/  ISETP.GT.OR P3, PT, R218, 0x39, !P3 ;  /* 0x00000039da00780c */ /* 0x000fe40005f64670 */
[C---:B------:R-:W-:Y:S02]  /*d9d0*/  ISETP.GT.OR P5, PT, R221.reuse, 0x20, !P5 ;  /* 0x00000020dd00780c */ /* 0x040fe40006fa4670 */
[C---:B------:R-:W-:Y:S02]  /*d9e0*/  ISETP.GT.OR P4, PT, R221.reuse, 0x21, !P4 ;  /* 0x00000021dd00780c */ /* 0x040fe40006784670 */
[C---:B------:R-:W-:Y:S02]  /*d9f0*/  ISETP.GT.OR P0, PT, R221.reuse, 0x28, !P0 ;  /* 0x00000028dd00780c */ /* 0x040fe40004704670 */
[----:B------:R-:W-:Y:S02]  /*da00*/  ISETP.GT.OR P1, PT, R221, 0x29, !P1 ;  /* 0x00000029dd00780c */ /* 0x000fe40004f24670 */
[----:B------:R-:W-:-:S02]  /*da10*/  FSEL R112, R164, -INF , !P2 ;  /* 0xff800000a4707808 */ /* 0x000fc40005000000 */
[----:B------:R-:W-:Y:S02]  /*da20*/  FSEL R95, R163, -INF , !P3 ;  /* 0xff800000a35f7808 */ /* 0x000fe40005800000 */
[----:B------:R-:W-:Y:S02]  /*da30*/  FSEL R205, R168, -INF , !P5 ;  /* 0xff800000a8cd7808 */ /* 0x000fe40006800000 */
[----:B------:R-:W-:Y:S02]  /*da40*/  FSEL R124, R167, -INF , !P4 ;  /* 0xff800000a77c7808 */ /* 0x000fe40006000000 */
[C---:B------:R-:W-:Y:S02]  /*da50*/  ISETP.GE.AND P2, PT, R128.reuse, 0x30, PT ;  /* 0x000000308000780c */ /* 0x040fe40003f46270 */
[C---:B------:R-:W-:Y:S02]  /*da60*/  ISETP.GE.AND P3, PT, R128.reuse, 0x31, PT ;  /* 0x000000318000780c */ /* 0x040fe40003f66270 */
[----:B------:R-:W-:-:S02]  /*da70*/  ISETP.GE.AND P5, PT, R128, 0x38, PT ;  /* 0x000000388000780c */ /* 0x000fc40003fa6270 */
[----:B------:R-:W-:Y:S02]  /*da80*/  ISETP.GE.AND P4, PT, R128, 0x39, PT ;  /* 0x000000398000780c */ /* 0x000fe40003f86270 */
[----:B------:R-:W-:Y:S02]  /*da90*/  FSEL R125, R88, -INF , !P0 ;  /* 0xff800000587d7808 */ /* 0x000fe40004000000 */
[----:B------:R-:W-:Y:S02]  /*daa0*/  FSEL R121, R89, -INF , !P1 ;  /* 0xff80000059797808 */ /* 0x000fe40004800000 */
[C---:B------:R-:W-:Y:S02]  /*dab0*/  ISETP.GE.AND P0, PT, R126.reuse, 0x40, PT ;  /* 0x000000407e00780c */ /* 0x040fe40003f06270 */
[----:B------:R-:W-:Y:S02]  /*dac0*/  ISETP.GE.AND P1, PT, R126, 0x41, PT ;  /* 0x000000417e00780c */ /* 0x000fe40003f26270 */
[----:B------:R-:W-:-:S02]  /*dad0*/  ISETP.GT.OR P2, PT, R221, 0x30, !P2 ;  /* 0x00000030dd00780c */ /* 0x000fc40005744670 */
[C---:B------:R-:W-:Y:S02]  /*dae0*/  ISETP.GT.OR P3, PT, R221.reuse, 0x31, !P3 ;  /* 0x00000031dd00780c */ /* 0x040fe40005f64670 */
[C---:B------:R-:W-:Y:S02]  /*daf0*/  ISETP.GT.OR P5, PT, R221.reuse, 0x38, !P5 ;  /* 0x00000038dd00780c */ /* 0x040fe40006fa4670 */
[----:B------:R-:W-:Y:S02]  /*db00*/  ISETP.GT.OR P4, PT, R221, 0x39, !P4 ;  /* 0x00000039dd00780c */ /* 0x000fe40006784670 */
        /* <DEDUP_REMOVED lines=9> */
[----:B------:R-:W-:Y:S01]  /*dba0*/  ISETP.GE.AND P4, PT, R126, 0x51, PT ;  /* 0x000000517e00780c */ /* 0x000fe20003f86270 */
[----:B------:R-:W1:Y:S01]  /*dbb0*/  MUFU.TANH R149, R115 ;  /* 0x0000007300957308 */ /* 0x000e620000002400 */
[----:B------:R-:W-:Y:S02]  /*dbc0*/  FSEL R117, R161, -INF , !P0 ;  /* 0xff800000a1757808 */ /* 0x000fe40004000000 */
[----:B---3--:R-:W-:Y:S02]  /*dbd0*/  FSEL R119, R160, -INF , !P1 ;  /* 0xff800000a0777808 */ /* 0x008fe40004800000 */
[C---:B------:R-:W-:Y:S02]  /*dbe0*/  ISETP.GE.AND P0, PT, R126.reuse, 0x58, PT ;  /* 0x000000587e00780c */ /* 0x040fe40003f06270 */
[----:B------:R-:W-:Y:S02]  /*dbf0*/  ISETP.GE.AND P1, PT, R126, 0x59, PT ;  /* 0x000000597e00780c */ /* 0x000fe40003f26270 */
[----:B------:R-:W-:-:S02]  /*dc00*/  ISETP.GT.OR P2, PT, R218, 0x48, !P2 ;  /* 0x00000048da00780c */ /* 0x000fc40005744670 */
[C---:B------:R-:W-:Y:S02]  /*dc10*/  ISETP.GT.OR P3, PT, R218.reuse, 0x49, !P3 ;  /* 0x00000049da00780c */ /* 0x040fe40005f64670 */
[C---:B------:R-:W-:Y:S02]  /*dc20*/  ISETP.GT.OR P5, PT, R218.reuse, 0x50, !P5 ;  /* 0x00000050da00780c */ /* 0x040fe40006fa4670 */
[C---:B------:R-:W-:Y:S02]  /*dc30*/  ISETP.GT.OR P4, PT, R218.reuse, 0x51, !P4 ;  /* 0x00000051da00780c */ /* 0x040fe40006784670 */
[C---:B------:R-:W-:Y:S02]  /*dc40*/  ISETP.GT.OR P0, PT, R218.reuse, 0x58, !P0 ;  /* 0x00000058da00780c */ /* 0x040fe40004704670 */
[----:B------:R-:W-:Y:S01]  /*dc50*/  ISETP.GT.OR P1, PT, R218, 0x59, !P1 ;  /* 0x00000059da00780c */ /* 0x000fe20004f24670 */
[----:B------:R-:W3:Y:S01]  /*dc60*/  MUFU.TANH R147, R118 ;  /* 0x0000007600937308 */ /* 0x000ee20000002400 */
        /* <DEDUP_REMOVED lines=15> */
[C---:B------:R-:W-:Y:S02]  /*dd60*/  ISETP.GT.OR P4, PT, R221.reuse, 0x49, !P4 ;  /* 0x00000049dd00780c */ /* 0x040fe40006784670 */
[C---:B------:R-:W-:Y:S02]  /*dd70*/  ISETP.GT.OR P0, PT, R221.reuse, 0x50, !P0 ;  /* 0x00000050dd00780c */ /* 0x040fe40004704670 */
[----:B------:R-:W-:Y:S02]  /*dd80*/  ISETP.GT.OR P1, PT, R221, 0x51, !P1 ;  /* 0x00000051dd00780c */ /* 0x000fe40004f24670 */
[----:B------:R-:W-:-:S02]  /*dd90*/  FSEL R106, R159, -INF , !P2 ;  /* 0xff8000009f6a7808 */ /* 0x000fc40005000000 */
[----:B------:R-:W-:Y:S02]  /*dda0*/  FSEL R94, R158, -INF , !P3 ;  /* 0xff8000009e5e7808 */ /* 0x000fe40005800000 */
[----:B----4-:R-:W-:Y:S02]  /*ddb0*/  FSEL R111, R155, -INF , !P5 ;  /* 0xff8000009b6f7808 */ /* 0x010fe40006800000 */
[----:B--2---:R-:W-:Y:S02]  /*ddc0*/  FSEL R104, R154, -INF , !P4 ;  /* 0xff8000009a687808 */ /* 0x004fe40006000000 */
[C---:B------:R-:W-:Y:S02]  /*ddd0*/  ISETP.GE.AND P2, PT, R128.reuse, 0x58, PT ;  /* 0x000000588000780c */ /* 0x040fe40003f46270 */
[----:B------:R-:W-:Y:S02]  /*dde0*/  ISETP.GE.AND P3, PT, R128, 0x59, PT ;  /* 0x000000598000780c */ /* 0x000fe40003f66270 */
[----:B------:R-:W-:-:S02]  /*ddf0*/  ISETP.GE.AND P5, PT, R126, 0x60, PT ;  /* 0x000000607e00780c */ /* 0x000fc40003fa6270 */
[C---:B------:R-:W-:Y:S02]  /*de00*/  ISETP.GE.AND P4, PT, R126.reuse, 0x61, PT ;  /* 0x000000617e00780c */ /* 0x040fe40003f86270 */
[----:B------:R-:W-:Y:S02]  /*de10*/  FSEL R100, R151, -INF , !P0 ;  /* 0xff80000097647808 */ /* 0x000fe40004000000 */
[----:B-1----:R-:W-:Y:S02]  /*de20*/  FSEL R115, R149, -INF , !P1 ;  /* 0xff80000095737808 */ /* 0x002fe40004800000 */
[C---:B------:R-:W-:Y:S02]  /*de30*/  ISETP.GE.AND P0, PT, R126.reuse, 0x68, PT ;  /* 0x000000687e00780c */ /* 0x040fe40003f06270 */
[----:B------:R-:W-:Y:S02]  /*de40*/  ISETP.GE.AND P1, PT, R126, 0x69, PT ;  /* 0x000000697e00780c */ /* 0x000fe40003f26270 */
[----:B------:R-:W-:-:S02]  /*de50*/  ISETP.GT.OR P2, PT, R221, 0x58, !P2 ;  /* 0x00000058dd00780c */ /* 0x000fc40005744670 */
[----:B------:R-:W-:Y:S02]  /*de60*/  ISETP.GT.OR P3, PT, R221, 0x59, !P3 ;  /* 0x00000059dd00780c */ /* 0x000fe40005f64670 */
[C---:B------:R-:W-:Y:S02]  /*de70*/  ISETP.GT.OR P5, PT, R218.reuse, 0x60, !P5 ;  /* 0x00000060da00780c */ /* 0x040fe40006fa4670 */
[C---:B------:R-:W-:Y:S02]  /*de80*/  ISETP.GT.OR P4, PT, R218.reuse, 0x61, !P4 ;  /* 0x00000061da00780c */ /* 0x040fe40006784670 */
[C---:B------:R-:W-:Y:S02]  /*de90*/  ISETP.GT.OR P0, PT, R218.reuse, 0x68, !P0 ;  /* 0x00000068da00780c */ /* 0x040fe40004704670 */
[----:B------:R-:W-:Y:S01]  /*dea0*/  ISETP.GT.OR P1, PT, R218, 0x69, !P1 ;  /* 0x00000069da00780c */ /* 0x000fe20004f24670 */
[----:B------:R1:W2:Y:S01]  /*deb0*/  MUFU.TANH R5, R127 ;  /* 0x0000007f00057308 */ /* 0x0002a20000002400 */
[----:B---3--:R-:W-:-:S02]  /*dec0*/  FSEL R98, R147, -INF , !P2 ;  /* 0xff80000093627808 */ /* 0x008fc40005000000 */
[----:B------:R-:W-:Y:S02]  /*ded0*/  FSEL R118, R146, -INF , !P3 ;  /* 0xff80000092767808 */ /* 0x000fe40005800000 */
[----:B------:R-:W-:Y:S02]  /*dee0*/  FSEL R113, R145, -INF , !P5 ;  /* 0xff80000091717808 */ /* 0x000fe40006800000 */
[----:B------:R-:W-:Y:S02]  /*def0*/  FSEL R108, R144, -INF , !P4 ;  /* 0xff800000906c7808 */ /* 0x000fe40006000000 */
[C---:B------:R-:W-:Y:S02]  /*df00*/  ISETP.GE.AND P2, PT, R126.reuse, 0x70, PT ;  /* 0x000000707e00780c */ /* 0x040fe40003f46270 */
[C---:B------:R-:W-:Y:S02]  /*df10*/  ISETP.GE.AND P3, PT, R126.reuse, 0x71, PT ;  /* 0x000000717e00780c */ /* 0x040fe40003f66270 */
[----:B------:R-:W-:-:S02]  /*df20*/  ISETP.GE.AND P5, PT, R126, 0x78, PT ;  /* 0x000000787e00780c */ /* 0x000fc40003fa6270 */
[----:B------:R-:W-:Y:S01]  /*df30*/  ISETP.GE.AND P4, PT, R126, 0x79, PT ;  /* 0x000000797e00780c */ /* 0x000fe20003f86270 */
[----:B------:R3:W4:Y:S01]  /*df40*/  MUFU.TANH R2, R130 ;  /* 0x0000008200027308 */ /* 0x0007220000002400 */
[----:B------:R-:W-:Y:S02]  /*df50*/  FSEL R126, R141, -INF , !P0 ;  /* 0xff8000008d7e7808 */ /* 0x000fe40004000000 */
[----:B-1----:R-:W-:Y:S02]  /*df60*/  FSEL R127, R140, -INF , !P1 ;  /* 0xff8000008c7f7808 */ /* 0x002fe40004800000 */
[C---:B------:R-:W-:Y:S02]  /*df70*/  ISETP.GE.AND P0, PT, R128.reuse, 0x60, PT ;  /* 0x000000608000780c */ /* 0x040fe40003f06270 */
[----:B------:R-:W-:Y:S02]  /*df80*/  ISETP.GE.AND P1, PT, R128, 0x61, PT ;  /* 0x000000618000780c */ /* 0x000fe40003f26270 */
[----:B------:R-:W-:-:S02]  /*df90*/  ISETP.GT.OR P2, PT, R218, 0x70, !P2 ;  /* 0x00000070da00780c */ /* 0x000fc40005744670 */
[C---:B------:R-:W-:Y:S02]  /*dfa0*/  ISETP.GT.OR P0, PT, R221.reuse, 0x60, !P0 ;  /* 0x00000060dd00780c */ /* 0x040fe40004704670 */
[----:B------:R-:W-:Y:S02]  /*dfb0*/  ISETP.GT.OR P1, PT, R221, 0x61, !P1 ;  /* 0x00000061dd00780c */ /* 0x000fe40004f24670 */
[----:B---3--:R-:W-:Y:S02]  /*dfc0*/  FSEL R130, R4, -INF , !P2 ;  /* 0xff80000004827808 */ /* 0x008fe40005000000 */
[----:B------:R-:W-:Y:S02]  /*dfd0*/  FSEL R131, R143, -INF , !P0 ;  /* 0xff8000008f837808 */ /* 0x000fe40004000000 */
[----:B------:R-:W-:Y:S02]  /*dfe0*/  FSEL R137, R142, -INF , !P1 ;  /* 0xff8000008e897808 */ /* 0x000fe40004800000 */
[----:B------:R-:W-:-:S02]  /*dff0*/  ISETP.GE.AND P2, PT, R128, 0x68, PT ;  /* 0x000000688000780c */ /* 0x000fc40003f46270 */
[C---:B------:R-:W-:Y:S02]  /*e000*/  ISETP.GE.AND P0, PT, R128.reuse, 0x69, PT ;  /* 0x000000698000780c */ /* 0x040fe40003f06270 */
[----:B------:R-:W-:Y:S02]  /*e010*/  ISETP.GE.AND P1, PT, R128, 0x70, PT ;  /* 0x000000708000780c */ /* 0x000fe40003f26270 */
[----:B------:R-:W-:Y:S02]  /*e020*/  LEA R136, R0, R136, 0xa ;  /* 0x0000008800887211 */ /* 0x000fe400078e50ff */
[C---:B------:R-:W-:Y:S02]  /*e030*/  ISETP.GT.OR P2, PT, R221.reuse, 0x68, !P2 ;  /* 0x00000068dd00780c */ /* 0x040fe40005744670 */
[C---:B------:R-:W-:Y:S02]  /*e040*/  ISETP.GT.OR P0, PT, R221.reuse, 0x69, !P0 ;  /* 0x00000069dd00780c */ /* 0x040fe40004704670 */
[----:B------:R-:W-:-:S02]  /*e050*/  ISETP.GT.OR P1, PT, R221, 0x70, !P1 ;  /* 0x00000070dd00780c */ /* 0x000fc40004f24670 */
[----:B------:R-:W-:Y:S01]  /*e060*/  R2UR UR8, R136 ;  /* 0x00000000880872ca */ /* 0x000fe200000e0000 */
[----:B------:R-:W1:Y:S01]  /*e070*/  SHFL.IDX PT, R225, R227, R9, 0x1f ;  /* 0x00001f09e3e17589 */ /* 0x000e6200000e0000 */
[----:B------:R-:W-:Y:S02]  /*e080*/  FSEL R129, R6, -INF , !P2 ;  /* 0xff80000006817808 */ /* 0x000fe40005000000 */
[----:B--2---:R-:W-:Y:S02]  /*e090*/  FSEL R139, R5, -INF , !P0 ;  /* 0xff800000058b7808 */ /* 0x004fe40004000000 */
[----:B----4-:R-:W-:Y:S02]  /*e0a0*/  FSEL R136, R2, -INF , !P1 ;  /* 0xff80000002887808 */ /* 0x010fe40004800000 */
[C---:B------:R-:W-:Y:S02]  /*e0b0*/  ISETP.GE.AND P2, PT, R128.reuse, 0x71, PT ;  /* 0x000000718000780c */ /* 0x040fe40003f46270 */
[----:B------:R-:W-:-:S02]  /*e0c0*/  ISETP.GE.AND P0, PT, R128, 0x78, PT ;  /* 0x000000788000780c */ /* 0x000fc40003f06270 */
[----:B------:R-:W-:Y:S02]  /*e0d0*/  ISETP.GE.AND P1, PT, R128, 0x79, PT ;  /* 0x000000798000780c */ /* 0x000fe40003f26270 */
[----:B------:R2:W-:Y:S02]  /*e0e0*/  MUFU.TANH R128, R212 ;  /* 0x000000d400807308 */ /* 0x0005e40000002400 */
[----:B--2---:R-:W2:Y:S01]  /*e0f0*/  SHFL.IDX PT, R212, R227, R223, 0x1f ;  /* 0x00001fdfe3d47589 */ /* 0x004ea200000e0000 */
[C---:B------:R-:W-:Y:S02]  /*e100*/  ISETP.GT.OR P3, PT, R218.reuse, 0x71, !P3 ;  /* 0x00000071da00780c */ /* 0x040fe40005f64670 */
[C---:B------:R-:W-:Y:S02]  /*e110*/  ISETP.GT.OR P5, PT, R218.reuse, 0x78, !P5 ;  /* 0x00000078da00780c */ /* 0x040fe40006fa4670 */
[----:B------:R-:W-:Y:S02]  /*e120*/  ISETP.GT.OR P4, PT, R218, 0x79, !P4 ;  /* 0x00000079da00780c */ /* 0x000fe40006784670 */
[----:B------:R-:W3:Y:S01]  /*e130*/  SHFL.IDX PT, R218, R17, R9, 0x1f ;  /* 0x00001f0911da7589 */ /* 0x000ee200000e0000 */
[----:B------:R-:W-:Y:S01]  /*e140*/  IADD3 R232, R9, 0xc, RZ ;  /* 0x0000000c09e87810 */ /* 0x000fe20007ffe0ff */
[----:B------:R-:W-:-:S02]  /*e150*/  WARPGROUP.DEPBAR.LE gsb0, 0x0 ;  /* 0x00008000000079c5 */ /* 0x000fc40000010000 */
        /* <DEDUP_REMOVED lines=11> */
[C---:B------:R-:W-:Y:S02]  /*e210*/  VIADD R27, R9.reuse, 0x10 ;  /* 0x00000010091b7836 */ /* 0x040fe40000000000 */
[----:B------:R-:W-:Y:S01]  /*e220*/  FADD.FTZ R225, R26, -R225 ;  /* 0x800000e11ae17221 */ /* 0x000fe20000010000 */
[----:B------:R-:W-:Y:S01]  /*e230*/  IADD3 R221, R9, 0x14, RZ ;  /* 0x0000001409dd7810 */ /* 0x000fe20007ffe0ff */
        /* <DEDUP_REMOVED lines=8> */
[----:B--2---:R-:W-:Y:S01]  /*e2c0*/  FADD.FTZ R221, R29, -R223 ;  /* 0x800000df1ddd7221 */ /* 0x004fe20000010000 */
[----:B------:R-:W-:-:S02]  /*e2d0*/  VIADD R29, R9, 0x18 ;  /* 0x00000018091d7836 */ /* 0x000fc40000000000 */
[----:B------:R-:W-:Y:S01]  /*e2e0*/  FADD.FTZ R223, R31, -R223 ;  /* 0x800000df1fdf7221 */ /* 0x000fe20000010000 */
[----:B------:R-:W-:-:S03]  /*e2f0*/  VIADD R31, R9, 0x10 ;  /* 0x00000010091f7836 */ /* 0x000fc60000000000 */
        /* <DEDUP_REMOVED lines=8> */
[----:B------:R-:W-:Y:S01]  /*e380*/  IADD3 R32, R9, 0x14, RZ ;  /* 0x0000001409207810 */ /* 0x000fe20007ffe0ff */
[----:B------:R-:W-:Y:S01]  /*e390*/  FADD.FTZ R224, R34, -R28 ;  /* 0x8000001c22e07221 */ /* 0x000fe20000010000 */
        /* <DEDUP_REMOVED lines=9> */
[C---:B------:R-:W-:Y:S01]  /*e430*/  IADD3 R232, R9.reuse, 0x1c, RZ ;  /* 0x0000001c09e87810 */ /* 0x040fe20007ffe0ff */
[----:B------:R-:W-:-:S02]  /*e440*/  VIADD R34, R9, 0x18 ;  /* 0x0000001809227836 */ /* 0x000fc40000000000 */
[----:B------:R-:W-:Y:S01]  /*e450*/  FMUL.FTZ R213, R213, R229 ;  /* 0x000000e5d5d57220 */ /* 0x000fe20000410000 */
[----:B------:R-:W-:Y:S02]  /*e460*/  IADD3 R229, R9, 0x1c, RZ ;  /* 0x0000001c09e57810 */ /* 0x000fe40007ffe0ff */
        /* <DEDUP_REMOVED lines=10> */
[----:B------:R-:W-:Y:S01]  /*e510*/  FMUL.FTZ R210, R210, R225 ;  /* 0x000000e1d2d27220 */ /* 0x000fe20000410000 */
[----:B------:R-:W4:Y:S01]  /*e520*/  SHFL.IDX PT, R35, R15, R9, 0x1f ;  /* 0x00001f090f237589 */ /* 0x000f2200000e0000 */
[----:B------:R-:W-:-:S03]  /*e530*/  VIADD R225, R9, 0x4 ;  /* 0x0000000409e17836 */ /* 0x000fc60000000000 */
[----:B------:R2:W-:Y:S01]  /*e540*/  MUFU.EX2 R18, R31 ;  /* 0x0000001f00127308 */ /* 0x0005e20000000800 */
[----:B------:R-:W-:-:S07]  /*e550*/  VIADD R36, R9, 0xc ;  /* 0x0000000c09247836 */ /* 0x000fce0000000000 */
[----:B------:R1:W-:Y:S01]  /*e560*/  MUFU.EX2 R19, R32 ;  /* 0x0000002000137308 */ /* 0x0003e20000000800 */
[--C-:B--2---:R-:W-:Y:S01]  /*e570*/  FFMA.FTZ R31, R208, UR4, -R33.reuse ;  /* 0x00000004d01f7c23 */ /* 0x104fe20008010821 */
[----:B-1----:R-:W-:Y:S01]  /*e580*/  FFMA.FTZ R32, R209, UR4, -R33 ;  /* 0x00000004d1207c23 */ /* 0x002fe20008010821 */
[----:B---3--:R-:W-:Y:S02]  /*e590*/  FFMA.FTZ R33, R206, UR4, -R34 ;  /* 0x00000004ce217c23 */ /* 0x008fe40008010822 */
[----:B------:R-:W1:Y:S03]  /*e5a0*/  SHFL.IDX PT, R206, R15, R225, 0x1f ;  /* 0x00001fe10fce7589 */ /* 0x000e6600000e0000 */
[----:B------:R2:W-:Y:S01]  /*e5b0*/  MUFU.EX2 R27, R231 ;  /* 0x000000e7001b7308 */ /* 0x0005e20000000800 */
[----:B------:R-:W-:Y:S01]  /*e5c0*/  FFMA.FTZ R208, -R230, R230, 1 ;  /* 0x3f800000e6d07423 */ /* 0x000fe200000101e6 */
[----:B------:R-:W-:Y:S01]  /*e5d0*/  FMUL.FTZ R226, R219, R226 ;  /* 0x000000e2dbe27220 */ /* 0x000fe20000410000 */
[----:B--2---:R-:W-:-:S02]  /*e5e0*/  FADD.FTZ R231, R37, -R232 ;  /* 0x800000e825e77221 */ /* 0x004fc40000010000 */
[----:B------:R2:W3:Y:S01]  /*e5f0*/  SHFL.IDX PT, R37, R15, R36, 0x1f ;  /* 0x00001f240f257589 */ /* 0x0004e200000e0000 */
[----:B------:R-:W-:Y:S01]  /*e600*/  FMUL.FTZ R208, R208, R226 ;  /* 0x000000e2d0d07220 */ /* 0x000fe20000410000 */
[C---:B------:R-:W-:Y:S02]  /*e610*/  IADD3 R215, R9.reuse, 0x8, RZ ;  /* 0x0000000809d77810 */ /* 0x040fe40007ffe0ff */
[C---:B------:R-:W-:Y:S01]  /*e620*/  IADD3 R226, R9.reuse, 0x10, RZ ;  /* 0x0000001009e27810 */ /* 0x040fe20007ffe0ff */
[--C-:B----4-:R-:W-:Y:S01]  /*e630*/  FFMA.FTZ R204, R204, UR4, -R35.reuse ;  /* 0x00000004cccc7c23 */ /* 0x110fe20008010823 */
[----:B------:R-:W-:Y:S01]  /*e640*/  IADD3 R230, R9, 0x18, RZ ;  /* 0x0000001809e67810 */ /* 0x000fe20007ffe0ff */
[----:B------:R-:W4:Y:S01]  /*e650*/  SHFL.IDX PT, R209, R15, R215, 0x1f ;  /* 0x00001fd70fd17589 */ /* 0x000f2200000e0000 */
[----:B--2---:R-:W-:-:S03]  /*e660*/  FFMA.FTZ R36, R205, UR4, -R35 ;  /* 0x00000004cd247c23 */ /* 0x004fc60008010823 */
[----:B------:R-:W2:Y:S01]  /*e670*/  SHFL.IDX PT, R205, R15, R226, 0x1f ;  /* 0x00001fe20fcd7589 */ /* 0x000ea200000e0000 */
[----:B------:R1:W-:Y:S01]  /*e680*/  MUFU.EX2 R35, R204 ;  /* 0x000000cc00237308 */ /* 0x0003e20000000800 */
[----:B------:R-:W-:Y:S02]  /*e690*/  FADD.FTZ R232, R39, -R232 ;  /* 0x800000e827e87221 */ /* 0x000fe40000010000 */
[----:B------:R-:W-:Y:S01]  /*e6a0*/  SHFL.IDX PT, R39, R15, R230, 0x1f ;  /* 0x00001fe60f277589 */ /* 0x000fe200000e0000 */
[--C-:B-1----:R-:W-:Y:S01]  /*e6b0*/  FFMA.FTZ R204, R122, UR4, -R206.reuse ;  /* 0x000000047acc7c23 */ /* 0x102fe200080108ce */
[----:B------:R-:W-:Y:S02]  /*e6c0*/  FFMA.FTZ R206, R124, UR4, -R206 ;  /* 0x000000047cce7c23 */ /* 0x000fe400080108ce */
[----:B------:R-:W1:Y:S01]  /*e6d0*/  SHFL.IDX PT, R122, R15, R229, 0x1f ;  /* 0x00001fe50f7a7589 */ /* 0x000e6200000e0000 */
[--C-:B---3--:R-:W-:Y:S01]  /*e6e0*/  FFMA.FTZ R120, R120, UR4, -R37.reuse ;  /* 0x0000000478787c23 */ /* 0x108fe20008010825 */
[----:B------:R-:W-:-:S02]  /*e6f0*/  FFMA.FTZ R121, R121, UR4, -R37 ;  /* 0x0000000479797c23 */ /* 0x000fc40008010825 */
[----:B------:R-:W3:Y:S01]  /*e700*/  SHFL.IDX PT, R124, R10, R225, 0x1f ;  /* 0x00001fe10a7c7589 */ /* 0x000ee200000e0000 */
[----:B------:R4:W-:Y:S03]  /*e710*/  MUFU.EX2 R37, R206 ;  /* 0x000000ce00257308 */ /* 0x0009e60000000800 */
[----:B----4-:R-:W4:Y:S05]  /*e720*/  SHFL.IDX PT, R206, R10, R215, 0x1f ;  /* 0x00001fd70ace7589 */ /* 0x010f2a00000e0000 */
[----:B------:R2:W-:Y:S01]  /*e730*/  MUFU.EX2 R17, R211 ;  /* 0x000000d300117308 */ /* 0x0005e20000000800 */
[----:B------:R-:W-:Y:S01]  /*e740*/  FFMA.FTZ R34, R207, UR4, -R34 ;  /* 0x00000004cf227c23 */ /* 0x000fe20008010822 */
[----:B------:R-:W-:Y:S01]  /*e750*/  FFMA.FTZ R207, R123, UR4, -R209 ;  /* 0x000000047bcf7c23 */ /* 0x000fe200080108d1 */
[----:B--2---:R-:W-:-:S02]  /*e760*/  VIADD R211, R9, 0x14 ;  /* 0x0000001409d37836 */ /* 0x004fc40000000000 */
[----:B------:R-:W-:Y:S01]  /*e770*/  FFMA.FTZ R125, R125, UR4, -R209 ;  /* 0x000000047d7d7c23 */ /* 0x000fe200080108d1 */
[--C-:B------:R-:W-:Y:S02]  /*e780*/  FFMA.FTZ R123, R103, UR4, -R205.reuse ;  /* 0x00000004677b7c23 */ /* 0x100fe400080108cd */
[----:B------:R2:W-:Y:S01]  /*e790*/  SHFL.IDX PT, R38, R15, R211, 0x1f ;  /* 0x00001fd30f267589 */ /* 0x0005e200000e0000 */
[----:B------:R-:W-:Y:S02]  /*e7a0*/  VIADD R209, R9, 0xc ;  /* 0x0000000c09d17836 */ /* 0x000fe40000000000 */
[----:B------:R-:W-:Y:S01]  /*e7b0*/  FFMA.FTZ R114, R114, UR4, -R205 ;  /* 0x0000000472727c23 */ /* 0x000fe200080108cd */
[----:B-1----:R-:W-:Y:S01]  /*e7c0*/  FFMA.FTZ R205, R95, UR4, -R122 ;  /* 0x000000045fcd7c23 */ /* 0x002fe2000801087a */
[--C-:B------:R-:W-:Y:S01]  /*e7d0*/  FFMA.FTZ R112, R112, UR4, -R39.reuse ;  /* 0x0000000470707c23 */ /* 0x100fe20008010827 */
[----:B--2---:R1:W-:Y:S01]  /*e7e0*/  MUFU.EX2 R15, R204 ;  /* 0x000000cc000f7308 */ /* 0x0043e20000000800 */
[----:B------:R-:W-:Y:S01]  /*e7f0*/  FFMA.FTZ R107, R107, UR4, -R39 ;  /* 0x000000046b6b7c23 */ /* 0x000fe20008010827 */
[----:B-1----:R-:W1:Y:S06]  /*e800*/  SHFL.IDX PT, R204, R10, R9, 0x1f ;  /* 0x00001f090acc7589 */ /* 0x002e6c00000e0000 */
[----:B------:R2:W-:Y:S01]  /*e810*/  MUFU.EX2 R95, R123 ;  /* 0x0000007b005f7308 */ /* 0x0005e20000000800 */
[--C-:B---3--:R-:W-:Y:S01]  /*e820*/  FFMA.FTZ R119, R119, UR4, -R124.reuse ;  /* 0x0000000477777c23 */ /* 0x108fe2000801087c */
[----:B------:R-:W-:-:S06]  /*e830*/  FFMA.FTZ R124, R94, UR4, -R124 ;  /* 0x000000045e7c7c23 */ /* 0x000fcc000801087c */
[----:B------:R3:W-:Y:S01]  /*e840*/  MUFU.EX2 R39, R125 ;  /* 0x0000007d00277308 */ /* 0x0007e20000000800 */
[----:B--2---:R-:W2:Y:S04]  /*e850*/  SHFL.IDX PT, R123, R12, R209, 0x1f ;  /* 0x00001fd10c7b7589 */ /* 0x004ea800000e0000 */
[----:B---3--:R-:W3:Y:S03]  /*e860*/  SHFL.IDX PT, R125, R10, R230, 0x1f ;  /* 0x00001fe60a7d7589 */ /* 0x008ee600000e0000 */
[----:B------:R4:W-:Y:S02]  /*e870*/  MUFU.EX2 R94, R120 ;  /* 0x00000078005e7308 */ /* 0x0009e40000000800 */
[----:B----4-:R-:W-:-:S02]  /*e880*/  FFMA.FTZ R120, R99, UR4, -R206 ;  /* 0x0000000463787c23 */ /* 0x010fc400080108ce */
[----:B------:R-:W4:Y:S04]  /*e890*/  SHFL.IDX PT, R99, R12, R9, 0x1f ;  /* 0x00001f090c637589 */ /* 0x000f2800000e0000 */
[----:B------:R-:W4:Y:S01]  /*e8a0*/  MUFU.EX2 R29, R29 ;  /* 0x0000001d001d7308 */ /* 0x000f220000000800 */
[--C-:B-1----:R-:W-:Y:S01]  /*e8b0*/  FFMA.FTZ R117, R117, UR4, -R204.reuse ;  /* 0x0000000475757c23 */ /* 0x102fe200080108cc */
[----:B------:R-:W-:Y:S01]  /*e8c0*/  FFMA.FTZ R106, R106, UR4, -R204 ;  /* 0x000000046a6a7c23 */ /* 0x000fe200080108cc */
[----:B------:R-:W-:Y:S01]  /*e8d0*/  FFMA.FTZ R111, R111, UR4, -R206 ;  /* 0x000000046f6f7c23 */ /* 0x000fe200080108ce */
[----:B------:R-:W1:Y:S04]  /*e8e0*/  SHFL.IDX PT, R204, R10, R211, 0x1f ;  /* 0x00001fd30acc7589 */ /* 0x000e6800000e0000 */
[----:B------:R-:W1:Y:S01]  /*e8f0*/  MUFU.EX2 R31, R31 ;  /* 0x0000001f001f7308 */ /* 0x000e620000000800 */
[----:B------:R-:W1:Y:S01]  /*e900*/  SHFL.IDX PT, R206, R12, R215, 0x1f ;  /* 0x00001fd70cce7589 */ /* 0x000e6200000e0000 */
[----:B------:R-:W-:Y:S01]  /*e910*/  FMUL.FTZ R132, R132, UR9 ;  /* 0x0000000984847c20 */ /* 0x000fe20008410000 */
[----:B------:R-:W-:Y:S01]  /*e920*/  FFMA.FTZ R122, R96, UR4, -R122 ;  /* 0x00000004607a7c23 */ /* 0x000fe2000801087a */
[----:B------:R-:W-:Y:S01]  /*e930*/  FMUL.FTZ R134, R134, UR9 ;  /* 0x0000000986867c20 */ /* 0x000fe20008410000 */
[--C-:B------:R-:W-:Y:S01]  /*e940*/  FFMA.FTZ R103, R97, UR4, -R38.reuse ;  /* 0x0000000461677c23 */ /* 0x100fe20008010826 */
[----:B------:R-:W1:Y:S01]  /*e950*/  SHFL.IDX PT, R96, R10, R226, 0x1f ;  /* 0x00001fe20a607589 */ /* 0x000e6200000e0000 */
[----:B------:R-:W-:Y:S01]  /*e960*/  FFMA.FTZ R109, R109, UR4, -R38 ;  /* 0x000000046d6d7c23 */ /* 0x000fe20008010826 */
[--C-:B--2---:R-:W-:Y:S01]  /*e970*/  FFMA.FTZ R127, R127, UR4, -R123.reuse ;  /* 0x000000047f7f7c23 */ /* 0x104fe2000801087b */
[----:B------:R-:W-:Y:S01]  /*e980*/  FFMA.FTZ R139, R139, UR4, -R123 ;  /* 0x000000048b8b7c23 */ /* 0x000fe2000801087b */
[----:B------:R2:W-:Y:S01]  /*e990*/  MUFU.EX2 R38, R207 ;  /* 0x000000cf00267308 */ /* 0x0005e20000000800 */
[--C-:B---3--:R-:W-:Y:S01]  /*e9a0*/  FFMA.FTZ R116, R116, UR4, -R125.reuse ;  /* 0x0000000474747c23 */ /* 0x108fe2000801087d */
[----:B------:R-:W3:Y:S01]  /*e9b0*/  SHFL.IDX PT, R123, R12, R230, 0x1f ;  /* 0x00001fe60c7b7589 */ /* 0x000ee200000e0000 */
[----:B------:R-:W-:Y:S01]  /*e9c0*/  FFMA.FTZ R125, R98, UR4, -R125 ;  /* 0x00000004627d7c23 */ /* 0x000fe2000801087d */
[----:B------:R-:W-:-:S02]  /*e9d0*/  FMUL.FTZ R133, R133, UR9 ;  /* 0x0000000985857c20 */ /* 0x000fc40008410000 */
[----:B------:R1:W-:Y:S01]  /*e9e0*/  SHFL.IDX PT, R97, R10, R209, 0x1f ;  /* 0x00001fd10a617589 */ /* 0x0003e200000e0000 */
[----:B------:R-:W-:Y:S01]  /*e9f0*/  FMUL.FTZ R135, R135, UR9 ;  /* 0x0000000987877c20 */ /* 0x000fe20008410000 */
[----:B------:R-:W3:Y:S02]  /*ea00*/  MUFU.TANH R132, R132 ;  /* 0x0000008400847308 */ /* 0x000ee40000002400 */
[----:B--2---:R-:W2:Y:S01]  /*ea10*/  SHFL.IDX PT, R207, R10, R229, 0x1f ;  /* 0x00001fe50acf7589 */ /* 0x004ea200000e0000 */
[--C-:B----4-:R-:W-:Y:S01]  /*ea20*/  FFMA.FTZ R113, R113, UR4, -R99.reuse ;  /* 0x0000000471717c23 */ /* 0x110fe20008010863 */
[----:B------:R-:W-:-:S04]  /*ea30*/  FFMA.FTZ R131, R131, UR4, -R99 ;  /* 0x0000000483837c23 */ /* 0x000fc80008010863 */
[----:B------:R4:W-:Y:S01]  /*ea40*/  MUFU.EX2 R98, R103 ;  /* 0x0000006700627308 */ /* 0x0009e20000000800 */
[----:B-1----:R-:W-:Y:S01]  /*ea50*/  FFMA.FTZ R209, -R233, R233, 1 ;  /* 0x3f800000e9d17423 */ /* 0x002fe200000101e9 */
[----:B------:R-:W-:-:S06]  /*ea60*/  IADD3 R233, R9, 0xc, RZ ;  /* 0x0000000c09e97810 */ /* 0x000fcc0007ffe0ff */
[----:B------:R-:W1:Y:S01]  /*ea70*/  MUFU.TANH R134, R134 ;  /* 0x0000008600867308 */ /* 0x000e620000002400 */
[----:B----4-:R4:W-:Y:S07]  /*ea80*/  SHFL.IDX PT, R103, R12, R211, 0x1f ;  /* 0x00001fd30c677589 */ /* 0x0109ee00000e0000 */
[----:B------:R3:W-:Y:S01]  /*ea90*/  MUFU.EX2 R99, R112 ;  /* 0x0000007000637308 */ /* 0x0007e20000000800 */
[----:B----4-:R-:W-:Y:S01]  /*eaa0*/  FFMA.FTZ R211, -R22, R22, 1 ;  /* 0x3f80000016d37423 */ /* 0x010fe20000010116 */
[----:B------:R-:W-:-:S02]  /*eab0*/  FMUL.FTZ R22, R29, R222 ;  /* 0x000000de1d167220 */ /* 0x000fc40000410000 */
[----:B------:R4:W-:Y:S04]  /*eac0*/  SHFL.IDX PT, R222, R14, R215, 0x1f ;  /* 0x00001fd70ede7589 */ /* 0x0009e800000e0000 */
[----:B------:R-:W2:Y:S01]  /*ead0*/  MUFU.TANH R133, R133 ;  /* 0x0000008500857308 */ /* 0x000ea20000002400 */
[----:B---3--:R-:W3:Y:S01]  /*eae0*/  SHFL.IDX PT, R112, R12, R229, 0x1f ;  /* 0x00001fe50c707589 */ /* 0x008ee200000e0000 */
[----:B----4-:R-:W-:-:S06]  /*eaf0*/  FMUL.FTZ R215, R31, R217 ;  /* 0x000000d91fd77220 */ /* 0x010fcc0000410000 */
[----:B------:R-:W4:Y:S01]  /*eb00*/  MUFU.TANH R135, R135 ;  /* 0x0000008700877308 */ /* 0x000f220000002400 */
[----:B------:R-:W3:Y:S07]  /*eb10*/  SHFL.IDX PT, R217, R14, R233, 0x1f ;  /* 0x00001fe90ed97589 */ /* 0x000eee00000e0000 */
[----:B------:R-:W3:Y:S01]  /*eb20*/  MUFU.EX2 R28, R28 ;  /* 0x0000001c001c7308 */ /* 0x000ee20000000800 */
[--C-:B------:R-:W-:Y:S01]  /*eb30*/  FFMA.FTZ R102, R102, UR4, -R204.reuse ;  /* 0x0000000466667c23 */ /* 0x100fe200080108cc */
[----:B------:R-:W-:Y:S01]  /*eb40*/  FFMA.FTZ R115, R115, UR4, -R204 ;  /* 0x0000000473737c23 */ /* 0x000fe200080108cc */
[--C-:B------:R-:W-:Y:S01]  /*eb50*/  FFMA.FTZ R126, R126, UR4, -R206.reuse ;  /* 0x000000047e7e7c23 */ /* 0x100fe200080108ce */
[----:B------:R-:W-:Y:S01]  /*eb60*/  FFMA.FTZ R129, R129, UR4, -R206 ;  /* 0x0000000481817c23 */ /* 0x000fe200080108ce */
[----:B------:R-:W-:Y:S01]  /*eb70*/  FSEL R204, R132, -INF , !P5 ;  /* 0xff80000084cc7808 */ /* 0x000fe20006800000 */
[--C-:B------:R-:W-:Y:S01]  /*eb80*/  FFMA.FTZ R101, R101, UR4, -R96.reuse ;  /* 0x0000000465657c23 */ /* 0x100fe20008010860 */
[----:B-1----:R-:W-:Y:S01]  /*eb90*/  FSEL R206, R134, -INF , !P0 ;  /* 0xff80000086ce7808 */ /* 0x002fe20004000000 */
[----:B------:R-:W-:Y:S01]  /*eba0*/  FFMA.FTZ R100, R100, UR4, -R96 ;  /* 0x0000000464647c23 */ /* 0x000fe20008010860 */
[----:B------:R-:W-:Y:S01]  /*ebb0*/  FMUL.FTZ R218, R27, R218 ;  /* 0x000000da1bda7220 */ /* 0x000fe20000410000 */
[----:B------:R1:W-:Y:S01]  /*ebc0*/  MUFU.EX2 R96, R114 ;  /* 0x0000007200607308 */ /* 0x0003e20000000800 */
[----:B------:R-:W-:Y:S01]  /*ebd0*/  FFMA.FTZ R204, R204, UR4, -R123 ;  /* 0x00000004cccc7c23 */ /* 0x000fe2000801087b */
[--C-:B--2---:R-:W-:Y:S01]  /*ebe0*/  FFMA.FTZ R110, R110, UR4, -R207.reuse ;  /* 0x000000046e6e7c23 */ /* 0x104fe200080108cf */
[----:B------:R-:W-:Y:S01]  /*ebf0*/  FFMA.FTZ R118, R118, UR4, -R207 ;  /* 0x0000000476767c23 */ /* 0x000fe200080108cf */
[----:B------:R-:W-:Y:S01]  /*ec00*/  FFMA.FTZ R123, R206, UR4, -R123 ;  /* 0x00000004ce7b7c23 */ /* 0x000fe2000801087b */
[----:B------:R-:W-:Y:S01]  /*ec10*/  FSEL R206, R133, -INF , !P4 ;  /* 0xff80000085ce7808 */ /* 0x000fe20006000000 */
[----:B-1----:R-:W-:Y:S01]  /*ec20*/  FFMA.FTZ R114, -R234, R234, 1 ;  /* 0x3f800000ea727423 */ /* 0x002fe200000101ea */
[----:B----4-:R-:W-:Y:S01]  /*ec30*/  FSEL R207, R135, -INF , !P1 ;  /* 0xff80000087cf7808 */ /* 0x010fe20004800000 */
[----:B---3--:R-:W-:Y:S01]  /*ec40*/  FMUL.FTZ R221, R28, R221 ;  /* 0x000000dd1cdd7220 */ /* 0x008fe20000410000 */
[----:B------:R-:W-:Y:S01]  /*ec50*/  FFMA.FTZ R235, -R235, R235, 1 ;  /* 0x3f800000ebeb7423 */ /* 0x000fe200000101eb */
[----:B------:R-:W-:-:S02]  /*ec60*/  FMUL.FTZ R114, R114, R218 ;  /* 0x000000da72727220 */ /* 0x000fc40000410000 */
[----:B------:R-:W1:Y:S01]  /*ec70*/  SHFL.IDX PT, R218, R14, R9, 0x1f ;  /* 0x00001f090eda7589 */ /* 0x000e6200000e0000 */
[--C-:B------:R-:W-:Y:S01]  /*ec80*/  FFMA.FTZ R206, R206, UR4, -R112.reuse ;  /* 0x00000004cece7c23 */ /* 0x100fe20008010870 */
[----:B------:R-:W-:Y:S01]  /*ec90*/  FFMA.FTZ R207, R207, UR4, -R112 ;  /* 0x00000004cfcf7c23 */ /* 0x000fe20008010870 */
[----:B------:R-:W-:Y:S01]  /*eca0*/  FMUL.FTZ R112, R235, R221 ;  /* 0x000000ddeb707220 */ /* 0x000fe20000410000 */
[--C-:B------:R-:W-:Y:S01]  /*ecb0*/  FADD.FTZ R45, R45, -R217.reuse ;  /* 0x800000d92d2d7221 */ /* 0x100fe20000010000 */
[----:B------:R-:W-:Y:S01]  /*ecc0*/  FADD.FTZ R47, R47, -R217 ;  /* 0x800000d92f2f7221 */ /* 0x000fe20000010000 */
[----:B------:R-:W2:Y:S04]  /*ecd0*/  SHFL.IDX PT, R221, R14, R225, 0x1f ;  /* 0x00001fe10edd7589 */ /* 0x000ea800000e0000 */
[----:B------:R3:W4:Y:S01]  /*ece0*/  LDS R217, [R11+0x400] ;  /* 0x000400000bd97984 */ /* 0x0007220000000800 */
[----:B------:R-:W2:Y:S01]  /*ecf0*/  MUFU.EX2 R32, R32 ;  /* 0x0000002000207308 */ /* 0x000ea20000000800 */
[----:B------:R-:W-:Y:S01]  /*ed00*/  FFMA.FTZ R20, -R20, R20, 1 ;  /* 0x3f80000014147423 */ /* 0x000fe20000010114 */
[----:B------:R-:W-:Y:S01]  /*ed10*/  FMUL.FTZ R224, R18, R224 ;  /* 0x000000e012e07220 */ /* 0x000fe20000410000 */
[C---:B------:R-:W-:Y:S01]  /*ed20*/  VIADD R235, R9.reuse, 0x10 ;  /* 0x0000001009eb7836 */ /* 0x040fe20000000000 */
[----:B------:R-:W-:Y:S01]  /*ed30*/  IADD3 R234, R9, 0x14, RZ ;  /* 0x0000001409ea7810 */ /* 0x000fe20007ffe0ff */
[----:B------:R-:W-:Y:S01]  /*ed40*/  FMUL.FTZ R22, R20, R22 ;  /* 0x0000001614167220 */ /* 0x000fe20000410000 */
[----:B---3--:R-:W-:-:S02]  /*ed50*/  FFMA.FTZ R11, -R170, R170, 1 ;  /* 0x3f800000aa0b7423 */ /* 0x008fc400000101aa */
[----:B------:R-:W3:Y:S01]  /*ed60*/  MUFU.EX2 R30, R30 ;  /* 0x0000001e001e7308 */ /* 0x000ee20000000800 */
[----:B-1----:R-:W-:Y:S01]  /*ed70*/  FADD.FTZ R40, R40, -R218 ;  /* 0x800000da28287221 */ /* 0x002fe20000010000 */
[----:B------:R-:W-:-:S03]  /*ed80*/  FFMA.FTZ R21, -R21, R21, 1 ;  /* 0x3f80000015157423 */ /* 0x000fc60000010115 */
[----:B------:R-:W-:-:S03]  /*ed90*/  FMUL.FTZ R40, R35, R40 ;  /* 0x0000002823287220 */ /* 0x000fc60000410000 */
[----:B------:R1:W4:Y:S01]  /*eda0*/  MUFU.EX2 R10, R121 ;  /* 0x00000079000a7308 */ /* 0x0003220000000800 */
[--C-:B--2---:R-:W-:Y:S01]  /*edb0*/  FADD.FTZ R41, R41, -R221.reuse ;  /* 0x800000dd29297221 */ /* 0x104fe20000010000 */
[----:B------:R-:W-:Y:S01]  /*edc0*/  FMUL.FTZ R227, R17, R227 ;  /* 0x000000e311e37220 */ /* 0x000fe20000410000 */
[----:B------:R-:W-:Y:S01]  /*edd0*/  FMUL.FTZ R20, R211, R224 ;  /* 0x000000e0d3147220 */ /* 0x000fe20000410000 */
[----:B------:R-:W-:Y:S01]  /*ede0*/  FADD.FTZ R43, R43, -R221 ;  /* 0x800000dd2b2b7221 */ /* 0x000fe20000010000 */
[----:B------:R-:W2:Y:S01]  /*edf0*/  SHFL.IDX PT, R224, R14, R235, 0x1f ;  /* 0x00001feb0ee07589 */ /* 0x000ea200000e0000 */
[----:B------:R-:W-:Y:S01]  /*ee00*/  FMUL.FTZ R11, R11, R40 ;  /* 0x000000280b0b7220 */ /* 0x000fe20000410000 */
[----:B------:R-:W-:Y:S02]  /*ee10*/  FFMA.FTZ R40, -R169, R169, 1 ;  /* 0x3f800000a9287423 */ /* 0x000fe400000101a9 */
[----:B-1----:R-:W-:Y:S01]  /*ee20*/  SHFL.IDX PT, R121, R12, R225, 0x1f ;  /* 0x00001fe10c797589 */ /* 0x002fe200000e0000 */
[----:B------:R-:W-:-:S03]  /*ee30*/  FMUL.FTZ R221, R15, R41 ;  /* 0x000000290fdd7220 */ /* 0x000fc60000410000 */
[----:B------:R-:W1:Y:S01]  /*ee40*/  SHFL.IDX PT, R225, R14, R234, 0x1f ;  /* 0x00001fea0ee17589 */ /* 0x000e6200000e0000 */
[----:B------:R-:W-:Y:S01]  /*ee50*/  FMUL.FTZ R21, R21, R227 ;  /* 0x000000e315157220 */ /* 0x000fe20000410000 */
[--C-:B------:R-:W-:Y:S01]  /*ee60*/  FADD.FTZ R44, R44, -R222.reuse ;  /* 0x800000de2c2c7221 */ /* 0x100fe20000010000 */
[----:B------:R-:W-:Y:S01]  /*ee70*/  FADD.FTZ R46, R46, -R222 ;  /* 0x800000de2e2e7221 */ /* 0x000fe20000010000 */
[----:B------:R-:W-:Y:S01]  /*ee80*/  FMUL.FTZ R227, R32, R220 ;  /* 0x000000dc20e37220 */ /* 0x000fe20000410000 */
[----:B------:R-:W-:Y:S01]  /*ee90*/  FMUL.FTZ R222, R37, R43 ;  /* 0x0000002b25de7220 */ /* 0x000fe20000410000 */
[----:B------:R-:W1:Y:S01]  /*eea0*/  SHFL.IDX PT, R220, R14, R229, 0x1f ;  /* 0x00001fe50edc7589 */ /* 0x000e6200000e0000 */
[----:B------:R-:W-:Y:S01]  /*eeb0*/  FMUL.FTZ R43, R40, R221 ;  /* 0x000000dd282b7220 */ /* 0x000fe20000410000 */
[----:B------:R-:W-:Y:S01]  /*eec0*/  FFMA.FTZ R40, -R23, R23, 1 ;  /* 0x3f80000017287423 */ /* 0x000fe20000010117 */
[----:B------:R-:W-:Y:S01]  /*eed0*/  FFMA.FTZ R23, -R88, R88, 1 ;  /* 0x3f80000058177423 */ /* 0x000fe20000010158 */
[----:B------:R-:W-:Y:S01]  /*eee0*/  FMUL.FTZ R46, R39, R46 ;  /* 0x0000002e272e7220 */ /* 0x000fe20000410000 */
[--C-:B------:R-:W-:Y:S01]  /*eef0*/  FFMA.FTZ R105, R105, UR4, -R97.reuse ;  /* 0x0000000469697c23 */ /* 0x100fe20008010861 */
[----:B------:R-:W-:Y:S01]  /*ef00*/  FFMA.FTZ R104, R104, UR4, -R97 ;  /* 0x0000000468687c23 */ /* 0x000fe20008010861 */
[----:B---3--:R-:W-:Y:S01]  /*ef10*/  FMUL.FTZ R223, R30, R223 ;  /* 0x000000df1edf7220 */ /* 0x008fe20000410000 */
[----:B------:R3:W1:Y:S01]  /*ef20*/  MUFU.EX2 R97, R109 ;  /* 0x0000006d00617308 */ /* 0x0006620000000800 */
[----:B------:R-:W-:Y:S01]  /*ef30*/  FMUL.FTZ R23, R23, R46 ;  /* 0x0000002e17177220 */ /* 0x000fe20000410000 */
[----:B------:R-:W-:-:S02]  /*ef40*/  FFMA.FTZ R46, -R92, R92, 1 ;  /* 0x3f8000005c2e7423 */ /* 0x000fc4000001015c */
[----:B----4-:R-:W4:Y:S04]  /*ef50*/  SHFL.IDX PT, R92, R217, R233, 0x1f ;  /* 0x00001fe9d95c7589 */ /* 0x010f2800000e0000 */
[----:B------:R-:W4:Y:S01]  /*ef60*/  MUFU.EX2 R36, R36 ;  /* 0x0000002400247308 */ /* 0x000f220000000800 */
[----:B------:R-:W-:Y:S02]  /*ef70*/  FMUL.FTZ R209, R209, R223 ;  /* 0x000000dfd1d17220 */ /* 0x000fe40000410000 */
[----:B------:R-:W4:Y:S01]  /*ef80*/  SHFL.IDX PT, R223, R14, R230, 0x1f ;  /* 0x00001fe60edf7589 */ /* 0x000f2200000e0000 */
[----:B------:R-:W-:-:S03]  /*ef90*/  FMUL.FTZ R45, R94, R45 ;  /* 0x0000002d5e2d7220 */ /* 0x000fc60000410000 */
[----:B---3--:R3:W-:Y:S01]  /*efa0*/  SHFL.IDX PT, R109, R12, R226, 0x1f ;  /* 0x00001fe20c6d7589 */ /* 0x0087e200000e0000 */
[----:B------:R-:W-:Y:S01]  /*efb0*/  FFMA.FTZ R211, -R200, R200, 1 ;  /* 0x3f800000c8d37423 */ /* 0x000fe200000101c8 */
[----:B------:R-:W-:Y:S01]  /*efc0*/  FMUL.FTZ R228, R19, R228 ;  /* 0x000000e413e47220 */ /* 0x000fe20000410000 */
[----:B--2---:R-:W-:Y:S01]  /*efd0*/  FADD.FTZ R48, R48, -R224 ;  /* 0x800000e030307221 */ /* 0x004fe20000010000 */
[----:B-1----:R-:W-:Y:S01]  /*efe0*/  FADD.FTZ R49, R49, -R225 ;  /* 0x800000e131317221 */ /* 0x002fe20000010000 */
[----:B------:R-:W-:Y:S01]  /*eff0*/  FADD.FTZ R42, R42, -R218 ;  /* 0x800000da2a2a7221 */ /* 0x000fe20000010000 */
[----:B---3--:R-:W-:Y:S01]  /*f000*/  FFMA.FTZ R226, -R203, R203, 1 ;  /* 0x3f800000cbe27423 */ /* 0x008fe200000101cb */
[----:B------:R-:W-:Y:S01]  /*f010*/  FMUL.FTZ R45, R40, R45 ;  /* 0x0000002d282d7220 */ /* 0x000fe20000410000 */
[----:B------:R-:W-:Y:S01]  /*f020*/  FFMA.FTZ R89, -R89, R89, 1 ;  /* 0x3f80000059597423 */ /* 0x000fe20000010159 */
[----:B------:R-:W-:Y:S01]  /*f030*/  FMUL.FTZ R47, R10, R47 ;  /* 0x0000002f0a2f7220 */ /* 0x000fe20000410000 */
[----:B------:R-:W-:Y:S01]  /*f040*/  FMUL.FTZ R14, R226, R227 ;  /* 0x000000e3e20e7220 */ /* 0x000fe20000410000 */
[----:B------:R-:W-:-:S02]  /*f050*/  VIADD R227, R9, 0x4 ;  /* 0x0000000409e37836 */ /* 0x000fc40000000000 */
[----:B------:R-:W-:Y:S01]  /*f060*/  FMUL.FTZ R211, R211, R228 ;  /* 0x000000e4d3d37220 */ /* 0x000fe20000410000 */
[----:B------:R-:W-:Y:S01]  /*f070*/  FFMA.FTZ R90, -R90, R90, 1 ;  /* 0x3f8000005a5a7423 */ /* 0x000fe2000001015a */
[----:B------:R-:W-:Y:S01]  /*f080*/  FMUL.FTZ R48, R95, R48 ;  /* 0x000000305f307220 */ /* 0x000fe20000410000 */
[----:B------:R-:W-:Y:S01]  /*f090*/  FMUL.FTZ R40, R97, R49 ;  /* 0x0000003161287220 */ /* 0x000fe20000410000 */
[--C-:B------:R-:W-:Y:S01]  /*f0a0*/  FADD.FTZ R53, R53, -R220.reuse ;  /* 0x800000dc35357221 */ /* 0x100fe20000010000 */
[----:B------:R-:W-:Y:S01]  /*f0b0*/  FADD.FTZ R55, R55, -R220 ;  /* 0x800000dc37377221 */ /* 0x000fe20000010000 */
[----:B------:R-:W-:Y:S01]  /*f0c0*/  FFMA.FTZ R91, -R91, R91, 1 ;  /* 0x3f8000005b5b7423 */ /* 0x000fe2000001015b */
[----:B------:R-:W-:Y:S01]  /*f0d0*/  IADD3 R228, R9, 0x8, RZ ;  /* 0x0000000809e47810 */ /* 0x000fe20007ffe0ff */
[----:B------:R-:W-:Y:S01]  /*f0e0*/  FFMA.FTZ R218, -R168, R168, 1 ;  /* 0x3f800000a8da7423 */ /* 0x000fe200000101a8 */
[----:B----4-:R-:W-:Y:S01]  /*f0f0*/  FMUL.FTZ R220, R36, R42 ;  /* 0x0000002a24dc7220 */ /* 0x010fe20000410000 */
[----:B------:R-:W-:Y:S01]  /*f100*/  FMUL.FTZ R49, R89, R47 ;  /* 0x0000002f59317220 */ /* 0x000fe20000410000 */
[----:B------:R-:W1:Y:S01]  /*f110*/  SHFL.IDX PT, R88, R217, R227, 0x1f ;  /* 0x00001fe3d9587589 */ /* 0x000e6200000e0000 */
[----:B------:R-:W-:Y:S01]  /*f120*/  FADD.FTZ R51, R51, -R225 ;  /* 0x800000e133337221 */ /* 0x000fe20000010000 */
[----:B------:R-:W-:Y:S01]  /*f130*/  FMUL.FTZ R47, R90, R48 ;  /* 0x000000305a2f7220 */ /* 0x000fe20000410000 */
[----:B------:R-:W-:Y:S01]  /*f140*/  FMUL.FTZ R48, R91, R40 ;  /* 0x000000285b307220 */ /* 0x000fe20000410000 */
[----:B------:R-:W2:Y:S01]  /*f150*/  MUFU.EX2 R107, R107 ;  /* 0x0000006b006b7308 */ /* 0x000ea20000000800 */
[----:B------:R-:W-:Y:S01]  /*f160*/  FMUL.FTZ R41, R218, R220 ;  /* 0x000000dcda297220 */ /* 0x000fe20000410000 */
[----:B------:R-:W3:Y:S01]  /*f170*/  SHFL.IDX PT, R40, R217, R228, 0x1f ;  /* 0x00001fe4d9287589 */ /* 0x000ee200000e0000 */
[----:B------:R-:W-:Y:S01]  /*f180*/  FFMA.FTZ R218, -R166, R166, 1 ;  /* 0x3f800000a6da7423 */ /* 0x000fe200000101a6 */
[----:B------:R-:W-:Y:S01]  /*f190*/  FFMA.FTZ R90, -R165, R165, 1 ;  /* 0x3f800000a55a7423 */ /* 0x000fe200000101a5 */
[----:B------:R-:W-:Y:S01]  /*f1a0*/  FMUL.FTZ R44, R38, R44 ;  /* 0x0000002c262c7220 */ /* 0x000fe20000410000 */
[----:B------:R-:W-:-:S02]  /*f1b0*/  FMUL.FTZ R51, R98, R51 ;  /* 0x0000003362337220 */ /* 0x000fc40000410000 */
[----:B------:R-:W4:Y:S01]  /*f1c0*/  MUFU.EX2 R205, R205 ;  /* 0x000000cd00cd7308 */ /* 0x000f220000000800 */
[----:B------:R-:W-:Y:S01]  /*f1d0*/  FADD.FTZ R50, R50, -R224 ;  /* 0x800000e032327221 */ /* 0x000fe20000010000 */
[--C-:B------:R-:W-:Y:S01]  /*f1e0*/  FADD.FTZ R61, R61, -R92.reuse ;  /* 0x8000005c3d3d7221 */ /* 0x100fe20000010000 */
[----:B------:R-:W-:Y:S01]  /*f1f0*/  FADD.FTZ R92, R63, -R92 ;  /* 0x8000005c3f5c7221 */ /* 0x000fe20000010000 */
[----:B------:R-:W-:Y:S01]  /*f200*/  FMUL.FTZ R44, R218, R44 ;  /* 0x0000002cda2c7220 */ /* 0x000fe20000410000 */
[----:B------:R-:W-:Y:S03]  /*f210*/  LDS R63, [R13+0x400] ;  /* 0x000400000d3f7984 */ /* 0x000fe60000000800 */
[----:B------:R-:W1:Y:S01]  /*f220*/  MUFU.EX2 R122, R122 ;  /* 0x0000007a007a7308 */ /* 0x000e620000000800 */
[----:B------:R-:W-:Y:S01]  /*f230*/  FMUL.FTZ R51, R90, R51 ;  /* 0x000000335a337220 */ /* 0x000fe20000410000 */
[----:B------:R-:W-:Y:S01]  /*f240*/  FMUL.FTZ R50, R96, R50 ;  /* 0x0000003260327220 */ /* 0x000fe20000410000 */
[----:B------:R-:W-:Y:S01]  /*f250*/  SHFL.IDX PT, R89, R217, R9, 0x1f ;  /* 0x00001f09d9597589 */ /* 0x000fe200000e0000 */
[----:B------:R-:W-:-:S03]  /*f260*/  FADD.FTZ R52, R52, -R223 ;  /* 0x800000df34347221 */ /* 0x000fc60000010000 */
[----:B------:R-:W3:Y:S01]  /*f270*/  SHFL.IDX PT, R218, R217, R235, 0x1f ;  /* 0x00001febd9da7589 */ /* 0x000ee200000e0000 */
[----:B------:R-:W3:Y:S03]  /*f280*/  MUFU.EX2 R119, R119 ;  /* 0x0000007700777308 */ /* 0x000ee60000000800 */
[----:B------:R-:W-:Y:S04]  /*f290*/  SHFL.IDX PT, R91, R217, R234, 0x1f ;  /* 0x00001fead95b7589 */ /* 0x000fe800000e0000 */
[----:B------:R-:W-:Y:S01]  /*f2a0*/  SHFL.IDX PT, R90, R217, R230, 0x1f ;  /* 0x00001fe6d95a7589 */ /* 0x000fe200000e0000 */
[----:B------:R-:W-:-:S03]  /*f2b0*/  FMUL.FTZ R46, R46, R50 ;  /* 0x000000322e2e7220 */ /* 0x000fc60000410000 */
[----:B------:R-:W3:Y:S01]  /*f2c0*/  SHFL.IDX PT, R217, R217, R229, 0x1f ;  /* 0x00001fe5d9d97589 */ /* 0x000ee200000e0000 */
[----:B------:R-:W-:Y:S01]  /*f2d0*/  FFMA.FTZ R50, -R164, R164, 1 ;  /* 0x3f800000a4327423 */ /* 0x000fe200000101a4 */
[----:B------:R-:W-:Y:S01]  /*f2e0*/  FMUL.FTZ R52, R99, R52 ;  /* 0x0000003463347220 */ /* 0x000fe20000410000 */
[----:B------:R-:W3:Y:S01]  /*f2f0*/  MUFU.EX2 R120, R120 ;  /* 0x0000007800787308 */ /* 0x000ee20000000800 */
[----:B------:R-:W-:Y:S01]  /*f300*/  FADD.FTZ R54, R54, -R223 ;  /* 0x800000df36367221 */ /* 0x000fe20000010000 */
[----:B------:R-:W-:Y:S01]  /*f310*/  FFMA.FTZ R93, -R93, R93, 1 ;  /* 0x3f8000005d5d7423 */ /* 0x000fe2000001015d */
[----:B------:R-:W-:Y:S01]  /*f320*/  FMUL.FTZ R50, R50, R52 ;  /* 0x0000003432327220 */ /* 0x000fe20000410000 */
[----:B------:R-:W-:Y:S01]  /*f330*/  FFMA.FTZ R52, -R162, R162, 1 ;  /* 0x3f800000a2347423 */ /* 0x000fe200000101a2 */
[----:B--2---:R-:W-:Y:S01]  /*f340*/  FMUL.FTZ R54, R107, R54 ;  /* 0x000000366b367220 */ /* 0x004fe20000410000 */
[----:B------:R-:W-:Y:S02]  /*f350*/  FFMA.FTZ R220, -R163, R163, 1 ;  /* 0x3f800000a3dc7423 */ /* 0x000fe400000101a3 */
[----:B------:R-:W2:Y:S01]  /*f360*/  MUFU.EX2 R124, R124 ;  /* 0x0000007c007c7308 */ /* 0x000ea20000000800 */
[----:B----4-:R-:W-:Y:S01]  /*f370*/  FMUL.FTZ R53, R205, R53 ;  /* 0x00000035cd357220 */ /* 0x010fe20000410000 */
[----:B-1----:R-:W-:Y:S01]  /*f380*/  FMUL.FTZ R55, R122, R55 ;  /* 0x000000377a377220 */ /* 0x002fe20000410000 */
[----:B------:R-:W-:Y:S01]  /*f390*/  FMUL.FTZ R52, R52, R54 ;  /* 0x0000003634347220 */ /* 0x000fe20000410000 */
[----:B------:R-:W-:-:S04]  /*f3a0*/  FADD.FTZ R57, R57, -R88 ;  /* 0x8000005839397221 */ /* 0x000fc80000010000 */
[----:B------:R-:W1:Y:S01]  /*f3b0*/  MUFU.EX2 R26, R26 ;  /* 0x0000001a001a7308 */ /* 0x000e620000000800 */
[----:B------:R-:W-:Y:S01]  /*f3c0*/  FMUL.FTZ R54, R220, R53 ;  /* 0x00000035dc367220 */ /* 0x000fe20000410000 */
[----:B------:R-:W-:-:S06]  /*f3d0*/  FMUL.FTZ R53, R93, R55 ;  /* 0x000000375d357220 */ /* 0x000fcc0000410000 */
[----:B------:R-:W4:Y:S01]  /*f3e0*/  MUFU.EX2 R111, R111 ;  /* 0x0000006f006f7308 */ /* 0x000f220000000800 */
[----:B---3--:R-:W-:-:S07]  /*f3f0*/  FADD.FTZ R55, R60, -R40 ;  /* 0x800000283c377221 */ /* 0x008fce0000010000 */
[----:B------:R-:W3:Y:S01]  /*f400*/  MUFU.TANH R138, R138 ;  /* 0x0000008a008a7308 */ /* 0x000ee20000002400 */
[----:B------:R-:W-:-:S07]  /*f410*/  FFMA.FTZ R60, -R160, R160, 1 ;  /* 0x3f800000a03c7423 */ /* 0x000fce00000101a0 */
[----:B------:R-:W3:Y:S01]  /*f420*/  MUFU.EX2 R100, R100 ;  /* 0x0000006400647308 */ /* 0x000ee20000000800 */
[----:B------:R-:W-:-:S07]  /*f430*/  FMUL.FTZ R57, R119, R57 ;  /* 0x0000003977397220 */ /* 0x000fce0000410000 */
[----:B------:R-:W3:Y:S08]  /*f440*/  MUFU.EX2 R106, R106 ;  /* 0x0000006a006a7308 */ /* 0x000ef00000000800 */
[----:B------:R-:W3:Y:S08]  /*f450*/  MUFU.EX2 R25, R25 ;  /* 0x0000001900197308 */ /* 0x000ef00000000800 */
[----:B------:R-:W3:Y:S01]  /*f460*/  MUFU.EX2 R102, R102 ;  /* 0x0000006600667308 */ /* 0x000ee20000000800 */
[----:B------:R-:W-:-:S07]  /*f470*/  FADD.FTZ R59, R59, -R88 ;  /* 0x800000583b3b7221 */ /* 0x000fce0000010000 */
[----:B------:R-:W3:Y:S01]  /*f480*/  MUFU.EX2 R116, R116 ;  /* 0x0000007400747308 */ /* 0x000ee20000000800 */
[----:B------:R-:W-:-:S07]  /*f490*/  FMUL.FTZ R60, R60, R57 ;  /* 0x000000393c3c7220 */ /* 0x000fce0000410000 */
[----:B------:R-:W3:Y:S01]  /*f4a0*/  MUFU.EX2 R104, R104 ;  /* 0x0000006800687308 */ /* 0x000ee20000000800 */
[----:B------:R-:W-:-:S07]  /*f4b0*/  FADD.FTZ R40, R62, -R40 ;  /* 0x800000283e287221 */ /* 0x000fce0000010000 */
[----:B------:R-:W3:Y:S01]  /*f4c0*/  MUFU.EX2 R101, R101 ;  /* 0x0000006500657308 */ /* 0x000ee20000000800 */
[----:B------:R-:W-:Y:S01]  /*f4d0*/  FFMA.FTZ R57, -R157, R157, 1 ;  /* 0x3f8000009d397423 */ /* 0x000fe2000001019d */
[----:B------:R-:W-:Y:S01]  /*f4e0*/  FMUL.FTZ R55, R120, R55 ;  /* 0x0000003778377220 */ /* 0x000fe20000410000 */
[----:B------:R-:W-:Y:S01]  /*f4f0*/  FADD.FTZ R66, R66, -R218 ;  /* 0x800000da42427221 */ /* 0x000fe20000010000 */
[----:B------:R-:W-:Y:S01]  /*f500*/  FADD.FTZ R58, R58, -R89 ;  /* 0x800000593a3a7221 */ /* 0x000fe20000010000 */
[--C-:B------:R-:W-:Y:S01]  /*f510*/  FADD.FTZ R88, R69, -R217.reuse ;  /* 0x800000d945587221 */ /* 0x100fe20000010000 */
[----:B------:R-:W-:Y:S01]  /*f520*/  FADD.FTZ R217, R71, -R217 ;  /* 0x800000d947d97221 */ /* 0x000fe20000010000 */
[----:B------:R-:W-:Y:S01]  /*f530*/  FFMA.FTZ R69, -R158, R158, 1 ;  /* 0x3f8000009e457423 */ /* 0x000fe2000001019e */
[----:B--2---:R-:W-:Y:S01]  /*f540*/  FMUL.FTZ R59, R124, R59 ;  /* 0x0000003b7c3b7220 */ /* 0x004fe20000410000 */
[--C-:B------:R-:W-:Y:S01]  /*f550*/  FFMA.FTZ R108, R108, UR4, -R121.reuse ;  /* 0x000000046c6c7c23 */ /* 0x100fe20008010879 */
[----:B------:R-:W-:Y:S01]  /*f560*/  FFMA.FTZ R137, R137, UR4, -R121 ;  /* 0x0000000489897c23 */ /* 0x000fe20008010879 */
[----:B------:R-:W-:Y:S01]  /*f570*/  FFMA.FTZ R12, -R237, R237, 1 ;  /* 0x3f800000ed0c7423 */ /* 0x000fe200000101ed */
[----:B-1----:R-:W-:Y:S01]  /*f580*/  FMUL.FTZ R212, R26, R212 ;  /* 0x000000d41ad47220 */ /* 0x002fe20000410000 */
[--C-:B------:R-:W-:Y:S01]  /*f590*/  FFMA.FTZ R130, R130, UR4, -R109.reuse ;  /* 0x0000000482827c23 */ /* 0x100fe2000801086d */
[----:B------:R-:W-:Y:S01]  /*f5a0*/  FFMA.FTZ R136, R136, UR4, -R109 ;  /* 0x0000000488887c23 */ /* 0x000fe2000801086d */
[----:B------:R-:W-:Y:S01]  /*f5b0*/  FADD.FTZ R65, R65, -R91 ;  /* 0x8000005b41417221 */ /* 0x000fe20000010000 */
[----:B------:R-:W-:Y:S01]  /*f5c0*/  FFMA.FTZ R71, -R155, R155, 1 ;  /* 0x3f8000009b477423 */ /* 0x000fe2000001019b */
[----:B----4-:R-:W-:Y:S01]  /*f5d0*/  FMUL.FTZ R40, R111, R40 ;  /* 0x000000286f287220 */ /* 0x010fe20000410000 */
[----:B------:R-:W-:Y:S01]  /*f5e0*/  FMUL.FTZ R57, R57, R55 ;  /* 0x0000003739397220 */ /* 0x000fe20000410000 */
[----:B---3--:R-:W-:Y:S01]  /*f5f0*/  FSEL R109, R138, -INF , !P3 ;  /* 0xff8000008a6d7808 */ /* 0x008fe20005800000 */
[----:B------:R-:W-:Y:S01]  /*f600*/  FADD.FTZ R62, R68, -R90 ;  /* 0x8000005a443e7221 */ /* 0x000fe20000010000 */
[----:B------:R-:W-:Y:S01]  /*f610*/  FSEL R121, R128, -INF , !P2 ;  /* 0xff80000080797808 */ /* 0x000fe20005000000 */
[----:B------:R-:W-:Y:S01]  /*f620*/  FFMA.FTZ R55, -R151, R151, 1 ;  /* 0x3f80000097377423 */ /* 0x000fe20000010197 */
[----:B------:R-:W-:Y:S01]  /*f630*/  FMUL.FTZ R66, R100, R66 ;  /* 0x0000004264427220 */ /* 0x000fe20000410000 */
        /* <DEDUP_REMOVED lines=20> */
[----:B------:R-:W1:Y:S01]  /*f780*/  MUFU.EX2 R117, R117 ;  /* 0x0000007500757308 */ /* 0x000e620000000800 */
[----:B------:R-:W2:Y:S01]  /*f790*/  LDL.LU R200, [R1+0x128] ;  /* 0x0001280001c87983 */ /* 0x000ea20000300800 */
[----:B------:R-:W-:Y:S01]  /*f7a0*/  FFMA.FTZ R13, -R154, R154, 1 ;  /* 0x3f8000009a0d7423 */ /* 0x000fe2000001019a */
[----:B------:R-:W-:Y:S01]  /*f7b0*/  FFMA.FTZ R216, -R202, R202, 1 ;  /* 0x3f800000cad87423 */ /* 0x000fe200000101ca */
[----:B------:R-:W-:Y:S01]  /*f7c0*/  FMUL.FTZ R212, R212, R215 ;  /* 0x000000d7d4d47220 */ /* 0x000fe20000410000 */
[----:B------:R-:W2:Y:S01]  /*f7d0*/  LDL.LU R201, [R1+0x124] ;  /* 0x0001240001c97983 */ /* 0x000ea20000300800 */
[----:B------:R-:W-:Y:S01]  /*f7e0*/  FFMA.FTZ R215, -R171, R171, 1 ;  /* 0x3f800000abd77423 */ /* 0x000fe200000101ab */
[----:B------:R-:W-:Y:S01]  /*f7f0*/  FMUL.FTZ R64, R40, R64 ;  /* 0x0000004028407220 */ /* 0x000fe20000410000 */
[----:B------:R-:W-:Y:S01]  /*f800*/  FMUL.FTZ R66, R66, R62 ;  /* 0x0000003e42427220 */ /* 0x000fe20000410000 */
[----:B------:R-:W2:Y:S01]  /*f810*/  LDL.LU R202, [R1+0x120] ;  /* 0x0001200001ca7983 */ /* 0x000ea20000300800 */
[----:B------:R-:W3:Y:S01]  /*f820*/  MUFU.EX2 R105, R105 ;  /* 0x0000006900697308 */ /* 0x000ee20000000800 */
[----:B------:R-:W-:Y:S01]  /*f830*/  FADD.FTZ R56, R56, -R89 ;  /* 0x8000005938387221 */ /* 0x000fe20000010000 */
[----:B------:R-:W-:Y:S01]  /*f840*/  FADD.FTZ R67, R67, -R91 ;  /* 0x8000005b43437221 */ /* 0x000fe20000010000 */
[----:B------:R-:W2:Y:S01]  /*f850*/  LDL.LU R203, [R1+0x11c] ;  /* 0x00011c0001cb7983 */ /* 0x000ea20000300800 */
[----:B------:R-:W-:-:S03]  /*f860*/  FMUL.FTZ R13, R13, R92 ;  /* 0x0000005c0d0d7220 */ /* 0x000fc60000410000 */
[----:B------:R4:W5:Y:S01]  /*f870*/  LDL.LU R171, [R1+0x118] ;  /* 0x0001180001ab7983 */ /* 0x0009620000300800 */
[----:B------:R-:W4:Y:S03]  /*f880*/  MUFU.EX2 R115, R115 ;  /* 0x0000007300737308 */ /* 0x000f260000000800 */
[----:B------:R-:W4:Y:S01]  /*f890*/  SHFL.IDX PT, R40, R63, R227, 0x1f ;  /* 0x00001fe33f287589 */ /* 0x000f2200000e0000 */
[----:B------:R-:W-:-:S03]  /*f8a0*/  FFMA.FTZ R42, -R167, R167, 1 ;  /* 0x3f800000a72a7423 */ /* 0x000fc600000101a7 */
        /* <DEDUP_REMOVED lines=11> */
[----:B------:R1:W5:Y:S04]  /*f960*/  LDL.LU R167, [R1+0x108] ;  /* 0x0001080001a77983 */ /* 0x0003680000300800 */
[----:B------:R1:W5:Y:S01]  /*f970*/  LDL.LU R166, [R1+0x104] ;  /* 0x0001040001a67983 */ /* 0x0003620000300800 */
[----:B------:R-:W4:Y:S03]  /*f980*/  MUFU.EX2 R125, R125 ;  /* 0x0000007d007d7308 */ /* 0x000f260000000800 */
[----:B------:R1:W5:Y:S01]  /*f990*/  LDL.LU R165, [R1+0x100] ;  /* 0x0001000001a57983 */ /* 0x0003620000300800 */
[----:B------:R-:W-:-:S03]  /*f9a0*/  FFMA.FTZ R68, -R161, R161, 1 ;  /* 0x3f800000a1447423 */ /* 0x000fc600000101a1 */
[----:B------:R1:W5:Y:S01]  /*f9b0*/  LDL.LU R164, [R1+0xfc] ;  /* 0x0000fc0001a47983 */ /* 0x0003620000300800 */
[----:B------:R-:W4:Y:S03]  /*f9c0*/  MUFU.EX2 R118, R118 ;  /* 0x0000007600767308 */ /* 0x000f260000000800 */
[----:B------:R1:W5:Y:S04]  /*f9d0*/  LDL.LU R163, [R1+0xf8] ;  /* 0x0000f80001a37983 */ /* 0x0003680000300800 */
[----:B------:R2:W5:Y:S01]  /*f9e0*/  LDL.LU R162, [R1+0xf4] ;  /* 0x0000f40001a27983 */ /* 0x0005620000300800 */
[----:B------:R-:W4:Y:S03]  /*f9f0*/  MUFU.EX2 R137, R137 ;  /* 0x0000008900897308 */ /* 0x000f260000000800 */
[----:B------:R2:W5:Y:S01]  /*fa00*/  LDL.LU R161, [R1+0xf0] ;  /* 0x0000f00001a17983 */ /* 0x0005620000300800 */
[----:B------:R-:W-:Y:S01]  /*fa10*/  FADD.FTZ R90, R70, -R90 ;  /* 0x8000005a465a7221 */ /* 0x000fe20000010000 */
[----:B-1----:R-:W-:-:S02]  /*fa20*/  FMUL.FTZ R56, R117, R56 ;  /* 0x0000003875387220 */ /* 0x002fc40000410000 */
[----:B------:R1:W5:Y:S01]  /*fa30*/  LDL.LU R160, [R1+0xec] ;  /* 0x0000ec0001a07983 */ /* 0x0003620000300800 */
[----:B------:R-:W-:-:S03]  /*fa40*/  FFMA.FTZ R70, -R156, R156, 1 ;  /* 0x3f8000009c467423 */ /* 0x000fc6000001019c */
[----:B------:R1:W5:Y:S04]  /*fa50*/  LDL.LU R159, [R1+0xe8] ;  /* 0x0000e800019f7983 */ /* 0x0003680000300800 */
[----:B------:R1:W5:Y:S01]  /*fa60*/  LDL.LU R158, [R1+0xe4] ;  /* 0x0000e400019e7983 */ /* 0x0003620000300800 */
[----:B------:R-:W-:-:S03]  /*fa70*/  FMUL.FTZ R68, R68, R56 ;  /* 0x0000003844447220 */ /* 0x000fc60000410000 */
[----:B------:R1:W5:Y:S01]  /*fa80*/  LDL.LU R157, [R1+0xe0] ;  /* 0x0000e000019d7983 */ /* 0x0003620000300800 */
[----:B---3--:R-:W-:-:S03]  /*fa90*/  FMUL.FTZ R61, R105, R61 ;  /* 0x0000003d693d7220 */ /* 0x008fc60000410000 */
[----:B------:R1:W5:Y:S01]  /*faa0*/  LDL.LU R156, [R1+0xdc] ;  /* 0x0000dc00019c7983 */ /* 0x0003620000300800 */
[----:B------:R-:W-:Y:S01]  /*fab0*/  FFMA.FTZ R56, -R152, R152, 1 ;  /* 0x3f80000098387423 */ /* 0x000fe20000010198 */
[----:B------:R-:W-:Y:S02]  /*fac0*/  FFMA.FTZ R55, -R149, R149, 1 ;  /* 0x3f80000095377423 */ /* 0x000fe40000010195 */
[----:B------:R1:W5:Y:S01]  /*fad0*/  LDL.LU R155, [R1+0xd8] ;  /* 0x0000d800019b7983 */ /* 0x0003620000300800 */
[----:B----4-:R-:W-:-:S03]  /*fae0*/  FMUL.FTZ R67, R115, R67 ;  /* 0x0000004373437220 */ /* 0x010fc60000410000 */
        /* <DEDUP_REMOVED lines=22> */
[----:B------:R-:W-:Y:S01]  /*fc50*/  FMUL.FTZ R90, R125, R90 ;  /* 0x0000005a7d5a7220 */ /* 0x000fe20000410000 */
        /* <DEDUP_REMOVED lines=34> */
[----:B------:R-:W3:Y:S01]  /*fe80*/  LDL R220, [R1+0x70] ;  /* 0x0000700001dc7983 */ /* 0x000ee20000100800 */
[----:B------:R-:W4:Y:S08]  /*fe90*/  MUFU.EX2 R126, R126 ;  /* 0x0000007e007e7308 */ /* 0x000f300000000800 */
        /* <DEDUP_REMOVED lines=8> */
[----:B------:R-:W-:-:S07]  /*ff20*/  FADD.FTZ R82, R82, -R218 ;  /* 0x800000da52527221 */ /* 0x000fce0000010000 */
[----:B------:R-:W1:Y:S08]  /*ff30*/  MUFU.EX2 R131, R131 ;  /* 0x0000008300837308 */ /* 0x000e700000000800 */
[----:B------:R-:W1:Y:S08]  /*ff40*/  MUFU.EX2 R108, R108 ;  /* 0x0000006c006c7308 */ /* 0x000e700000000800 */
[----:B------:R-:W2:Y:S08]  /*ff50*/  MUFU.EX2 R130, R130 ;  /* 0x0000008200827308 */ /* 0x000eb00000000800 */
[----:B------:R-:W2:Y:S08]  /*ff60*/  MUFU.EX2 R109, R109 ;  /* 0x0000006d006d7308 */ /* 0x000eb00000000800 */
[----:B------:R-:W2:Y:S08]  /*ff70*/  MUFU.EX2 R121, R121 ;  /* 0x0000007900797308 */ /* 0x000eb00000000800 */
[----:B------:R-:W2:Y:S08]  /*ff80*/  MUFU.EX2 R129, R129 ;  /* 0x0000008100817308 */ /* 0x000eb00000000800 */
[----:B------:R-:W2:Y:S08]  /*ff90*/  MUFU.EX2 R127, R127 ;  /* 0x0000007f007f7308 */ /* 0x000eb00000000800 */
[----:B------:R-:W2:Y:S01]  /*ffa0*/  MUFU.EX2 R139, R139 ;  /* 0x0000008b008b7308 */ /* 0x000ea20000000800 */
[----:B----4-:R-:W-:Y:S01]  /*ffb0*/  FMUL.FTZ R76, R126, R76 ;  /* 0x0000004c7e4c7220 */ /* 0x010fe20000410000 */
[----:B-1----:R-:W-:Y:S01]  /*ffc0*/  FMUL.FTZ R72, R113, R72 ;  /* 0x0000004871487220 */ /* 0x002fe20000410000 */
        /* <DEDUP_REMOVED lines=162> */
[----:B--2---:R-:W-:-:S05]  /*109f0*/  IMAD R10, R0, 0x800, R12 ;  /* 0x00000800000a7824 */ /* 0x004fca00078e020c */
        /* <DEDUP_REMOVED lines=65> */
.L_x_1414:
        /* <DEDUP_REMOVED lines=70> */
.L_x_1415:
        /* <DEDUP_REMOVED lines=12> */
.L_x_1405:
        /* <DEDUP_REMOVED lines=34> */
.L_x_1373:
[----:B------:R-:W-:Y:S05]  /*11550*/  @P0 BRA `(.L_x_1371) ;  /* 0x0000003000580947 */ /* 0x000fea0003800000 */
[----:B------:R-:W2:Y:S01]  /*11560*/  S2UR UR8, SR_CTAID.Y ;  /* 0x00000000000879c3 */ /* 0x000ea20000002600 */
[----:B------:R-:W3:Y:S01]  /*11570*/  S2R R14, SR_TID.X ;  /* 0x00000000000e7919 */ /* 0x000ee20000002100 */
[----:B------:R-:W-:Y:S01]  /*11580*/  ULDC UR4, c[0x0][0x850] ;  /* 0x0002140000047ab9 */ /* 0x000fe20000000800 */
[----:B------:R-:W-:Y:S01]  /*11590*/  ULDC.64 UR12, c[0x0][0x818] ;  /* 0x00020600000c7ab9 */ /* 0x000fe20000000a00 */
[----:B------:R-:W-:Y:S01]  /*115a0*/  UISETP.NE.AND UP0, UPT, UR4, 0x1, UPT ;  /* 0x000000010400788c */ /* 0x000fe2000bf05270 */
[----:B------:R-:W4:Y:S01]  /*115b0*/  S2R R4, SR_CgaCtaId ;  /* 0x0000000000047919 */ /* 0x000f220000008800 */
[----:B------:R-:W-:Y:S02]  /*115c0*/  MOV R3, 0x400 ;  /* 0x0000040000037802 */ /* 0x000fe40000000f00 */
[----:B------:R-:W5:Y:S07]  /*115d0*/  S2UR UR6, SR_CTAID.X ;  /* 0x00000000000679c3 */ /* 0x000f6e0000002500 */
[----:B------:R-:W-:Y:S01]  /*115e0*/  @UP0 ULDC UR4, c[0x0][0x854] ;  /* 0x0002150000040ab9 */ /* 0x000fe20000000800 */
[----:B------:R-:W-:Y:S01]  /*115f0*/  @UP0 ULDC UR7, c[0x0][0x858] ;  /* 0x0002160000070ab9 */ /* 0x000fe20000000800 */
[----:B------:R-:W1:Y:S01]  /*11600*/  S2UR UR14, SR_CTAID.Z ;  /* 0x00000000000e79c3 */ /* 0x000e620000002700 */
[----:B--2---:R-:W-:-:S07]  /*11610*/  UIMAD.WIDE.U32 UR4, UR8, UR4, URZ ;  /* 0x00000004080472a5 */ /* 0x004fce000f8e003f */
[----:B------:R-:W2:Y:S01]  /*11620*/  LDC.64 R12, c[0x0][0x848] ;  /* 0x00021200ff0c7b82 */ /* 0x000ea20000000a00 */
[----:B------:R-:W-:Y:S02]  /*11630*/  @UP0 USHF.R.U32.HI UR8, URZ, UR7, UR5 ;  /* 0x000000073f080299 */ /* 0x000fe40008011605 */
[----:B-----5:R-:W-:-:S05]  /*11640*/  USHF.L.U32 UR6, UR6, 0xd, URZ ;  /* 0x0000000d06067899 */ /* 0x020fca000800063f */
[----:B------:R-:W5:Y:S01]  /*11650*/  LDC.64 R10, c[0x0][0x820] ;  /* 0x00020800ff0a7b82 */ /* 0x000f620000000a00 */
[----:B------:R-:W-:Y:S01]  /*11660*/  USHF.R.S32.HI UR9, URZ, 0x1f, UR8 ;  /* 0x0000001f3f097899 */ /* 0x000fe20008011408 */
[----:B---3--:R-:W-:Y:S01]  /*11670*/  IADD3 R15, R14, -0x80, RZ ;  /* 0xffffff800e0f7810 */ /* 0x008fe20007ffe0ff */
[----:B------:R-:W-:Y:S01]  /*11680*/  USHF.R.S32.HI UR7, URZ, 0x1f, UR6 ;  /* 0x0000001f3f077899 */ /* 0x000fe20008011406 */
[----:B----4-:R-:W-:Y:S01]  /*11690*/  LEA R17, R4, R3, 0x18 ;  /* 0x0000000304117211 */ /* 0x010fe200078ec0ff */
[----:B------:R-:W-:Y:S01]  /*116a0*/  UIMAD UR10, UR9, UR12, URZ ;  /* 0x0000000c090a72a4 */ /* 0x000fe2000f8e023f */
[----:B------:R-:W-:Y:S01]  /*116b0*/  SHF.R.S32.HI R0, RZ, 0x1f, R15 ;  /* 0x0000001fff007819 */ /* 0x000fe2000001140f */
[----:B------:R-:W-:Y:S02]  /*116c0*/  UIMAD.WIDE.U32 UR4, UR8, UR12, UR6 ;  /* 0x0000000c080472a5 */ /* 0x000fe4000f8e0006 */
[----:B------:R-:W-:Y:S01]  /*116d0*/  UIMAD UR10, UR8, UR13, UR10 ;  /* 0x0000000d080a72a4 */ /* 0x000fe2000f8e020a */
[----:B------:R-:W-:Y:S01]  /*116e0*/  LEA.HI R2, R0, R15, RZ, 0x7 ;  /* 0x0000000f00027211 */ /* 0x000fe200078f38ff */
[----:B-1----:R-:W-:Y:S01]  /*116f0*/  USHF.R.S32.HI UR11, URZ, 0x1f, UR14 ;  /* 0x0000001f3f0b7899 */ /* 0x002fe2000801140e */
[----:B------:R-:W-:-:S02]  /*11700*/  ULDC.64 UR12, c[0x0][0x840] ;  /* 0x00021000000c7ab9 */ /* 0x000fc40000000a00 */
[C---:B------:R-:W-:Y:S01]  /*11710*/  LOP3.LUT R0, R2.reuse, 0xfffff80, RZ, 0xc0, !PT ;  /* 0x0fffff8002007812 */ /* 0x040fe200078ec0ff */
[----:B------:R-:W-:Y:S01]  /*11720*/  UIMAD UR9, UR9, UR12, URZ ;  /* 0x0000000c090972a4 */ /* 0x000fe2000f8e023f */
[----:B------:R-:W-:Y:S01]  /*11730*/  IMAD.SHL.U32 R2, R2, 0x20, RZ ;  /* 0x0000002002027824 */ /* 0x000fe200078e00ff */
[----:B------:R-:W-:Y:S01]  /*11740*/  UIMAD.WIDE.U32 UR6, UR8, UR12, UR6 ;  /* 0x0000000c080672a5 */ /* 0x000fe2000f8e0006 */
[----:B------:R-:W-:Y:S01]  /*11750*/  IADD3 R0, R15, -R0, RZ ;  /* 0x800000000f007210 */ /* 0x000fe20007ffe0ff */
[----:B------:R-:W-:Y:S01]  /*11760*/  UIMAD UR8, UR8, UR13, UR9 ;  /* 0x0000000d080872a4 */ /* 0x000fe2000f8e0209 */
[----:B------:R-:W-:Y:S01]  /*11770*/  MOV R3, UR5 ;  /* 0x0000000500037c02 */ /* 0x000fe20008000f00 */
[----:B------:R-:W-:Y:S01]  /*11780*/  UIADD3 UR9, UR5, UR10, URZ ;  /* 0x0000000a05097290 */ /* 0x000fe2000fffe03f */
[----:B------:R-:W-:Y:S01]  /*11790*/  LOP3.LUT R7, R2, 0x3ffff000, RZ, 0xc0, !PT ;  /* 0x3ffff00002077812 */ /* 0x000fe200078ec0ff */
[----:B------:R-:W-:Y:S02]  /*117a0*/  UIADD3 UR8, UR7, UR8, URZ ;  /* 0x0000000807087290 */ /* 0x000fe4000fffe03f */
[----:B------:R-:W-:Y:S01]  /*117b0*/  IMAD.U32 R5, RZ, RZ, UR7 ;  /* 0x00000007ff057e24 */ /* 0x000fe2000f8e00ff */
[----:B------:R-:W-:Y:S01]  /*117c0*/  MOV R4, UR6 ;  /* 0x0000000600047c02 */ /* 0x000fe20008000f00 */
[----:B--2---:R-:W-:-:S02]  /*117d0*/  IMAD R8, R12, UR11, RZ ;  /* 0x0000000b0c087c24 */ /* 0x004fc4000f8e02ff */
[----:B------:R-:W-:Y:S01]  /*117e0*/  IMAD.U32 R2, RZ, RZ, UR4 ;  /* 0x00000004ff027e24 */ /* 0x000fe2000f8e00ff */
[----:B------:R-:W-:Y:S01]  /*117f0*/  MOV R5, UR8 ;  /* 0x0000000800057c02 */ /* 0x000fe20008000f00 */
[----:B------:R-:W-:Y:S02]  /*11800*/  IMAD.U32 R3, RZ, RZ, UR9 ;  /* 0x00000009ff037e24 */ /* 0x000fe4000f8e00ff */
[----:B-----5:R-:W-:Y:S02]  /*11810*/  IMAD R6, R10, UR11, RZ ;  /* 0x0000000b0a067c24 */ /* 0x020fe4000f8e02ff */
[----:B------:R-:W-:Y:S02]  /*11820*/  IMAD R0, R0, 0x4, R7 ;  /* 0x0000000400007824 */ /* 0x000fe400078e0207 */
[----:B------:R-:W-:Y:S02]  /*11830*/  IMAD R9, R13, UR14, R8 ;  /* 0x0000000e0d097c24 */ /* 0x000fe4000f8e0208 */
[----:B------:R-:W-:Y:S01]  /*11840*/  IMAD.WIDE.U32 R4, R12, UR14, R4 ;  /* 0x0000000e0c047c25 */ /* 0x000fe2000f8e0004 */
[----:B------:R-:W-:-:S03]  /*11850*/  LEA R0, R0, R17, 0x2 ;  /* 0x0000001100007211 */ /* 0x000fc600078e10ff */
[----:B------:R-:W-:Y:S01]  /*11860*/  IMAD R7, R11, UR14, R6 ;  /* 0x0000000e0b077c24 */ /* 0x000fe2000f8e0206 */
[----:B------:R-:W-:Y:S01]  /*11870*/  IADD3 R6, R5, R9, RZ ;  /* 0x0000000905067210 */ /* 0x000fe20007ffe0ff */
[----:B------:R-:W-:Y:S01]  /*11880*/  IMAD.WIDE.U32 R2, R10, UR14, R2 ;  /* 0x0000000e0a027c25 */ /* 0x000fe2000f8e0002 */
[----:B------:R-:W-:Y:S05]  /*11890*/  WARPSYNC.ALL ;  /* 0x0000000000007948 */ /* 0x000fea0003800000 */
[----:B------:R-:W-:Y:S01]  /*118a0*/  IMAD.IADD R7, R3, 0x1, R7 ;  /* 0x0000000103077824 */ /* 0x000fe200078e0207 */
[----:B------:R-:W-:Y:S01]  /*118b0*/  BAR.SYNC.DEFER_BLOCKING 0x1, 0x100 ;  /* 0x0044000000007b1d */ /* 0x000fe20000010000 */
[----:B------:R-:W-:-:S07]  /*118c0*/  ISETP.NE.AND P0, PT, R15, RZ, PT ;  /* 0x000000ff0f00720c */ /* 0x000fce0003f05270 */
        /* <DEDUP_REMOVED lines=30> */
.L_x_1419:
[----:B------:R-:W-:Y:S01]  /*11ab0*/  @P0 ELECT P1, URZ, PT ;  /* 0x00000000003f082f */ /* 0x000fe20003820000 */
[----:B------:R1:W-:-:S12]  /*11ac0*/  UBLKRED.G.S.ADD.F32.RN [UR4], [UR6], UR7, desc[UR8] ;  /* 0x00000804060073bb */ /* 0x0003d800080a1407 */
[----:B------:R-:W-:Y:S02]  /*11ad0*/  @P1 PLOP3.LUT P0, PT, P1, PT, PT, 0x8, 0x0 ;  /* 0x000000000000181c */ /* 0x000fe40000f0e170 */
[----:B------:R-:W-:-:S11]  /*11ae0*/  PLOP3.LUT P1, PT, PT, PT, PT, 0x8, 0x0 ;  /* 0x000000000000781c */ /* 0x000fd60003f2e170 */
[----:B-1----:R-:W-:Y:S05]  /*11af0*/  @P0 BRA.U.ANY `(.L_x_1419) ;  /* 0xfffffffd00ec0947 */ /* 0x002fea000393ffff */
[----:B------:R0:W-:Y:S01]  /*11b00*/  UTMACMDFLUSH ;  /* 0x00000000000079b7 */ /* 0x0001e20000000000 */
[----:B------:R-:W-:-:S04]  /*11b10*/  DEPBAR.LE SB0, 0x0 ;  /* 0x000080000000791a */ /* 0x000fc80000000000 */
.L_x_1418:
[----:B------:R-:W-:Y:S05]  /*11b20*/  BSYNC B0 ;  /* 0x0000000000007941 */ /* 0x000fea0003800000 */
.L_x_1417:
        /* <DEDUP_REMOVED lines=25> */
.L_x_1420:
        /* <DEDUP_REMOVED lines=8> */
.L_x_1369:
        /* <DEDUP_REMOVED lines=41> */
.L_x_1422:
        /* <DEDUP_REMOVED lines=36> */
.L_x_1425:
[----:B------:R-:W-:Y:S05]  /*12210*/  BSYNC B0 ;  /* 0x0000000000007941 */ /* 0x000fea0003800000 */
.L_x_1424:
        /* <DEDUP_REMOVED lines=19> */
.L_x_1427:
[----:B------:R-:W-:Y:S05]  /*12350*/  BSYNC B0 ;  /* 0x0000000000007941 */ /* 0x000fea0003800000 */
.L_x_1426:
[----:B------:R-:W-:Y:S06]  /*12360*/  BAR.ARV 0xa, 0xa0 ;  /* 0x0282800000007b1d */ /* 0x000fec0000002000 */
[----:B------:R-:W-:Y:S04]  /*12370*/  BSSY B0, `(.L_x_1428) ;  /* 0x0000003000007945 */ /* 0x000fe80003800000 */
[----:B------:R-:W-:Y:S05]  /*12380*/  @!P0 BRA `(.L_x_1429) ;  /* 0x0000000000048947 */ /* 0x000fea0003800000 */
[----:B------:R-:W-:-:S04]  /*12390*/  DEPBAR.LE SB0, 0x0 ;  /* 0x000080000000791a */ /* 0x000fc80000000000 */
.L_x_1429:
[----:B------:R-:W-:Y:S05]  /*123a0*/  BSYNC B0 ;  /* 0x0000000000007941 */ /* 0x000fea0003800000 */
.L_x_1428:
[----:B------:R-:W-:Y:S06]  /*123b0*/  BAR.ARV 0xb, 0xa0 ;  /* 0x02c2800000007b1d */ /* 0x000fec0000002000 */
[----:B------:R-:W-:Y:S01]  /*123c0*/  UIADD3 UR9, UR5, 0x1, URZ ;  /* 0x0000000105097890 */ /* 0x000fe2000fffe03f */
[----:B------:R-:W-:Y:S11]  /*123d0*/  BRA `(.L_x_1430) ;  /* 0x0000000000047947 */ /* 0x000ff60003800000 */
.L_x_1423:
[----:B------:R-:W-:-:S05]  /*123e0*/  UMOV UR9, UR5 ;  /* 0x0000000500097c82 */ /* 0x000fca0008000000 */
.L_x_1430:
        /* <DEDUP_REMOVED lines=16> */
.L_x_1443:
        /* <DEDUP_REMOVED lines=20> */
.L_x_1432:
[----:B------:R-:W-:Y:S05]  /*12630*/  BSYNC B0 ;  /* 0x0000000000007941 */ /* 0x000fea0003800000 */
.L_x_1431:
        /* <DEDUP_REMOVED lines=13> */
.L_x_1434:
[----:B------:R-:W-:Y:S05]  /*12710*/  BSYNC B0 ;  /* 0x0000000000007941 */ /* 0x000fea0003800000 */
.L_x_1433:
[----:B------:R-:W-:Y:S06]  /*12720*/  BAR.ARV 0xa, 0xa0 ;  /* 0x0282800000007b1d */ /* 0x000fec0000002000 */
[----:B------:R-:W-:Y:S04]  /*12730*/  BSSY B0, `(.L_x_1435) ;  /* 0x0000003000007945 */ /* 0x000fe80003800000 */
[----:B------:R-:W-:Y:S05]  /*12740*/  @!P0 BRA `(.L_x_1436) ;  /* 0x0000000000048947 */ /* 0x000fea0003800000 */
[----:B------:R-:W-:-:S04]  /*12750*/  DEPBAR.LE SB0, 0x0 ;  /* 0x000080000000791a */ /* 0x000fc80000000000 */
.L_x_1436:
[----:B------:R-:W-:Y:S05]  /*12760*/  BSYNC B0 ;  /* 0x0000000000007941 */ /* 0x000fea0003800000 */
.L_x_1435:
        /* <DEDUP_REMOVED lines=13> */
.L_x_1438:
[----:B------:R-:W-:Y:S05]  /*12840*/  BSYNC B0 ;  /* 0x0000000000007941 */ /* 0x000fea0003800000 */
.L_x_1437:
        /* <DEDUP_REMOVED lines=13> */
.L_x_1440:
[----:B------:R-:W-:Y:S05]  /*12920*/  BSYNC B0 ;  /* 0x0000000000007941 */ /* 0x000fea0003800000 */
.L_x_1439:
[----:B------:R-:W-:Y:S01]  /*12930*/  UIADD3 UR9, UR9, 0x2, URZ ;  /* 0x0000000209097890 */ /* 0x000fe2000fffe03f */
[----:B------:R-:W-:Y:S06]  /*12940*/  BAR.ARV 0xa, 0xa0 ;  /* 0x0282800000007b1d */ /* 0x000fec0000002000 */
[----:B------:R-:W-:Y:S01]  /*12950*/  BSSY B0, `(.L_x_1441) ;  /* 0x0000004000007945 */ /* 0x000fe20003800000 */
[----:B------:R-:W-:-:S03]  /*12960*/  ISETP.LE.AND P1, PT, R0, UR9, PT ;  /* 0x0000000900007c0c */ /* 0x000fc6000bf23270 */
[----:B------:R-:W-:Y:S10]  /*12970*/  @!P0 BRA `(.L_x_1442) ;  /* 0x0000000000048947 */ /* 0x000ff40003800000 */
[----:B------:R-:W-:-:S04]  /*12980*/  DEPBAR.LE SB0, 0x0 ;  /* 0x000080000000791a */ /* 0x000fc80000000000 */
.L_x_1442:
[----:B------:R-:W-:Y:S05]  /*12990*/  BSYNC B0 ;  /* 0x0000000000007941 */ /* 0x000fea0003800000 */
.L_x_1441:
[----:B------:R-:W-:Y:S06]  /*129a0*/  BAR.ARV 0xb, 0xa0 ;  /* 0x02c2800000007b1d */ /* 0x000fec0000002000 */
[----:B------:R-:W-:Y:S02]  /*129b0*/  UIADD3 UR13, UR13, 0x4000, URZ ;  /* 0x000040000d0d7890 */ /* 0x000fe4000fffe03f */
[----:B------:R-:W-:Y:S01]  /*129c0*/  UIADD3 UR4, UR4, 0x4000, URZ ;  /* 0x0000400004047890 */ /* 0x000fe2000fffe03f */
[----:B------:R-:W-:Y:S11]  /*129d0*/  @!P1 BRA `(.L_x_1443) ;  /* 0xfffffff800c49947 */ /* 0x000ff6000383ffff */
[----:B------:R-:W-:Y:S05]  /*129e0*/  BRA `(.L_x_1371) ;  /* 0x0000001c00347947 */ /* 0x000fea0003800000 */
.L_x_1421:
        /* <DEDUP_REMOVED lines=33> */
.L_x_1445:
        /* <DEDUP_REMOVED lines=42> */
.L_x_1475:
        /* <DEDUP_REMOVED lines=15> */
.L_x_1448:
        /* <DEDUP_REMOVED lines=75> */
.L_x_1459:
[----:B--234-:R-:W-:-:S04]  /*13440*/  SHF.L.U32 R21, R11, 0x1f, RZ ;  /* 0x0000001f0b157819 */ /* 0x01cfc800000006ff */
[----:B------:R-:W1:Y:S02]  /*13450*/  SYNCS.PHASECHK.TRANS64.TRYWAIT P1, [R16+URZ+0x30c40], R21 ;  /* 0x030c4015100075a7 */ /* 0x000e64000802017f */
[----:B-1----:R-:W-:Y:S05]  /*13460*/  @!P1 BRA `(.L_x_1451) ;  /* 0x00000014005c9947 */ /* 0x002fea0003800000 */
.L_x_1476:
[----:B------:R-:W-:Y:S05]  /*13470*/  @P0 BRA `(.L_x_1452) ;  /* 0x0000000000140947 */ /* 0x000fea0003800000 */
[----:B------:R-:W-:Y:S01]  /*13480*/  ISETP.NE.AND P1, PT, R6, RZ, PT ;  /* 0x000000ff0600720c */ /* 0x000fe20003f25270 */
[----:B------:R-:W-:-:S04]  /*13490*/  IMAD.MOV.U32 R3, RZ, RZ, 0x4200 ;  /* 0x00004200ff037424 */ /* 0x000fc800078e00ff */
[----:B------:R2:W-:Y:S08]  /*134a0*/  SYNCS.ARRIVE.TRANS64 RZ, [R16+URZ+0x30c30], R3 ;  /* 0x030c300310ff79a7 */ /* 0x0005f0000800003f */
[----:B------:R-:W-:Y:S05]  /*134b0*/  @!P1 BRA `(.L_x_1452) ;  /* 0x0000000000049947 */ /* 0x000fea0003800000 */
[----:B------:R-:W-:Y:S01]  /*134c0*/  BPT.TRAP 0x1 ;  /* 0x000000040000795c */ /* 0x000fe20000300000 */
.L_x_1452:
        /* <DEDUP_REMOVED lines=29> */
.L_x_1477:
[----:B------:R-:W-:Y:S05]  /*136a0*/  @P0 BRA `(.L_x_1454) ;  /* 0x0000000000140947 */ /* 0x000fea0003800000 */
[----:B------:R-:W-:Y:S02]  /*136b0*/  ISETP.NE.AND P1, PT, R6, RZ, PT ;  /* 0x000000ff0600720c */ /* 0x000fe40003f25270 */
[----:B------:R-:W-:-:S04]  /*136c0*/  MOV R2, 0x4200 ;  /* 0x0000420000027802 */ /* 0x000fc80000000f00 */
[----:B------:R3:W-:Y:S07]  /*136d0*/  SYNCS.ARRIVE.TRANS64 RZ, [R16+URZ+0x30c18], R2 ;  /* 0x030c180210ff79a7 */ /* 0x0007ee000800003f */
[----:B------:R-:W-:Y:S05]  /*136e0*/  @!P1 BRA `(.L_x_1454) ;  /* 0x0000000000049947 */ /* 0x000fea0003800000 */
[----:B------:R-:W-:Y:S01]  /*136f0*/  BPT.TRAP 0x1 ;  /* 0x000000040000795c */ /* 0x000fe20000300000 */
.L_x_1454:
        /* <DEDUP_REMOVED lines=29> */
.L_x_1478:
[----:B------:R-:W-:Y:S05]  /*138d0*/  @P0 BRA `(.L_x_1456) ;  /* 0x0000000000140947 */ /* 0x000fea0003800000 */
[----:B------:R-:W-:Y:S02]  /*138e0*/  ISETP.NE.AND P1, PT, R6, RZ, PT ;  /* 0x000000ff0600720c */ /* 0x000fe40003f25270 */
[----:B-123--:R-:W-:-:S04]  /*138f0*/  MOV R21, 0x4200 ;  /* 0x0000420000157802 */ /* 0x00efc80000000f00 */
[----:B------:R4:W-:Y:S07]  /*13900*/  SYNCS.ARRIVE.TRANS64 RZ, [R16+URZ+0x30c38], R21 ;  /* 0x030c381510ff79a7 */ /* 0x0009ee000800003f */
[----:B------:R-:W-:Y:S05]  /*13910*/  @!P1 BRA `(.L_x_1456) ;  /* 0x0000000000049947 */ /* 0x000fea0003800000 */
[----:B------:R-:W-:Y:S01]  /*13920*/  BPT.TRAP 0x1 ;  /* 0x000000040000795c */ /* 0x000fe20000300000 */
.L_x_1456:
        /* <DEDUP_REMOVED lines=24> */
.L_x_1480:
[----:B------:R-:W-:Y:S05]  /*13ab0*/  @P0 BRA `(.L_x_1458) ;  /* 0x0000000000140947 */ /* 0x000fea0003800000 */
[----:B------:R-:W-:Y:S02]  /*13ac0*/  ISETP.NE.AND P1, PT, R6, RZ, PT ;  /* 0x000000ff0600720c */ /* 0x000fe40003f25270 */
[----:B------:R-:W-:-:S04]  /*13ad0*/  MOV R5, 0x4200 ;  /* 0x0000420000057802 */ /* 0x000fc80000000f00 */
[----:B------:R1:W-:Y:S07]  /*13ae0*/  SYNCS.ARRIVE.TRANS64 RZ, [R16+URZ+0x30c10], R5 ;  /* 0x030c100510ff79a7 */ /* 0x0003ee000800003f */
[----:B------:R-:W-:Y:S05]  /*13af0*/  @!P1 BRA `(.L_x_1458) ;  /* 0x0000000000049947 */ /* 0x000fea0003800000 */
[----:B------:R-:W-:Y:S01]  /*13b00*/  BPT.TRAP 0x1 ;  /* 0x000000040000795c */ /* 0x000fe20000300000 */
.L_x_1458:
        /* <DEDUP_REMOVED lines=30> */
.L_x_1450:
[----:B------:R-:W2:Y:S02]  /*13cf0*/  LDL.LU R4, [R1+0x4] ;  /* 0x0000040001047983 */ /* 0x000ea40000300800 */
[----:B--2---:R-:W-:Y:S02]  /*13d00*/  ISETP.NE.AND P1, PT, R4, RZ, PT ;  /* 0x000000ff0400720c */ /* 0x004fe40003f25270 */
[----:B------:R2:W5:Y:S11]  /*13d10*/  LDL R4, [R1] ;  /* 0x0000000001047983 */ /* 0x0005760000100800 */
[----:B--2---:R-:W-:Y:S05]  /*13d20*/  @!P1 BRA `(.L_x_1449) ;  /* 0x0000000400109947 */ /* 0x004fea0003800000 */
[----:B------:R-:W-:-:S04]  /*13d30*/  SHF.L.U32 R13, R11, 0x1f, RZ ;  /* 0x0000001f0b0d7819 */ /* 0x000fc800000006ff */
[----:B------:R-:W1:Y:S02]  /*13d40*/  SYNCS.PHASECHK.TRANS64.TRYWAIT P1, [R16+URZ+0x30c40], R13 ;  /* 0x030c400d100075a7 */ /* 0x000e64000802017f */
[----:B-1----:R-:W-:Y:S05]  /*13d50*/  @!P1 BRA `(.L_x_1460) ;  /* 0x0000000c00749947 */ /* 0x002fea0003800000 */
.L_x_1481:
[----:B------:R-:W-:Y:S05]  /*13d60*/  @P0 BRA `(.L_x_1461) ;  /* 0x0000000000140947 */ /* 0x000fea0003800000 */
[----:B------:R-:W-:Y:S02]  /*13d70*/  ISETP.NE.AND P1, PT, R6, RZ, PT ;  /* 0x000000ff0600720c */ /* 0x000fe40003f25270 */
[----:B------:R-:W-:-:S04]  /*13d80*/  MOV R5, 0x4200 ;  /* 0x0000420000057802 */ /* 0x000fc80000000f00 */
[----:B------:R2:W-:Y:S07]  /*13d90*/  SYNCS.ARRIVE.TRANS64 RZ, [R16+URZ+0x30c30], R5 ;  /* 0x030c300510ff79a7 */ /* 0x0005ee000800003f */
[----:B------:R-:W-:Y:S05]  /*13da0*/  @!P1 BRA `(.L_x_1461) ;  /* 0x0000000000049947 */ /* 0x000fea0003800000 */
[----:B------:R-:W-:Y:S01]  /*13db0*/  BPT.TRAP 0x1 ;  /* 0x000000040000795c */ /* 0x000fe20000300000 */
.L_x_1461:
        /* <DEDUP_REMOVED lines=26> */
.L_x_1482:
[----:B------:R-:W-:Y:S05]  /*13f60*/  @P0 BRA `(.L_x_1463) ;  /* 0x0000000000140947 */ /* 0x000fea0003800000 */
[----:B------:R-:W-:Y:S01]  /*13f70*/  ISETP.NE.AND P0, PT, R6, RZ, PT ;  /* 0x000000ff0600720c */ /* 0x000fe20003f05270 */
[----:B------:R-:W-:-:S04]  /*13f80*/  IMAD.MOV.U32 R5, RZ, RZ, 0x4200 ;  /* 0x00004200ff057424 */ /* 0x000fc800078e00ff */
[----:B------:R2:W-:Y:S08]  /*13f90*/  SYNCS.ARRIVE.TRANS64 RZ, [R16+URZ+0x30c18], R5 ;  /* 0x030c180510ff79a7 */ /* 0x0005f0000800003f */
[----:B------:R-:W-:Y:S05]  /*13fa0*/  @!P0 BRA `(.L_x_1463) ;  /* 0x0000000000048947 */ /* 0x000fea0003800000 */
[----:B------:R-:W-:Y:S01]  /*13fb0*/  BPT.TRAP 0x1 ;  /* 0x000000040000795c */ /* 0x000fe20000300000 */
.L_x_1463:
        /* <DEDUP_REMOVED lines=27> */
.L_x_1449:
[----:B------:R-:W2:Y:S01]  /*14170*/  S2R R0, SR_TID.X ;  /* 0x0000000000007919 */ /* 0x000ea20000002100 */
[----:B------:R-:W-:Y:S02]  /*14180*/  LEA R3, R19, R16, 0x3 ;  /* 0x0000001013037211 */ /* 0x000fe400078e18ff */
[----:B--2---:R-:W-:Y:S02]  /*14190*/  LOP3.LUT R2, R0, 0x7f, RZ, 0xc0, !PT ;  /* 0x0000007f00027812 */ /* 0x004fe400078ec0ff */
[----:B------:R-:W-:Y:S02]  /*141a0*/  SHF.L.U32 R0, R11, 0x1f, RZ ;  /* 0x0000001f0b007819 */ /* 0x000fe400000006ff */
[----:B------:R-:W-:Y:S02]  /*141b0*/  ISETP.NE.AND P1, PT, R2, RZ, PT ;  /* 0x000000ff0200720c */ /* 0x000fe40003f25270 */
[----:B------:R-:W2:Y:S02]  /*141c0*/  SYNCS.PHASECHK.TRANS64.TRYWAIT P0, [R3+URZ+0x30c40], R0 ;  /* 0x030c4000030075a7 */ /* 0x000ea4000800017f */
[----:B--2---:R-:W-:Y:S09]  /*141d0*/  @!P0 BRA `(.L_x_1464) ;  /* 0x00000008007c8947 */ /* 0x004ff20003800000 */
.L_x_1483:
[----:B------:R-:W-:Y:S05]  /*141e0*/  @P1 BRA `(.L_x_1465) ;  /* 0x0000000000181947 */ /* 0x000fea0003800000 */
[----:B------:R-:W1:Y:S01]  /*141f0*/  S2R R2, SR_TID.X ;  /* 0x0000000000027919 */ /* 0x000e620000002100 */
[----:B--2---:R-:W-:-:S04]  /*14200*/  IMAD.MOV.U32 R0, RZ, RZ, 0x4200 ;  /* 0x00004200ff007424 */ /* 0x004fc800078e00ff */
[----:B------:R2:W-:Y:S01]  /*14210*/  SYNCS.ARRIVE.TRANS64 RZ, [R3+URZ+0x30c30], R0 ;  /* 0x030c300003ff79a7 */ /* 0x0005e2000800003f */
[----:B-1----:R-:W-:-:S13]  /*14220*/  LOP3.LUT P0, RZ, R2, 0x1f, RZ, 0xc0, !PT ;  /* 0x0000001f02ff7812 */ /* 0x002fda000780c0ff */
[----:B--2---:R-:W-:Y:S05]  /*14230*/  @!P0 BRA `(.L_x_1465) ;  /* 0x0000000000048947 */ /* 0x004fea0003800000 */
[----:B------:R-:W-:Y:S01]  /*14240*/  BPT.TRAP 0x1 ;  /* 0x000000040000795c */ /* 0x000fe20000300000 */
.L_x_1465:
        /* <DEDUP_REMOVED lines=33> */
.L_x_1446:
[----:B------:R-:W-:Y:S05]  /*14460*/  BSYNC B0 ;  /* 0x0000000000007941 */ /* 0x000fea0003800000 */
.L_x_1444:
[----:B------:R-:W-:-:S03]  /*14470*/  UMOV UR8, 0xffffffff ;  /* 0xffffffff00087882 */ /* 0x000fc60000000000 */
[----:B------:R-:W-:Y:S05]  /*14480*/  BRA.DIV UR8, `(.L_x_1466) ;  /* 0x0000000608e47947 */ /* 0x000fea000b800000 */
[----:B------:R-:W-:-:S13]  /*14490*/  ELECT P6, URZ, PT ;  /* 0x00000000003f782f */ /* 0x000fda00038c0000 */
.L_x_1486:
[----:B------:R-:W-:Y:S05]  /*144a0*/  @!P6 BRA `(.L_x_1371) ;  /* 0x000000000084e947 */ /* 0x000fea0003800000 */
[----:B------:R-:W-:-:S06]  /*144b0*/  ULOP3.LUT UR8, UR36, 0x2, URZ, 0xfc, !UPT ;  /* 0x0000000224087892 */ /* 0x000fcc000f8efc3f */
[----:B------:R-:W-:-:S04]  /*144c0*/  MOV R0, UR8 ;  /* 0x0000000800007c02 */ /* 0x000fc80008000f00 */
[----:B------:R-:W-:-:S13]  /*144d0*/  ISETP.NE.AND P2, PT, R0, 0x3, PT ;  /* 0x000000030000780c */ /* 0x000fda0003f45270 */
[----:B------:R-:W-:Y:S05]  /*144e0*/  @!P2 BRA `(.L_x_1467) ;  /* 0x000000000004a947 */ /* 0x000fea0003800000 */
[----:B------:R-:W-:Y:S01]  /*144f0*/  BPT.TRAP 0x1 ;  /* 0x000000040000795c */ /* 0x000fe20000300000 */
.L_x_1467:
        /* <DEDUP_REMOVED lines=15> */
.L_x_1487:
[----:B------:R-:W2:Y:S02]  /*145f0*/  SYNCS.PHASECHK.TRANS64.TRYWAIT P0, [R3+URZ], R0 ;  /* 0x00000000030075a7 */ /* 0x000ea4000800017f */
[----:B--2---:R-:W-:Y:S05]  /*14600*/  @!P0 BRA `(.L_x_1469) ;  /* 0x0000000400b88947 */ /* 0x004fea0003800000 */
.L_x_1488:
[----:B------:R-:W-:Y:S05]  /*14610*/  @!P2 BRA `(.L_x_1470) ;  /* 0x000000000004a947 */ /* 0x000fea0003800000 */
[----:B------:R-:W-:Y:S01]  /*14620*/  BPT.TRAP 0x1 ;  /* 0x000000040000795c */ /* 0x000fe20000300000 */
.L_x_1470:
[----:B--2---:R-:W-:-:S05]  /*14630*/  VIADD R3, R7, 0x30c40 ;  /* 0x00030c4007037836 */ /* 0x004fca0000000000 */
[----:B------:R-:W-:-:S04]  /*14640*/  LEA R2, R2, R3, 0x3 ;  /* 0x0000000302027211 */ /* 0x000fc800078e18ff */
[----:B------:R-:W2:Y:S02]  /*14650*/  SYNCS.PHASECHK.TRANS64.TRYWAIT P0, [R2+URZ], R5 ;  /* 0x00000005020075a7 */ /* 0x000ea4000800017f */
[----:B--2---:R-:W-:Y:S05]  /*14660*/  @!P0 BRA `(.L_x_1471) ;  /* 0x0000000400b48947 */ /* 0x004fea0003800000 */
.L_x_1489:
[----:B------:R-:W-:-:S07]  /*14670*/  IMAD R3, R4, 0x8, R3 ;  /* 0x0000000804037824 */ /* 0x000fce00078e0203 */
.L_x_1472:
[----:B---3--:R3:W4:Y:S02]  /*14680*/  SYNCS.PHASECHK.TRANS64.TRYWAIT P0, [R3+URZ], R0 ;  /* 0x00000000030075a7 */ /* 0x008724000800017f */
[----:B----4-:R-:W-:Y:S05]  /*14690*/  @!P0 NANOSLEEP.SYNCS 0x989680 ;  /* 0x009896800000895d */ /* 0x010fea0003900000 */
[----:B------:R-:W4:Y:S02]  /*146a0*/  @!P0 SYNCS.PHASECHK.TRANS64 P0, [R3+URZ], R0 ;  /* 0x00000000030085a7 */ /* 0x000f24000800007f */
[----:B----4-:R-:W-:Y:S05]  /*146b0*/  @!P0 BRA `(.L_x_1472) ;  /* 0xfffffffc00f08947 */ /* 0x010fea000383ffff */
.L_x_1371:
[----:B------:R-:W-:Y:S05]  /*146c0*/  BSYNC B6 ;  /* 0x0000000000067941 */ /* 0x000fea0003800000 */
.L_x_1368:
[----:B------:R-:W-:Y:S05]  /*146d0*/  EXIT ;  /* 0x000000000000794d */ /* 0x000fea0003800000 */
.L_x_1378:
[----:B------:R-:W-:Y:S01]  /*146e0*/  MOV R13, R18 ;  /* 0x00000012000d7202 */ /* 0x000fe20000000f00 */
[----:B------:R-:W-:Y:S01]  /*146f0*/  IMAD.MOV.U32 R12, RZ, RZ, RZ ;  /* 0x000000ffff0c7224 */ /* 0x000fe200078e00ff */
[----:B------:R-:W-:Y:S01]  /*14700*/  MOV R11, 0x1f ;  /* 0x0000001f000b7802 */ /* 0x000fe20000000f00 */
[----:B------:R-:W-:-:S07]  /*14710*/  IMAD.MOV.U32 R15, RZ, RZ, -0x1 ;  /* 0xffffffffff0f7424 */ /* 0x000fce00078e00ff */
[----:B------:R-:W-:Y:S05]  /*14720*/  WARPSYNC.COLLECTIVE R15, `(.L_x_1473) ;  /* 0x000000000f087348 */ /* 0x000fea0003c00000 */
[----:B------:R1:W2:Y:S02]  /*14730*/  SHFL.IDX P6, R14, R13, R12, R11 ;  /* 0x0000000c0d0e7389 */ /* 0x0002a400000c000b */
[----:B-12---:R-:W-:Y:S01]  /*14740*/  ENDCOLLECTIVE ;  /* 0x000000000000791b */ /* 0x006fe20003800000 */
.L_x_1473:
[----:B------:R-:W-:Y:S05]  /*14750*/  BRA `(.L_x_1474) ;  /* 0xfffffec800007947 */ /* 0x000fea000383ffff */
.L_x_1380:
[----:B--2---:R2:W3:Y:S02]  /*14760*/  SYNCS.PHASECHK.TRANS64.TRYWAIT P0, [R16+URZ+0x30c00], R11 ;  /* 0x030c000b100075a7 */ /* 0x0044e4000800017f */
[----:B---3--:R-:W-:Y:S05]  /*14770*/  @!P0 NANOSLEEP.SYNCS 0x989680 ;  /* 0x009896800000895d */ /* 0x008fea0003900000 */
[----:B------:R-:W3:Y:S02]  /*14780*/  @!P0 SYNCS.PHASECHK.TRANS64 P0, [R16+URZ+0x30c00], R11 ;  /* 0x030c000b100085a7 */ /* 0x000ee4000800007f */
[----:B---3--:R-:W-:Y:S05]  /*14790*/  @!P0 BRA `(.L_x_1380) ;  /* 0xfffffffc00f08947 */ /* 0x008fea000383ffff */
[----:B------:R-:W-:Y:S05]  /*147a0*/  BRA `(.L_x_1379) ;  /* 0xfffffec8004c7947 */ /* 0x000fea000383ffff */
.L_x_1385:
[----:B--2---:R2:W3:Y:S02]  /*147b0*/  SYNCS.PHASECHK.TRANS64.TRYWAIT P0, [R6+URZ+0x30c10], R23 ;  /* 0x030c1017060075a7 */ /* 0x0044e4000800017f */
[----:B---3--:R-:W-:Y:S05]  /*147c0*/  @!P0 NANOSLEEP.SYNCS 0x989680 ;  /* 0x009896800000895d */ /* 0x008fea0003900000 */
[----:B------:R-:W3:Y:S02]  /*147d0*/  @!P0 SYNCS.PHASECHK.TRANS64 P0, [R6+URZ+0x30c10], R23 ;  /* 0x030c1017060085a7 */ /* 0x000ee4000800007f */
[----:B---3--:R-:W-:Y:S05]  /*147e0*/  @!P0 BRA `(.L_x_1385) ;  /* 0xfffffffc00f08947 */ /* 0x008fea000383ffff */
[----:B------:R-:W-:Y:S05]  /*147f0*/  BRA `(.L_x_1384) ;  /* 0xfffffed4000c7947 */ /* 0x000fea000383ffff */
.L_x_1389:
[----:B------:R1:W1:Y:S02]  /*14800*/  SYNCS.PHASECHK.TRANS64.TRYWAIT P0, [R6+URZ+0x30c30], R23 ;  /* 0x030c3017060075a7 */ /* 0x000264000800017f */
[----:B-1----:R-:W-:Y:S05]  /*14810*/  @!P0 NANOSLEEP.SYNCS 0x989680 ;  /* 0x009896800000895d */ /* 0x002fea0003900000 */
[----:B------:R-:W1:Y:S02]  /*14820*/  @!P0 SYNCS.PHASECHK.TRANS64 P0, [R6+URZ+0x30c30], R23 ;  /* 0x030c3017060085a7 */ /* 0x000e64000800007f */
[----:B-1----:R-:W-:Y:S05]  /*14830*/  @!P0 BRA `(.L_x_1389) ;  /* 0xfffffffc00f08947 */ /* 0x002fea000383ffff */
[----:B------:R-:W-:Y:S05]  /*14840*/  BRA `(.L_x_1388) ;  /* 0xfffffed800147947 */ /* 0x000fea000383ffff */
.L_x_1397:
[----:B--2---:R2:W3:Y:S02]  /*14850*/  SYNCS.PHASECHK.TRANS64.TRYWAIT P1, [R6+URZ+0x30c10], R23 ;  /* 0x030c1017060075a7 */ /* 0x0044e4000802017f */
[----:B---3--:R-:W-:Y:S05]  /*14860*/  @!P1 NANOSLEEP.SYNCS 0x989680 ;  /* 0x009896800000995d */ /* 0x008fea0003900000 */
[----:B------:R-:W3:Y:S02]  /*14870*/  @!P1 SYNCS.PHASECHK.TRANS64 P1, [R6+URZ+0x30c10], R23 ;  /* 0x030c1017060095a7 */ /* 0x000ee4000802007f */
[----:B---3--:R-:W-:Y:S05]  /*14880*/  @!P1 BRA `(.L_x_1397) ;  /* 0xfffffffc00f09947 */ /* 0x008fea000383ffff */
[----:B------:R-:W-:Y:S05]  /*14890*/  BRA `(.L_x_1396) ;  /* 0xffffff2c00307947 */ /* 0x000fea000383ffff */
.L_x_1401:
[----:B------:R1:W1:Y:S02]  /*148a0*/  SYNCS.PHASECHK.TRANS64.TRYWAIT P1, [R6+URZ+0x30c30], R23 ;  /* 0x030c3017060075a7 */ /* 0x000264000802017f */
[----:B-1----:R-:W-:Y:S05]  /*148b0*/  @!P1 NANOSLEEP.SYNCS 0x989680 ;  /* 0x009896800000995d */ /* 0x002fea0003900000 */
[----:B------:R-:W1:Y:S02]  /*148c0*/  @!P1 SYNCS.PHASECHK.TRANS64 P1, [R6+URZ+0x30c30], R23 ;  /* 0x030c3017060095a7 */ /* 0x000e64000802007f */
[----:B-1----:R-:W-:Y:S05]  /*148d0*/  @!P1 BRA `(.L_x_1401) ;  /* 0xfffffffc00f09947 */ /* 0x002fea000383ffff */
[----:B------:R-:W-:Y:S05]  /*148e0*/  BRA `(.L_x_1400) ;  /* 0xffffff3000307947 */ /* 0x000fea000383ffff */
.L_x_1409:
[----:B--2---:R2:W3:Y:S02]  /*148f0*/  SYNCS.PHASECHK.TRANS64.TRYWAIT P0, [R6+URZ+0x30c10], R21 ;  /* 0x030c1015060075a7 */ /* 0x0044e4000800017f */
[----:B---3--:R-:W-:Y:S05]  /*14900*/  @!P0 NANOSLEEP.SYNCS 0x989680 ;  /* 0x009896800000895d */ /* 0x008fea0003900000 */
[----:B------:R-:W3:Y:S02]  /*14910*/  @!P0 SYNCS.PHASECHK.TRANS64 P0, [R6+URZ+0x30c10], R21 ;  /* 0x030c1015060085a7 */ /* 0x000ee4000800007f */
[----:B---3--:R-:W-:Y:S05]  /*14920*/  @!P0 BRA `(.L_x_1409) ;  /* 0xfffffffc00f08947 */ /* 0x008fea000383ffff */
[----:B------:R-:W-:Y:S05]  /*14930*/  BRA `(.L_x_1408) ;  /* 0xffffff7800887947 */ /* 0x000fea000383ffff */
.L_x_1413:
[----:B------:R1:W1:Y:S02]  /*14940*/  SYNCS.PHASECHK.TRANS64.TRYWAIT P0, [R6+URZ+0x30c30], R21 ;  /* 0x030c3015060075a7 */ /* 0x000264000800017f */
[----:B-1----:R-:W-:Y:S05]  /*14950*/  @!P0 NANOSLEEP.SYNCS 0x989680 ;  /* 0x009896800000895d */ /* 0x002fea0003900000 */
[----:B------:R-:W1:Y:S02]  /*14960*/  @!P0 SYNCS.PHASECHK.TRANS64 P0, [R6+URZ+0x30c30], R21 ;  /* 0x030c3015060085a7 */ /* 0x000e64000800007f */
[----:B-1----:R-:W-:Y:S05]  /*14970*/  @!P0 BRA `(.L_x_1413) ;  /* 0xfffffffc00f08947 */ /* 0x002fea000383ffff */
[----:B------:R-:W-:Y:S05]  /*14980*/  BRA `(.L_x_1412) ;  /* 0xffffff7c00887947 */ /* 0x000fea000383ffff */
.L_x_1447:
[----:B-1----:R1:W2:Y:S02]  /*14990*/  SYNCS.PHASECHK.TRANS64.TRYWAIT P0, [R16+URZ+0x30c20], R3 ;  /* 0x030c2003100075a7 */ /* 0x0022a4000800017f */
[----:B--2---:R-:W-:Y:S05]  /*149a0*/  @!P0 NANOSLEEP.SYNCS 0x989680 ;  /* 0x009896800000895d */ /* 0x004fea0003900000 */
[----:B------:R-:W2:Y:S02]  /*149b0*/  @!P0 SYNCS.PHASECHK.TRANS64 P0, [R16+URZ+0x30c20], R3 ;  /* 0x030c2003100085a7 */ /* 0x000ea4000800007f */
[----:B--2---:R-:W-:Y:S05]  /*149c0*/  @!P0 BRA `(.L_x_1447) ;  /* 0xfffffffc00f08947 */ /* 0x004fea000383ffff */
[----:B------:R-:W-:Y:S05]  /*149d0*/  BRA `(.L_x_1475) ;  /* 0xffffffe400307947 */ /* 0x000fea000383ffff */
.L_x_1451:
[----:B-1----:R1:W2:Y:S02]  /*149e0*/  SYNCS.PHASECHK.TRANS64.TRYWAIT P1, [R16+URZ+0x30c40], R21 ;  /* 0x030c4015100075a7 */ /* 0x0022a4000802017f */
[----:B--2---:R-:W-:Y:S05]  /*149f0*/  @!P1 NANOSLEEP.SYNCS 0x989680 ;  /* 0x009896800000995d */ /* 0x004fea0003900000 */
[----:B------:R-:W2:Y:S02]  /*14a00*/  @!P1 SYNCS.PHASECHK.TRANS64 P1, [R16+URZ+0x30c40], R21 ;  /* 0x030c4015100095a7 */ /* 0x000ea4000802007f */
[----:B--2---:R-:W-:Y:S05]  /*14a10*/  @!P1 BRA `(.L_x_1451) ;  /* 0xfffffffc00f09947 */ /* 0x004fea000383ffff */
[----:B------:R-:W-:Y:S05]  /*14a20*/  BRA `(.L_x_1476) ;  /* 0xffffffe800907947 */ /* 0x000fea000383ffff */
.L_x_1453:
[----:B--2---:R2:W3:Y:S02]  /*14a30*/  SYNCS.PHASECHK.TRANS64.TRYWAIT P1, [R16+URZ+0x30c28], R21 ;  /* 0x030c2815100075a7 */ /* 0x0044e4000802017f */
[----:B---3--:R-:W-:Y:S05]  /*14a40*/  @!P1 NANOSLEEP.SYNCS 0x989680 ;  /* 0x009896800000995d */ /* 0x008fea0003900000 */
[----:B------:R-:W3:Y:S02]  /*14a50*/  @!P1 SYNCS.PHASECHK.TRANS64 P1, [R16+URZ+0x30c28], R21 ;  /* 0x030c2815100095a7 */ /* 0x000ee4000802007f */
[----:B---3--:R-:W-:Y:S05]  /*14a60*/  @!P1 BRA `(.L_x_1453) ;  /* 0xfffffffc00f09947 */ /* 0x008fea000383ffff */
[----:B------:R-:W-:Y:S05]  /*14a70*/  BRA `(.L_x_1477) ;  /* 0xffffffec00087947 */ /* 0x000fea000383ffff */
.L_x_1455:
[----:B---3--:R3:W4:Y:S02]  /*14a80*/  SYNCS.PHASECHK.TRANS64.TRYWAIT P1, [R16+URZ+0x30c48], R21 ;  /* 0x030c4815100075a7 */ /* 0x008724000802017f */
[----:B----4-:R-:W-:Y:S05]  /*14a90*/  @!P1 NANOSLEEP.SYNCS 0x989680 ;  /* 0x009896800000995d */ /* 0x010fea0003900000 */
[----:B------:R-:W4:Y:S02]  /*14aa0*/  @!P1 SYNCS.PHASECHK.TRANS64 P1, [R16+URZ+0x30c48], R21 ;  /* 0x030c4815100095a7 */ /* 0x000f24000802007f */
[----:B----4-:R-:W-:Y:S05]  /*14ab0*/  @!P1 BRA `(.L_x_1455) ;  /* 0xfffffffc00f09947 */ /* 0x010fea000383ffff */
[----:B------:R-:W-:Y:S05]  /*14ac0*/  BRA `(.L_x_1478) ;  /* 0xffffffec00807947 */ /* 0x000fea000383ffff */
.L_x_1457:
[----:B------:R-:W-:-:S07]  /*14ad0*/  SHF.L.U32 R5, R11, 0x1f, RZ ;  /* 0x0000001f0b057819 */ /* 0x000fce00000006ff */
.L_x_1479:
[----:B------:R1:W1:Y:S02]  /*14ae0*/  SYNCS.PHASECHK.TRANS64.TRYWAIT P1, [R16+URZ+0x30c20], R5 ;  /* 0x030c2005100075a7 */ /* 0x000264000802017f */
[----:B-1----:R-:W-:Y:S05]  /*14af0*/  @!P1 NANOSLEEP.SYNCS 0x989680 ;  /* 0x009896800000995d */ /* 0x002fea0003900000 */
[----:B------:R-:W1:Y:S02]  /*14b00*/  @!P1 SYNCS.PHASECHK.TRANS64 P1, [R16+URZ+0x30c20], R5 ;  /* 0x030c2005100095a7 */ /* 0x000e64000802007f */
[----:B-1----:R-:W-:Y:S05]  /*14b10*/  @!P1 BRA `(.L_x_1479) ;  /* 0xfffffffc00f09947 */ /* 0x002fea000383ffff */
[----:B------:R-:W-:Y:S05]  /*14b20*/  BRA `(.L_x_1480) ;  /* 0xffffffec00e07947 */ /* 0x000fea000383ffff */
.L_x_1460:
[----:B-1----:R1:W2:Y:S02]  /*14b30*/  SYNCS.PHASECHK.TRANS64.TRYWAIT P1, [R16+URZ+0x30c40], R13 ;  /* 0x030c400d100075a7 */ /* 0x0022a4000802017f */
[----:B--2---:R-:W-:Y:S05]  /*14b40*/  @!P1 NANOSLEEP.SYNCS 0x989680 ;  /* 0x009896800000995d */ /* 0x004fea0003900000 */
[----:B------:R-:W2:Y:S02]  /*14b50*/  @!P1 SYNCS.PHASECHK.TRANS64 P1, [R16+URZ+0x30c40], R13 ;  /* 0x030c400d100095a7 */ /* 0x000ea4000802007f */
[----:B--2---:R-:W-:Y:S05]  /*14b60*/  @!P1 BRA `(.L_x_1460) ;  /* 0xfffffffc00f09947 */ /* 0x004fea000383ffff */
[----:B------:R-:W-:Y:S05]  /*14b70*/  BRA `(.L_x_1481) ;  /* 0xfffffff000787947 */ /* 0x000fea000383ffff */
.L_x_1462:
[----:B-1----:R1:W2:Y:S02]  /*14b80*/  SYNCS.PHASECHK.TRANS64.TRYWAIT P1, [R16+URZ+0x30c28], R13 ;  /* 0x030c280d100075a7 */ /* 0x0022a4000802017f */
[----:B--2---:R-:W-:Y:S05]  /*14b90*/  @!P1 NANOSLEEP.SYNCS 0x989680 ;  /* 0x009896800000995d */ /* 0x004fea0003900000 */
[----:B------:R-:W2:Y:S02]  /*14ba0*/  @!P1 SYNCS.PHASECHK.TRANS64 P1, [R16+URZ+0x30c28], R13 ;  /* 0x030c280d100095a7 */ /* 0x000ea4000802007f */
[----:B--2---:R-:W-:Y:S05]  /*14bb0*/  @!P1 BRA `(.L_x_1462) ;  /* 0xfffffffc00f09947 */ /* 0x004fea000383ffff */
[----:B------:R-:W-:Y:S05]  /*14bc0*/  BRA `(.L_x_1482) ;  /* 0xfffffff000e47947 */ /* 0x000fea000383ffff */
.L_x_1464:
[----:B--2---:R2:W1:Y:S02]  /*14bd0*/  SYNCS.PHASECHK.TRANS64.TRYWAIT P0, [R3+URZ+0x30c40], R0 ;  /* 0x030c4000030075a7 */ /* 0x004464000800017f */
[----:B-1----:R-:W-:Y:S05]  /*14be0*/  @!P0 NANOSLEEP.SYNCS 0x989680 ;  /* 0x009896800000895d */ /* 0x002fea0003900000 */
[----:B------:R-:W1:Y:S02]  /*14bf0*/  @!P0 SYNCS.PHASECHK.TRANS64 P0, [R3+URZ+0x30c40], R0 ;  /* 0x030c4000030085a7 */ /* 0x000e64000800007f */
[----:B-1----:R-:W-:Y:S05]  /*14c00*/  @!P0 BRA `(.L_x_1464) ;  /* 0xfffffffc00f08947 */ /* 0x002fea000383ffff */
[----:B------:R-:W-:Y:S05]  /*14c10*/  BRA `(.L_x_1483) ;  /* 0xfffffff400707947 */ /* 0x000fea000383ffff */
.L_x_1466:
[----:B------:R-:W-:Y:S01]  /*14c20*/  BSSY B0, `(.L_x_1484) ;  /* 0x0000006000007945 */ /* 0x000fe20003800000 */
[----:B------:R-:W-:-:S07]  /*14c30*/  MOV R15, 0xffffffff ;  /* 0xffffffff000f7802 */ /* 0x000fce0000000f00 */
[----:B------:R-:W-:Y:S05]  /*14c40*/  WARPSYNC.COLLECTIVE R15, `(.L_x_1485) ;  /* 0x000000000f0c7348 */ /* 0x000fea0003c00000 */
[----:B------:R-:W-:Y:S02]  /*14c50*/  ELECT P6, UR62, PT ;  /* 0x00000000003e782f */ /* 0x000fe400038c0000 */
[----:B------:R-:W-:Y:S01]  /*14c60*/  MOV R14, UR62 ;  /* 0x0000003e000e7c02 */ /* 0x000fe20008000f00 */
[----:B------:R-:W-:Y:S10]  /*14c70*/  ENDCOLLECTIVE ;  /* 0x000000000000791b */ /* 0x000ff40003800000 */
.L_x_1485:
[----:B------:R-:W-:Y:S05]  /*14c80*/  BSYNC B0 ;  /* 0x0000000000007941 */ /* 0x000fea0003800000 */
.L_x_1484:
[----:B------:R-:W-:Y:S05]  /*14c90*/  BRA `(.L_x_1486) ;  /* 0xfffffff800007947 */ /* 0x000fea000383ffff */
.L_x_1468:
[----:B-1----:R1:W2:Y:S02]  /*14ca0*/  SYNCS.PHASECHK.TRANS64.TRYWAIT P0, [R6+URZ], R5 ;  /* 0x00000005060075a7 */ /* 0x0022a4000800017f */
[----:B--2---:R-:W-:Y:S05]  /*14cb0*/  @!P0 NANOSLEEP.SYNCS 0x989680 ;  /* 0x009896800000895d */ /* 0x004fea0003900000 */
[----:B------:R-:W2:Y:S02]  /*14cc0*/  @!P0 SYNCS.PHASECHK.TRANS64 P0, [R6+URZ], R5 ;  /* 0x00000005060085a7 */ /* 0x000ea4000800007f */
[----:B--2---:R-:W-:Y:S05]  /*14cd0*/  @!P0 BRA `(.L_x_1468) ;  /* 0xfffffffc00f08947 */ /* 0x004fea000383ffff */
[----:B------:R-:W-:Y:S05]  /*14ce0*/  BRA `(.L_x_1487) ;  /* 0xfffffff800407947 */ /* 0x000fea000383ffff */
.L_x_1469:
[----:B--2---:R2:W3:Y:S02]  /*14cf0*/  SYNCS.PHASECHK.TRANS64.TRYWAIT P0, [R3+URZ], R0 ;  /* 0x00000000030075a7 */ /* 0x0044e4000800017f */
[----:B---3--:R-:W-:Y:S05]  /*14d00*/  @!P0 NANOSLEEP.SYNCS 0x989680 ;  /* 0x009896800000895d */ /* 0x008fea0003900000 */
[----:B------:R-:W3:Y:S02]  /*14d10*/  @!P0 SYNCS.PHASECHK.TRANS64 P0, [R3+URZ], R0 ;  /* 0x00000000030085a7 */ /* 0x000ee4000800007f */
[----:B---3--:R-:W-:Y:S05]  /*14d20*/  @!P0 BRA `(.L_x_1469) ;  /* 0xfffffffc00f08947 */ /* 0x008fea000383ffff */
[----:B------:R-:W-:Y:S05]  /*14d30*/  BRA `(.L_x_1488) ;  /* 0xfffffff800347947 */ /* 0x000fea000383ffff */
.L_x_1471:
[----:B--2---:R2:W3:Y:S02]  /*14d40*/  SYNCS.PHASECHK.TRANS64.TRYWAIT P0, [R2+URZ], R5 ;  /* 0x00000005020075a7 */ /* 0x0044e4000800017f */
[----:B---3--:R-:W-:Y:S05]  /*14d50*/  @!P0 NANOSLEEP.SYNCS 0x989680 ;  /* 0x009896800000895d */ /* 0x008fea0003900000 */
[----:B------:R-:W3:Y:S02]  /*14d60*/  @!P0 SYNCS.PHASECHK.TRANS64 P0, [R2+URZ], R5 ;  /* 0x00000005020085a7 */ /* 0x000ee4000800007f */
[----:B---3--:R-:W-:Y:S05]  /*14d70*/  @!P0 BRA `(.L_x_1471) ;  /* 0xfffffffc00f08947 */ /* 0x008fea000383ffff */
[----:B------:R-:W-:Y:S05]  /*14d80*/  BRA `(.L_x_1489) ;  /* 0xfffffff800387947 */ /* 0x000fea000383ffff */
.L_x_1490:
        /* <DEDUP_REMOVED lines=15> */
.L_x_3728:


//--------------------- .text._ZN7cutlass13device_kernelIN5flash11enable_sm90INS1_16FlashAttnBwdSm90INS1_25CollectiveMainloopBwdSm90ILi2ELi2ELi2EN4cute5tupleIJNS5_1CILi1EEES8_S8_EEENS6_IJNS7_ILi128EEESA_NS7_ILi64EEEEEENS_10bfloat16_tEfNS_4arch4Sm90ELb0ELb1ELb1ELb0ELb1ELb1ELb0ELb0ELi2ELi1ELi2ELi2ELb0EEENS1_24CollectiveEpilogueBwdGQAISC_fSF_Li256ELb0ELb1EEENS1_19SingleTileSchedulerILb0ELb0ELb0ELi128EEEEEEEEEvNT_6ParamsE --------------------------
	.section	.text._ZN7cutlass13device_kernelIN5flash11enable_sm90INS1_16FlashAttnBwdSm90INS1_25CollectiveMainloopBwdSm90ILi2ELi2ELi2EN4cute5tupleIJNS5_1CILi1EEES8_S8_EEENS6_IJNS7_ILi128EEESA_NS7_ILi64EEEEEENS_10bfloat16_tEfNS_4arch4Sm90ELb0ELb1ELb1ELb0ELb1ELb1ELb0ELb0ELi2ELi1ELi2ELi2ELb0EEENS1_24CollectiveEpilogueBwdGQAISC_fSF_Li256ELb0ELb1EEENS1_19SingleTileSchedulerILb0ELb0ELb0ELi128EEEEEEEEEvNT_6ParamsE,"ax",@progbits
	.align	128
.text._ZN7cutlass13device_kernelIN5flash11enable_sm90INS1_16FlashAttnBwdSm90INS1_25CollectiveMainloopBwdSm90ILi2ELi2ELi2EN4cute5tupleIJNS5_1CILi1EEES8_S8_EEENS6_IJNS7_ILi128EEESA_NS7_ILi64EEEEEENS_10bfloat16_tEfNS_4arch4Sm90ELb0ELb1ELb1ELb0ELb1ELb1ELb0ELb0ELi2ELi1ELi2ELi2ELb0EEENS1_24CollectiveEpilogueBwdGQAISC_fSF_Li256ELb0ELb1EEENS1_19SingleTileSchedulerILb0ELb0ELb0ELi128EEEEEEEEEvNT_6ParamsE:
        .type           _ZN7cutlass13device_kernelIN5flash11enable_sm90INS1_16FlashAttnBwdSm90INS1_25CollectiveMainloopBwdSm90ILi2ELi2ELi2EN4cute5tupleIJNS5_1CILi1EEES8_S8_EEENS6_IJNS7_ILi128EEESA_NS7_ILi64EEEEEENS_10bfloat16_tEfNS_4arch4Sm90ELb0ELb1ELb1ELb0ELb1ELb1ELb0ELb0ELi2ELi1ELi2ELi2ELb0EEENS1_24CollectiveEpilogueBwdGQAISC_fSF_Li256ELb0ELb1EEENS1_19SingleTileSchedulerILb0ELb0ELb0ELi128EEEEEEEEEvNT_6ParamsE,@function
        .size           _ZN7cutlass13device_kernelIN5flash11enable_sm90INS1_16FlashAttnBwdSm90INS1_25CollectiveMainloopBwdSm90ILi2ELi2ELi2EN4cute5tupleIJNS5_1CILi1EEES8_S8_EEENS6_IJNS7_ILi128EEESA_NS7_ILi64EEEEEENS_10bfloat16_tEfNS_4arch4Sm90ELb0ELb1ELb1ELb0ELb1ELb1ELb0ELb0ELi2ELi1ELi2ELi2ELb0EEENS1_24CollectiveEpilogueBwdGQAISC_fSF_Li256ELb0ELb1EEENS1_19SingleTileSchedulerILb0ELb0ELb0ELi128EEEEEEEEEvNT_6ParamsE,(.L_x_3729 - _ZN7cutlass13device_kernelIN5flash11enable_sm90INS1_16FlashAttnBwdSm90INS1_25CollectiveMainloopBwdSm90ILi2ELi2ELi2EN4cute5tupleIJNS5_1CILi1EEES8_S8_EEENS6_IJNS7_ILi128EEESA_NS7_ILi64EEEEEENS_10bfloat16_tEfNS_4arch4Sm90ELb0ELb1ELb1ELb0ELb1ELb1ELb0ELb0ELi2ELi1ELi2ELi2ELb0EEENS1_24CollectiveEpilogueBwdGQAISC_fSF_Li256ELb0ELb1EEENS1_19SingleTileSchedulerILb0ELb0ELb0ELi128EEEEEEEEEvNT_6ParamsE)
        .other          _ZN7cutlass13device_kernelIN5flash11enable_sm90INS1_16FlashAttnBwdSm90INS1_25CollectiveMainloopBwdSm90ILi2ELi2ELi2EN4cute5tupleIJNS5_1CILi1EEES8_S8_EEENS6_IJNS7_ILi128EEESA_NS7_ILi64EEEEEENS_10bfloat16_tEfNS_4arch4Sm90ELb0ELb1ELb1ELb0ELb1ELb1ELb0ELb0ELi2ELi1ELi2ELi2ELb0EEENS1_24CollectiveEpilogueBwdGQAISC_fSF_Li256ELb0ELb1EEENS1_19SingleTileSchedulerILb0ELb0ELb0ELi128EEEEEEEEEvNT_6ParamsE,@"STO_CUDA_ENTRY STV_DEFAULT"
_ZN7cutlass13device_kernelIN5flash11enable_sm90INS1_16FlashAttnBwdSm90INS1_25CollectiveMainloopBwdSm90ILi2ELi2ELi2EN4cute5tupleIJNS5_1CILi1EEES8_S8_EEENS6_IJNS7_ILi128EEESA_NS7_ILi64EEEEEENS_10bfloat16_tEfNS_4arch4Sm90ELb0ELb1ELb1ELb0ELb1ELb1ELb0ELb0ELi2ELi1ELi2ELi2ELb0EEENS1_24CollectiveEpilogueBwdGQAISC_fSF_Li256ELb0ELb1EEENS1_19SingleTileSchedulerILb0ELb0ELb0ELi128EEEEEEEEEvNT_6ParamsE:
        /* <DEDUP_REMOVED lines=24> */
.L_x_1492:
[----:B------:R-:W-:Y:S05]  /*0180*/  BSYNC B0 ;  /* 0x0000000000007941 */ /* 0x000fea0003800000 */
.L_x_1491:
        /* <DEDUP_REMOVED lines=37> */
.L_x_1493:
        /* <DEDUP_REMOVED lines=22> */
.L_x_1494:
[----:B------:R-:W-:Y:S01]  /*0540*/  PLOP3.LUT P0, PT, PT, PT, UP0, 0x80, 0x0 ;  /* 0x000000000000781c */ /* 0x000fe20003f0f008 */
[----:B------:R-:W-:Y:S01]  /*0550*/  NOP ;  /* 0x0000000000007918 */ /* 0x000fe20000000000 */
[----:B------:R-:W-:Y:S01]  /*0560*/  ULDC.64 UR38, c[0x0][0x208] ;  /* 0x0000820000267ab9 */ /* 0x000fe20000000a00 */
[----:B------:R-:W-:Y:S01]  /*0570*/  BSSY B6, `(.L_x_1495) ;  /* 0x0001545000067945 */ /* 0x000fe20003800000 */
[----:B-12-4-:R-:W-:Y:S09]  /*0580*/  BAR.SYNC.DEFER_BLOCKING 0x0 ;  /* 0x0000000000007b1d */ /* 0x016ff20000010000 */
[----:B------:R-:W-:Y:S05]  /*0590*/  @!P0 BRA `(.L_x_1496) ;  /* 0x0000011800e48947 */ /* 0x000fea0003800000 */
.L_x_1497:
        /* <DEDUP_REMOVED lines=71> */
.L_x_1499:
        /* <DEDUP_REMOVED lines=28> */
.L_x_1502:
        /* <DEDUP_REMOVED lines=15> */
.L_x_1501:
        /* <DEDUP_REMOVED lines=22> */
.L_x_1504:
        /* <DEDUP_REMOVED lines=15> */
.L_x_1503:
[----:B------:R-:W-:Y:S01]  /*0f10*/  SHF.R.S32.HI R6, RZ, 0x1f, R17 ;  /* 0x0000001fff067819 */ /* 0x000fe20000011411 */
[----:B------:R-:W-:-:S03]  /*0f20*/  UMOV UR4, 0xffffffff ;  /* 0xffffffff00047882 */ /* 0x000fc60000000000 */
[----:B------:R-:W-:-:S04]  /*0f30*/  LEA.HI R0, R6, R17, RZ, 0x7 ;  /* 0x0000001106007211 */ /* 0x000fc800078f38ff */
[----:B------:R-:W-:Y:S01]  /*0f40*/  SHF.R.S32.HI R18, RZ, 0x7, R0 ;  /* 0x00000007ff127819 */ /* 0x000fe20000011400 */
[----:B------:R-:W-:Y:S06]  /*0f50*/  BRA.DIV UR4, `(.L_x_1505) ;  /* 0x0000014a04a07947 */ /* 0x000fec000b800000 */
[----:B------:R1:W2:Y:S02]  /*0f60*/  SHFL.IDX PT, R14, R18, RZ, 0x1f ;  /* 0x00001fff120e7589 */ /* 0x0002a400000e0000 */
.L_x_1642:
        /* <DEDUP_REMOVED lines=24> */
.L_x_1506:
        /* <DEDUP_REMOVED lines=165> */
.L_x_1519:
[----:B------:R-:W-:-:S06]  /*1b40*/  ULOP3.LUT UR4, UR36, 0x1, URZ, 0xfc, !UPT ;  /* 0x0000000124047892 */ /* 0x000fcc000f8efc3f */
[----:B------:R-:W-:-:S05]  /*1b50*/  IMAD.U32 R5, RZ, RZ, UR4 ;  /* 0x00000004ff057e24 */ /* 0x000fca000f8e00ff */
[----:B------:R-:W-:-:S13]  /*1b60*/  ISETP.NE.AND P6, PT, R5, 0x3, PT ;  /* 0x000000030500780c */ /* 0x000fda0003fc5270 */
[----:B------:R-:W-:Y:S05]  /*1b70*/  @!P6 BRA `(.L_x_1509) ;  /* 0x000000000004e947 */ /* 0x000fea0003800000 */
[----:B------:R-:W-:Y:S01]  /*1b80*/  BPT.TRAP 0x1 ;  /* 0x000000040000795c */ /* 0x000fe20000300000 */
.L_x_1509:
[----:B------:R-:W-:Y:S01]  /*1b90*/  IMAD R6, R0, 0x8, R16 ;  /* 0x0000000800067824 */ /* 0x000fe200078e0210 */
[----:B------:R-:W-:-:S04]  /*1ba0*/  SHF.L.U32 R23, R4, 0x1f, RZ ;  /* 0x0000001f04177819 */ /* 0x000fc800000006ff */
[----:B------:R1:W2:Y:S01]  /*1bb0*/  SYNCS.PHASECHK.TRANS64.TRYWAIT P0, [R6+URZ+0x30c10], R23 ;  /* 0x030c1017060075a7 */ /* 0x0002a2000800017f */
[----:B------:R-:W-:Y:S05]  /*1bc0*/  @!P6 BRA `(.L_x_1510) ;  /* 0x000000000004e947 */ /* 0x000fea0003800000 */
[----:B------:R-:W-:Y:S01]  /*1bd0*/  BPT.TRAP 0x1 ;  /* 0x000000040000795c */ /* 0x000fe20000300000 */
.L_x_1510:
[----:B------:R-:W-:-:S04]  /*1be0*/  IADD3 R5, R16, 0x10000, RZ ;  /* 0x0001000010057810 */ /* 0x000fc80007ffe0ff */
[----:B------:R-:W-:-:S04]  /*1bf0*/  SHF.R.U32.HI R5, RZ, 0x4, R5 ;  /* 0x00000004ff057819 */ /* 0x000fc80000011605 */
[----:B------:R-:W-:Y:S01]  /*1c00*/  LOP3.LUT R5, R5, 0x3fff, RZ, 0xc0, !PT ;  /* 0x00003fff05057812 */ /* 0x000fe200078ec0ff */
[----:B--2---:R-:W-:Y:S06]  /*1c10*/  @P0 BRA `(.L_x_1511) ;  /* 0x0000000000080947 */ /* 0x004fec0003800000 */
[----:B------:R-:W2:Y:S02]  /*1c20*/  SYNCS.PHASECHK.TRANS64.TRYWAIT P0, [R6+URZ+0x30c10], R23 ;  /* 0x030c1017060075a7 */ /* 0x000ea4000800017f */
[----:B--2---:R-:W-:Y:S05]  /*1c30*/  @!P0 BRA `(.L_x_1512) ;  /* 0x0000013c009c8947 */ /* 0x004fea0003800000 */
.L_x_1511:
        /* <DEDUP_REMOVED lines=65> */
.L_x_1513:
[----:B------:R1:W1:Y:S01]  /*2050*/  SYNCS.PHASECHK.TRANS64.TRYWAIT P0, [R6+URZ+0x30c30], R23 ;  /* 0x030c3017060075a7 */ /* 0x000262000800017f */
[----:B------:R-:W-:Y:S05]  /*2060*/  @!P6 BRA `(.L_x_1514) ;  /* 0x000000000004e947 */ /* 0x000fea0003800000 */
[----:B------:R-:W-:Y:S01]  /*2070*/  BPT.TRAP 0x1 ;  /* 0x000000040000795c */ /* 0x000fe20000300000 */
.L_x_1514:
[----:B-1----:R-:W-:Y:S05]  /*2080*/  @P0 BRA `(.L_x_1515) ;  /* 0x0000000000080947 */ /* 0x002fea0003800000 */
[----:B------:R-:W1:Y:S02]  /*2090*/  SYNCS.PHASECHK.TRANS64.TRYWAIT P0, [R6+URZ+0x30c30], R23 ;  /* 0x030c3017060075a7 */ /* 0x000e64000800017f */
[----:B-1----:R-:W-:Y:S05]  /*20a0*/  @!P0 BRA `(.L_x_1516) ;  /* 0x0000013800948947 */ /* 0x002fea0003800000 */
.L_x_1515:
        /* <DEDUP_REMOVED lines=1124> */
.L_x_1517:
        /* <DEDUP_REMOVED lines=68> */
.L_x_1518:
        /* <DEDUP_REMOVED lines=12> */
.L_x_1508:
        /* <DEDUP_REMOVED lines=22> */
[----:B------:R-:W-:Y:S01]  /*6d50*/  IMAD.MOV.U32 R21, RZ, RZ, 0x40000040 ;  /* 0x40000040ff157424 */ /* 0x000fe200078e00ff */
[----:B------:R-:W1:Y:S01]  /*6d60*/  S2R R11, SR_TID.X ;  /* 0x00000000000b7919 */ /* 0x000e620000002100 */
[----:B-----5:R-:W-:Y:S01]  /*6d70*/  VIADD R9, R5, 0xffffff80 ;  /* 0xffffff8005097836 */ /* 0x020fe20000000000 */
[----:B-1----:R-:W-:Y:S01]  /*6d80*/  IADD3 R17, R11, -0x80, RZ ;  /* 0xffffff800b117810 */ /* 0x002fe20007ffe0ff */
[----:B--2---:R-:W-:-:S03]  /*6d90*/  IMAD.MOV.U32 R14, RZ, RZ, R10 ;  /* 0x000000ffff0e7224 */ /* 0x004fc600078e000a */
[----:B------:R-:W-:-:S04]  /*6da0*/  SHF.R.S32.HI R10, RZ, 0x1f, R9 ;  /* 0x0000001fff0a7819 */ /* 0x000fc80000011409 */
[----:B------:R-:W-:Y:S02]  /*6db0*/  LEA.HI R5, R10, R9, RZ, 0x5 ;  /* 0x000000090a057211 */ /* 0x000fe400078f28ff */
[----:B---3--:R-:W-:Y:S01]  /*6dc0*/  LEA.HI R13, R13, R15, RZ, 0x5 ;  /* 0x0000000f0d0d7211 */ /* 0x008fe200078f28ff */
[----:B------:R-:W-:Y:S01]  /*6dd0*/  VIADD R15, R11, 0xffffff80 ;  /* 0xffffff800b0f7836 */ /* 0x000fe20000000000 */
[----:B------:R-:W-:Y:S02]  /*6de0*/  LOP3.LUT R6, R5, 0xffffffe0, RZ, 0xc0, !PT ;  /* 0xffffffe005067812 */ /* 0x000fe400078ec0ff */
[----:B----4-:R-:W-:Y:S02]  /*6df0*/  SHF.R.S32.HI R11, RZ, 0x2, R12 ;  /* 0x00000002ff0b7819 */ /* 0x010fe4000001140c */
[----:B------:R-:W-:Y:S01]  /*6e00*/  SHF.R.S32.HI R15, RZ, 0x1f, R15 ;  /* 0x0000001fff0f7819 */ /* 0x000fe2000001140f */
[----:B------:R-:W-:Y:S01]  /*6e10*/  IMAD.IADD R7, R9, 0x1, -R6 ;  /* 0x0000000109077824 */ /* 0x000fe200078e0a06 */
[----:B------:R-:W-:-:S02]  /*6e20*/  SHF.R.S32.HI R12, RZ, 0x1f, R12 ;  /* 0x0000001fff0c7819 */ /* 0x000fc4000001140c */
[----:B------:R-:W-:Y:S02]  /*6e30*/  SHF.R.S32.HI R13, RZ, 0x5, R13 ;  /* 0x00000005ff0d7819 */ /* 0x000fe4000001140d */
[----:B------:R-:W-:Y:S01]  /*6e40*/  LEA.HI R15, R15, R17, RZ, 0x7 ;  /* 0x000000110f0f7211 */ /* 0x000fe200078f38ff */
[----:B------:R-:W-:Y:S01]  /*6e50*/  IMAD.MOV.U32 R17, RZ, RZ, R14 ;  /* 0x000000ffff117224 */ /* 0x000fe200078e000e */
[----:B------:R-:W-:Y:S01]  /*6e60*/  LEA.HI R12, R12, R11, RZ, 0x3 ;  /* 0x0000000b0c0c7211 */ /* 0x000fe200078f18ff */
[----:B------:R-:W-:Y:S01]  /*6e70*/  IMAD R6, R13, -0x10, R8 ;  /* 0xfffffff00d067824 */ /* 0x000fe200078e0208 */
[----:B------:R-:W-:Y:S02]  /*6e80*/  SHF.R.S32.HI R15, RZ, 0x7, R15 ;  /* 0x00000007ff0f7819 */ /* 0x000fe4000001140f */
[----:B------:R-:W-:Y:S02]  /*6e90*/  LOP3.LUT R12, R12, 0xfffffff8, RZ, 0xc0, !PT ;  /* 0xfffffff80c0c7812 */ /* 0x000fe400078ec0ff */
[----:B------:R-:W-:-:S02]  /*6ea0*/  SHF.R.S32.HI R8, RZ, 0x1f, R7 ;  /* 0x0000001fff087819 */ /* 0x000fc40000011407 */
[----:B------:R-:W-:Y:S02]  /*6eb0*/  LEA.HI R5, R15, R15, RZ, 0x1 ;  /* 0x0000000f0f057211 */ /* 0x000fe400078f08ff */
[----:B------:R-:W-:Y:S02]  /*6ec0*/  LEA.HI R13, R10, R9, RZ, 0x2 ;  /* 0x000000090a0d7211 */ /* 0x000fe400078f10ff */
[----:B------:R-:W-:Y:S02]  /*6ed0*/  IADD3 R6, R6, R12, -R11 ;  /* 0x0000000c06067210 */ /* 0x000fe40007ffe80b */
[CC--:B------:R-:W-:Y:S02]  /*6ee0*/  LEA.HI R12, R8.reuse, R7.reuse, RZ, 0x2 ;  /* 0x00000007080c7211 */ /* 0x0c0fe400078f10ff */
[----:B------:R-:W-:Y:S02]  /*6ef0*/  LEA.HI R10, R8, R7, RZ, 0x3 ;  /* 0x00000007080a7211 */ /* 0x000fe400078f18ff */
[----:B------:R-:W-:-:S02]  /*6f00*/  LOP3.LUT R5, R5, 0xfffffffe, RZ, 0xc0, !PT ;  /* 0xfffffffe05057812 */ /* 0x000fc400078ec0ff */
[----:B------:R-:W-:Y:S02]  /*6f10*/  LOP3.LUT R14, R13, 0xfffffffc, RZ, 0xc0, !PT ;  /* 0xfffffffc0d0e7812 */ /* 0x000fe400078ec0ff */
[----:B------:R-:W-:Y:S02]  /*6f20*/  SHF.R.S32.HI R13, RZ, 0x2, R12 ;  /* 0x00000002ff0d7819 */ /* 0x000fe4000001140c */
[----:B------:R-:W-:Y:S01]  /*6f30*/  SHF.R.S32.HI R11, RZ, 0x3, R10 ;  /* 0x00000003ff0b7819 */ /* 0x000fe2000001140a */
[----:B------:R-:W-:Y:S01]  /*6f40*/  IMAD.IADD R7, R9, 0x1, -R14 ;  /* 0x0000000109077824 */ /* 0x000fe200078e0a0e */
[----:B------:R-:W-:Y:S01]  /*6f50*/  IADD3 R5, R15, -R5, RZ ;  /* 0x800000050f057210 */ /* 0x000fe20007ffe0ff */
[----:B------:R-:W-:Y:S01]  /*6f60*/  VIADD R9, R13, 0x10 ;  /* 0x000000100d097836 */ /* 0x000fe20000000000 */
[----:B------:R-:W-:Y:S02]  /*6f70*/  SHF.R.S32.HI R10, RZ, 0x1f, R10 ;  /* 0x0000001fff0a7819 */ /* 0x000fe4000001140a */
[----:B------:R-:W-:Y:S01]  /*6f80*/  LEA.HI R12, R12, R13, RZ, 0x1 ;  /* 0x0000000d0c0c7211 */ /* 0x000fe200078f08ff */
[----:B------:R-:W-:Y:S01]  /*6f90*/  IMAD R8, R5, -0x40, R6 ;  /* 0xffffffc005087824 */ /* 0x000fe200078e0206 */
[----:B------:R-:W-:-:S02]  /*6fa0*/  LEA.HI R10, R10, R11, RZ, 0x4 ;  /* 0x0000000b0a0a7211 */ /* 0x000fc400078f20ff */
[----:B------:R-:W-:Y:S02]  /*6fb0*/  IADD3 R5, R13, 0x8, RZ ;  /* 0x000000080d057810 */ /* 0x000fe40007ffe0ff */
[----:B------:R-:W-:Y:S02]  /*6fc0*/  LOP3.LUT R10, R10, 0x1ffffff0, RZ, 0xc0, !PT ;  /* 0x1ffffff00a0a7812 */ /* 0x000fe400078ec0ff */
[----:B------:R-:W-:Y:S02]  /*6fd0*/  LOP3.LUT R12, R12, 0xfffffffe, RZ, 0xc0, !PT ;  /* 0xfffffffe0c0c7812 */ /* 0x000fe400078ec0ff */
[----:B------:R-:W-:Y:S01]  /*6fe0*/  LEA.HI R14, R9, R9, RZ, 0x1 ;  /* 0x00000009090e7211 */ /* 0x000fe200078f08ff */
[----:B------:R-:W-:Y:S01]  /*6ff0*/  IMAD.IADD R11, R11, 0x1, -R10 ;  /* 0x000000010b0b7824 */ /* 0x000fe200078e0a0a */
[----:B------:R-:W-:Y:S02]  /*7000*/  LEA.HI R6, R5, R5, RZ, 0x1 ;  /* 0x0000000505067211 */ /* 0x000fe400078f08ff */
[C---:B------:R-:W-:Y:S01]  /*7010*/  IADD3 R12, R13.reuse, -R12, RZ ;  /* 0x8000000c0d0c7210 */ /* 0x040fe20007ffe0ff */
[----:B------:R-:W-:Y:S01]  /*7020*/  VIADD R13, R13, 0x18 ;  /* 0x000000180d0d7836 */ /* 0x000fe20000000000 */
[----:B------:R-:W-:-:S02]  /*7030*/  LOP3.LUT R18, R14, 0xfffffffe, RZ, 0xc0, !PT ;  /* 0xfffffffe0e127812 */ /* 0x000fc400078ec0ff */
[----:B------:R-:W-:Y:S01]  /*7040*/  LOP3.LUT R10, R6, 0xfffffffe, RZ, 0xc0, !PT ;  /* 0xfffffffe060a7812 */ /* 0x000fe200078ec0ff */
[----:B------:R-:W-:Y:S02]  /*7050*/  IMAD R11, R11, 0x8, R12 ;  /* 0x000000080b0b7824 */ /* 0x000fe400078e020c */
[----:B------:R-:W-:Y:S01]  /*7060*/  IMAD.IADD R18, R9, 0x1, -R18 ;  /* 0x0000000109127824 */ /* 0x000fe200078e0a12 */
[----:B------:R-:W-:Y:S02]  /*7070*/  IADD3 R10, R5, -R10, RZ ;  /* 0x8000000a050a7210 */ /* 0x000fe40007ffe0ff */
[----:B------:R-:W-:Y:S01]  /*7080*/  LEA.HI R9, R13, R13, RZ, 0x1 ;  /* 0x0000000d0d097211 */ /* 0x000fe200078f08ff */
[----:B------:R1:W-:Y:S01]  /*7090*/  STL [R1+0x58], R11 ;  /* 0x0000580b01007387 */ /* 0x0003e20000100800 */
[--C-:B------:R-:W-:Y:S02]  /*70a0*/  SHF.R.S32.HI R5, RZ, 0x1, R6.reuse ;  /* 0x00000001ff057819 */ /* 0x100fe40000011406 */
[----:B------:R-:W-:-:S02]  /*70b0*/  SHF.R.S32.HI R6, RZ, 0x1f, R6 ;  /* 0x0000001fff067819 */ /* 0x000fc40000011406 */
[----:B------:R-:W-:Y:S02]  /*70c0*/  LOP3.LUT R12, R9, 0xfffffffe, RZ, 0xc0, !PT ;  /* 0xfffffffe090c7812 */ /* 0x000fe400078ec0ff */
[----:B------:R-:W-:Y:S02]  /*70d0*/  LEA.HI R6, R6, R5, RZ, 0x4 ;  /* 0x0000000506067211 */ /* 0x000fe400078f20ff */
[----:B------:R-:W-:Y:S01]  /*70e0*/  SHF.R.S32.HI R15, RZ, 0x1, R9 ;  /* 0x00000001ff0f7819 */ /* 0x000fe20000011409 */
[----:B------:R-:W-:Y:S01]  /*70f0*/  IMAD.IADD R13, R13, 0x1, -R12 ;  /* 0x000000010d0d7824 */ /* 0x000fe200078e0a0c */
[--C-:B-1----:R-:W-:Y:S02]  /*7100*/  SHF.R.S32.HI R11, RZ, 0x1, R14.reuse ;  /* 0x00000001ff0b7819 */ /* 0x102fe4000001140e */
[----:B------:R-:W-:Y:S02]  /*7110*/  SHF.R.S32.HI R14, RZ, 0x1f, R14 ;  /* 0x0000001fff0e7819 */ /* 0x000fe4000001140e */
[----:B------:R-:W-:-:S02]  /*7120*/  LOP3.LUT R12, R6, 0x1ffffff0, RZ, 0xc0, !PT ;  /* 0x1ffffff0060c7812 */ /* 0x000fc400078ec0ff */
[----:B------:R-:W-:Y:S02]  /*7130*/  LEA.HI R14, R14, R11, RZ, 0x4 ;  /* 0x0000000b0e0e7211 */ /* 0x000fe400078f20ff */
[----:B------:R-:W-:Y:S01]  /*7140*/  SHF.R.S32.HI R20, RZ, 0x1f, R9 ;  /* 0x0000001fff147819 */ /* 0x000fe20000011409 */
[----:B------:R-:W-:Y:S01]  /*7150*/  IMAD.IADD R9, R5, 0x1, -R12 ;  /* 0x0000000105097824 */ /* 0x000fe200078e0a0c */
[----:B------:R-:W-:Y:S02]  /*7160*/  LEA R6, R17, R16, 0xd ;  /* 0x0000001011067211 */ /* 0x000fe400078e68ff */
[----:B------:R-:W-:Y:S02]  /*7170*/  LOP3.LUT R14, R14, 0x1ffffff0, RZ, 0xc0, !PT ;  /* 0x1ffffff00e0e7812 */ /* 0x000fe400078ec0ff */
[----:B------:R-:W-:Y:S01]  /*7180*/  LEA.HI R20, R20, R15, RZ, 0x4 ;  /* 0x0000000f14147211 */ /* 0x000fe200078f20ff */
[C---:B------:R-:W-:Y:S01]  /*7190*/  VIADD R12, R6.reuse, 0x4000 ;  /* 0x00004000060c7836 */ /* 0x040fe20000000000 */
[----:B------:R-:W-:Y:S01]  /*71a0*/  LEA R9, R9, R10, 0x3 ;  /* 0x0000000a09097211 */ /* 0x000fe200078e18ff */
[----:B------:R-:W-:Y:S01]  /*71b0*/  VIADD R5, R6, 0x20c00 ;  /* 0x00020c0006057836 */ /* 0x000fe20000000000 */
[----:B------:R-:W-:Y:S01]  /*71c0*/  LOP3.LUT R20, R20, 0x1ffffff0, RZ, 0xc0, !PT ;  /* 0x1ffffff014147812 */ /* 0x000fe200078ec0ff */
[----:B------:R-:W-:Y:S01]  /*71d0*/  IMAD.IADD R11, R11, 0x1, -R14 ;  /* 0x000000010b0b7824 */ /* 0x000fe200078e0a0e */
[----:B------:R-:W-:Y:S01]  /*71e0*/  SHF.R.U32.HI R6, RZ, 0x4, R6 ;  /* 0x00000004ff067819 */ /* 0x000fe20000011606 */
[----:B------:R1:W-:Y:S01]  /*71f0*/  STL [R1+0x50], R9 ;  /* 0x0000500901007387 */ /* 0x0003e20000100800 */
[----:B------:R-:W-:-:S02]  /*7200*/  SHF.R.U32.HI R12, RZ, 0x4, R12 ;  /* 0x00000004ff0c7819 */ /* 0x000fc4000001160c */
[----:B------:R-:W-:Y:S02]  /*7210*/  SHF.R.U32.HI R5, RZ, 0x4, R5 ;  /* 0x00000004ff057819 */ /* 0x000fe40000011605 */
[----:B------:R-:W-:Y:S01]  /*7220*/  IADD3 R20, R15, -R20, RZ ;  /* 0x800000140f147210 */ /* 0x000fe20007ffe0ff */
[----:B------:R-:W-:Y:S01]  /*7230*/  IMAD.MOV.U32 R15, RZ, RZ, 0x40000040 ;  /* 0x40000040ff0f7424 */ /* 0x000fe200078e00ff */
[----:B------:R-:W-:Y:S02]  /*7240*/  LOP3.LUT R6, R6, 0x3fff, RZ, 0xc0, !PT ;  /* 0x00003fff06067812 */ /* 0x000fe400078ec0ff */
[----:B------:R-:W-:Y:S01]  /*7250*/  LOP3.LUT R12, R12, 0x3fff, RZ, 0xc0, !PT ;  /* 0x00003fff0c0c7812 */ /* 0x000fe200078ec0ff */
[----:B-1----:R-:W-:Y:S01]  /*7260*/  IMAD R9, R11, 0x8, R18 ;  /* 0x000000080b097824 */ /* 0x002fe200078e0212 */
[----:B------:R-:W-:Y:S01]  /*7270*/  LOP3.LUT R5, R5, 0x3fff, RZ, 0xc0, !PT ;  /* 0x00003fff05057812 */ /* 0x000fe200078ec0ff */
[----:B------:R-:W-:Y:S01]  /*7280*/  IMAD R10, R20, 0x8, R13 ;  /* 0x00000008140a7824 */ /* 0x000fe200078e020d */
[----:B------:R-:W-:Y:S01]  /*7290*/  MOV R11, 0x40000040 ;  /* 0x40000040000b7802 */ /* 0x000fe20000000f00 */
[----:B------:R-:W-:Y:S01]  /*72a0*/  IMAD.MOV.U32 R13, RZ, RZ, 0x40000040 ;  /* 0x40000040ff0d7424 */ /* 0x000fe200078e00ff */
[----:B------:R1:W-:Y:S01]  /*72b0*/  STL [R1+0x4c], R9 ;  /* 0x00004c0901007387 */ /* 0x0003e20000100800 */
[----:B------:R-:W-:-:S03]  /*72c0*/  LOP3.LUT R5, R5, 0x10000, RZ, 0xfc, !PT ;  /* 0x0001000005057812 */ /* 0x000fc600078efcff */
[----:B------:R2:W-:Y:S01]  /*72d0*/  STL [R1+0x44], R10 ;  /* 0x0000440a01007387 */ /* 0x0005e20000100800 */
[----:B-1----:R-:W-:Y:S02]  /*72e0*/  LOP3.LUT R9, R6, 0x10000, RZ, 0xfc, !PT ;  /* 0x0001000006097812 */ /* 0x002fe400078efcff */
[----:B------:R-:W-:Y:S02]  /*72f0*/  LOP3.LUT R6, R12, 0x10000, RZ, 0xfc, !PT ;  /* 0x000100000c067812 */ /* 0x000fe400078efcff */
[C---:B------:R-:W-:Y:S01]  /*7300*/  IADD3 R22, R9.reuse, 0x2, RZ ;  /* 0x0000000209167810 */ /* 0x040fe20007ffe0ff */
[C---:B------:R-:W-:Y:S01]  /*7310*/  VIADD R20, R9.reuse, 0x4 ;  /* 0x0000000409147836 */ /* 0x040fe20000000000 */
[----:B------:R1:W-:Y:S01]  /*7320*/  STL [R1+0x3c], R9 ;  /* 0x00003c0901007387 */ /* 0x0003e20000100800 */
[----:B------:R-:W-:Y:S01]  /*7330*/  VIADD R18, R9, 0x6 ;  /* 0x0000000609127836 */ /* 0x000fe20000000000 */
[C---:B------:R-:W-:Y:S01]  /*7340*/  IADD3 R14, R6.reuse, 0x2, RZ ;  /* 0x00000002060e7810 */ /* 0x040fe20007ffe0ff */
[C---:B--2---:R-:W-:Y:S01]  /*7350*/  VIADD R10, R6.reuse, 0x6 ;  /* 0x00000006060a7836 */ /* 0x044fe20000000000 */
[----:B------:R2:W-:Y:S01]  /*7360*/  STL [R1+0x5c], R5 ;  /* 0x00005c0501007387 */ /* 0x0005e20000100800 */
[----:B------:R-:W-:-:S03]  /*7370*/  VIADD R12, R6, 0x4 ;  /* 0x00000004060c7836 */ /* 0x000fc60000000000 */
[----:B------:R3:W-:Y:S01]  /*7380*/  STL [R1+0x38], R6 ;  /* 0x0000380601007387 */ /* 0x0007e20000100800 */
[----:B-1----:R-:W-:-:S03]  /*7390*/  VIADD R9, R7, 0x8 ;  /* 0x0000000807097836 */ /* 0x002fc60000000000 */
[----:B------:R1:W-:Y:S01]  /*73a0*/  STL.64 [R1+0x30], R22 ;  /* 0x0000301601007387 */ /* 0x0003e20000100a00 */
[C---:B------:R-:W-:Y:S01]  /*73b0*/  VIADD R9, R7.reuse, 0x14 ;  /* 0x0000001407097836 */ /* 0x040fe20000000000 */
[C---:B--2---:R-:W-:Y:S02]  /*73c0*/  IADD3 R5, R7.reuse, 0x4, RZ ;  /* 0x0000000407057810 */ /* 0x044fe40007ffe0ff */
[----:B------:R1:W-:Y:S01]  /*73d0*/  STL.64 [R1+0x28], R20 ;  /* 0x0000281401007387 */ /* 0x0003e20000100a00 */
[C---:B------:R-:W-:Y:S01]  /*73e0*/  IADD3 R5, R7.reuse, 0x10, RZ ;  /* 0x0000001007057810 */ /* 0x040fe20007ffe0ff */
[C---:B---3--:R-:W-:Y:S01]  /*73f0*/  VIADD R6, R7.reuse, 0xc ;  /* 0x0000000c07067836 */ /* 0x048fe20000000000 */
[C---:B------:R-:W-:Y:S01]  /*7400*/  IADD3 R5, R7.reuse, 0x1c, RZ ;  /* 0x0000001c07057810 */ /* 0x040fe20007ffe0ff */
[----:B------:R1:W-:Y:S01]  /*7410*/  STL.64 [R1+0x20], R18 ;  /* 0x0000201201007387 */ /* 0x0003e20000100a00 */
[----:B------:R-:W-:-:S03]  /*7420*/  VIADD R6, R7, 0x18 ;  /* 0x0000001807067836 */ /* 0x000fc60000000000 */
[----:B------:R1:W-:Y:S04]  /*7430*/  STL.64 [R1+0x8], R10 ;  /* 0x0000080a01007387 */ /* 0x0003e80000100a00 */
[----:B------:R1:W-:Y:S04]  /*7440*/  STL.64 [R1+0x18], R14 ;  /* 0x0000180e01007387 */ /* 0x0003e80000100a00 */
[----:B------:R1:W-:Y:S02]  /*7450*/  STL.64 [R1+0x10], R12 ;  /* 0x0000100c01007387 */ /* 0x0003e40000100a00 */
.L_x_1531:
[----:B------:R-:W-:-:S06]  /*7460*/  ULOP3.LUT UR4, UR36, 0x1, URZ, 0xfc, !UPT ;  /* 0x0000000124047892 */ /* 0x000fcc000f8efc3f */
[----:B------:R-:W-:-:S05]  /*7470*/  IMAD.U32 R5, RZ, RZ, UR4 ;  /* 0x00000004ff057e24 */ /* 0x000fca000f8e00ff */
[----:B------:R-:W-:-:S13]  /*7480*/  ISETP.NE.AND P0, PT, R5, 0x3, PT ;  /* 0x000000030500780c */ /* 0x000fda0003f05270 */
[----:B------:R-:W-:Y:S05]  /*7490*/  @!P0 BRA `(.L_x_1521) ;  /* 0x0000000000048947 */ /* 0x000fea0003800000 */
[----:B------:R-:W-:Y:S01]  /*74a0*/  BPT.TRAP 0x1 ;  /* 0x000000040000795c */ /* 0x000fe20000300000 */
.L_x_1521:
[----:B------:R-:W-:Y:S01]  /*74b0*/  IMAD R6, R0, 0x8, R16 ;  /* 0x0000000800067824 */ /* 0x000fe200078e0210 */
[----:B-1----:R-:W-:-:S04]  /*74c0*/  SHF.L.U32 R23, R4, 0x1f, RZ ;  /* 0x0000001f04177819 */ /* 0x002fc800000006ff */
[----:B------:R1:W2:Y:S01]  /*74d0*/  SYNCS.PHASECHK.TRANS64.TRYWAIT P1, [R6+URZ+0x30c10], R23 ;  /* 0x030c1017060075a7 */ /* 0x0002a2000802017f */
[----:B------:R-:W-:Y:S05]  /*74e0*/  @!P0 BRA `(.L_x_1522) ;  /* 0x0000000000048947 */ /* 0x000fea0003800000 */
[----:B------:R-:W-:Y:S01]  /*74f0*/  BPT.TRAP 0x1 ;  /* 0x000000040000795c */ /* 0x000fe20000300000 */
.L_x_1522:
[----:B------:R-:W-:-:S04]  /*7500*/  IADD3 R5, R16, 0x10000, RZ ;  /* 0x0001000010057810 */ /* 0x000fc80007ffe0ff */
[----:B------:R-:W-:-:S04]  /*7510*/  SHF.R.U32.HI R5, RZ, 0x4, R5 ;  /* 0x00000004ff057819 */ /* 0x000fc80000011605 */
[----:B------:R-:W-:-:S04]  /*7520*/  LOP3.LUT R5, R5, 0x3fff, RZ, 0xc0, !PT ;  /* 0x00003fff05057812 */ /* 0x000fc800078ec0ff */
[----:B------:R-:W-:Y:S01]  /*7530*/  LOP3.LUT R9, R5, 0x10000, RZ, 0xfc, !PT ;  /* 0x0001000005097812 */ /* 0x000fe200078efcff */
[----:B--2---:R-:W-:Y:S06]  /*7540*/  @P1 BRA `(.L_x_1523) ;  /* 0x0000000000081947 */ /* 0x004fec0003800000 */
[----:B------:R-:W2:Y:S02]  /*7550*/  SYNCS.PHASECHK.TRANS64.TRYWAIT P1, [R6+URZ+0x30c10], R23 ;  /* 0x030c1017060075a7 */ /* 0x000ea4000802017f */
[----:B--2---:R-:W-:Y:S05]  /*7560*/  @!P1 BRA `(.L_x_1524) ;  /* 0x000000e400789947 */ /* 0x004fea0003800000 */
.L_x_1523:
        /* <DEDUP_REMOVED lines=38> */
[C---:B------:R-:W-:Y:S02]  /*77d0*/  IMAD R18, R0.reuse, 0x80, R11 ;  /* 0x0000008000127824 */ /* 0x040fe400078e020b */
[----:B------:R-:W-:Y:S01]  /*77e0*/  IMAD R14, R0, 0x80, R13 ;  /* 0x00000080000e7824 */ /* 0x000fe200078e020d */
[C---:B------:R-:W-:Y:S01]  /*77f0*/  LEA R9, R3.reuse, R10, 0x1 ;  /* 0x0000000a03097211 */ /* 0x040fe200078e08ff */
[C---:B------:R-:W-:Y:S01]  /*7800*/  IMAD R11, R3.reuse, 0x2, R12 ;  /* 0x00000002030b7824 */ /* 0x040fe200078e020c */
[C---:B------:R-:W-:Y:S01]  /*7810*/  LEA R21, R3.reuse, R18, 0x1 ;  /* 0x0000001203157211 */ /* 0x040fe200078e08ff */
[----:B------:R-:W-:Y:S02]  /*7820*/  IMAD R19, R3, 0x2, R14 ;  /* 0x0000000203137824 */ /* 0x000fe400078e020e */
[----:B------:R-:W-:-:S02]  /*7830*/  IMAD R17, R9, 0x4, R16 ;  /* 0x0000000409117824 */ /* 0x000fc400078e0210 */
        /* <DEDUP_REMOVED lines=18> */
.L_x_1525:
[----:B------:R1:W1:Y:S01]  /*7960*/  SYNCS.PHASECHK.TRANS64.TRYWAIT P1, [R6+URZ+0x30c30], R23 ;  /* 0x030c3017060075a7 */ /* 0x000262000802017f */
[----:B------:R-:W-:Y:S05]  /*7970*/  @!P0 BRA `(.L_x_1526) ;  /* 0x0000000000048947 */ /* 0x000fea0003800000 */
[----:B------:R-:W-:Y:S01]  /*7980*/  BPT.TRAP 0x1 ;  /* 0x000000040000795c */ /* 0x000fe20000300000 */
.L_x_1526:
[----:B-1----:R-:W-:Y:S05]  /*7990*/  @P1 BRA `(.L_x_1527) ;  /* 0x0000000000081947 */ /* 0x002fea0003800000 */
[----:B------:R-:W1:Y:S02]  /*79a0*/  SYNCS.PHASECHK.TRANS64.TRYWAIT P1, [R6+URZ+0x30c30], R23 ;  /* 0x030c3017060075a7 */ /* 0x000e64000802017f */
[----:B-1----:R-:W-:Y:S05]  /*79b0*/  @!P1 BRA `(.L_x_1528) ;  /* 0x000000e000789947 */ /* 0x002fea0003800000 */
.L_x_1527:
        /* <DEDUP_REMOVED lines=17> */
[----:B------:R-:W-:Y:S01]  /*7ad0*/  FMUL.FTZ R205, R83, UR8 ;  /* 0x0000000853cd7c20 */ /* 0x000fe20008410000 */
[----:B------:R-:W-:Y:S01]  /*7ae0*/  IMAD R25, R0, 0x400, R25 ;  /* 0x0000040000197824 */ /* 0x000fe200078e0219 */
        /* <DEDUP_REMOVED lines=65> */
[C---:B------:R-:W-:Y:S01]  /*7f00*/  IADD3 R227, R7.reuse, 0x4, RZ ;  /* 0x0000000407e37810 */ /* 0x040fe20007ffe0ff */
        /* <DEDUP_REMOVED lines=13> */
[C---:B------:R-:W-:Y:S01]  /*7fe0*/  VIADD R213, R7.reuse, 0xc ;  /* 0x0000000c07d57836 */ /* 0x040fe20000000000 */
[C---:B------:R-:W-:Y:S01]  /*7ff0*/  ISETP.GT.AND P2, PT, R8.reuse, RZ, PT ;  /* 0x000000ff0800720c */ /* 0x040fe20003f44270 */
[----:B------:R-:W4:Y:S01]  /*8000*/  MUFU.TANH R22, R22 ;  /* 0x0000001600167308 */ /* 0x000f220000002400 */
[----:B------:R1:W-:Y:S01]  /*8010*/  STL [R1+0x70], R2 ;  /* 0x0000700201007387 */ /* 0x0003e20000100800 */
[----:B------:R-:W-:Y:S01]  /*8020*/  ISETP.GT.AND P1, PT, R8, 0x8, PT ;  /* 0x000000080800780c */ /* 0x000fe20003f24270 */
[----:B------:R-:W-:-:S05]  /*8030*/  VIADD R222, R7, 0x14 ;  /* 0x0000001407de7836 */ /* 0x000fca0000000000 */
[----:B------:R-:W4:Y:S01]  /*8040*/  MUFU.TANH R204, R204 ;  /* 0x000000cc00cc7308 */ /* 0x000f220000002400 */
[----:B-1----:R-:W2:Y:S01]  /*8050*/  LDL.64 R2, [R1+0x18] ;  /* 0x0000180001027983 */ /* 0x002ea20000100a00 */
[----:B------:R-:W-:Y:S01]  /*8060*/  WARPGROUP.ARRIVE ;  /* 0x00000000000079c5 */ /* 0x000fe20000000000 */
[----:B------:R-:W-:-:S05]  /*8070*/  IADD3 R220, R7, 0x10, RZ ;  /* 0x0000001007dc7810 */ /* 0x000fca0007ffe0ff */
        /* <DEDUP_REMOVED lines=14> */
[----:B------:R-:W-:-:S05]  /*8160*/  VIADD R214, R7, 0x18 ;  /* 0x0000001807d67836 */ /* 0x000fca0000000000 */
        /* <DEDUP_REMOVED lines=78> */
[----:B------:R-:W-:Y:S01]  /*8650*/  MUFU.TANH R230, R230 ;  /* 0x000000e600e67308 */ /* 0x000fe20000002400 */
        /* <DEDUP_REMOVED lines=8> */
[----:B------:R-:W-:Y:S07]  /*86e0*/  SHFL.IDX PT, R217, R13, R222, 0x1f ;  /* 0x00001fde0dd97589 */ /* 0x000fee00000e0000 */
[----:B------:R3:W-:Y:S01]  /*86f0*/  MUFU.TANH R159, R105 ;  /* 0x00000069009f7308 */ /* 0x0007e20000002400 */
[----:B----4-:R-:W-:-:S07]  /*8700*/  FSEL R103, R207, -INF , P2 ;  /* 0xff800000cf677808 */ /* 0x010fce0001000000 */
        /* <DEDUP_REMOVED lines=13> */
[----:B------:R-:W-:Y:S01]  /*87e0*/  LEA R209, R0, R209, 0xa ;  /* 0x000000d100d17211 */ /* 0x000fe200078e50ff */
[----:B------:R-:W-:-:S03]  /*87f0*/  FFMA.FTZ R17, R17, UR5, -R106 ;  /* 0x0000000511117c23 */ /* 0x000fc6000801086a */
[----:B------:R-:W4:Y:S01]  /*8800*/  MUFU.TANH R93, R93 ;  /* 0x0000005d005d7308 */ /* 0x000f220000002400 */
[----:B------:R-:W-:Y:S01]  /*8810*/  FFMA.FTZ R106, R105, UR5, -R106 ;  /* 0x00000005696a7c23 */ /* 0x000fe2000801086a */
[----:B------:R-:W-:Y:S02]  /*8820*/  R2UR UR4, R209 ;  /* 0x00000000d10472ca */ /* 0x000fe400000e0000 */
[----:B-1----:R-:W-:-:S04]  /*8830*/  FSEL R108, R235, -INF , P2 ;  /* 0xff800000eb6c7808 */ /* 0x002fc80001000000 */
[----:B------:R-:W1:Y:S01]  /*8840*/  MUFU.TANH R237, R237 ;  /* 0x000000ed00ed7308 */ /* 0x000e620000002400 */
[----:B------:R-:W-:Y:S01]  /*8850*/  FSEL R105, R230, -INF , P2 ;  /* 0xff800000e6697808 */ /* 0x000fe20001000000 */
[----:B------:R-:W1:Y:S01]  /*8860*/  SHFL.IDX PT, R209, R13, R214, 0x1f ;  /* 0x00001fd60dd17589 */ /* 0x000e6200000e0000 */
[----:B--2---:R-:W-:-:S05]  /*8870*/  FSEL R109, R89, -INF , P1 ;  /* 0xff800000596d7808 */ /* 0x004fca0000800000 */
[----:B------:R-:W2:Y:S01]  /*8880*/  MUFU.TANH R94, R94 ;  /* 0x0000005e005e7308 */ /* 0x000ea20000002400 */
[----:B------:R-:W-:Y:S01]  /*8890*/  FFMA.FTZ R105, R105, UR5, -R122 ;  /* 0x0000000569697c23 */ /* 0x000fe2000801087a */
[----:B------:R-:W-:-:S06]  /*88a0*/  FFMA.FTZ R108, R108, UR5, -R107 ;  /* 0x000000056c6c7c23 */ /* 0x000fcc000801086b */
[----:B------:R4:W-:Y:S01]  /*88b0*/  MUFU.TANH R2, R132 ;  /* 0x0000008400027308 */ /* 0x0009e20000002400 */
[----:B------:R-:W-:Y:S01]  /*88c0*/  FFMA.FTZ R122, R109, UR5, -R122 ;  /* 0x000000056d7a7c23 */ /* 0x000fe2000801087a */
[----:B---3--:R-:W-:-:S06]  /*88d0*/  FSEL R109, R91, -INF , P2 ;  /* 0xff8000005b6d7808 */ /* 0x008fcc0001000000 */
[----:B------:R3:W2:Y:S01]  /*88e0*/  MUFU.TANH R156, R110 ;  /* 0x0000006e009c7308 */ /* 0x0006a20000002400 */
[----:B----4-:R-:W4:Y:S04]  /*88f0*/  SHFL.IDX PT, R132, R15, R229, 0x1f ;  /* 0x00001fe50f847589 */ /* 0x010f2800000e0000 */
[----:B------:R-:W-:Y:S01]  /*8900*/  SHFL.IDX PT, R136, R15, R7, 0x1f ;  /* 0x00001f070f887589 */ /* 0x000fe200000e0000 */
[----:B---3--:R-:W-:Y:S02]  /*8910*/  FSEL R110, R225, -INF , P1 ;  /* 0xff800000e16e7808 */ /* 0x008fe40000800000 */
[----:B------:R3:W-:Y:S01]  /*8920*/  MUFU.TANH R154, R111 ;  /* 0x0000006f009a7308 */ /* 0x0007e20000002400 */
[----:B------:R-:W-:Y:S02]  /*8930*/  SHFL.IDX PT, R134, R15, R227, 0x1f ;  /* 0x00001fe30f867589 */ /* 0x000fe400000e0000 */
[----:B------:R-:W-:Y:S01]  /*8940*/  FFMA.FTZ R107, R110, UR5, -R107 ;  /* 0x000000056e6b7c23 */ /* 0x000fe2000801086b */
[----:B------:R-:W-:-:S04]  /*8950*/  FSEL R110, R164, -INF , P2 ;  /* 0xff800000a46e7808 */ /* 0x000fc80001000000 */
[----:B------:R1:W-:Y:S01]  /*8960*/  MUFU.TANH R141, R125 ;  /* 0x0000007d008d7308 */ /* 0x0003e20000002400 */
[----:B---3--:R-:W-:Y:S04]  /*8970*/  SHFL.IDX PT, R111, R13, R227, 0x1f ;  /* 0x00001fe30d6f7589 */ /* 0x008fe800000e0000 */
[----:B------:R-:W3:Y:S03]  /*8980*/  SHFL.IDX PT, R13, R13, R129, 0x1f ;  /* 0x00001f810d0d7589 */ /* 0x000ee600000e0000 */
[----:B------:R2:W-:Y:S01]  /*8990*/  MUFU.TANH R142, R126 ;  /* 0x0000007e008e7308 */ /* 0x0005e20000002400 */
[----:B-1----:R-:W-:Y:S01]  /*89a0*/  FSEL R125, R163, -INF , P1 ;  /* 0xff800000a37d7808 */ /* 0x002fe20000800000 */
[----:B------:R-:W-:Y:S01]  /*89b0*/  FFMA.FTZ R109, R109, UR5, -R212 ;  /* 0x000000056d6d7c23 */ /* 0x000fe200080108d4 */
[----:B------:R-:W-:Y:S01]  /*89c0*/  FFMA.FTZ R110, R110, UR5, -R124 ;  /* 0x000000056e6e7c23 */ /* 0x000fe2000801087c */
[----:B------:R-:W-:-:S04]  /*89d0*/  FSEL R210, R93, -INF , P2 ;  /* 0xff8000005dd27808 */ /* 0x000fc80001000000 */
[----:B------:R-:W1:Y:S01]  /*89e0*/  MUFU.TANH R231, R231 ;  /* 0x000000e700e77308 */ /* 0x000e620000002400 */
[----:B--2---:R-:W-:Y:S01]  /*89f0*/  FSEL R126, R92, -INF , P1 ;  /* 0xff8000005c7e7808 */ /* 0x004fe20000800000 */
[----:B------:R-:W-:Y:S01]  /*8a00*/  FFMA.FTZ R212, R125, UR5, -R212 ;  /* 0x000000057dd47c23 */ /* 0x000fe200080108d4 */
[----:B------:R-:W-:-:S05]  /*8a10*/  FSEL R234, R237, -INF , P2 ;  /* 0xff800000edea7808 */ /* 0x000fca0001000000 */
[----:B------:R2:W-:Y:S01]  /*8a20*/  MUFU.TANH R5, R130 ;  /* 0x0000008200057308 */ /* 0x0005e20000002400 */
[----:B------:R-:W-:Y:S01]  /*8a30*/  FFMA.FTZ R124, R126, UR5, -R124 ;  /* 0x000000057e7c7c23 */ /* 0x000fe2000801087c */
[----:B------:R-:W-:Y:S02]  /*8a40*/  FSEL R125, R162, -INF , P1 ;  /* 0xff800000a27d7808 */ /* 0x000fe40000800000 */
[----:B------:R-:W-:Y:S02]  /*8a50*/  FSEL R216, R161, -INF , P2 ;  /* 0xff800000a1d87808 */ /* 0x000fe40001000000 */
[----:B------:R-:W-:Y:S02]  /*8a60*/  FSEL R133, R153, -INF , P2 ;  /* 0xff80000099857808 */ /* 0x000fe40001000000 */
[----:B------:R4:W-:Y:S01]  /*8a70*/  MUFU.TANH R6, R128 ;  /* 0x0000008000067308 */ /* 0x0009e20000002400 */
[----:B--2---:R-:W2:Y:S01]  /*8a80*/  SHFL.IDX PT, R130, R15, R213, 0x1f ;  /* 0x00001fd50f827589 */ /* 0x004ea200000e0000 */
[----:B------:R-:W-:Y:S01]  /*8a90*/  FSEL R126, R94, -INF , P1 ;  /* 0xff8000005e7e7808 */ /* 0x000fe20000800000 */
[----:B------:R-:W-:Y:S01]  /*8aa0*/  FFMA.FTZ R210, R210, UR5, -R217 ;  /* 0x00000005d2d27c23 */ /* 0x000fe200080108d9 */
[----:B------:R-:W-:Y:S01]  /*8ab0*/  FFMA.FTZ R234, R234, UR5, -R211 ;  /* 0x00000005eaea7c23 */ /* 0x000fe200080108d3 */
[----:B------:R-:W-:Y:S01]  /*8ac0*/  FFMA.FTZ R217, R125, UR5, -R217 ;  /* 0x000000057dd97c23 */ /* 0x000fe200080108d9 */
[----:B------:R-:W-:Y:S01]  /*8ad0*/  FSEL R12, R160, -INF , P1 ;  /* 0xff800000a00c7808 */ /* 0x000fe20000800000 */
[----:B------:R-:W-:Y:S01]  /*8ae0*/  FFMA.FTZ R211, R126, UR5, -R211 ;  /* 0x000000057ed37c23 */ /* 0x000fe200080108d3 */
[----:B------:R-:W-:Y:S01]  /*8af0*/  SHFL.IDX PT, R125, R15, R222, 0x1f ;  /* 0x00001fde0f7d7589 */ /* 0x000fe200000e0000 */
[----:B------:R-:W-:Y:S01]  /*8b00*/  FSEL R126, R152, -INF , P1 ;  /* 0xff800000987e7808 */ /* 0x000fe20000800000 */
[----:B------:R-:W2:Y:S02]  /*8b10*/  MUFU.TANH R236, R236 ;  /* 0x000000ec00ec7308 */ /* 0x000ea40000002400 */
[----:B----4-:R-:W4:Y:S01]  /*8b20*/  SHFL.IDX PT, R128, R15, R220, 0x1f ;  /* 0x00001fdc0f807589 */ /* 0x010f2200000e0000 */
[----:B------:R-:W-:Y:S01]  /*8b30*/  FFMA.FTZ R216, R216, UR5, -R209 ;  /* 0x00000005d8d87c23 */ /* 0x000fe200080108d1 */
[----:B------:R-:W-:-:S02]  /*8b40*/  FFMA.FTZ R133, R133, UR5, -R132 ;  /* 0x0000000585857c23 */ /* 0x000fc40008010884 */
[----:B------:R-:W-:Y:S02]  /*8b50*/  SHFL.IDX PT, R215, R15, R214, 0x1f ;  /* 0x00001fd60fd77589 */ /* 0x000fe400000e0000 */
[----:B------:R-:W4:Y:S02]  /*8b60*/  MUFU.TANH R112, R112 ;  /* 0x0000007000707308 */ /* 0x000f240000002400 */
[----:B------:R-:W4:Y:S01]  /*8b70*/  SHFL.IDX PT, R218, R224, R7, 0x1f ;  /* 0x00001f07e0da7589 */ /* 0x000f2200000e0000 */
[----:B------:R-:W-:Y:S01]  /*8b80*/  FFMA.FTZ R209, R12, UR5, -R209 ;  /* 0x000000050cd17c23 */ /* 0x000fe200080108d1 */
[----:B------:R-:W-:Y:S02]  /*8b90*/  FSEL R139, R159, -INF , P2 ;  /* 0xff8000009f8b7808 */ /* 0x000fe40001000000 */
[----:B------:R-:W-:Y:S01]  /*8ba0*/  SHFL.IDX PT, R221, R224, R227, 0x1f ;  /* 0x00001fe3e0dd7589 */ /* 0x000fe200000e0000 */
[----:B------:R-:W-:Y:S01]  /*8bb0*/  FSEL R138, R158, -INF , P1 ;  /* 0xff8000009e8a7808 */ /* 0x000fe20000800000 */
[----:B------:R-:W-:Y:S01]  /*8bc0*/  FFMA.FTZ R132, R126, UR5, -R132 ;  /* 0x000000057e847c23 */ /* 0x000fe20008010884 */
[----:B------:R-:W-:Y:S01]  /*8bd0*/  FSEL R137, R157, -INF , P2 ;  /* 0xff8000009d897808 */ /* 0x000fe20001000000 */
[----:B------:R2:W4:Y:S01]  /*8be0*/  SHFL.IDX PT, R126, R15, R129, 0x1f ;  /* 0x00001f810f7e7589 */ /* 0x00052200000e0000 */
[----:B------:R-:W-:Y:S01]  /*8bf0*/  FSEL R12, R156, -INF , P1 ;  /* 0xff8000009c0c7808 */ /* 0x000fe20000800000 */
[----:B------:R1:W4:Y:S02]  /*8c00*/  MUFU.TANH R144, R123 ;  /* 0x0000007b00907308 */ /* 0x0003240000002400 */
[----:B------:R4:W4:Y:S01]  /*8c10*/  SHFL.IDX PT, R223, R224, R213, 0x1f ;  /* 0x00001fd5e0df7589 */ /* 0x00092200000e0000 */
[--C-:B---3--:R-:W-:Y:S01]  /*8c20*/  FFMA.FTZ R139, R139, UR5, -R13.reuse ;  /* 0x000000058b8b7c23 */ /* 0x108fe2000801080d */
[----:B------:R-:W-:Y:S01]  /*8c30*/  FFMA.FTZ R138, R138, UR5, -R13 ;  /* 0x000000058a8a7c23 */ /* 0x000fe2000801080d */
[----:B------:R-:W-:Y:S01]  /*8c40*/  FSEL R135, R155, -INF , P2 ;  /* 0xff8000009b877808 */ /* 0x000fe20001000000 */
[----:B------:R-:W-:-:S02]  /*8c50*/  FFMA.FTZ R137, R137, UR5, -R136 ;  /* 0x0000000589897c23 */ /* 0x000fc40008010888 */
[----:B------:R3:W-:Y:S01]  /*8c60*/  MUFU.TANH R3, R131 ;  /* 0x0000008300037308 */ /* 0x0007e20000002400 */
[----:B-1----:R-:W-:Y:S01]  /*8c70*/  FSEL R123, R231, -INF , P2 ;  /* 0xff800000e77b7808 */ /* 0x002fe20001000000 */
[----:B------:R-:W-:Y:S01]  /*8c80*/  FFMA.FTZ R136, R12, UR5, -R136 ;  /* 0x000000050c887c23 */ /* 0x000fe20008010888 */
[----:B------:R-:W-:Y:S01]  /*8c90*/  FSEL R13, R154, -INF , P1 ;  /* 0xff8000009a0d7808 */ /* 0x000fe20000800000 */
[--C-:B------:R-:W-:Y:S01]  /*8ca0*/  FFMA.FTZ R135, R135, UR5, -R134.reuse ;  /* 0x0000000587877c23 */ /* 0x100fe20008010886 */
[----:B------:R-:W-:Y:S01]  /*8cb0*/  FSEL R219, R146, -INF , P1 ;  /* 0xff80000092db7808 */ /* 0x000fe20000800000 */
[----:B------:R-:W-:Y:S01]  /*8cc0*/  FFMA.FTZ R123, R123, UR5, -R111 ;  /* 0x000000057b7b7c23 */ /* 0x000fe2000801086f */
[----:B------:R-:W-:Y:S01]  /*8cd0*/  SHFL.IDX PT, R232, R14, R227, 0x1f ;  /* 0x00001fe30ee87589 */ /* 0x000fe200000e0000 */
[----:B------:R1:W-:Y:S01]  /*8ce0*/  MUFU.EX2 R12, R122 ;  /* 0x0000007a000c7308 */ /* 0x0003e20000000800 */
[----:B---3--:R-:W-:Y:S01]  /*8cf0*/  FSEL R131, R151, -INF , P2 ;  /* 0xff80000097837808 */ /* 0x008fe20001000000 */
[----:B------:R-:W-:Y:S01]  /*8d00*/  FFMA.FTZ R134, R13, UR5, -R134 ;  /* 0x000000050d867c23 */ /* 0x000fe20008010886 */
[----:B------:R-:W3:Y:S01]  /*8d10*/  SHFL.IDX PT, R222, R224, R222, 0x1f ;  /* 0x00001fdee0de7589 */ /* 0x000ee200000e0000 */
[----:B--2---:R-:W-:-:S04]  /*8d20*/  FSEL R129, R236, -INF , P2 ;  /* 0xff800000ec817808 */ /* 0x004fc80001000000 */
[----:B------:R-:W2:Y:S01]  /*8d30*/  MUFU.TANH R90, R90 ;  /* 0x0000005a005a7308 */ /* 0x000ea20000002400 */
[----:B-1----:R-:W-:Y:S01]  /*8d40*/  FSEL R122, R150, -INF , P1 ;  /* 0xff800000967a7808 */ /* 0x002fe20000800000 */
[--C-:B------:R-:W-:Y:S01]  /*8d50*/  FFMA.FTZ R131, R131, UR5, -R130.reuse ;  /* 0x0000000583837c23 */ /* 0x100fe20008010882 */
[----:B------:R-:W-:Y:S01]  /*8d60*/  FSEL R15, R148, -INF , P1 ;  /* 0xff800000940f7808 */ /* 0x000fe20000800000 */
[----:B------:R-:W-:Y:S02]  /*8d70*/  SHFL.IDX PT, R233, R14, R7, 0x1f ;  /* 0x00001f070ee97589 */ /* 0x000fe400000e0000 */
[----:B------:R-:W-:Y:S02]  /*8d80*/  FFMA.FTZ R130, R122, UR5, -R130 ;  /* 0x000000057a827c23 */ /* 0x000fe40008010882 */
[----:B------:R1:W-:Y:S01]  /*8d90*/  MUFU.EX2 R13, R123 ;  /* 0x0000007b000d7308 */ /* 0x0003e20000000800 */
[----:B----4-:R-:W-:Y:S01]  /*8da0*/  FSEL R122, R112, -INF , P1 ;  /* 0xff800000707a7808 */ /* 0x010fe20000800000 */
[--C-:B------:R-:W-:Y:S01]  /*8db0*/  FFMA.FTZ R129, R129, UR5, -R128.reuse ;  /* 0x0000000581817c23 */ /* 0x100fe20008010880 */
[----:B------:R4:W2:Y:S05]  /*8dc0*/  SHFL.IDX PT, R227, R224, R220, 0x1f ;  /* 0x00001fdce0e37589 */ /* 0x0008aa00000e0000 */
[----:B------:R-:W2:Y:S01]  /*8dd0*/  MUFU.TANH R140, R127 ;  /* 0x0000007f008c7308 */ /* 0x000ea20000002400 */
[----:B-1----:R-:W-:Y:S01]  /*8de0*/  FSEL R123, R149, -INF , P2 ;  /* 0xff800000957b7808 */ /* 0x002fe20001000000 */
[----:B------:R-:W-:Y:S01]  /*8df0*/  FFMA.FTZ R128, R122, UR5, -R128 ;  /* 0x000000057a807c23 */ /* 0x000fe20008010880 */
[----:B------:R-:W-:-:S05]  /*8e00*/  FSEL R122, R145, -INF , P2 ;  /* 0xff800000917a7808 */ /* 0x000fca0001000000 */
[----:B------:R-:W-:Y:S01]  /*8e10*/  MUFU.EX2 R98, R98 ;  /* 0x0000006200627308 */ /* 0x000fe20000000800 */
[--C-:B------:R-:W-:Y:S01]  /*8e20*/  FFMA.FTZ R123, R123, UR5, -R125.reuse ;  /* 0x000000057b7b7c23 */ /* 0x100fe2000801087d */
[----:B------:R-:W-:Y:S01]  /*8e30*/  FFMA.FTZ R125, R15, UR5, -R125 ;  /* 0x000000050f7d7c23 */ /* 0x000fe2000801087d */
[----:B------:R-:W-:Y:S01]  /*8e40*/  FSEL R213, R144, -INF , P1 ;  /* 0xff80000090d57808 */ /* 0x000fe20000800000 */
[--C-:B----4-:R-:W-:Y:S01]  /*8e50*/  FADD.FTZ R220, R24, -R218.reuse ;  /* 0x800000da18dc7221 */ /* 0x110fe20000010000 */
[----:B------:R-:W-:-:S03]  /*8e60*/  FADD.FTZ R218, R26, -R218 ;  /* 0x800000da1ada7221 */ /* 0x000fc60000010000 */
[----:B------:R-:W1:Y:S01]  /*8e70*/  MUFU.EX2 R119, R119 ;  /* 0x0000007700777308 */ /* 0x000e620000000800 */
[----:B------:R-:W-:Y:S01]  /*8e80*/  SHFL.IDX PT, R214, R224, R229, 0x1f ;  /* 0x00001fe5e0d67589 */ /* 0x000fe200000e0000 */
[----:B------:R-:W-:Y:S01]  /*8e90*/  IADD3 R26, R7, 0x1c, RZ ;  /* 0x0000001c071a7810 */ /* 0x000fe20007ffe0ff */
[----:B------:R-:W-:-:S05]  /*8ea0*/  FFMA.FTZ R122, R122, UR5, -R126 ;  /* 0x000000057a7a7c23 */ /* 0x000fca000801087e */
[----:B------:R-:W-:Y:S01]  /*8eb0*/  MUFU.TANH R114, R114 ;  /* 0x0000007200727308 */ /* 0x000fe20000002400 */
[----:B------:R-:W4:Y:S01]  /*8ec0*/  SHFL.IDX PT, R229, R14, R229, 0x1f ;  /* 0x00001fe50ee57589 */ /* 0x000f2200000e0000 */
[----:B------:R-:W-:-:S06]  /*8ed0*/  FFMA.FTZ R126, R213, UR5, -R126 ;  /* 0x00000005d57e7c23 */ /* 0x000fcc000801087e */
[----:B------:R-:W1:Y:S01]  /*8ee0*/  MUFU.EX2 R99, R99 ;  /* 0x0000006300637308 */ /* 0x000e620000000800 */
[----:B------:R-:W-:-:S07]  /*8ef0*/  FADD.FTZ R213, R29, -R223 ;  /* 0x800000df1dd57221 */ /* 0x000fce0000010000 */
[----:B------:R-:W1:Y:S08]  /*8f00*/  MUFU.TANH R113, R113 ;  /* 0x0000007100717308 */ /* 0x000e700000002400 */
[----:B------:R-:W1:Y:S08]  /*8f10*/  MUFU.TANH R115, R115 ;  /* 0x0000007300737308 */ /* 0x000e700000002400 */
[----:B------:R-:W1:Y:S01]  /*8f20*/  MUFU.EX2 R96, R96 ;  /* 0x0000006000607308 */ /* 0x000e620000000800 */
[----:B------:R-:W-:-:S07]  /*8f30*/  FFMA.FTZ R21, -R21, R21, 1 ;  /* 0x3f80000015157423 */ /* 0x000fce0000010115 */
[----:B------:R-:W-:Y:S08]  /*8f40*/  MUFU.TANH R116, R116 ;  /* 0x0000007400747308 */ /* 0x000ff00000002400 */
[----:B------:R-:W1:Y:S08]  /*8f50*/  MUFU.TANH R118, R118 ;  /* 0x0000007600767308 */ /* 0x000e700000002400 */
[----:B------:R-:W1:Y:S01]  /*8f60*/  MUFU.EX2 R95, R95 ;  /* 0x0000005f005f7308 */ /* 0x000e620000000800 */
[----:B------:R-:W-:-:S07]  /*8f70*/  FFMA.FTZ R22, -R22, R22, 1 ;  /* 0x3f80000016167423 */ /* 0x000fce0000010116 */
[----:B------:R-:W-:Y:S08]  /*8f80*/  MUFU.TANH R117, R117 ;  /* 0x0000007500757308 */ /* 0x000ff00000002400 */
[----:B------:R-:W1:Y:S08]  /*8f90*/  MUFU.TANH R121, R121 ;  /* 0x0000007900797308 */ /* 0x000e700000002400 */
[----:B------:R-:W1:Y:S08]  /*8fa0*/  MUFU.EX2 R97, R97 ;  /* 0x0000006100617308 */ /* 0x000e700000000800 */
[----:B------:R-:W1:Y:S01]  /*8fb0*/  MUFU.EX2 R104, R104 ;  /* 0x0000006800687308 */ /* 0x000e620000000800 */
[----:B------:R-:W-:Y:S01]  /*8fc0*/  FFMA.FTZ R205, -R205, R205, 1 ;  /* 0x3f800000cdcd7423 */ /* 0x000fe200000101cd */
[----:B------:R-:W-:Y:S01]  /*8fd0*/  FFMA.FTZ R23, -R23, R23, 1 ;  /* 0x3f80000017177423 */ /* 0x000fe20000010117 */
[----:B------:R-:W-:Y:S01]  /*8fe0*/  FFMA.FTZ R208, -R208, R208, 1 ;  /* 0x3f800000d0d07423 */ /* 0x000fe200000101d0 */
[----:B------:R-:W-:Y:S04]  /*8ff0*/  LDS R10, [R10+0x400] ;  /* 0x000400000a0a7984 */ /* 0x000fe80000000800 */
[----:B------:R3:W-:Y:S02]  /*9000*/  MUFU.EX2 R15, R124 ;  /* 0x0000007c000f7308 */ /* 0x0007e40000000800 */
[----:B---3--:R-:W-:Y:S01]  /*9010*/  FFMA.FTZ R124, R219, UR5, -R215 ;  /* 0x00000005db7c7c23 */ /* 0x008fe200080108d7 */
[----:B------:R-:W-:Y:S01]  /*9020*/  FADD.FTZ R219, R25, -R221 ;  /* 0x800000dd19db7221 */ /* 0x000fe20000010000 */
[----:B------:R-:W-:-:S04]  /*9030*/  VIADD R25, R7, 0x18 ;  /* 0x0000001807197836 */ /* 0x000fc80000000000 */
[----:B------:R3:W-:Y:S01]  /*9040*/  MUFU.EX2 R24, R212 ;  /* 0x000000d400187308 */ /* 0x0007e20000000800 */
[----:B------:R-:W-:Y:S01]  /*9050*/  FADD.FTZ R221, R27, -R221 ;  /* 0x800000dd1bdd7221 */ /* 0x000fe20000010000 */
[----:B------:R-:W-:Y:S02]  /*9060*/  VIADD R27, R7, 0xc ;  /* 0x0000000c071b7836 */ /* 0x000fe40000000000 */
[----:B---3--:R-:W-:Y:S02]  /*9070*/  FADD.FTZ R212, R31, -R223 ;  /* 0x800000df1fd47221 */ /* 0x008fe40000010000 */
[----:B------:R-:W-:Y:S04]  /*9080*/  SHFL.IDX PT, R223, R224, R25, 0x1f ;  /* 0x00001f19e0df7589 */ /* 0x000fe800000e0000 */
[----:B------:R3:W1:Y:S01]  /*9090*/  SHFL.IDX PT, R224, R224, R26, 0x1f ;  /* 0x00001f1ae0e07589 */ /* 0x00066200000e0000 */
[--C-:B------:R-:W-:Y:S01]  /*90a0*/  FADD.FTZ R33, R33, -R222.reuse ;  /* 0x800000de21217221 */ /* 0x100fe20000010000 */
[----:B------:R-:W-:-:S02]  /*90b0*/  FADD.FTZ R35, R35, -R222 ;  /* 0x800000de23237221 */ /* 0x000fc40000010000 */
[----:B------:R4:W1:Y:S01]  /*90c0*/  SHFL.IDX PT, R222, R14, R27, 0x1f ;  /* 0x00001f1b0ede7589 */ /* 0x00086200000e0000 */
[----:B--2---:R-:W-:Y:S01]  /*90d0*/  FSEL R127, R90, -INF , P1 ;  /* 0xff8000005a7f7808 */ /* 0x004fe20000800000 */
[--C-:B------:R-:W-:Y:S01]  /*90e0*/  FADD.FTZ R32, R32, -R227.reuse ;  /* 0x800000e320207221 */ /* 0x100fe20000010000 */
[----:B------:R-:W-:Y:S01]  /*90f0*/  FADD.FTZ R34, R34, -R227 ;  /* 0x800000e322227221 */ /* 0x000fe20000010000 */
[----:B------:R-:W-:Y:S01]  /*9100*/  FSEL R227, R5, -INF , P1 ;  /* 0xff80000005e37808 */ /* 0x000fe20000800000 */
[----:B---3--:R2:W-:Y:S01]  /*9110*/  MUFU.EX2 R26, R211 ;  /* 0x000000d3001a7308 */ /* 0x0085e20000000800 */
[----:B------:R-:W-:Y:S01]  /*9120*/  FFMA.FTZ R111, R127, UR5, -R111 ;  /* 0x000000057f6f7c23 */ /* 0x000fe2000801086f */
[----:B------:R-:W-:Y:S02]  /*9130*/  FSEL R127, R147, -INF , P2 ;  /* 0xff800000937f7808 */ /* 0x000fe40001000000 */
[----:B--2---:R-:W-:-:S04]  /*9140*/  FSEL R211, R6, -INF , P2 ;  /* 0xff80000006d37808 */ /* 0x004fc80001000000 */
[----:B----4-:R2:W-:Y:S01]  /*9150*/  MUFU.EX2 R27, R210 ;  /* 0x000000d2001b7308 */ /* 0x0105e20000000800 */
[----:B------:R-:W-:Y:S01]  /*9160*/  FFMA.FTZ R127, R127, UR5, -R215 ;  /* 0x000000057f7f7c23 */ /* 0x000fe200080108d7 */
[----:B------:R-:W-:Y:S01]  /*9170*/  FFMA.FTZ R211, R211, UR5, -R229 ;  /* 0x00000005d3d37c23 */ /* 0x000fe200080108e5 */
[----:B------:R-:W-:-:S05]  /*9180*/  FADD.FTZ R215, R28, -R214 ;  /* 0x800000d61cd77221 */ /* 0x000fca0000010000 */
[----:B------:R3:W-:Y:S01]  /*9190*/  MUFU.EX2 R25, R234 ;  /* 0x000000ea00197308 */ /* 0x0007e20000000800 */
[----:B--2---:R-:W-:Y:S01]  /*91a0*/  FFMA.FTZ R210, R227, UR5, -R229 ;  /* 0x00000005e3d27c23 */ /* 0x004fe200080108e5 */
[----:B------:R-:W-:Y:S01]  /*91b0*/  FFMA.FTZ R227, -R18, R18, 1 ;  /* 0x3f80000012e37423 */ /* 0x000fe20000010112 */
[----:B------:R-:W-:Y:S01]  /*91c0*/  FMUL.FTZ R229, R120, R220 ;  /* 0x000000dc78e57220 */ /* 0x000fe20000410000 */
[----:B------:R-:W-:Y:S01]  /*91d0*/  FSEL R28, R141, -INF , P2 ;  /* 0xff8000008d1c7808 */ /* 0x000fe20001000000 */
[----:B-1----:R-:W-:Y:S01]  /*91e0*/  FADD.FTZ R220, R39, -R224 ;  /* 0x800000e027dc7221 */ /* 0x002fe20000010000 */
[----:B------:R-:W-:Y:S02]  /*91f0*/  FSEL R31, R140, -INF , P1 ;  /* 0xff8000008c1f7808 */ /* 0x000fe40000800000 */
[----:B------:R1:W-:Y:S01]  /*9200*/  MUFU.EX2 R18, R217 ;  /* 0x000000d900127308 */ /* 0x0003e20000000800 */
[----:B---3--:R-:W-:Y:S02]  /*9210*/  VIADD R234, R7, 0x10 ;  /* 0x0000001007ea7836 */ /* 0x008fe40000000000 */
[--C-:B------:R-:W-:Y:S01]  /*9220*/  FADD.FTZ R36, R36, -R223.reuse ;  /* 0x800000df24247221 */ /* 0x100fe20000010000 */
[----:B------:R-:W-:Y:S01]  /*9230*/  FADD.FTZ R38, R38, -R223 ;  /* 0x800000df26267221 */ /* 0x000fe20000010000 */
[----:B------:R-:W-:Y:S01]  /*9240*/  FADD.FTZ R214, R30, -R214 ;  /* 0x800000d61ed67221 */ /* 0x000fe20000010000 */
[----:B------:R-:W-:Y:S01]  /*9250*/  FFMA.FTZ R39, -R20, R20, 1 ;  /* 0x3f80000014277423 */ /* 0x000fe20000010114 */
[----:B------:R2:W3:Y:S01]  /*9260*/  SHFL.IDX PT, R223, R14, R234, 0x1f ;  /* 0x00001fea0edf7589 */ /* 0x0004e200000e0000 */
[----:B-1----:R-:W-:Y:S01]  /*9270*/  FADD.FTZ R217, R37, -R224 ;  /* 0x800000e025d97221 */ /* 0x002fe20000010000 */
[----:B------:R-:W-:Y:S01]  /*9280*/  FMUL.FTZ R37, R227, R229 ;  /* 0x000000e5e3257220 */ /* 0x000fe20000410000 */
[----:B------:R-:W-:-:S02]  /*9290*/  FSEL R227, R4, -INF , P2 ;  /* 0xff80000004e37808 */ /* 0x000fc40001000000 */
[----:B------:R-:W-:Y:S01]  /*92a0*/  FSEL R224, R3, -INF , P1 ;  /* 0xff80000003e07808 */ /* 0x000fe20000800000 */
[----:B------:R-:W-:Y:S01]  /*92b0*/  FFMA.FTZ R20, -R19, R19, 1 ;  /* 0x3f80000013147423 */ /* 0x000fe20000010113 */
[----:B------:R-:W-:Y:S01]  /*92c0*/  FSEL R29, R143, -INF , P2 ;  /* 0xff8000008f1d7808 */ /* 0x000fe20001000000 */
[--C-:B------:R-:W-:Y:S01]  /*92d0*/  FFMA.FTZ R28, R28, UR5, -R232.reuse ;  /* 0x000000051c1c7c23 */ /* 0x100fe200080108e8 */
[----:B------:R-:W-:Y:S01]  /*92e0*/  FSEL R30, R142, -INF , P1 ;  /* 0xff8000008e1e7808 */ /* 0x000fe20000800000 */
[----:B------:R-:W-:Y:S01]  /*92f0*/  FFMA.FTZ R31, R31, UR5, -R232 ;  /* 0x000000051f1f7c23 */ /* 0x000fe200080108e8 */
[----:B--2---:R-:W-:Y:S01]  /*9300*/  IADD3 R234, R7, 0x14, RZ ;  /* 0x0000001407ea7810 */ /* 0x004fe20007ffe0ff */
[----:B------:R1:W-:Y:S01]  /*9310*/  MUFU.EX2 R19, R216 ;  /* 0x000000d800137308 */ /* 0x0003e20000000800 */
[----:B------:R-:W-:Y:S01]  /*9320*/  FMUL.FTZ R232, R119, R219 ;  /* 0x000000db77e87220 */ /* 0x000fe20000410000 */
[--C-:B------:R-:W-:Y:S01]  /*9330*/  FFMA.FTZ R219, R227, UR5, -R222.reuse ;  /* 0x00000005e3db7c23 */ /* 0x100fe200080108de */
[--C-:B------:R-:W-:Y:S01]  /*9340*/  FFMA.FTZ R29, R29, UR5, -R233.reuse ;  /* 0x000000051d1d7c23 */ /* 0x100fe200080108e9 */
[----:B------:R-:W-:Y:S01]  /*9350*/  FFMA.FTZ R30, R30, UR5, -R233 ;  /* 0x000000051e1e7c23 */ /* 0x000fe200080108e9 */
[----:B------:R2:W4:Y:S01]  /*9360*/  SHFL.IDX PT, R229, R14, R234, 0x1f ;  /* 0x00001fea0ee57589 */ /* 0x00052200000e0000 */
[----:B-1----:R-:W-:Y:S01]  /*9370*/  FMUL.FTZ R216, R98, R218 ;  /* 0x000000da62d87220 */ /* 0x002fe20000410000 */
[----:B------:R-:W-:-:S02]  /*9380*/  FFMA.FTZ R218, R224, UR5, -R222 ;  /* 0x00000005e0da7c23 */ /* 0x000fc400080108de */
[----:B------:R-:W-:Y:S01]  /*9390*/  LDS R222, [R9+0x400] ;  /* 0x0004000009de7984 */ /* 0x000fe20000000800 */
[C---:B------:R-:W-:Y:S02]  /*93a0*/  VIADD R233, R7.reuse, 0x18 ;  /* 0x0000001807e97836 */ /* 0x040fe40000000000 */
[----:B--2---:R-:W-:-:S03]  /*93b0*/  VIADD R234, R7, 0x1c ;  /* 0x0000001c07ea7836 */ /* 0x004fc60000000000 */
[----:B------:R-:W1:Y:S01]  /*93c0*/  SHFL.IDX PT, R224, R14, R233, 0x1f ;  /* 0x00001fe90ee07589 */ /* 0x000e6200000e0000 */
[----:B------:R-:W-:Y:S01]  /*93d0*/  FMUL.FTZ R39, R39, R216 ;  /* 0x000000d827277220 */ /* 0x000fe20000410000 */
[----:B------:R-:W-:Y:S02]  /*93e0*/  FMUL.FTZ R216, R20, R232 ;  /* 0x000000e814d87220 */ /* 0x000fe40000410000 */
[----:B------:R2:W-:Y:S01]  /*93f0*/  MUFU.EX2 R20, R209 ;  /* 0x000000d100147308 */ /* 0x0005e20000000800 */
[----:B------:R3:W1:Y:S01]  /*9400*/  SHFL.IDX PT, R227, R14, R234, 0x1f ;  /* 0x00001fea0ee37589 */ /* 0x00066200000e0000 */
[----:B------:R-:W-:Y:S01]  /*9410*/  FMUL.FTZ R232, R99, R221 ;  /* 0x000000dd63e87220 */ /* 0x000fe20000410000 */
[----:B--2---:R-:W-:Y:S02]  /*9420*/  FSEL R209, R114, -INF , P1 ;  /* 0xff80000072d17808 */ /* 0x004fe40000800000 */
[----:B---3--:R-:W-:-:S03]  /*9430*/  FSEL R14, R2, -INF , P2 ;  /* 0xff800000020e7808 */ /* 0x008fc60001000000 */
        /* <DEDUP_REMOVED lines=8> */
[--C-:B----4-:R-:W-:Y:S01]  /*94c0*/  FFMA.FTZ R223, R223, UR5, -R229.reuse ;  /* 0x00000005dfdf7c23 */ /* 0x110fe200080108e5 */
[----:B------:R-:W-:Y:S01]  /*94d0*/  FFMA.FTZ R215, R21, UR5, -R229 ;  /* 0x0000000515d77c23 */ /* 0x000fe200080108e5 */
[----:B------:R-:W-:-:S05]  /*94e0*/  FSEL R229, R118, -INF , P1 ;  /* 0xff80000076e57808 */ /* 0x000fca0000800000 */
[----:B------:R3:W-:Y:S01]  /*94f0*/  MUFU.EX2 R14, R138 ;  /* 0x0000008a000e7308 */ /* 0x0007e20000000800 */
[----:B------:R-:W-:Y:S01]  /*9500*/  FMUL.FTZ R233, R95, R214 ;  /* 0x000000d65fe97220 */ /* 0x000fe20000410000 */
[----:B---3--:R-:W-:Y:S01]  /*9510*/  FMUL.FTZ R138, R22, R232 ;  /* 0x000000e8168a7220 */ /* 0x008fe20000410000 */
[----:B------:R-:W-:-:S05]  /*9520*/  FSEL R232, R116, -INF , P2 ;  /* 0xff80000074e87808 */ /* 0x000fca0001000000 */
[----:B------:R-:W3:Y:S01]  /*9530*/  MUFU.EX2 R100, R100 ;  /* 0x0000006400647308 */ /* 0x000ee20000000800 */
[----:B------:R-:W-:Y:S01]  /*9540*/  FFMA.FTZ R22, -R204, R204, 1 ;  /* 0x3f800000cc167423 */ /* 0x000fe200000101cc */
[--C-:B-1----:R-:W-:Y:S01]  /*9550*/  FFMA.FTZ R204, R229, UR5, -R224.reuse ;  /* 0x00000005e5cc7c23 */ /* 0x102fe200080108e0 */
[----:B------:R-:W-:Y:S01]  /*9560*/  FSEL R229, R121, -INF , P1 ;  /* 0xff80000079e57808 */ /* 0x000fe20000800000 */
[----:B------:R-:W-:Y:S01]  /*9570*/  FFMA.FTZ R214, R232, UR5, -R224 ;  /* 0x00000005e8d67c23 */ /* 0x000fe200080108e0 */
[----:B------:R-:W-:-:S03]  /*9580*/  FSEL R224, R117, -INF , P2 ;  /* 0xff80000075e07808 */ /* 0x000fc60001000000 */
[----:B------:R-:W1:Y:S01]  /*9590*/  MUFU.EX2 R101, R101 ;  /* 0x0000006500657308 */ /* 0x000e620000000800 */
[----:B------:R-:W-:Y:S01]  /*95a0*/  FMUL.FTZ R232, R97, R213 ;  /* 0x000000d561e87220 */ /* 0x000fe20000410000 */
[--C-:B------:R-:W-:Y:S01]  /*95b0*/  FFMA.FTZ R224, R224, UR5, -R227.reuse ;  /* 0x00000005e0e07c23 */ /* 0x100fe200080108e3 */
[----:B------:R-:W-:-:S05]  /*95c0*/  FFMA.FTZ R213, R229, UR5, -R227 ;  /* 0x00000005e5d57c23 */ /* 0x000fca00080108e3 */
[----:B------:R4:W-:Y:S01]  /*95d0*/  MUFU.EX2 R21, R137 ;  /* 0x0000008900157308 */ /* 0x0009e20000000800 */
[----:B------:R-:W-:Y:S01]  /*95e0*/  FFMA.FTZ R227, -R207, R207, 1 ;  /* 0x3f800000cfe37423 */ /* 0x000fe200000101cf */
[----:B------:R-:W-:Y:S01]  /*95f0*/  FMUL.FTZ R207, R104, R212 ;  /* 0x000000d468cf7220 */ /* 0x000fe20000410000 */
[----:B----4-:R-:W-:Y:S01]  /*9600*/  FMUL.FTZ R137, R22, R233 ;  /* 0x000000e916897220 */ /* 0x010fe20000410000 */
[----:B------:R-:W-:-:S04]  /*9610*/  VIADD R233, R7, 0x8 ;  /* 0x0000000807e97836 */ /* 0x000fc80000000000 */
[----:B------:R-:W4:Y:S01]  /*9620*/  MUFU.EX2 R102, R102 ;  /* 0x0000006600667308 */ /* 0x000f220000000800 */
[----:B--2---:R-:W-:Y:S01]  /*9630*/  FMUL.FTZ R33, R103, R33 ;  /* 0x0000002167217220 */ /* 0x004fe20000410000 */
[----:B------:R2:W4:Y:S01]  /*9640*/  SHFL.IDX PT, R212, R222, R233, 0x1f ;  /* 0x00001fe9ded47589 */ /* 0x00052200000e0000 */
[----:B---3--:R-:W-:Y:S01]  /*9650*/  FMUL.FTZ R34, R100, R34 ;  /* 0x0000002264227220 */ /* 0x008fe20000410000 */
[----:B------:R-:W-:Y:S01]  /*9660*/  FMUL.FTZ R207, R205, R207 ;  /* 0x000000cfcdcf7220 */ /* 0x000fe20000410000 */
[----:B------:R-:W-:-:S03]  /*9670*/  FMUL.FTZ R205, R227, R33 ;  /* 0x00000021e3cd7220 */ /* 0x000fc60000410000 */
[----:B------:R3:W-:Y:S01]  /*9680*/  MUFU.EX2 R22, R136 ;  /* 0x0000008800167308 */ /* 0x0007e20000000800 */
[----:B------:R-:W-:Y:S01]  /*9690*/  FFMA.FTZ R228, -R228, R228, 1 ;  /* 0x3f800000e4e47423 */ /* 0x000fe200000101e4 */
[----:B--2---:R-:W-:Y:S02]  /*96a0*/  VIADD R233, R7, 0xc ;  /* 0x0000000c07e97836 */ /* 0x004fe40000000000 */
[----:B-1----:R-:W-:Y:S01]  /*96b0*/  FMUL.FTZ R35, R101, R35 ;  /* 0x0000002365237220 */ /* 0x002fe20000410000 */
[----:B------:R-:W-:Y:S01]  /*96c0*/  IADD3 R227, R7, 0x10, RZ ;  /* 0x0000001007e37810 */ /* 0x000fe20007ffe0ff */
[----:B---3--:R-:W-:Y:S02]  /*96d0*/  FMUL.FTZ R136, R23, R232 ;  /* 0x000000e817887220 */ /* 0x008fe40000410000 */
[----:B------:R1:W-:Y:S01]  /*96e0*/  SHFL.IDX PT, R232, R222, R233, 0x1f ;  /* 0x00001fe9dee87589 */ /* 0x0003e200000e0000 */
[----:B------:R2:W-:Y:S01]  /*96f0*/  MUFU.EX2 R23, R135 ;  /* 0x0000008700177308 */ /* 0x0005e20000000800 */
[----:B-1----:R-:W-:-:S02]  /*9700*/  VIADD R233, R7, 0x18 ;  /* 0x0000001807e97836 */ /* 0x002fc40000000000 */
[----:B--2---:R-:W-:Y:S01]  /*9710*/  FMUL.FTZ R135, R208, R34 ;  /* 0x00000022d0877220 */ /* 0x004fe20000410000 */
[----:B------:R-:W-:Y:S01]  /*9720*/  FFMA.FTZ R34, -R88, R88, 1 ;  /* 0x3f80000058227423 */ /* 0x000fe20000010158 */
[----:B------:R-:W-:-:S03]  /*9730*/  FMUL.FTZ R88, R228, R35 ;  /* 0x00000023e4587220 */ /* 0x000fc60000410000 */
[----:B------:R-:W1:Y:S01]  /*9740*/  MUFU.EX2 R17, R17 ;  /* 0x0000001100117308 */ /* 0x000e620000000800 */
[----:B------:R-:W2:Y:S04]  /*9750*/  SHFL.IDX PT, R208, R222, R7, 0x1f ;  /* 0x00001f07ded07589 */ /* 0x000ea800000e0000 */
[----:B------:R-:W-:Y:S04]  /*9760*/  SHFL.IDX PT, R228, R222, R227, 0x1f ;  /* 0x00001fe3dee47589 */ /* 0x000fe800000e0000 */
[----:B------:R-:W3:Y:S01]  /*9770*/  SHFL.IDX PT, R227, R222, R233, 0x1f ;  /* 0x00001fe9dee37589 */ /* 0x000ee200000e0000 */
[----:B------:R-:W2:Y:S01]  /*9780*/  MUFU.EX2 R107, R107 ;  /* 0x0000006b006b7308 */ /* 0x000ea20000000800 */
[----:B----4-:R-:W-:Y:S01]  /*9790*/  FMUL.FTZ R32, R102, R32 ;  /* 0x0000002066207220 */ /* 0x010fe20000410000 */
[----:B------:R-:W-:Y:S01]  /*97a0*/  FFMA.FTZ R206, -R206, R206, 1 ;  /* 0x3f800000cece7423 */ /* 0x000fe200000101ce */
[----:B------:R-:W-:-:S03]  /*97b0*/  IADD3 R229, R7, 0x4, RZ ;  /* 0x0000000407e57810 */ /* 0x000fc60007ffe0ff */
[----:B------:R-:W-:Y:S02]  /*97c0*/  FMUL.FTZ R206, R206, R32 ;  /* 0x00000020cece7220 */ /* 0x000fe40000410000 */
[----:B------:R-:W4:Y:S01]  /*97d0*/  MUFU.EX2 R110, R110 ;  /* 0x0000006e006e7308 */ /* 0x000f220000000800 */
[----:B-1----:R-:W-:-:S07]  /*97e0*/  FMUL.FTZ R36, R17, R36 ;  /* 0x0000002411247220 */ /* 0x002fce0000410000 */
[----:B------:R-:W1:Y:S08]  /*97f0*/  MUFU.EX2 R109, R109 ;  /* 0x0000006d006d7308 */ /* 0x000e700000000800 */
[----:B------:R2:W-:Y:S02]  /*9800*/  MUFU.EX2 R32, R134 ;  /* 0x0000008600207308 */ /* 0x0005e40000000800 */
[----:B--2---:R2:W1:Y:S06]  /*9810*/  SHFL.IDX PT, R134, R222, R229, 0x1f ;  /* 0x00001fe5de867589 */ /* 0x00446c00000e0000 */
[----:B------:R3:W-:Y:S01]  /*9820*/  MUFU.EX2 R33, R133 ;  /* 0x0000008500217308 */ /* 0x0007e20000000800 */
[----:B------:R-:W-:Y:S01]  /*9830*/  FADD.FTZ R44, R44, -R212 ;  /* 0x800000d42c2c7221 */ /* 0x000fe20000010000 */
[----:B--2---:R-:W-:-:S02]  /*9840*/  VIADD R229, R7, 0x14 ;  /* 0x0000001407e57836 */ /* 0x004fc40000000000 */
[----:B---3--:R-:W-:Y:S01]  /*9850*/  FMUL.FTZ R133, R34, R36 ;  /* 0x0000002422857220 */ /* 0x008fe20000410000 */
[----:B------:R-:W-:Y:S01]  /*9860*/  FFMA.FTZ R225, -R225, R225, 1 ;  /* 0x3f800000e1e17423 */ /* 0x000fe200000101e1 */
[----:B------:R-:W-:Y:S02]  /*9870*/  FMUL.FTZ R220, R107, R220 ;  /* 0x000000dc6bdc7220 */ /* 0x000fe40000410000 */
[----:B------:R-:W2:Y:S01]  /*9880*/  SHFL.IDX PT, R229, R222, R229, 0x1f ;  /* 0x00001fe5dee57589 */ /* 0x000ea200000e0000 */
[----:B------:R-:W-:Y:S01]  /*9890*/  FADD.FTZ R46, R46, -R212 ;  /* 0x800000d42e2e7221 */ /* 0x000fe20000010000 */
[----:B------:R3:W-:Y:S01]  /*98a0*/  MUFU.EX2 R36, R130 ;  /* 0x0000008200247308 */ /* 0x0007e20000000800 */
[--C-:B------:R-:W-:Y:S01]  /*98b0*/  FADD.FTZ R40, R40, -R208.reuse ;  /* 0x800000d028287221 */ /* 0x100fe20000010000 */
[----:B------:R-:W-:Y:S01]  /*98c0*/  FADD.FTZ R42, R42, -R208 ;  /* 0x800000d02a2a7221 */ /* 0x000fe20000010000 */
[----:B------:R-:W-:Y:S01]  /*98d0*/  FADD.FTZ R208, R52, -R227 ;  /* 0x800000e334d07221 */ /* 0x000fe20000010000 */
[----:B------:R-:W-:Y:S01]  /*98e0*/  FFMA.FTZ R52, -R164, R164, 1 ;  /* 0x3f800000a4347423 */ /* 0x000fe200000101a4 */
[----:B----4-:R-:W-:Y:S01]  /*98f0*/  FMUL.FTZ R44, R110, R44 ;  /* 0x0000002c6e2c7220 */ /* 0x010fe20000410000 */
[----:B------:R-:W-:Y:S01]  /*9900*/  FFMA.FTZ R92, -R92, R92, 1 ;  /* 0x3f8000005c5c7423 */ /* 0x000fe2000001015c */
[----:B---3--:R-:W-:Y:S01]  /*9910*/  FADD.FTZ R130, R45, -R232 ;  /* 0x800000e82d827221 */ /* 0x008fe20000010000 */
[----:B------:R3:W-:Y:S01]  /*9920*/  MUFU.EX2 R35, R131 ;  /* 0x0000008300237308 */ /* 0x0007e20000000800 */
[----:B------:R-:W-:Y:S01]  /*9930*/  FFMA.FTZ R91, -R91, R91, 1 ;  /* 0x3f8000005b5b7423 */ /* 0x000fe2000001015b */
[----:B------:R-:W-:Y:S01]  /*9940*/  FMUL.FTZ R46, R15, R46 ;  /* 0x0000002e0f2e7220 */ /* 0x000fe20000410000 */
[----:B-1----:R-:W-:Y:S01]  /*9950*/  FMUL.FTZ R130, R109, R130 ;  /* 0x000000826d827220 */ /* 0x002fe20000410000 */
[----:B------:R-:W1:Y:S01]  /*9960*/  SHFL.IDX PT, R222, R222, R234, 0x1f ;  /* 0x00001feadede7589 */ /* 0x000e6200000e0000 */
[----:B------:R-:W-:-:S03]  /*9970*/  FMUL.FTZ R52, R52, R44 ;  /* 0x0000002c34347220 */ /* 0x000fc60000410000 */
[----:B------:R-:W4:Y:S01]  /*9980*/  MUFU.EX2 R105, R105 ;  /* 0x0000006900697308 */ /* 0x000f220000000800 */
[----:B---3--:R-:W-:Y:S01]  /*9990*/  FMUL.FTZ R131, R225, R220 ;  /* 0x000000dce1837220 */ /* 0x008fe20000410000 */
[----:B------:R-:W-:Y:S02]  /*99a0*/  VIADD R220, R7, 0x8 ;  /* 0x0000000807dc7836 */ /* 0x000fe40000000000 */
[----:B------:R-:W-:Y:S01]  /*99b0*/  FMUL.FTZ R44, R92, R46 ;  /* 0x0000002e5c2c7220 */ /* 0x000fe20000410000 */
[----:B------:R-:W-:-:S03]  /*99c0*/  FMUL.FTZ R46, R91, R130 ;  /* 0x000000825b2e7220 */ /* 0x000fc60000410000 */
[----:B------:R-:W3:Y:S01]  /*99d0*/  MUFU.EX2 R106, R106 ;  /* 0x0000006a006a7308 */ /* 0x000ee20000000800 */
[----:B------:R-:W1:Y:S01]  /*99e0*/  SHFL.IDX PT, R91, R10, R220, 0x1f ;  /* 0x00001fdc0a5b7589 */ /* 0x000e6200000e0000 */
[--C-:B------:R-:W-:Y:S01]  /*99f0*/  FADD.FTZ R41, R41, -R134.reuse ;  /* 0x8000008629297221 */ /* 0x100fe20000010000 */
[----:B------:R-:W-:-:S05]  /*9a00*/  FADD.FTZ R43, R43, -R134 ;  /* 0x800000862b2b7221 */ /* 0x000fca0000010000 */
[----:B------:R-:W1:Y:S01]  /*9a10*/  MUFU.EX2 R108, R108 ;  /* 0x0000006c006c7308 */ /* 0x000e620000000800 */
[----:B--2---:R-:W-:Y:S01]  /*9a20*/  FADD.FTZ R134, R49, -R229 ;  /* 0x800000e531867221 */ /* 0x004fe20000010000 */
[----:B------:R-:W-:-:S06]  /*9a30*/  FFMA.FTZ R45, -R230, R230, 1 ;  /* 0x3f800000e62d7423 */ /* 0x000fcc00000101e6 */
[----:B------:R-:W2:Y:S01]  /*9a40*/  MUFU.EX2 R111, R111 ;  /* 0x0000006f006f7308 */ /* 0x000ea20000000800 */
[----:B----4-:R-:W-:Y:S01]  /*9a50*/  FMUL.FTZ R49, R105, R40 ;  /* 0x0000002869317220 */ /* 0x010fe20000410000 */
[----:B------:R-:W-:Y:S01]  /*9a60*/  FMUL.FTZ R41, R13, R41 ;  /* 0x000000290d297220 */ /* 0x000fe20000410000 */
[----:B------:R-:W-:Y:S01]  /*9a70*/  FFMA.FTZ R226, -R226, R226, 1 ;  /* 0x3f800000e2e27423 */ /* 0x000fe200000101e2 */
[----:B------:R-:W-:Y:S01]  /*9a80*/  FADD.FTZ R47, R47, -R232 ;  /* 0x800000e82f2f7221 */ /* 0x000fe20000010000 */
[----:B------:R-:W-:Y:S01]  /*9a90*/  FMUL.FTZ R45, R45, R49 ;  /* 0x000000312d2d7220 */ /* 0x000fe20000410000 */
[----:B------:R-:W-:Y:S01]  /*9aa0*/  FFMA.FTZ R49, -R231, R231, 1 ;  /* 0x3f800000e7317423 */ /* 0x000fe200000101e7 */
[----:B---3--:R-:W-:Y:S01]  /*9ab0*/  FMUL.FTZ R38, R106, R38 ;  /* 0x000000266a267220 */ /* 0x008fe20000410000 */
[--C-:B------:R-:W-:Y:S01]  /*9ac0*/  FADD.FTZ R48, R48, -R228.reuse ;  /* 0x800000e430307221 */ /* 0x100fe20000010000 */
[----:B------:R-:W-:Y:S01]  /*9ad0*/  FADD.FTZ R50, R50, -R228 ;  /* 0x800000e432327221 */ /* 0x000fe20000010000 */
[----:B------:R3:W4:Y:S01]  /*9ae0*/  MUFU.EX2 R34, R132 ;  /* 0x0000008400227308 */ /* 0x0007220000000800 */
[--C-:B-1----:R-:W-:Y:S01]  /*9af0*/  FADD.FTZ R40, R53, -R222.reuse ;  /* 0x800000de35287221 */ /* 0x102fe20000010000 */
[----:B------:R-:W-:Y:S01]  /*9b00*/  FMUL.FTZ R49, R49, R41 ;  /* 0x0000002931317220 */ /* 0x000fe20000410000 */
[----:B------:R-:W-:Y:S01]  /*9b10*/  FMUL.FTZ R217, R108, R217 ;  /* 0x000000d96cd97220 */ /* 0x000fe20000410000 */
[----:B------:R-:W-:Y:S01]  /*9b20*/  FMUL.FTZ R38, R226, R38 ;  /* 0x00000026e2267220 */ /* 0x000fe20000410000 */
[----:B------:R-:W-:Y:S01]  /*9b30*/  FFMA.FTZ R90, -R90, R90, 1 ;  /* 0x3f8000005a5a7423 */ /* 0x000fe2000001015a */
[----:B------:R-:W-:Y:S01]  /*9b40*/  FFMA.FTZ R53, -R163, R163, 1 ;  /* 0x3f800000a3357423 */ /* 0x000fe200000101a3 */
[----:B------:R-:W-:Y:S01]  /*9b50*/  FFMA.FTZ R237, -R237, R237, 1 ;  /* 0x3f800000eded7423 */ /* 0x000fe200000101ed */
[----:B------:R-:W-:Y:S01]  /*9b60*/  FFMA.FTZ R93, -R93, R93, 1 ;  /* 0x3f8000005d5d7423 */ /* 0x000fe2000001015d */
[----:B---3--:R-:W-:Y:S01]  /*9b70*/  FFMA.FTZ R132, -R235, R235, 1 ;  /* 0x3f800000eb847423 */ /* 0x008fe200000101eb */
[----:B------:R-:W-:Y:S01]  /*9b80*/  FMUL.FTZ R47, R24, R47 ;  /* 0x0000002f182f7220 */ /* 0x000fe20000410000 */
[----:B------:R-:W-:Y:S01]  /*9b90*/  FMUL.FTZ R48, R25, R48 ;  /* 0x0000003019307220 */ /* 0x000fe20000410000 */
[----:B------:R-:W-:Y:S01]  /*9ba0*/  FMUL.FTZ R41, R26, R50 ;  /* 0x000000321a297220 */ /* 0x000fe20000410000 */
[----:B--2---:R-:W-:Y:S01]  /*9bb0*/  FMUL.FTZ R43, R111, R43 ;  /* 0x0000002b6f2b7220 */ /* 0x004fe20000410000 */
[----:B------:R-:W-:Y:S01]  /*9bc0*/  FFMA.FTZ R94, -R94, R94, 1 ;  /* 0x3f8000005e5e7423 */ /* 0x000fe2000001015e */
[----:B------:R-:W-:Y:S01]  /*9bd0*/  FMUL.FTZ R134, R27, R134 ;  /* 0x000000861b867220 */ /* 0x000fe20000410000 */
[C---:B------:R-:W-:Y:S01]  /*9be0*/  IADD3 R225, R7.reuse, 0x4, RZ ;  /* 0x0000000407e17810 */ /* 0x040fe20007ffe0ff */
[--C-:B------:R-:W-:Y:S01]  /*9bf0*/  FADD.FTZ R60, R60, -R91.reuse ;  /* 0x8000005b3c3c7221 */ /* 0x100fe20000010000 */
[C---:B------:R-:W-:Y:S01]  /*9c00*/  IADD3 R226, R7.reuse, 0x10, RZ ;  /* 0x0000001007e27810 */ /* 0x040fe20007ffe0ff */
        /* <DEDUP_REMOVED lines=8> */
[----:B------:R-:W-:Y:S01]  /*9c90*/  FMUL.FTZ R48, R93, R134 ;  /* 0x000000865d307220 */ /* 0x000fe20000410000 */
[----:B------:R-:W-:Y:S01]  /*9ca0*/  VIADD R217, R7, 0xc ;  /* 0x0000000c07d97836 */ /* 0x000fe20000000000 */
        /* <DEDUP_REMOVED lines=398> */
.L_x_1529:
        /* <DEDUP_REMOVED lines=13> */
[C---:B--2---:R-:W-:Y:S02]  /*b660*/  VIADD R5, R9.reuse, 0x9 ;  /* 0x0000000909057836 */ /* 0x044fe40000000000 */
        /* <DEDUP_REMOVED lines=54> */
.L_x_1530:
        /* <DEDUP_REMOVED lines=12> */
.L_x_1520:
[----:B------:R-:W-:-:S06]  /*ba90*/  UISETP.GE.AND UP0, UPT, UR40, UR37, UPT ;  /* 0x000000252800728c */ /* 0x000fcc000bf06270 */
[----:B------:R-:W-:-:S13]  /*baa0*/  PLOP3.LUT P0, PT, PT, PT, UP0, 0x80, 0x0 ;  /* 0x000000000000781c */ /* 0x000fda0003f0f008 */
[----:B------:R-:W-:Y:S05]  /*bab0*/  @P0 BRA `(.L_x_1532) ;  /* 0x0000005800080947 */ /* 0x000fea0003800000 */
[----:B------:R-:W2:Y:S01]  /*bac0*/  LDL.LU R21, [R1+0x48] ;  /* 0x0000480001157983 */ /* 0x000ea20000300800 */
[----:B------:R-:W3:Y:S01]  /*bad0*/  LDC R22, c[0x0][0x290] ;  /* 0x0000a400ff167b82 */ /* 0x000ee20000000800 */
[----:B------:R-:W-:Y:S01]  /*bae0*/  MOV R19, 0x40000040 ;  /* 0x4000004000137802 */ /* 0x000fe20000000f00 */
[----:B------:R-:W4:Y:S01]  /*baf0*/  S2R R5, SR_TID.X ;  /* 0x0000000000057919 */ /* 0x000f220000002100 */
[----:B------:R-:W5:Y:S01]  /*bb00*/  S2R R6, SR_TID.X ;  /* 0x0000000000067919 */ /* 0x000f620000002100 */
[----:B----4-:R-:W-:Y:S01]  /*bb10*/  IADD3 R5, R5, -0x80, RZ ;  /* 0xffffff8005057810 */ /* 0x010fe20007ffe0ff */
[----:B-----5:R-:W-:-:S03]  /*bb20*/  VIADD R9, R6, 0xffffff80 ;  /* 0xffffff8006097836 */ /* 0x020fc60000000000 */
[----:B------:R-:W-:Y:S02]  /*bb30*/  SHF.R.S32.HI R6, RZ, 0x1f, R5 ;  /* 0x0000001fff067819 */ /* 0x000fe40000011405 */
[----:B------:R-:W-:Y:S02]  /*bb40*/  SHF.R.S32.HI R8, RZ, 0x1f, R9 ;  /* 0x0000001fff087819 */ /* 0x000fe40000011409 */
[----:B------:R-:W-:Y:S02]  /*bb50*/  LEA.HI R7, R6, R5, RZ, 0x5 ;  /* 0x0000000506077211 */ /* 0x000fe400078f28ff */
[----:B------:R-:W-:Y:S02]  /*bb60*/  LEA.HI R11, R8, R9, RZ, 0x7 ;  /* 0x00000009080b7211 */ /* 0x000fe400078f38ff */
[----:B------:R-:W-:Y:S02]  /*bb70*/  LOP3.LUT R8, R7, 0xffffffe0, RZ, 0xc0, !PT ;  /* 0xffffffe007087812 */ /* 0x000fe400078ec0ff */
[----:B------:R-:W-:-:S02]  /*bb80*/  LEA.HI R6, R6, R5, RZ, 0x2 ;  /* 0x0000000506067211 */ /* 0x000fc400078f10ff */
[----:B------:R-:W-:Y:S01]  /*bb90*/  LOP3.LUT R10, R11, 0xffffff80, RZ, 0xc0, !PT ;  /* 0xffffff800b0a7812 */ /* 0x000fe200078ec0ff */
[----:B------:R-:W-:Y:S01]  /*bba0*/  IMAD.IADD R8, R5, 0x1, -R8 ;  /* 0x0000000105087824 */ /* 0x000fe200078e0a08 */
[----:B------:R-:W-:Y:S02]  /*bbb0*/  LOP3.LUT R6, R6, 0xfffffffc, RZ, 0xc0, !PT ;  /* 0xfffffffc06067812 */ /* 0x000fe400078ec0ff */
[----:B------:R-:W-:Y:S01]  /*bbc0*/  SHF.R.S32.HI R20, RZ, 0x7, R11 ;  /* 0x00000007ff147819 */ /* 0x000fe2000001140b */
[----:B------:R-:W-:Y:S01]  /*bbd0*/  IMAD.IADD R9, R9, 0x1, -R10 ;  /* 0x0000000109097824 */ /* 0x000fe200078e0a0a */
[----:B------:R-:W-:Y:S02]  /*bbe0*/  SHF.R.S32.HI R7, RZ, 0x1f, R8 ;  /* 0x0000001fff077819 */ /* 0x000fe40000011408 */
[----:B------:R-:W-:Y:S02]  /*bbf0*/  IADD3 R10, R5, -R6, RZ ;  /* 0x80000006050a7210 */ /* 0x000fe40007ffe0ff */
        /* <DEDUP_REMOVED lines=9> */
[--C-:B------:R-:W-:Y:S01]  /*bc90*/  SHF.R.S32.HI R9, RZ, 0x2, R12.reuse ;  /* 0x00000002ff097819 */ /* 0x100fe2000001140c */
[----:B------:R-:W-:Y:S01]  /*bca0*/  VIADD R13, R8, 0x10 ;  /* 0x00000010080d7836 */ /* 0x000fe20000000000 */
[----:B------:R-:W-:Y:S02]  /*bcb0*/  SHF.R.S32.HI R12, RZ, 0x1f, R12 ;  /* 0x0000001fff0c7819 */ /* 0x000fe4000001140c */
[----:B------:R-:W-:Y:S02]  /*bcc0*/  LEA.HI R11, R20, R20, RZ, 0x1 ;  /* 0x00000014140b7211 */ /* 0x000fe400078f08ff */
[----:B------:R-:W-:-:S02]  /*bcd0*/  LOP3.LUT R5, R5, 0x1ffffff0, RZ, 0xc0, !PT ;  /* 0x1ffffff005057812 */ /* 0x000fc400078ec0ff */
[----:B------:R-:W-:Y:S02]  /*bce0*/  LEA.HI R7, R7, R8, RZ, 0x1 ;  /* 0x0000000807077211 */ /* 0x000fe400078f08ff */
[----:B------:R-:W-:Y:S01]  /*bcf0*/  LEA.HI R12, R12, R9, RZ, 0x3 ;  /* 0x000000090c0c7211 */ /* 0x000fe200078f18ff */
[----:B------:R-:W-:Y:S01]  /*bd00*/  IMAD.IADD R6, R6, 0x1, -R5 ;  /* 0x0000000106067824 */ /* 0x000fe200078e0a05 */
[----:B------:R-:W-:Y:S02]  /*bd10*/  LOP3.LUT R11, R11, 0x3fffffe, RZ, 0xc0, !PT ;  /* 0x03fffffe0b0b7812 */ /* 0x000fe400078ec0ff */
[----:B------:R-:W-:Y:S02]  /*bd20*/  LOP3.LUT R7, R7, 0xfffffffe, RZ, 0xc0, !PT ;  /* 0xfffffffe07077812 */ /* 0x000fe400078ec0ff */
[----:B------:R-:W-:Y:S01]  /*bd30*/  IADD3 R5, R8, 0x8, RZ ;  /* 0x0000000808057810 */ /* 0x000fe20007ffe0ff */
[----:B------:R-:W-:Y:S01]  /*bd40*/  IMAD.IADD R20, R20, 0x1, -R11 ;  /* 0x0000000114147824 */ /* 0x000fe200078e0a0b */
[----:B------:R-:W-:-:S02]  /*bd50*/  LOP3.LUT R12, R12, 0xfffffff8, RZ, 0xc0, !PT ;  /* 0xfffffff80c0c7812 */ /* 0x000fc400078ec0ff */
[----:B-1----:R-:W-:Y:S02]  /*bd60*/  SHF.R.S32.HI R18, RZ, 0x5, R14 ;  /* 0x00000005ff127819 */ /* 0x002fe4000001140e */
[----:B------:R-:W-:Y:S02]  /*bd70*/  IADD3 R7, R8, -R7, RZ ;  /* 0x8000000708077210 */ /* 0x000fe40007ffe0ff */
[----:B------:R-:W-:Y:S02]  /*bd80*/  LEA.HI R11, R5, R5, RZ, 0x1 ;  /* 0x00000005050b7211 */ /* 0x000fe400078f08ff */
[----:B------:R-:W-:Y:S02]  /*bd90*/  LEA.HI R14, R13, R13, RZ, 0x1 ;  /* 0x0000000d0d0e7211 */ /* 0x000fe400078f08ff */
[----:B------:R-:W-:Y:S02]  /*bda0*/  IADD3 R15, R9, -R12, RZ ;  /* 0x8000000c090f7210 */ /* 0x000fe40007ffe0ff */
[----:B------:R-:W3:Y:S01]  /*bdb0*/  S2R R9, SR_CTAID.X ;  /* 0x0000000000097919 */ /* 0x000ee20000002500 */
[----:B------:R-:W-:-:S02]  /*bdc0*/  LEA R7, R6, R7, 0x3 ;  /* 0x0000000706077211 */ /* 0x000fc400078e18ff */
[----:B------:R-:W-:Y:S01]  /*bdd0*/  LOP3.LUT R12, R11, 0xfffffffe, RZ, 0xc0, !PT ;  /* 0xfffffffe0b0c7812 */ /* 0x000fe200078ec0ff */
[----:B------:R-:W-:Y:S01]  /*bde0*/  IMAD R17, R18, 0x10, R15 ;  /* 0x0000001012117824 */ /* 0x000fe200078e020f */
[----:B------:R-:W-:Y:S01]  /*bdf0*/  LOP3.LUT R6, R14, 0xfffffffe, RZ, 0xc0, !PT ;  /* 0xfffffffe0e067812 */ /* 0x000fe200078ec0ff */
[----:B------:R1:W-:Y:S01]  /*be00*/  STL [R1+0x64], R7 ;  /* 0x0000640701007387 */ /* 0x0003e20000100800 */
[----:B------:R-:W-:Y:S01]  /*be10*/  IADD3 R8, R8, 0x18, RZ ;  /* 0x0000001808087810 */ /* 0x000fe20007ffe0ff */
[----:B------:R-:W-:Y:S01]  /*be20*/  IMAD.IADD R12, R5, 0x1, -R12 ;  /* 0x00000001050c7824 */ /* 0x000fe200078e0a0c */
[--C-:B------:R-:W-:Y:S01]  /*be30*/  SHF.R.S32.HI R5, RZ, 0x1, R11.reuse ;  /* 0x00000001ff057819 */ /* 0x100fe2000001140b */
[----:B------:R-:W-:Y:S01]  /*be40*/  IMAD.IADD R13, R13, 0x1, -R6 ;  /* 0x000000010d0d7824 */ /* 0x000fe200078e0a06 */
[----:B------:R-:W-:Y:S02]  /*be50*/  SHF.R.S32.HI R6, RZ, 0x1f, R11 ;  /* 0x0000001fff067819 */ /* 0x000fe4000001140b */
[----:B------:R-:W-:-:S02]  /*be60*/  LEA.HI R11, R8, R8, RZ, 0x1 ;  /* 0x00000008080b7211 */ /* 0x000fc400078f08ff */
[----:B------:R-:W-:Y:S02]  /*be70*/  LEA.HI R6, R6, R5, RZ, 0x4 ;  /* 0x0000000506067211 */ /* 0x000fe400078f20ff */
[--C-:B-1----:R-:W-:Y:S02]  /*be80*/  SHF.R.S32.HI R7, RZ, 0x1, R14.reuse ;  /* 0x00000001ff077819 */ /* 0x102fe4000001140e */
[----:B------:R-:W-:Y:S02]  /*be90*/  SHF.R.S32.HI R14, RZ, 0x1f, R14 ;  /* 0x0000001fff0e7819 */ /* 0x000fe4000001140e */
[--C-:B------:R-:W-:Y:S02]  /*bea0*/  SHF.R.S32.HI R15, RZ, 0x1, R11.reuse ;  /* 0x00000001ff0f7819 */ /* 0x100fe4000001140b */
[----:B------:R-:W-:Y:S02]  /*beb0*/  SHF.R.S32.HI R18, RZ, 0x1f, R11 ;  /* 0x0000001fff127819 */ /* 0x000fe4000001140b */
[----:B------:R-:W-:-:S02]  /*bec0*/  LEA.HI R14, R14, R7, RZ, 0x4 ;  /* 0x000000070e0e7211 */ /* 0x000fc400078f20ff */
[----:B------:R-:W-:Y:S02]  /*bed0*/  LOP3.LUT R6, R6, 0x1ffffff0, RZ, 0xc0, !PT ;  /* 0x1ffffff006067812 */ /* 0x000fe400078ec0ff */
[----:B------:R-:W-:Y:S02]  /*bee0*/  LEA.HI R18, R18, R15, RZ, 0x4 ;  /* 0x0000000f12127211 */ /* 0x000fe400078f20ff */
        /* <DEDUP_REMOVED lines=8> */
[----:B---3--:R-:W-:Y:S01]  /*bf70*/  IMAD R7, R9, -0x80, R22 ;  /* 0xffffff8009077824 */ /* 0x008fe200078e0216 */
[----:B------:R-:W-:Y:S01]  /*bf80*/  LEA R8, R14, R13, 0x3 ;  /* 0x0000000d0e087211 */ /* 0x000fe200078e18ff */
[----:B------:R-:W-:Y:S01]  /*bf90*/  IMAD.MOV.U32 R15, RZ, RZ, 0x40000040 ;  /* 0x40000040ff0f7424 */ /* 0x000fe200078e00ff */
[----:B------:R-:W-:Y:S01]  /*bfa0*/  STL [R1+0x60], R5 ;  /* 0x0000600501007387 */ /* 0x000fe20000100800 */
[----:B------:R-:W-:-:S02]  /*bfb0*/  LEA R6, R18, R11, 0x3 ;  /* 0x0000000b12067211 */ /* 0x000fc400078e18ff */
[----:B------:R-:W-:Y:S01]  /*bfc0*/  LEA R20, R20, R17, 0x6 ;  /* 0x0000001114147211 */ /* 0x000fe200078e30ff */
[----:B------:R1:W-:Y:S01]  /*bfd0*/  STL [R1+0x5c], R8 ;  /* 0x00005c0801007387 */ /* 0x0003e20000100800 */
[----:B------:R-:W-:-:S03]  /*bfe0*/  MOV R13, 0x40000040 ;  /* 0x40000040000d7802 */ /* 0x000fc60000000f00 */
[----:B------:R3:W-:Y:S01]  /*bff0*/  STL [R1+0x58], R6 ;  /* 0x0000580601007387 */ /* 0x0007e20000100800 */
[--C-:B------:R-:W-:Y:S02]  /*c000*/  IMAD R9, R9, -0x80, -R20.reuse ;  /* 0xffffff8009097824 */ /* 0x100fe400078e0a14 */
[----:B-1----:R-:W-:Y:S02]  /*c010*/  IMAD.IADD R8, R7, 0x1, -R20 ;  /* 0x0000000107087824 */ /* 0x002fe400078e0a14 */
[----:B--2---:R-:W-:-:S04]  /*c020*/  IMAD R5, R21, 0x2000, R16 ;  /* 0x0000200015057824 */ /* 0x004fc800078e0210 */
[C---:B------:R-:W-:Y:S01]  /*c030*/  VIADD R7, R5.reuse, 0x20c00 ;  /* 0x00020c0005077836 */ /* 0x040fe20000000000 */
[----:B---3--:R-:W-:Y:S02]  /*c040*/  IADD3 R6, R5, 0x4000, RZ ;  /* 0x0000400005067810 */ /* 0x008fe40007ffe0ff */
        /* <DEDUP_REMOVED lines=11> */
[----:B------:R1:W-:Y:S01]  /*c100*/  STL [R1+0x34], R6 ;  /* 0x0000340601007387 */ /* 0x0003e20000100800 */
[----:B------:R-:W-:-:S02]  /*c110*/  IADD3 R18, R6, 0x2, RZ ;  /* 0x0000000206127810 */ /* 0x000fc40007ffe0ff */
[C---:B------:R-:W-:Y:S01]  /*c120*/  IADD3 R11, R10.reuse, 0x8, RZ ;  /* 0x000000080a0b7810 */ /* 0x040fe20007ffe0ff */
[----:B------:R2:W-:Y:S01]  /*c130*/  STL [R1+0x50], R5 ;  /* 0x0000500501007387 */ /* 0x0005e20000100800 */
[----:B------:R-:W-:-:S03]  /*c140*/  VIADD R11, R10, 0x14 ;  /* 0x000000140a0b7836 */ /* 0x000fc60000000000 */
[----:B------:R3:W-:Y:S01]  /*c150*/  STL.64 [R1+0x38], R12 ;  /* 0x0000380c01007387 */ /* 0x0007e20000100a00 */
[C---:B-1----:R-:W-:Y:S01]  /*c160*/  VIADD R6, R10.reuse, 0xc ;  /* 0x0000000c0a067836 */ /* 0x042fe20000000000 */
[C---:B------:R-:W-:Y:S02]  /*c170*/  IADD3 R6, R10.reuse, 0x18, RZ ;  /* 0x000000180a067810 */ /* 0x040fe40007ffe0ff */
[----:B------:R3:W-:Y:S01]  /*c180*/  STL.64 [R1+0x48], R18 ;  /* 0x0000481201007387 */ /* 0x0007e20000100a00 */
[C---:B--2---:R-:W-:Y:S01]  /*c190*/  VIADD R5, R10.reuse, 0x4 ;  /* 0x000000040a057836 */ /* 0x044fe20000000000 */
[C---:B------:R-:W-:Y:S02]  /*c1a0*/  IADD3 R5, R10.reuse, 0x10, RZ ;  /* 0x000000100a057810 */ /* 0x040fe40007ffe0ff */
[----:B------:R3:W-:Y:S01]  /*c1b0*/  STL.64 [R1+0x40], R14 ;  /* 0x0000400e01007387 */ /* 0x0007e20000100a00 */
[----:B------:R-:W-:-:S07]  /*c1c0*/  VIADD R5, R10, 0x1c ;  /* 0x0000001c0a057836 */ /* 0x000fce0000000000 */
.L_x_1543:
[----:B------:R-:W-:-:S05]  /*c1d0*/  IMAD.U32 R5, RZ, RZ, UR36 ;  /* 0x00000024ff057e24 */ /* 0x000fca000f8e00ff */
[----:B------:R-:W-:-:S04]  /*c1e0*/  LOP3.LUT R5, R5, 0x1, RZ, 0xfc, !PT ;  /* 0x0000000105057812 */ /* 0x000fc800078efcff */
[----:B------:R-:W-:-:S13]  /*c1f0*/  ISETP.NE.AND P6, PT, R5, 0x3, PT ;  /* 0x000000030500780c */ /* 0x000fda0003fc5270 */
[----:B------:R-:W-:Y:S05]  /*c200*/  @!P6 BRA `(.L_x_1533) ;  /* 0x000000000004e947 */ /* 0x000fea0003800000 */
[----:B------:R-:W-:Y:S01]  /*c210*/  BPT.TRAP 0x1 ;  /* 0x000000040000795c */ /* 0x000fe20000300000 */
.L_x_1533:
[----:B------:R-:W-:Y:S02]  /*c220*/  LEA R6, R0, R16, 0x3 ;  /* 0x0000001000067211 */ /* 0x000fe400078e18ff */
[----:B---3--:R-:W-:-:S04]  /*c230*/  SHF.L.U32 R19, R4, 0x1f, RZ ;  /* 0x0000001f04137819 */ /* 0x008fc800000006ff */
[----:B------:R1:W2:Y:S01]  /*c240*/  SYNCS.PHASECHK.TRANS64.TRYWAIT P0, [R6+URZ+0x30c10], R19 ;  /* 0x030c1013060075a7 */ /* 0x0002a2000800017f */
[----:B------:R-:W-:Y:S05]  /*c250*/  @!P6 BRA `(.L_x_1534) ;  /* 0x000000000004e947 */ /* 0x000fea0003800000 */
[----:B------:R-:W-:Y:S01]  /*c260*/  BPT.TRAP 0x1 ;  /* 0x000000040000795c */ /* 0x000fe20000300000 */
.L_x_1534:
[----:B------:R-:W-:-:S05]  /*c270*/  VIADD R5, R16, 0x10000 ;  /* 0x0001000010057836 */ /* 0x000fca0000000000 */
[----:B------:R-:W-:-:S04]  /*c280*/  SHF.R.U32.HI R5, RZ, 0x4, R5 ;  /* 0x00000004ff057819 */ /* 0x000fc80000011605 */
[----:B------:R-:W-:-:S04]  /*c290*/  LOP3.LUT R5, R5, 0x3fff, RZ, 0xc0, !PT ;  /* 0x00003fff05057812 */ /* 0x000fc800078ec0ff */
[----:B------:R-:W-:Y:S01]  /*c2a0*/  LOP3.LUT R11, R5, 0x10000, RZ, 0xfc, !PT ;  /* 0x00010000050b7812 */ /* 0x000fe200078efcff */
[----:B--2---:R-:W-:Y:S06]  /*c2b0*/  @P0 BRA `(.L_x_1535) ;  /* 0x0000000000080947 */ /* 0x004fec0003800000 */
[----:B------:R-:W2:Y:S02]  /*c2c0*/  SYNCS.PHASECHK.TRANS64.TRYWAIT P0, [R6+URZ+0x30c10], R19 ;  /* 0x030c1013060075a7 */ /* 0x000ea4000800017f */
[----:B--2---:R-:W-:Y:S05]  /*c2d0*/  @!P0 BRA `(.L_x_1536) ;  /* 0x0000009800448947 */ /* 0x004fea0003800000 */
.L_x_1535:
[----:B------:R-:W-:Y:S01]  /*c2e0*/  LEA R11, R0, R11, 0xa ;  /* 0x0000000b000b7211 */ /* 0x000fe200078e50ff */
        /* <DEDUP_REMOVED lines=11> */
[----:B------:R-:W-:Y:S01]  /*c3a0*/  VIADD R12, R7, 0x2 ;  /* 0x00000002070c7836 */ /* 0x000fe20000000000 */
[----:B------:R-:W-:Y:S01]  /*c3b0*/  MOV R13, 0x40000040 ;  /* 0x40000040000d7802 */ /* 0x000fe20000000f00 */
        /* <DEDUP_REMOVED lines=17> */
[----:B------:R-:W-:Y:S01]  /*c4d0*/  VIADD R12, R7, 0x6 ;  /* 0x00000006070c7836 */ /* 0x000fe20000000000 */
[----:B------:R-:W-:-:S04]  /*c4e0*/  MOV R13, 0x40000040 ;  /* 0x40000040000d7802 */ /* 0x000fc80000000f00 */
[----:B------:R-:W-:Y:S02]  /*c4f0*/  R2UR UR4, R12 ;  /* 0x000000000c0472ca */ /* 0x000fe400000e0000 */
[----:B------:R-:W-:Y:S01]  /*c500*/  R2UR UR5, R13 ;  /* 0x000000000d0572ca */ /* 0x000fe200000e0000 */
[----:B------:R-:W-:Y:S02]  /*c510*/  WARPGROUP.DEPBAR.LE gsb0, 0x0 ;  /* 0x00008000000079c5 */ /* 0x000fe40000010000 */
[----:B------:R-:W-:-:S06]  /*c520*/  WARPGROUP.ARRIVE ;  /* 0x00000000000079c5 */ /* 0x000fcc0000000000 */
[----:B------:R-:W-:Y:S01]  /*c530*/  HGMMA.64x128x16.F32.BF16 R72, gdesc[UR8], R72, gsb0 ;  /* 0x01e00000084879f0 */ /* 0x000fe20008001848 */
[----:B---3--:R-:W-:-:S04]  /*c540*/  IMAD R12, R0, 0x80, R18 ;  /* 0x00000080000c7824 */ /* 0x008fc800078e0212 */
[----:B------:R-:W-:Y:S01]  /*c550*/  IMAD R227, R3, 0x2, R12 ;  /* 0x0000000203e37824 */ /* 0x000fe200078e020c */
[C---:B----4-:R-:W-:Y:S01]  /*c560*/  LEA R14, R0.reuse, R14, 0x7 ;  /* 0x0000000e000e7211 */ /* 0x050fe200078e38ff */
[----:B-----5:R-:W-:-:S03]  /*c570*/  IMAD R18, R0, 0x80, R17 ;  /* 0x0000008000127824 */ /* 0x020fc600078e0211 */
[C---:B------:R-:W-:Y:S02]  /*c580*/  LEA R17, R3.reuse, R14, 0x1 ;  /* 0x0000000e03117211 */ /* 0x040fe400078e08ff */
[----:B--2---:R-:W-:Y:S01]  /*c590*/  LEA R20, R0, R15, 0x7 ;  /* 0x0000000f00147211 */ /* 0x004fe200078e38ff */
[----:B------:R-:W-:Y:S01]  /*c5a0*/  IMAD R13, R3, 0x2, R18 ;  /* 0x00000002030d7824 */ /* 0x000fe200078e0212 */
[----:B------:R-:W-:Y:S01]  /*c5b0*/  LEA R12, R17, R16, 0x2 ;  /* 0x00000010110c7211 */ /* 0x000fe200078e10ff */
[--C-:B------:R-:W-:Y:S01]  /*c5c0*/  IMAD R18, R227, 0x4, R16.reuse ;  /* 0x00000004e3127824 */ /* 0x100fe200078e0210 */
        /* <DEDUP_REMOVED lines=18> */
.L_x_1537:
[----:B------:R1:W1:Y:S01]  /*c6f0*/  SYNCS.PHASECHK.TRANS64.TRYWAIT P0, [R6+URZ+0x30c30], R19 ;  /* 0x030c3013060075a7 */ /* 0x000262000800017f */
[----:B------:R-:W-:Y:S05]  /*c700*/  @!P6 BRA `(.L_x_1538) ;  /* 0x000000000004e947 */ /* 0x000fea0003800000 */
[----:B------:R-:W-:Y:S01]  /*c710*/  BPT.TRAP 0x1 ;  /* 0x000000040000795c */ /* 0x000fe20000300000 */
.L_x_1538:
[----:B-1----:R-:W-:Y:S05]  /*c720*/  @P0 BRA `(.L_x_1539) ;  /* 0x0000000000080947 */ /* 0x002fea0003800000 */
[----:B------:R-:W1:Y:S02]  /*c730*/  SYNCS.PHASECHK.TRANS64.TRYWAIT P0, [R6+URZ+0x30c30], R19 ;  /* 0x030c3013060075a7 */ /* 0x000e64000800017f */
[----:B-1----:R-:W-:Y:S05]  /*c740*/  @!P0 BRA `(.L_x_1540) ;  /* 0x00000094003c8947 */ /* 0x002fea0003800000 */
.L_x_1539:
        /* <DEDUP_REMOVED lines=16> */
[----:B-1----:R-:W-:Y:S01]  /*c850*/  MUFU.TANH R200, R75 ;  /* 0x0000004b00c87308 */ /* 0x002fe20000002400 */
        /* <DEDUP_REMOVED lines=80> */
[----:B--2---:R-:W1:Y:S01]  /*cd60*/  LDC R2, c[0x0][0x74c] ;  /* 0x0001d300ff027b82 */ /* 0x004e620000000800 */
[----:B------:R-:W-:Y:S01]  /*cd70*/  FMUL.FTZ R138, R90, UR9 ;  /* 0x000000095a8a7c20 */ /* 0x000fe20008410000 */
[----:B------:R-:W-:Y:S01]  /*cd80*/  FMUL.FTZ R89, R94, UR9 ;  /* 0x000000095e597c20 */ /* 0x000fe20008410000 */
[----:B------:R-:W-:Y:S01]  /*cd90*/  FMUL.FTZ R90, R95, UR9 ;  /* 0x000000095f5a7c20 */ /* 0x000fe20008410000 */
[----:B------:R-:W-:Y:S01]  /*cda0*/  HGMMA.64x128x16.F32.BF16 R24, gdesc[UR4], RZ, !UPT, gsb0 ;  /* 0x01e00000041879f0 */ /* 0x000fe2000c0018ff */
[----:B------:R-:W-:Y:S01]  /*cdb0*/  UIADD3 UR4, UR6, 0x2, URZ ;  /* 0x0000000206047890 */ /* 0x000fe2000fffe03f */
[----:B------:R-:W2:Y:S01]  /*cdc0*/  MUFU.TANH R136, R136 ;  /* 0x0000008800887308 */ /* 0x000ea20000002400 */
[----:B------:R-:W-:Y:S01]  /*cdd0*/  FMUL.FTZ R205, R92, UR9 ;  /* 0x000000095ccd7c20 */ /* 0x000fe20008410000 */
[----:B------:R-:W2:Y:S01]  /*cde0*/  LDC.64 R94, c[0x0][0x748] ;  /* 0x0001d200ff5e7b82 */ /* 0x000ea20000000a00 */
[----:B------:R-:W-:Y:S01]  /*cdf0*/  FMUL.FTZ R92, R97, UR9 ;  /* 0x00000009615c7c20 */ /* 0x000fe20008410000 */
[----:B------:R-:W-:Y:S01]  /*ce00*/  FMUL.FTZ R100, R100, UR9 ;  /* 0x0000000964647c20 */ /* 0x000fe20008410000 */
[----:B------:R-:W-:Y:S01]  /*ce10*/  FMUL.FTZ R101, R101, UR9 ;  /* 0x0000000965657c20 */ /* 0x000fe20008410000 */
        /* <DEDUP_REMOVED lines=29> */
[----:B---3--:R-:W-:Y:S01]  /*cff0*/  R2UR UR12, R4 ;  /* 0x00000000040c72ca */ /* 0x008fe200000e0000 */
[----:B------:R-:W-:-:S02]  /*d000*/  WARPGROUP.DEPBAR.LE gsb0, 0x0 ;  /* 0x00008000000079c5 */ /* 0x000fc40000010000 */
[----:B------:R-:W-:Y:S01]  /*d010*/  R2UR UR13, R5 ;  /* 0x00000000050d72ca */ /* 0x000fe200000e0000 */
[----:B------:R-:W-:Y:S01]  /*d020*/  IMAD.IADD R96, R8, 0x1, R96 ;  /* 0x0000000108607824 */ /* 0x000fe200078e0260 */
[----:B------:R-:W3:Y:S01]  /*d030*/  LDL.64 R4, [R1+0x38] ;  /* 0x0000380001047983 */ /* 0x000ee20000100a00 */
[----:B------:R-:W-:Y:S01]  /*d040*/  WARPGROUP.ARRIVE ;  /* 0x00000000000079c5 */ /* 0x000fe20000000000 */
[----:B------:R-:W-:Y:S01]  /*d050*/  IADD3 R2, -R2, 0x8, RZ ;  /* 0x0000000802027810 */ /* 0x000fe20007ffe1ff */
[----:B------:R-:W-:Y:S01]  /*d060*/  UIADD3 UR6, UR6, 0x6, URZ ;  /* 0x0000000606067890 */ /* 0x000fe2000fffe03f */
[----:B------:R-:W1:Y:S01]  /*d070*/  MUFU.TANH R167, R205 ;  /* 0x000000cd00a77308 */ /* 0x000e620000002400 */
[----:B------:R-:W-:Y:S01]  /*d080*/  UMOV UR7, 0x40000040 ;  /* 0x4000004000077882 */ /* 0x000fe20000000000 */
[----:B------:R-:W-:-:S05]  /*d090*/  FMUL.FTZ R93, R98, UR9 ;  /* 0x00000009625d7c20 */ /* 0x000fca0008410000 */
[----:B------:R-:W-:Y:S01]  /*d0a0*/  HGMMA.64x128x16.F32.BF16 R24, gdesc[UR12], R24, gsb0 ;  /* 0x01e000000c1879f0 */ /* 0x000fe20008001818 */
[----:B----4-:R-:W-:Y:S01]  /*d0b0*/  R2UR UR12, R6 ;  /* 0x00000000060c72ca */ /* 0x010fe200000e0000 */
[----:B------:R-:W-:Y:S01]  /*d0c0*/  IMAD.IADD R221, R2, 0x1, -R96 ;  /* 0x0000000102dd7824 */ /* 0x000fe200078e0a60 */
[----:B------:R-:W-:Y:S01]  /*d0d0*/  R2UR UR13, R7 ;  /* 0x00000000070d72ca */ /* 0x000fe200000e0000 */
[----:B------:R-:W-:Y:S01]  /*d0e0*/  UMOV UR14, UR4 ;  /* 0x00000004000e7c82 */ /* 0x000fe20008000000 */
[----:B------:R-:W-:Y:S01]  /*d0f0*/  UMOV UR15, 0x40000040 ;  /* 0x40000040000f7882 */ /* 0x000fe20000000000 */
[----:B------:R4:W-:Y:S01]  /*d100*/  MUFU.TANH R7, R126 ;  /* 0x0000007e00077308 */ /* 0x0009e20000002400 */
[----:B--2---:R-:W-:-:S07]  /*d110*/  IADD3 R95, RZ, -R96, -R95 ;  /* 0x80000060ff5f7210 */ /* 0x004fce0007ffe85f */
[----:B------:R-:W2:Y:S01]  /*d120*/  MUFU.TANH R88, R88 ;  /* 0x0000005800587308 */ /* 0x000ea20000002400 */
[----:B----4-:R-:W-:Y:S02]  /*d130*/  IADD3 R126, -R96, R94, RZ ;  /* 0x0000005e607e7210 */ /* 0x010fe40007ffe1ff */
[----:B------:R-:W-:Y:S02]  /*d140*/  IADD3 R94, R94, 0x8, -R96 ;  /* 0x000000085e5e7810 */ /* 0x000fe40007ffe860 */
[----:B------:R-:W-:Y:S02]  /*d150*/  SEL R126, R126, 0x80, !P2 ;  /* 0x000000807e7e7807 */ /* 0x000fe40005000000 */
[----:B------:R-:W-:Y:S01]  /*d160*/  SEL R221, R221, 0x80, P3 ;  /* 0x00000080dddd7807 */ /* 0x000fe20001800000 */
[----:B------:R-:W4:Y:S01]  /*d170*/  MUFU.TANH R91, R91 ;  /* 0x0000005b005b7308 */ /* 0x000f220000002400 */
[----:B------:R-:W-:Y:S02]  /*d180*/  SEL R218, R95, 0x80, P1 ;  /* 0x000000805fda7807 */ /* 0x000fe40000800000 */
[----:B------:R-:W-:-:S02]  /*d190*/  ISETP.GE.AND P3, PT, R126, RZ, PT ;  /* 0x000000ff7e00720c */ /* 0x000fc40003f66270 */
[----:B------:R-:W-:-:S03]  /*d1a0*/  ISETP.GE.AND P4, PT, R126, 0x1, PT ;  /* 0x000000017e00780c */ /* 0x000fc60003f86270 */
[----:B------:R-:W4:Y:S08]  /*d1b0*/  MUFU.TANH R92, R92 ;  /* 0x0000005c005c7308 */ /* 0x000f300000002400 */
[----:B------:R-:W-:Y:S08]  /*d1c0*/  MUFU.TANH R169, R138 ;  /* 0x0000008a00a97308 */ /* 0x000ff00000002400 */
[----:B------:R-:W4:Y:S08]  /*d1d0*/  MUFU.TANH R165, R100 ;  /* 0x0000006400a57308 */ /* 0x000f300000002400 */
[----:B------:R-:W4:Y:S08]  /*d1e0*/  MUFU.TANH R164, R101 ;  /* 0x0000006500a47308 */ /* 0x000f300000002400 */
[----:B------:R-:W4:Y:S08]  /*d1f0*/  MUFU.TANH R89, R89 ;  /* 0x0000005900597308 */ /* 0x000f300000002400 */
[----:B------:R-:W4:Y:S08]  /*d200*/  MUFU.TANH R90, R90 ;  /* 0x0000005a005a7308 */ /* 0x000f300000002400 */
[----:B------:R-:W-:Y:S08]  /*d210*/  MUFU.TANH R145, R120 ;  /* 0x0000007800917308 */ /* 0x000ff00000002400 */
[----:B------:R-:W-:Y:S08]  /*d220*/  MUFU.TANH R143, R122 ;  /* 0x0000007a008f7308 */ /* 0x000ff00000002400 */
[----:B------:R-:W-:Y:S08]  /*d230*/  MUFU.TANH R142, R123 ;  /* 0x0000007b008e7308 */ /* 0x000ff00000002400 */
[----:B------:R-:W4:Y:S08]  /*d240*/  MUFU.TANH R93, R93 ;  /* 0x0000005d005d7308 */ /* 0x000f300000002400 */
[----:B------:R-:W4:Y:S08]  /*d250*/  MUFU.TANH R166, R99 ;  /* 0x0000006300a67308 */ /* 0x000f300000002400 */
[----:B------:R-:W4:Y:S08]  /*d260*/  MUFU.TANH R163, R102 ;  /* 0x0000006600a37308 */ /* 0x000f300000002400 */
[----:B------:R-:W4:Y:S01]  /*d270*/  MUFU.TANH R162, R103 ;  /* 0x0000006700a27308 */ /* 0x000f220000002400 */
[----:B------:R-:W-:-:S02]  /*d280*/  WARPGROUP.DEPBAR.LE gsb0, 0x0 ;  /* 0x00008000000079c5 */ /* 0x000fc40000010000 */
[----:B------:R-:W-:-:S05]  /*d290*/  WARPGROUP.ARRIVE ;  /* 0x00000000000079c5 */ /* 0x000fca0000000000 */
[----:B------:R-:W-:Y:S01]  /*d2a0*/  MUFU.TANH R156, R109 ;  /* 0x0000006d009c7308 */ /* 0x000fe20000002400 */
[----:B------:R-:W-:Y:S01]  /*d2b0*/  HGMMA.64x128x16.F32.BF16 R24, gdesc[UR12], R24, gsb0 ;  /* 0x01e000000c1879f0 */ /* 0x000fe20008001818 */
[----:B------:R-:W-:Y:S02]  /*d2c0*/  ISETP.GE.AND P1, PT, R126, 0x9, PT ;  /* 0x000000097e00780c */ /* 0x000fe40003f26270 */
[----:B------:R-:W-:-:S04]  /*d2d0*/  ISETP.GT.OR P3, PT, R218, RZ, !P3 ;  /* 0x000000ffda00720c */ /* 0x000fc80005f64670 */
[----:B------:R-:W4:Y:S01]  /*d2e0*/  MUFU.TANH R161, R104 ;  /* 0x0000006800a17308 */ /* 0x000f220000002400 */
[C---:B------:R-:W-:Y:S02]  /*d2f0*/  ISETP.GT.OR P4, PT, R218.reuse, 0x1, !P4 ;  /* 0x00000001da00780c */ /* 0x040fe40006784670 */
[----:B------:R-:W-:Y:S02]  /*d300*/  ISETP.GT.OR P1, PT, R218, 0x9, !P1 ;  /* 0x00000009da00780c */ /* 0x000fe40004f24670 */
[----:B------:R-:W-:Y:S02]  /*d310*/  FSEL R216, R19, -INF , !P3 ;  /* 0xff80000013d87808 */ /* 0x000fe40005800000 */
[----:B------:R-:W-:Y:S01]  /*d320*/  FSEL R219, R230, -INF , !P4 ;  /* 0xff800000e6db7808 */ /* 0x000fe20006000000 */
[----:B------:R-:W4:Y:S01]  /*d330*/  MUFU.TANH R160, R105 ;  /* 0x0000006900a07308 */ /* 0x000f220000002400 */
[C---:B------:R-:W-:Y:S02]  /*d340*/  ISETP.GE.AND P2, PT, R126.reuse, 0x10, PT ;  /* 0x000000107e00780c */ /* 0x040fe40003f46270 */
[----:B------:R-:W-:-:S02]  /*d350*/  ISETP.GE.AND P3, PT, R126, 0x11, PT ;  /* 0x000000117e00780c */ /* 0x000fc40003f66270 */
[C---:B------:R-:W-:Y:S02]  /*d360*/  ISETP.GE.AND P5, PT, R126.reuse, 0x18, PT ;  /* 0x000000187e00780c */ /* 0x040fe40003fa6270 */
[----:B------:R-:W-:Y:S01]  /*d370*/  ISETP.GE.AND P4, PT, R126, 0x19, PT ;  /* 0x000000197e00780c */ /* 0x000fe20003f86270 */
[----:B------:R-:W-:Y:S01]  /*d380*/  MUFU.TANH R153, R112 ;  /* 0x0000007000997308 */ /* 0x000fe20000002400 */
[----:B------:R-:W-:Y:S02]  /*d390*/  FSEL R220, R236, -INF , !P1 ;  /* 0xff800000ecdc7808 */ /* 0x000fe40004800000 */
[C---:B------:R-:W-:Y:S02]  /*d3a0*/  ISETP.GT.OR P2, PT, R218.reuse, 0x10, !P2 ;  /* 0x00000010da00780c */ /* 0x040fe40005744670 */
[C---:B------:R-:W-:Y:S02]  /*d3b0*/  ISETP.GT.OR P3, PT, R218.reuse, 0x11, !P3 ;  /* 0x00000011da00780c */ /* 0x040fe40005f64670 */
[C---:B------:R-:W-:Y:S01]  /*d3c0*/  ISETP.GT.OR P5, PT, R218.reuse, 0x18, !P5 ;  /* 0x00000018da00780c */ /* 0x040fe20006fa4670 */
[----:B------:R-:W-:Y:S01]  /*d3d0*/  MUFU.TANH R141, R124 ;  /* 0x0000007c008d7308 */ /* 0x000fe20000002400 */
[----:B------:R-:W-:-:S02]  /*d3e0*/  ISETP.GT.OR P4, PT, R218, 0x19, !P4 ;  /* 0x00000019da00780c */ /* 0x000fc40006784670 */
[----:B------:R-:W-:Y:S02]  /*d3f0*/  FSEL R215, R233, -INF , !P2 ;  /* 0xff800000e9d77808 */ /* 0x000fe40005000000 */
[----:B------:R-:W-:Y:S02]  /*d400*/  FSEL R211, R21, -INF , !P3 ;  /* 0xff80000015d37808 */ /* 0x000fe40005800000 */
[----:B------:R-:W-:Y:S01]  /*d410*/  FSEL R208, R23, -INF , !P5 ;  /* 0xff80000017d07808 */ /* 0x000fe20006800000 */
[----:B------:R-:W4:Y:S01]  /*d420*/  MUFU.TANH R157, R108 ;  /* 0x0000006c009d7308 */ /* 0x000f220000002400 */
[----:B------:R-:W-:Y:S01]  /*d430*/  FSEL R206, R202, -INF , !P4 ;  /* 0xff800000cace7808 */ /* 0x000fe20006000000 */
[----:B------:R-:W-:Y:S01]  /*d440*/  FMUL.FTZ R110, R110, UR9 ;  /* 0x000000096e6e7c20 */ /* 0x000fe20008410000 */
[----:B------:R-:W-:-:S05]  /*d450*/  FMUL.FTZ R111, R111, UR9 ;  /* 0x000000096f6f7c20 */ /* 0x000fca0008410000 */
[----:B------:R-:W4:Y:S01]  /*d460*/  MUFU.TANH R152, R113 ;  /* 0x0000007100987308 */ /* 0x000f220000002400 */
[----:B------:R-:W-:-:S07]  /*d470*/  FMUL.FTZ R119, R119, UR9 ;  /* 0x0000000977777c20 */ /* 0x000fce0008410000 */
[----:B------:R-:W-:Y:S01]  /*d480*/  MUFU.TANH R144, R121 ;  /* 0x0000007900907308 */ /* 0x000fe20000002400 */
[----:B------:R-:W-:-:S07]  /*d490*/  FMUL.FTZ R115, R115, UR9 ;  /* 0x0000000973737c20 */ /* 0x000fce0008410000 */
[----:B------:R-:W-:Y:S08]  /*d4a0*/  MUFU.TANH R140, R125 ;  /* 0x0000007d008c7308 */ /* 0x000ff00000002400 */
[----:B------:R-:W4:Y:S08]  /*d4b0*/  MUFU.TANH R150, R116 ;  /* 0x0000007400967308 */ /* 0x000f300000002400 */
[----:B------:R-:W4:Y:S01]  /*d4c0*/  MUFU.TANH R148, R117 ;  /* 0x0000007500947308 */ /* 0x000f220000002400 */
[----:B------:R-:W-:-:S07]  /*d4d0*/  FMUL.FTZ R118, R118, UR9 ;  /* 0x0000000976767c20 */ /* 0x000fce0008410000 */
[----:B------:R-:W-:Y:S08]  /*d4e0*/  MUFU.TANH R158, R107 ;  /* 0x0000006b009e7308 */ /* 0x000ff00000002400 */
[----:B------:R-:W-:Y:S08]  /*d4f0*/  MUFU.TANH R151, R114 ;  /* 0x0000007200977308 */ /* 0x000ff00000002400 */
[----:B------:R-:W4:Y:S01]  /*d500*/  MUFU.TANH R159, R106 ;  /* 0x0000006a009f7308 */ /* 0x000f220000002400 */
[----:B------:R-:W-:-:S02]  /*d510*/  WARPGROUP.DEPBAR.LE gsb0, 0x0 ;  /* 0x00008000000079c5 */ /* 0x000fc40000010000 */
[----:B------:R-:W1:Y:S01]  /*d520*/  LDS R227, [R227+0x400] ;  /* 0x00040000e3e37984 */ /* 0x000e620000000800 */
        /* <DEDUP_REMOVED lines=9> */
[C---:B------:R-:W-:Y:S01]  /*d5c0*/  ISETP.GE.AND P0, PT, R128.reuse, RZ, PT ;  /* 0x000000ff8000720c */ /* 0x040fe20003f06270 */
[----:B------:R-:W-:Y:S01]  /*d5d0*/  HGMMA.64x128x16.F32.BF16 R24, gdesc[UR4], R24, gsb0 ;  /* 0x01e00000041879f0 */ /* 0x000fe20008001818 */
[C---:B------:R-:W-:Y:S01]  /*d5e0*/  ISETP.GT.OR P1, PT, R221.reuse, 0x1, !P1 ;  /* 0x00000001dd00780c */ /* 0x040fe20004f24670 */
[----:B------:R-:W3:Y:S01]  /*d5f0*/  MUFU.TANH R155, R110 ;  /* 0x0000006e009b7308 */ /* 0x000ee20000002400 */
[----:B------:R-:W-:Y:S01]  /*d600*/  ISETP.GT.OR P0, PT, R221, RZ, !P0 ;  /* 0x000000ffdd00720c */ /* 0x000fe20004704670 */
[----:B------:R-:W-:Y:S01]  /*d610*/  FMUL.FTZ R127, R127, UR9 ;  /* 0x000000097f7f7c20 */ /* 0x000fe20008410000 */
[----:B------:R-:W-:-:S05]  /*d620*/  ISETP.GE.AND P2, PT, R128, 0x8, PT ;  /* 0x000000088000780c */ /* 0x000fca0003f46270 */
[----:B------:R-:W3:Y:S01]  /*d630*/  MUFU.TANH R154, R111 ;  /* 0x0000006f009a7308 */ /* 0x000ee20000002400 */
[----:B------:R-:W-:-:S07]  /*d640*/  ISETP.GE.AND P3, PT, R128, 0x9, PT ;  /* 0x000000098000780c */ /* 0x000fce0003f66270 */
[----:B------:R3:W-:Y:S01]  /*d650*/  MUFU.TANH R146, R119 ;  /* 0x0000007700927308 */ /* 0x0007e20000002400 */
[----:B------:R-:W-:-:S07]  /*d660*/  ISETP.GE.AND P5, PT, R128, 0x10, PT ;  /* 0x000000108000780c */ /* 0x000fce0003fa6270 */
[----:B------:R-:W3:Y:S01]  /*d670*/  MUFU.TANH R149, R115 ;  /* 0x0000007300957308 */ /* 0x000ee20000002400 */
[----:B------:R-:W-:-:S07]  /*d680*/  ISETP.GE.AND P4, PT, R128, 0x11, PT ;  /* 0x000000118000780c */ /* 0x000fce0003f86270 */
[----:B------:R-:W3:Y:S01]  /*d690*/  MUFU.TANH R147, R118 ;  /* 0x0000007600937308 */ /* 0x000ee20000002400 */
[----:B------:R-:W-:Y:S01]  /*d6a0*/  FSEL R214, R20, -INF , !P0 ;  /* 0xff80000014d67808 */ /* 0x000fe20004000000 */
[----:B------:R-:W-:Y:S01]  /*d6b0*/  FMUL.FTZ R130, R130, UR9 ;  /* 0x0000000982827c20 */ /* 0x000fe20008410000 */
[----:B------:R-:W-:Y:S01]  /*d6c0*/  FSEL R228, R200, -INF , !P1 ;  /* 0xff800000c8e47808 */ /* 0x000fe20004800000 */
[----:B------:R-:W-:Y:S01]  /*d6d0*/  FMUL.FTZ R212, R131, UR9 ;  /* 0x0000000983d47c20 */ /* 0x000fe20008410000 */
[C---:B------:R-:W-:Y:S01]  /*d6e0*/  ISETP.GE.AND P0, PT, R128.reuse, 0x18, PT ;  /* 0x000000188000780c */ /* 0x040fe20003f06270 */
[----:B------:R-:W-:Y:S01]  /*d6f0*/  FMUL.FTZ R129, R129, UR9 ;  /* 0x0000000981817c20 */ /* 0x000fe20008410000 */
[----:B------:R-:W-:Y:S02]  /*d700*/  ISETP.GE.AND P1, PT, R128, 0x19, PT ;  /* 0x000000198000780c */ /* 0x000fe40003f26270 */
[----:B------:R-:W-:Y:S02]  /*d710*/  LEA R137, R0, R137, 0xa ;  /* 0x0000008900897211 */ /* 0x000fe400078e50ff */
[C---:B------:R-:W-:Y:S01]  /*d720*/  IADD3 R223, R10.reuse, 0x4, RZ ;  /* 0x000000040adf7810 */ /* 0x040fe20007ffe0ff */
[----:B-1----:R-:W1:Y:S01]  /*d730*/  SHFL.IDX PT, R225, R227, R10, 0x1f ;  /* 0x00001f0ae3e17589 */ /* 0x002e6200000e0000 */
[C---:B------:R-:W-:Y:S01]  /*d740*/  ISETP.GT.OR P2, PT, R221.reuse, 0x8, !P2 ;  /* 0x00000008dd00780c */ /* 0x040fe20005744670 */
[----:B------:R-:W-:Y:S01]  /*d750*/  VIADD R231, R10, 0x8 ;  /* 0x000000080ae77836 */ /* 0x000fe20000000000 */
[C---:B------:R-:W-:Y:S01]  /*d760*/  ISETP.GT.OR P3, PT, R221.reuse, 0x9, !P3 ;  /* 0x00000009dd00780c */ /* 0x040fe20005f64670 */
[----:B------:R-:W-:Y:S01]  /*d770*/  ULDC UR4, c[0x0][0x744] ;  /* 0x0001d10000047ab9 */ /* 0x000fe20000000800 */
[----:B------:R-:W-:-:S02]  /*d780*/  ISETP.GT.OR P5, PT, R221, 0x10, !P5 ;  /* 0x00000010dd00780c */ /* 0x000fc40006fa4670 */
[C---:B------:R-:W-:Y:S02]  /*d790*/  ISETP.GT.OR P4, PT, R221.reuse, 0x11, !P4 ;  /* 0x00000011dd00780c */ /* 0x040fe40006784670 */
[C---:B------:R-:W-:Y:S02]  /*d7a0*/  ISETP.GT.OR P0, PT, R221.reuse, 0x18, !P0 ;  /* 0x00000018dd00780c */ /* 0x040fe40004704670 */
[----:B------:R-:W-:Y:S02]  /*d7b0*/  ISETP.GT.OR P1, PT, R221, 0x19, !P1 ;  /* 0x00000019dd00780c */ /* 0x000fe40004f24670 */
        /* <DEDUP_REMOVED lines=12> */
[C---:B------:R-:W-:Y:S02]  /*d880*/  ISETP.GT.OR P2, PT, R218.reuse, 0x20, !P2 ;  /* 0x00000020da00780c */ /* 0x040fe40005744670 */
[C---:B------:R-:W-:Y:S02]  /*d890*/  ISETP.GT.OR P3, PT, R218.reuse, 0x21, !P3 ;  /* 0x00000021da00780c */ /* 0x040fe40005f64670 */
[----:B------:R-:W-:-:S02]  /*d8a0*/  ISETP.GT.OR P5, PT, R218, 0x28, !P5 ;  /* 0x00000028da00780c */ /* 0x000fc40006fa4670 */
[C---:B------:R-:W-:Y:S02]  /*d8b0*/  ISETP.GT.OR P4, PT, R218.reuse, 0x29, !P4 ;  /* 0x00000029da00780c */ /* 0x040fe40006784670 */
[C---:B------:R-:W-:Y:S02]  /*d8c0*/  ISETP.GT.OR P0, PT, R218.reuse, 0x30, !P0 ;  /* 0x00000030da00780c */ /* 0x040fe40004704670 */
[----:B------:R-:W-:Y:S02]  /*d8d0*/  ISETP.GT.OR P1, PT, R218, 0x31, !P1 ;  /* 0x00000031da00780c */ /* 0x000fe40004f24670 */
[----:B------:R-:W-:Y:S02]  /*d8e0*/  FSEL R204, R171, -INF , !P2 ;  /* 0xff800000abcc7808 */ /* 0x000fe40005000000 */
[----:B------:R-:W-:Y:S02]  /*d8f0*/  FSEL R122, R170, -INF , !P3 ;  /* 0xff800000aa7a7808 */ /* 0x000fe40005800000 */
[----:B------:R-:W-:-:S02]  /*d900*/  FSEL R123, R167, -INF , !P5 ;  /* 0xff800000a77b7808 */ /* 0x000fc40006800000 */
[----:B--2---:R-:W-:Y:S02]  /*d910*/  FSEL R120, R88, -INF , !P4 ;  /* 0xff80000058787808 */ /* 0x004fe40006000000 */
[C---:B------:R-:W-:Y:S02]  /*d920*/  ISETP.GE.AND P2, PT, R126.reuse, 0x38, PT ;  /* 0x000000387e00780c */ /* 0x040fe40003f46270 */
[----:B------:R-:W-:Y:S02]  /*d930*/  ISETP.GE.AND P3, PT, R126, 0x39, PT ;  /* 0x000000397e00780c */ /* 0x000fe40003f66270 */
[C---:B------:R-:W-:Y:S02]  /*d940*/  ISETP.GE.AND P5, PT, R128.reuse, 0x20, PT ;  /* 0x000000208000780c */ /* 0x040fe40003fa6270 */
[----:B------:R-:W-:Y:S02]  /*d950*/  ISETP.GE.AND P4, PT, R128, 0x21, PT ;  /* 0x000000218000780c */ /* 0x000fe40003f86270 */
[----:B----4-:R-:W-:-:S02]  /*d960*/  FSEL R103, R91, -INF , !P0 ;  /* 0xff8000005b677808 */ /* 0x010fc40004000000 */
[----:B------:R-:W-:Y:S02]  /*d970*/  FSEL R109, R92, -INF , !P1 ;  /* 0xff8000005c6d7808 */ /* 0x000fe40004800000 */
[C---:B------:R-:W-:Y:S02]  /*d980*/  ISETP.GE.AND P0, PT, R128.reuse, 0x28, PT ;  /* 0x000000288000780c */ /* 0x040fe40003f06270 */
[----:B------:R-:W-:Y:S02]  /*d990*/  ISETP.GE.AND P1, PT, R128, 0x29, PT ;  /* 0x000000298000780c */ /* 0x000fe40003f26270 */
[C---:B------:R-:W-:Y:S02]  /*d9a0*/  ISETP.GT.OR P2, PT, R218.reuse, 0x38, !P2 ;  /* 0x00000038da00780c */ /* 0x040fe40005744670 */
[----:B------:R-:W-:Y:S02]  /*d9b0*/  ISETP.GT.OR P3, PT, R218, 0x39, !P3 ;  /* 0x00000039da00780c */ /* 0x000fe40005f64670 */
        /* <DEDUP_REMOVED lines=19> */
[----:B------:R-:W-:Y:S02]  /*daf0*/  ISETP.GT.OR P4, PT, R221, 0x39, !P4 ;  /* 0x00000039dd00780c */ /* 0x000fe40006784670 */
        /* <DEDUP_REMOVED lines=11> */
[----:B---3--:R-:W-:Y:S02]  /*dbb0*/  FSEL R119, R160, -INF , !P1 ;  /* 0xff800000a0777808 */ /* 0x008fe40004800000 */
        /* <DEDUP_REMOVED lines=31> */
[----:B------:R-:W-:Y:S02]  /*ddb0*/  ISETP.GE.AND P3, PT, R128, 0x59, PT ;  /* 0x000000598000780c */ /* 0x000fe40003f66270 */
[C---:B------:R-:W-:Y:S02]  /*ddc0*/  ISETP.GE.AND P5, PT, R126.reuse, 0x60, PT ;  /* 0x000000607e00780c */ /* 0x040fe40003fa6270 */
[----:B------:R-:W-:Y:S02]  /*ddd0*/  ISETP.GE.AND P4, PT, R126, 0x61, PT ;  /* 0x000000617e00780c */ /* 0x000fe40003f86270 */
[----:B------:R-:W-:-:S02]  /*dde0*/  FSEL R100, R151, -INF , !P0 ;  /* 0xff80000097647808 */ /* 0x000fc40004000000 */
        /* <DEDUP_REMOVED lines=8> */
[----:B------:R-:W-:Y:S01]  /*de70*/  ISETP.GT.OR P1, PT, R218, 0x69, !P1 ;  /* 0x00000069da00780c */ /* 0x000fe20004f24670 */
[----:B------:R2:W3:Y:S01]  /*de80*/  MUFU.TANH R6, R127 ;  /* 0x0000007f00067308 */ /* 0x0004e20000002400 */
[----:B------:R-:W-:Y:S02]  /*de90*/  FSEL R98, R147, -INF , !P2 ;  /* 0xff80000093627808 */ /* 0x000fe40005000000 */
[----:B------:R-:W-:Y:S02]  /*dea0*/  FSEL R118, R146, -INF , !P3 ;  /* 0xff80000092767808 */ /* 0x000fe40005800000 */
[----:B------:R-:W-:-:S02]  /*deb0*/  FSEL R113, R145, -INF , !P5 ;  /* 0xff80000091717808 */ /* 0x000fc40006800000 */
[----:B------:R-:W-:Y:S02]  /*dec0*/  FSEL R108, R144, -INF , !P4 ;  /* 0xff800000906c7808 */ /* 0x000fe40006000000 */
[C---:B------:R-:W-:Y:S02]  /*ded0*/  ISETP.GE.AND P2, PT, R126.reuse, 0x70, PT ;  /* 0x000000707e00780c */ /* 0x040fe40003f46270 */
[C---:B------:R-:W-:Y:S02]  /*dee0*/  ISETP.GE.AND P3, PT, R126.reuse, 0x71, PT ;  /* 0x000000717e00780c */ /* 0x040fe40003f66270 */
[C---:B------:R-:W-:Y:S02]  /*def0*/  ISETP.GE.AND P5, PT, R126.reuse, 0x78, PT ;  /* 0x000000787e00780c */ /* 0x040fe40003fa6270 */
[----:B------:R-:W-:Y:S01]  /*df00*/  ISETP.GE.AND P4, PT, R126, 0x79, PT ;  /* 0x000000797e00780c */ /* 0x000fe20003f86270 */
[----:B------:R4:W1:Y:S01]  /*df10*/  MUFU.TANH R2, R130 ;  /* 0x0000008200027308 */ /* 0x0008620000002400 */
[----:B------:R-:W-:-:S02]  /*df20*/  FSEL R126, R141, -INF , !P0 ;  /* 0xff8000008d7e7808 */ /* 0x000fc40004000000 */
[----:B--2---:R-:W-:Y:S02]  /*df30*/  FSEL R127, R140, -INF , !P1 ;  /* 0xff8000008c7f7808 */ /* 0x004fe40004800000 */
[C---:B------:R-:W-:Y:S02]  /*df40*/  ISETP.GE.AND P0, PT, R128.reuse, 0x60, PT ;  /* 0x000000608000780c */ /* 0x040fe40003f06270 */
[----:B------:R-:W-:Y:S02]  /*df50*/  ISETP.GE.AND P1, PT, R128, 0x61, PT ;  /* 0x000000618000780c */ /* 0x000fe40003f26270 */
[----:B------:R-:W-:Y:S02]  /*df60*/  ISETP.GT.OR P2, PT, R218, 0x70, !P2 ;  /* 0x00000070da00780c */ /* 0x000fe40005744670 */
[C---:B------:R-:W-:Y:S02]  /*df70*/  ISETP.GT.OR P0, PT, R221.reuse, 0x60, !P0 ;  /* 0x00000060dd00780c */ /* 0x040fe40004704670 */
[----:B------:R-:W-:-:S02]  /*df80*/  ISETP.GT.OR P1, PT, R221, 0x61, !P1 ;  /* 0x00000061dd00780c */ /* 0x000fc40004f24670 */
[----:B----4-:R-:W-:Y:S02]  /*df90*/  FSEL R130, R5, -INF , !P2 ;  /* 0xff80000005827808 */ /* 0x010fe40005000000 */
[----:B------:R-:W-:Y:S02]  /*dfa0*/  FSEL R131, R143, -INF , !P0 ;  /* 0xff8000008f837808 */ /* 0x000fe40004000000 */
[----:B------:R-:W-:Y:S02]  /*dfb0*/  FSEL R138, R142, -INF , !P1 ;  /* 0xff8000008e8a7808 */ /* 0x000fe40004800000 */
[C---:B------:R-:W-:Y:S02]  /*dfc0*/  ISETP.GE.AND P2, PT, R128.reuse, 0x68, PT ;  /* 0x000000688000780c */ /* 0x040fe40003f46270 */
[C---:B------:R-:W-:Y:S02]  /*dfd0*/  ISETP.GE.AND P0, PT, R128.reuse, 0x69, PT ;  /* 0x000000698000780c */ /* 0x040fe40003f06270 */
[----:B------:R-:W-:-:S02]  /*dfe0*/  ISETP.GE.AND P1, PT, R128, 0x70, PT ;  /* 0x000000708000780c */ /* 0x000fc40003f26270 */
[C---:B------:R-:W-:Y:S02]  /*dff0*/  ISETP.GT.OR P2, PT, R221.reuse, 0x68, !P2 ;  /* 0x00000068dd00780c */ /* 0x040fe40005744670 */
[C---:B------:R-:W-:Y:S02]  /*e000*/  ISETP.GT.OR P0, PT, R221.reuse, 0x69, !P0 ;  /* 0x00000069dd00780c */ /* 0x040fe40004704670 */
[----:B------:R-:W-:Y:S01]  /*e010*/  ISETP.GT.OR P1, PT, R221, 0x70, !P1 ;  /* 0x00000070dd00780c */ /* 0x000fe20004f24670 */
[----:B------:R2:W-:Y:S01]  /*e020*/  MUFU.TANH R4, R129 ;  /* 0x0000008100047308 */ /* 0x0005e20000002400 */
[----:B------:R-:W-:Y:S02]  /*e030*/  R2UR UR8, R137 ;  /* 0x00000000890872ca */ /* 0x000fe400000e0000 */
[----:B---3--:R-:W-:Y:S02]  /*e040*/  FSEL R139, R6, -INF , !P0 ;  /* 0xff800000068b7808 */ /* 0x008fe40004000000 */
[----:B-1----:R-:W-:-:S02]  /*e050*/  FSEL R137, R2, -INF , !P1 ;  /* 0xff80000002897808 */ /* 0x002fc40004800000 */
[C---:B------:R-:W-:Y:S02]  /*e060*/  ISETP.GE.AND P0, PT, R128.reuse, 0x78, PT ;  /* 0x000000788000780c */ /* 0x040fe40003f06270 */
[----:B--2---:R-:W-:Y:S02]  /*e070*/  FSEL R129, R7, -INF , !P2 ;  /* 0xff80000007817808 */ /* 0x004fe40005000000 */
[C---:B------:R-:W-:Y:S02]  /*e080*/  ISETP.GE.AND P2, PT, R128.reuse, 0x71, PT ;  /* 0x000000718000780c */ /* 0x040fe40003f46270 */
[----:B------:R-:W-:Y:S02]  /*e090*/  ISETP.GE.AND P1, PT, R128, 0x79, PT ;  /* 0x000000798000780c */ /* 0x000fe40003f26270 */
[----:B------:R1:W-:Y:S02]  /*e0a0*/  MUFU.TANH R128, R212 ;  /* 0x000000d400807308 */ /* 0x0003e40000002400 */
[----:B-1----:R-:W1:Y:S01]  /*e0b0*/  SHFL.IDX PT, R212, R227, R223, 0x1f ;  /* 0x00001fdfe3d47589 */ /* 0x002e6200000e0000 */
[----:B------:R-:W-:-:S02]  /*e0c0*/  ISETP.GT.OR P3, PT, R218, 0x71, !P3 ;  /* 0x00000071da00780c */ /* 0x000fc40005f64670 */
[C---:B------:R-:W-:Y:S02]  /*e0d0*/  ISETP.GT.OR P5, PT, R218.reuse, 0x78, !P5 ;  /* 0x00000078da00780c */ /* 0x040fe40006fa4670 */
[----:B------:R-:W-:Y:S02]  /*e0e0*/  ISETP.GT.OR P4, PT, R218, 0x79, !P4 ;  /* 0x00000079da00780c */ /* 0x000fe40006784670 */
[----:B------:R-:W2:Y:S01]  /*e0f0*/  SHFL.IDX PT, R218, R18, R10, 0x1f ;  /* 0x00001f0a12da7589 */ /* 0x000ea200000e0000 */
[----:B------:R-:W-:Y:S01]  /*e100*/  IADD3 R232, R10, 0xc, RZ ;  /* 0x0000000c0ae87810 */ /* 0x000fe20007ffe0ff */
[----:B------:R-:W-:Y:S02]  /*e110*/  WARPGROUP.DEPBAR.LE gsb0, 0x0 ;  /* 0x00008000000079c5 */ /* 0x000fe40000010000 */
[----:B------:R-:W-:Y:S01]  /*e120*/  FADD.FTZ R229, R24, -R225 ;  /* 0x800000e118e57221 */ /* 0x000fe20000010000 */
[C---:B------:R-:W-:Y:S01]  /*e130*/  ISETP.GT.OR P2, PT, R221.reuse, 0x71, !P2 ;  /* 0x00000071dd00780c */ /* 0x040fe20005744670 */
[----:B------:R-:W3:Y:S01]  /*e140*/  SHFL.IDX PT, R24, R227, R231, 0x1f ;  /* 0x00001fe7e3187589 */ /* 0x000ee200000e0000 */
[----:B------:R-:W-:-:S02]  /*e150*/  ISETP.GT.OR P0, PT, R221, 0x78, !P0 ;  /* 0x00000078dd00780c */ /* 0x000fc40004704670 */
[----:B------:R-:W-:Y:S01]  /*e160*/  ISETP.GT.OR P1, PT, R221, 0x79, !P1 ;  /* 0x00000079dd00780c */ /* 0x000fe20004f24670 */
[----:B------:R-:W-:Y:S01]  /*e170*/  LDS R17, [R17+0x400] ;  /* 0x0004000011117984 */ /* 0x000fe20000000800 */
[----:B------:R-:W-:Y:S01]  /*e180*/  FMUL.FTZ R132, R132, UR9 ;  /* 0x0000000984847c20 */ /* 0x000fe20008410000 */
[----:B------:R-:W-:Y:S01]  /*e190*/  FMUL.FTZ R134, R134, UR9 ;  /* 0x0000000986867c20 */ /* 0x000fe20008410000 */
[----:B------:R-:W-:Y:S01]  /*e1a0*/  FMUL.FTZ R133, R133, UR9 ;  /* 0x0000000985857c20 */ /* 0x000fe20008410000 */
[----:B------:R-:W-:Y:S01]  /*e1b0*/  FMUL.FTZ R135, R135, UR9 ;  /* 0x0000000987877c20 */ /* 0x000fe20008410000 */
[----:B------:R-:W-:Y:S01]  /*e1c0*/  FFMA.FTZ R235, -R235, R235, 1 ;  /* 0x3f800000ebeb7423 */ /* 0x000fe200000101eb */
[----:B------:R-:W-:Y:S01]  /*e1d0*/  FFMA.FTZ R236, -R236, R236, 1 ;  /* 0x3f800000ecec7423 */ /* 0x000fe200000101ec */
[--C-:B-1----:R-:W-:Y:S01]  /*e1e0*/  FADD.FTZ R226, R25, -R212.reuse ;  /* 0x800000d419e27221 */ /* 0x102fe20000010000 */
[----:B------:R-:W-:Y:S01]  /*e1f0*/  FFMA.FTZ R90, -R90, R90, 1 ;  /* 0x3f8000005a5a7423 */ /* 0x000fe2000001015a */
[----:B------:R-:W-:Y:S04]  /*e200*/  SHFL.IDX PT, R25, R18, R223, 0x1f ;  /* 0x00001fdf12197589 */ /* 0x000fe800000e0000 */
[----:B------:R-:W1:Y:S01]  /*e210*/  SHFL.IDX PT, R223, R227, R232, 0x1f ;  /* 0x00001fe8e3df7589 */ /* 0x000e6200000e0000 */
[----:B------:R-:W-:Y:S01]  /*e220*/  FADD.FTZ R212, R27, -R212 ;  /* 0x800000d41bd47221 */ /* 0x000fe20000010000 */
[----:B--2---:R-:W-:Y:S01]  /*e230*/  FFMA.FTZ R216, R216, UR4, -R218 ;  /* 0x00000004d8d87c23 */ /* 0x004fe200080108da */
[----:B------:R-:W-:-:S02]  /*e240*/  VIADD R27, R10, 0x10 ;  /* 0x000000100a1b7836 */ /* 0x000fc40000000000 */
[----:B------:R-:W-:Y:S01]  /*e250*/  FADD.FTZ R225, R26, -R225 ;  /* 0x800000e11ae17221 */ /* 0x000fe20000010000 */
[----:B------:R-:W-:Y:S01]  /*e260*/  IADD3 R221, R10, 0x14, RZ ;  /* 0x000000140add7810 */ /* 0x000fe20007ffe0ff */
[----:B------:R-:W-:Y:S01]  /*e270*/  FFMA.FTZ R26, R214, UR4, -R218 ;  /* 0x00000004d61a7c23 */ /* 0x000fe200080108da */
[----:B------:R-:W-:Y:S01]  /*e280*/  FFMA.FTZ R91, -R91, R91, 1 ;  /* 0x3f8000005b5b7423 */ /* 0x000fe2000001015b */
[----:B------:R2:W4:Y:S01]  /*e290*/  MUFU.EX2 R214, R216 ;  /* 0x000000d800d67308 */ /* 0x0005220000000800 */
[----:B------:R-:W4:Y:S01]  /*e2a0*/  SHFL.IDX PT, R231, R18, R231, 0x1f ;  /* 0x00001fe712e77589 */ /* 0x000f2200000e0000 */
[--C-:B---3--:R-:W-:Y:S01]  /*e2b0*/  FADD.FTZ R218, R30, -R24.reuse ;  /* 0x800000181eda7221 */ /* 0x108fe20000010000 */
[----:B------:R-:W-:Y:S01]  /*e2c0*/  FFMA.FTZ R93, -R93, R93, 1 ;  /* 0x3f8000005d5d7423 */ /* 0x000fe2000001015d */
[----:B------:R-:W-:Y:S01]  /*e2d0*/  FFMA.FTZ R89, -R89, R89, 1 ;  /* 0x3f80000059597423 */ /* 0x000fe20000010159 */
[----:B------:R-:W-:Y:S01]  /*e2e0*/  FFMA.FTZ R88, -R88, R88, 1 ;  /* 0x3f80000058587423 */ /* 0x000fe20000010158 */
[----:B------:R-:W-:Y:S01]  /*e2f0*/  FFMA.FTZ R92, -R92, R92, 1 ;  /* 0x3f8000005c5c7423 */ /* 0x000fe2000001015c */
[----:B------:R-:W-:Y:S01]  /*e300*/  LDS R15, [R15+0x400] ;  /* 0x000400000f0f7984 */ /* 0x000fe20000000800 */
[----:B--2---:R-:W-:-:S03]  /*e310*/  FADD.FTZ R216, R28, -R24 ;  /* 0x800000181cd87221 */ /* 0x004fc60000010000 */
[----:B------:R-:W2:Y:S04]  /*e320*/  SHFL.IDX PT, R28, R227, R27, 0x1f ;  /* 0x00001f1be31c7589 */ /* 0x000ea800000e0000 */
[----:B------:R1:W-:Y:S04]  /*e330*/  SHFL.IDX PT, R27, R227, R221, 0x1f ;  /* 0x00001fdde31b7589 */ /* 0x0003e800000e0000 */
[----:B------:R-:W3:Y:S01]  /*e340*/  SHFL.IDX PT, R30, R18, R232, 0x1f ;  /* 0x00001fe8121e7589 */ /* 0x000ee200000e0000 */
[----:B-1----:R-:W-:Y:S01]  /*e350*/  FADD.FTZ R221, R29, -R223 ;  /* 0x800000df1ddd7221 */ /* 0x002fe20000010000 */
[----:B------:R-:W-:-:S02]  /*e360*/  VIADD R29, R10, 0x18 ;  /* 0x000000180a1d7836 */ /* 0x000fc40000000000 */
[----:B------:R-:W-:Y:S01]  /*e370*/  FADD.FTZ R223, R31, -R223 ;  /* 0x800000df1fdf7221 */ /* 0x000fe20000010000 */
[----:B------:R-:W-:-:S03]  /*e380*/  VIADD R31, R10, 0x10 ;  /* 0x000000100a1f7836 */ /* 0x000fc60000000000 */
[----:B------:R-:W1:Y:S04]  /*e390*/  SHFL.IDX PT, R29, R227, R29, 0x1f ;  /* 0x00001f1de31d7589 */ /* 0x000e6800000e0000 */
[----:B------:R-:W1:Y:S01]  /*e3a0*/  SHFL.IDX PT, R31, R18, R31, 0x1f ;  /* 0x00001f1f121f7589 */ /* 0x000e6200000e0000 */
[----:B------:R4:W-:Y:S01]  /*e3b0*/  MUFU.EX2 R24, R26 ;  /* 0x0000001a00187308 */ /* 0x0009e20000000800 */
        /* <DEDUP_REMOVED lines=8> */
[----:B------:R-:W-:Y:S01]  /*e440*/  IADD3 R32, R10, 0x14, RZ ;  /* 0x000000140a207810 */ /* 0x000fe20007ffe0ff */
[--C-:B-1----:R-:W-:Y:S01]  /*e450*/  FADD.FTZ R217, R36, -R29.reuse ;  /* 0x8000001d24d97221 */ /* 0x102fe20000010000 */
[----:B------:R-:W-:Y:S01]  /*e460*/  FADD.FTZ R220, R38, -R29 ;  /* 0x8000001d26dc7221 */ /* 0x000fe20000010000 */
[----:B------:R-:W-:Y:S01]  /*e470*/  FMUL.FTZ R229, R214, R229 ;  /* 0x000000e5d6e57220 */ /* 0x000fe20000410000 */
[--C-:B------:R-:W-:Y:S01]  /*e480*/  FFMA.FTZ R29, R215, UR4, -R31.reuse ;  /* 0x00000004d71d7c23 */ /* 0x100fe2000801081f */
[----:B------:R-:W-:Y:S01]  /*e490*/  FFMA.FTZ R31, R213, UR4, -R31 ;  /* 0x00000004d51f7c23 */ /* 0x000fe2000801081f */
[----:B------:R-:W-:Y:S01]  /*e4a0*/  FFMA.FTZ R213, -R19, R19, 1 ;  /* 0x3f80000013d57423 */ /* 0x000fe20000010113 */
[C---:B------:R-:W-:Y:S01]  /*e4b0*/  IADD3 R232, R10.reuse, 0x1c, RZ ;  /* 0x0000001c0ae87810 */ /* 0x040fe20007ffe0ff */
[----:B------:R-:W1:Y:S01]  /*e4c0*/  SHFL.IDX PT, R32, R18, R32, 0x1f ;  /* 0x00001f2012207589 */ /* 0x000e6200000e0000 */
[----:B------:R-:W-:-:S02]  /*e4d0*/  VIADD R34, R10, 0x18 ;  /* 0x000000180a227836 */ /* 0x000fc40000000000 */
[----:B------:R-:W-:Y:S01]  /*e4e0*/  FMUL.FTZ R213, R213, R229 ;  /* 0x000000e5d5d57220 */ /* 0x000fe20000410000 */
[----:B------:R-:W-:Y:S01]  /*e4f0*/  IADD3 R229, R10, 0x1c, RZ ;  /* 0x0000001c0ae57810 */ /* 0x000fe20007ffe0ff */
[----:B------:R2:W-:Y:S01]  /*e500*/  SHFL.IDX PT, R232, R227, R232, 0x1f ;  /* 0x00001fe8e3e87589 */ /* 0x0005e200000e0000 */
[----:B------:R-:W3:Y:S01]  /*e510*/  MUFU.EX2 R219, R219 ;  /* 0x000000db00db7308 */ /* 0x000ee20000000800 */
[--C-:B--2---:R-:W-:Y:S02]  /*e520*/  FADD.FTZ R227, R33, -R27.reuse ;  /* 0x8000001b21e37221 */ /* 0x104fe40000010000 */
[----:B------:R-:W2:Y:S04]  /*e530*/  SHFL.IDX PT, R33, R18, R34, 0x1f ;  /* 0x00001f2212217589 */ /* 0x000ea800000e0000 */
[----:B------:R-:W4:Y:S01]  /*e540*/  SHFL.IDX PT, R34, R18, R229, 0x1f ;  /* 0x00001fe512227589 */ /* 0x000f2200000e0000 */
[----:B------:R-:W-:Y:S01]  /*e550*/  FADD.FTZ R228, R35, -R27 ;  /* 0x8000001b23e47221 */ /* 0x000fe20000010000 */
[--C-:B-1----:R-:W-:Y:S01]  /*e560*/  FFMA.FTZ R211, R211, UR4, -R32.reuse ;  /* 0x00000004d3d37c23 */ /* 0x102fe20008010820 */
[----:B------:R-:W-:Y:S01]  /*e570*/  FFMA.FTZ R32, R210, UR4, -R32 ;  /* 0x00000004d2207c23 */ /* 0x000fe20008010820 */
[----:B------:R-:W1:Y:S01]  /*e580*/  SHFL.IDX PT, R35, R12, R10, 0x1f ;  /* 0x00001f0a0c237589 */ /* 0x000e6200000e0000 */
[----:B------:R-:W-:-:S02]  /*e590*/  VIADD R215, R10, 0x4 ;  /* 0x000000040ad77836 */ /* 0x000fc40000000000 */
[----:B------:R-:W-:Y:S01]  /*e5a0*/  FFMA.FTZ R210, -R20, R20, 1 ;  /* 0x3f80000014d27423 */ /* 0x000fe20000010114 */
[----:B------:R2:W-:Y:S01]  /*e5b0*/  MUFU.EX2 R19, R31 ;  /* 0x0000001f00137308 */ /* 0x0005e20000000800 */
[----:B---3--:R-:W-:-:S07]  /*e5c0*/  FMUL.FTZ R226, R219, R226 ;  /* 0x000000e2dbe27220 */ /* 0x008fce0000410000 */
[----:B------:R3:W-:Y:S01]  /*e5d0*/  MUFU.EX2 R20, R32 ;  /* 0x0000002000147308 */ /* 0x0007e20000000800 */
[--C-:B--2---:R-:W-:Y:S01]  /*e5e0*/  FFMA.FTZ R31, R208, UR4, -R33.reuse ;  /* 0x00000004d01f7c23 */ /* 0x104fe20008010821 */
[----:B------:R-:W-:Y:S01]  /*e5f0*/  FFMA.FTZ R208, -R230, R230, 1 ;  /* 0x3f800000e6d07423 */ /* 0x000fe200000101e6 */
[----:B---3--:R-:W-:Y:S01]  /*e600*/  FFMA.FTZ R32, R209, UR4, -R33 ;  /* 0x00000004d1207c23 */ /* 0x008fe20008010821 */
[--C-:B----4-:R-:W-:Y:S02]  /*e610*/  FFMA.FTZ R33, R206, UR4, -R34.reuse ;  /* 0x00000004ce217c23 */ /* 0x110fe40008010822 */
[----:B------:R-:W2:Y:S01]  /*e620*/  SHFL.IDX PT, R206, R12, R215, 0x1f ;  /* 0x00001fd70cce7589 */ /* 0x000ea200000e0000 */
[----:B------:R-:W-:Y:S01]  /*e630*/  FMUL.FTZ R208, R208, R226 ;  /* 0x000000e2d0d07220 */ /* 0x000fe20000410000 */
[C---:B------:R-:W-:Y:S01]  /*e640*/  IADD3 R226, R10.reuse, 0x8, RZ ;  /* 0x000000080ae27810 */ /* 0x040fe20007ffe0ff */
[----:B------:R-:W-:Y:S01]  /*e650*/  VIADD R209, R10, 0xc ;  /* 0x0000000c0ad17836 */ /* 0x000fe20000000000 */
[----:B------:R3:W-:Y:S01]  /*e660*/  MUFU.EX2 R18, R211 ;  /* 0x000000d300127308 */ /* 0x0007e20000000800 */
[----:B------:R-:W-:-:S02]  /*e670*/  FFMA.FTZ R34, R207, UR4, -R34 ;  /* 0x00000004cf227c23 */ /* 0x000fc40008010822 */
[----:B------:R-:W4:Y:S05]  /*e680*/  SHFL.IDX PT, R207, R12, R226, 0x1f ;  /* 0x00001fe20ccf7589 */ /* 0x000f2a00000e0000 */
[----:B------:R1:W-:Y:S01]  /*e690*/  MUFU.EX2 R27, R231 ;  /* 0x000000e7001b7308 */ /* 0x0003e20000000800 */
[----:B---3--:R-:W-:-:S05]  /*e6a0*/  VIADD R211, R10, 0x14 ;  /* 0x000000140ad37836 */ /* 0x008fca0000000000 */
[----:B------:R-:W-:Y:S01]  /*e6b0*/  SHFL.IDX PT, R38, R12, R211, 0x1f ;  /* 0x00001fd30c267589 */ /* 0x000fe200000e0000 */
[----:B-1----:R-:W-:-:S03]  /*e6c0*/  FADD.FTZ R231, R37, -R232 ;  /* 0x800000e825e77221 */ /* 0x002fc60000010000 */
[----:B------:R-:W1:Y:S01]  /*e6d0*/  SHFL.IDX PT, R37, R12, R209, 0x1f ;  /* 0x00001fd10c257589 */ /* 0x000e6200000e0000 */
[----:B------:R-:W-:Y:S01]  /*e6e0*/  FMUL.FTZ R225, R24, R225 ;  /* 0x000000e118e17220 */ /* 0x000fe20000410000 */
[--C-:B------:R-:W-:Y:S01]  /*e6f0*/  FFMA.FTZ R204, R204, UR4, -R35.reuse ;  /* 0x00000004cccc7c23 */ /* 0x100fe20008010823 */
[----:B------:R-:W-:Y:S01]  /*e700*/  IADD3 R230, R10, 0x18, RZ ;  /* 0x000000180ae67810 */ /* 0x000fe20007ffe0ff */
[----:B------:R-:W-:Y:S01]  /*e710*/  FFMA.FTZ R36, R205, UR4, -R35 ;  /* 0x00000004cd247c23 */ /* 0x000fe20008010823 */
[----:B------:R-:W-:Y:S01]  /*e720*/  FMUL.FTZ R210, R210, R225 ;  /* 0x000000e1d2d27220 */ /* 0x000fe20000410000 */
[----:B------:R2:W-:Y:S01]  /*e730*/  MUFU.EX2 R35, R204 ;  /* 0x000000cc00237308 */ /* 0x0005e20000000800 */
[----:B------:R-:W-:Y:S01]  /*e740*/  IADD3 R225, R10, 0x10, RZ ;  /* 0x000000100ae17810 */ /* 0x000fe20007ffe0ff */
[----:B------:R-:W-:Y:S01]  /*e750*/  FADD.FTZ R232, R39, -R232 ;  /* 0x800000e827e87221 */ /* 0x000fe20000010000 */
[--C-:B--2---:R-:W-:Y:S01]  /*e760*/  FFMA.FTZ R204, R122, UR4, -R206.reuse ;  /* 0x000000047acc7c23 */ /* 0x104fe200080108ce */
[----:B------:R-:W-:Y:S01]  /*e770*/  FFMA.FTZ R206, R124, UR4, -R206 ;  /* 0x000000047cce7c23 */ /* 0x000fe200080108ce */
[----:B------:R-:W2:Y:S04]  /*e780*/  SHFL.IDX PT, R122, R12, R230, 0x1f ;  /* 0x00001fe60c7a7589 */ /* 0x000ea800000e0000 */
[----:B------:R-:W3:Y:S04]  /*e790*/  SHFL.IDX PT, R124, R12, R229, 0x1f ;  /* 0x00001fe50c7c7589 */ /* 0x000ee800000e0000 */
[----:B------:R2:W3:Y:S01]  /*e7a0*/  SHFL.IDX PT, R39, R12, R225, 0x1f ;  /* 0x00001fe10c277589 */ /* 0x0004e200000e0000 */
[--C-:B----4-:R-:W-:Y:S01]  /*e7b0*/  FFMA.FTZ R123, R123, UR4, -R207.reuse ;  /* 0x000000047b7b7c23 */ /* 0x110fe200080108cf */
[----:B------:R-:W-:Y:S01]  /*e7c0*/  FFMA.FTZ R125, R125, UR4, -R207 ;  /* 0x000000047d7d7c23 */ /* 0x000fe200080108cf */
[--C-:B-1----:R-:W-:Y:S01]  /*e7d0*/  FFMA.FTZ R120, R120, UR4, -R37.reuse ;  /* 0x0000000478787c23 */ /* 0x102fe20008010825 */
[----:B------:R-:W-:Y:S01]  /*e7e0*/  FFMA.FTZ R121, R121, UR4, -R37 ;  /* 0x0000000479797c23 */ /* 0x000fe20008010825 */
[----:B------:R-:W-:Y:S01]  /*e7f0*/  SHFL.IDX PT, R207, R11, R226, 0x1f ;  /* 0x00001fe20bcf7589 */ /* 0x000fe200000e0000 */
[----:B------:R1:W-:Y:S08]  /*e800*/  MUFU.EX2 R37, R206 ;  /* 0x000000ce00257308 */ /* 0x0003f00000000800 */
[----:B--2---:R2:W-:Y:S01]  /*e810*/  MUFU.EX2 R12, R204 ;  /* 0x000000cc000c7308 */ /* 0x0045e20000000800 */
[----:B-1----:R-:W-:-:S02]  /*e820*/  FFMA.FTZ R206, R97, UR4, -R38 ;  /* 0x0000000461ce7c23 */ /* 0x002fc40008010826 */
[----:B------:R-:W1:Y:S04]  /*e830*/  SHFL.IDX PT, R97, R11, R209, 0x1f ;  /* 0x00001fd10b617589 */ /* 0x000e6800000e0000 */
[----:B--2---:R-:W2:Y:S04]  /*e840*/  SHFL.IDX PT, R204, R11, R215, 0x1f ;  /* 0x00001fd70bcc7589 */ /* 0x004ea800000e0000 */
[----:B------:R-:W4:Y:S01]  /*e850*/  SHFL.IDX PT, R205, R11, R10, 0x1f ;  /* 0x00001f0a0bcd7589 */ /* 0x000f2200000e0000 */
[--C-:B------:R-:W-:Y:S01]  /*e860*/  FFMA.FTZ R112, R112, UR4, -R122.reuse ;  /* 0x0000000470707c23 */ /* 0x100fe2000801087a */
[----:B------:R-:W-:Y:S01]  /*e870*/  FFMA.FTZ R107, R107, UR4, -R122 ;  /* 0x000000046b6b7c23 */ /* 0x000fe2000801087a */
[--C-:B---3--:R-:W-:Y:S01]  /*e880*/  FFMA.FTZ R122, R95, UR4, -R124.reuse ;  /* 0x000000045f7a7c23 */ /* 0x108fe2000801087c */
[----:B------:R-:W-:-:S02]  /*e890*/  FFMA.FTZ R124, R96, UR4, -R124 ;  /* 0x00000004607c7c23 */ /* 0x000fc4000801087c */
[----:B------:R-:W3:Y:S01]  /*e8a0*/  SHFL.IDX PT, R96, R11, R225, 0x1f ;  /* 0x00001fe10b607589 */ /* 0x000ee200000e0000 */
[----:B------:R-:W-:Y:S01]  /*e8b0*/  FFMA.FTZ R109, R109, UR4, -R38 ;  /* 0x000000046d6d7c23 */ /* 0x000fe20008010826 */
[----:B------:R-:W-:Y:S01]  /*e8c0*/  FFMA.FTZ R103, R103, UR4, -R39 ;  /* 0x0000000467677c23 */ /* 0x000fe20008010827 */
[--C-:B-1----:R-:W-:Y:S01]  /*e8d0*/  FFMA.FTZ R105, R105, UR4, -R97.reuse ;  /* 0x0000000469697c23 */ /* 0x102fe20008010861 */
[----:B------:R-:W-:Y:S01]  /*e8e0*/  FFMA.FTZ R104, R104, UR4, -R97 ;  /* 0x0000000468687c23 */ /* 0x000fe20008010861 */
[--C-:B--2---:R-:W-:Y:S01]  /*e8f0*/  FFMA.FTZ R119, R119, UR4, -R204.reuse ;  /* 0x0000000477777c23 */ /* 0x104fe200080108cc */
[----:B------:R-:W-:Y:S02]  /*e900*/  FFMA.FTZ R204, R94, UR4, -R204 ;  /* 0x000000045ecc7c23 */ /* 0x000fe400080108cc */
[----:B------:R1:W-:Y:S02]  /*e910*/  MUFU.EX2 R94, R120 ;  /* 0x00000078005e7308 */ /* 0x0003e40000000800 */
[----:B-1----:R-:W-:-:S02]  /*e920*/  FFMA.FTZ R120, R99, UR4, -R207 ;  /* 0x0000000463787c23 */ /* 0x002fc400080108cf */
[----:B------:R-:W1:Y:S04]  /*e930*/  SHFL.IDX PT, R99, R14, R10, 0x1f ;  /* 0x00001f0a0e637589 */ /* 0x000e6800000e0000 */
[----:B------:R2:W-:Y:S01]  /*e940*/  MUFU.EX2 R97, R109 ;  /* 0x0000006d00617308 */ /* 0x0005e20000000800 */
[----:B------:R-:W-:Y:S01]  /*e950*/  FFMA.FTZ R114, R114, UR4, -R39 ;  /* 0x0000000472727c23 */ /* 0x000fe20008010827 */
[--C-:B----4-:R-:W-:Y:S01]  /*e960*/  FFMA.FTZ R117, R117, UR4, -R205.reuse ;  /* 0x0000000475757c23 */ /* 0x110fe200080108cd */
[----:B--2---:R-:W2:Y:S05]  /*e970*/  SHFL.IDX PT, R109, R14, R225, 0x1f ;  /* 0x00001fe10e6d7589 */ /* 0x004eaa00000e0000 */
[----:B------:R4:W-:Y:S01]  /*e980*/  MUFU.EX2 R95, R103 ;  /* 0x00000067005f7308 */ /* 0x0009e20000000800 */
[----:B------:R-:W-:-:S02]  /*e990*/  FFMA.FTZ R106, R106, UR4, -R205 ;  /* 0x000000046a6a7c23 */ /* 0x000fc400080108cd */
[----:B------:R-:W-:Y:S04]  /*e9a0*/  SHFL.IDX PT, R205, R11, R229, 0x1f ;  /* 0x00001fe50bcd7589 */ /* 0x000fe800000e0000 */
[----:B----4-:R-:W4:Y:S01]  /*e9b0*/  SHFL.IDX PT, R103, R14, R209, 0x1f ;  /* 0x00001fd10e677589 */ /* 0x010f2200000e0000 */
[----:B------:R-:W2:Y:S01]  /*e9c0*/  MUFU.EX2 R25, R25 ;  /* 0x0000001900197308 */ /* 0x000ea20000000800 */
[----:B---3--:R-:W-:-:S07]  /*e9d0*/  FFMA.FTZ R101, R101, UR4, -R96 ;  /* 0x0000000465657c23 */ /* 0x008fce0008010860 */
[----:B------:R3:W-:Y:S01]  /*e9e0*/  MUFU.EX2 R38, R123 ;  /* 0x0000007b00267308 */ /* 0x0007e20000000800 */
[----:B------:R-:W-:-:S07]  /*e9f0*/  FFMA.FTZ R100, R100, UR4, -R96 ;  /* 0x0000000464647c23 */ /* 0x000fce0008010860 */
[----:B------:R1:W-:Y:S01]  /*ea00*/  MUFU.EX2 R39, R125 ;  /* 0x0000007d00277308 */ /* 0x0003e20000000800 */
[----:B---3--:R-:W-:Y:S04]  /*ea10*/  SHFL.IDX PT, R123, R11, R230, 0x1f ;  /* 0x00001fe60b7b7589 */ /* 0x008fe800000e0000 */
[----:B-1----:R1:W-:Y:S03]  /*ea20*/  SHFL.IDX PT, R125, R11, R211, 0x1f ;  /* 0x00001fd30b7d7589 */ /* 0x0023e600000e0000 */
[----:B------:R3:W-:Y:S08]  /*ea30*/  MUFU.EX2 R96, R114 ;  /* 0x0000007200607308 */ /* 0x0007f00000000800 */
[----:B-1----:R1:W-:Y:S01]  /*ea40*/  MUFU.EX2 R11, R121 ;  /* 0x00000079000b7308 */ /* 0x0023e20000000800 */
[----:B---3--:R-:W-:Y:S04]  /*ea50*/  SHFL.IDX PT, R114, R14, R211, 0x1f ;  /* 0x00001fd30e727589 */ /* 0x008fe800000e0000 */
[----:B-1----:R-:W1:Y:S01]  /*ea60*/  SHFL.IDX PT, R121, R14, R215, 0x1f ;  /* 0x00001fd70e797589 */ /* 0x002e6200000e0000 */
[----:B------:R-:W-:Y:S01]  /*ea70*/  FFMA.FTZ R111, R111, UR4, -R207 ;  /* 0x000000046f6f7c23 */ /* 0x000fe200080108cf */
[--C-:B------:R-:W-:Y:S01]  /*ea80*/  FFMA.FTZ R113, R113, UR4, -R99.reuse ;  /* 0x0000000471717c23 */ /* 0x100fe20008010863 */
[----:B------:R-:W-:Y:S01]  /*ea90*/  FFMA.FTZ R131, R131, UR4, -R99 ;  /* 0x0000000483837c23 */ /* 0x000fe20008010863 */
[----:B------:R-:W3:Y:S01]  /*eaa0*/  SHFL.IDX PT, R207, R14, R226, 0x1f ;  /* 0x00001fe20ecf7589 */ /* 0x000ee200000e0000 */
[----:B------:R4:W-:Y:S01]  /*eab0*/  MUFU.EX2 R99, R112 ;  /* 0x0000007000637308 */ /* 0x0009e20000000800 */
[--C-:B--2---:R-:W-:Y:S01]  /*eac0*/  FFMA.FTZ R130, R130, UR4, -R109.reuse ;  /* 0x0000000482827c23 */ /* 0x104fe2000801086d */
[----:B------:R-:W-:Y:S01]  /*ead0*/  FFMA.FTZ R137, R137, UR4, -R109 ;  /* 0x0000000489897c23 */ /* 0x000fe2000801086d */
[----:B------:R-:W-:Y:S01]  /*eae0*/  FMUL.FTZ R216, R25, R216 ;  /* 0x000000d819d87220 */ /* 0x000fe20000410000 */
[----:B------:R-:W-:Y:S01]  /*eaf0*/  FFMA.FTZ R109, -R237, R237, 1 ;  /* 0x3f800000ed6d7423 */ /* 0x000fe200000101ed */
[----:B----4-:R-:W-:-:S03]  /*eb00*/  FFMA.FTZ R127, R127, UR4, -R103 ;  /* 0x000000047f7f7c23 */ /* 0x010fc60008010867 */
[----:B------:R-:W2:Y:S01]  /*eb10*/  MUFU.EX2 R26, R26 ;  /* 0x0000001a001a7308 */ /* 0x000ea20000000800 */
[----:B------:R-:W4:Y:S01]  /*eb20*/  SHFL.IDX PT, R112, R14, R230, 0x1f ;  /* 0x00001fe60e707589 */ /* 0x000f2200000e0000 */
[----:B------:R-:W-:Y:S01]  /*eb30*/  FFMA.FTZ R139, R139, UR4, -R103 ;  /* 0x000000048b8b7c23 */ /* 0x000fe20008010867 */
[----:B------:R-:W-:Y:S02]  /*eb40*/  FMUL.FTZ R109, R109, R216 ;  /* 0x000000d86d6d7220 */ /* 0x000fe40000410000 */
[----:B------:R3:W4:Y:S03]  /*eb50*/  SHFL.IDX PT, R103, R14, R229, 0x1f ;  /* 0x00001fe50e677589 */ /* 0x00072600000e0000 */
[----:B------:R-:W2:Y:S01]  /*eb60*/  MUFU.TANH R132, R132 ;  /* 0x0000008400847308 */ /* 0x000ea20000002400 */
[----:B------:R-:W4:Y:S07]  /*eb70*/  SHFL.IDX PT, R216, R17, R10, 0x1f ;  /* 0x00001f0a11d87589 */ /* 0x000f2e00000e0000 */
[----:B------:R-:W4:Y:S01]  /*eb80*/  MUFU.TANH R134, R134 ;  /* 0x0000008600867308 */ /* 0x000f220000002400 */
[--C-:B-1----:R-:W-:Y:S01]  /*eb90*/  FFMA.FTZ R108, R108, UR4, -R121.reuse ;  /* 0x000000046c6c7c23 */ /* 0x102fe20008010879 */
[----:B------:R-:W-:Y:S01]  /*eba0*/  FFMA.FTZ R138, R138, UR4, -R121 ;  /* 0x000000048a8a7c23 */ /* 0x000fe20008010879 */
[----:B------:R-:W-:-:S05]  /*ebb0*/  FFMA.FTZ R102, R102, UR4, -R125 ;  /* 0x0000000466667c23 */ /* 0x000fca000801087d */
[----:B------:R-:W-:Y:S01]  /*ebc0*/  MUFU.TANH R133, R133 ;  /* 0x0000008500857308 */ /* 0x000fe20000002400 */
[----:B------:R-:W-:Y:S01]  /*ebd0*/  FFMA.FTZ R115, R115, UR4, -R125 ;  /* 0x0000000473737c23 */ /* 0x000fe2000801087d */
[----:B------:R-:W-:-:S06]  /*ebe0*/  FSEL R121, R4, -INF , !P3 ;  /* 0xff80000004797808 */ /* 0x000fcc0005800000 */
[----:B------:R-:W1:Y:S01]  /*ebf0*/  MUFU.TANH R135, R135 ;  /* 0x0000008700877308 */ /* 0x000e620000002400 */
[----:B------:R-:W-:-:S07]  /*ec00*/  FSEL R125, R128, -INF , !P2 ;  /* 0xff800000807d7808 */ /* 0x000fce0005000000 */
[----:B------:R-:W1:Y:S08]  /*ec10*/  MUFU.EX2 R28, R28 ;  /* 0x0000001c001c7308 */ /* 0x000e700000000800 */
[----:B------:R-:W1:Y:S01]  /*ec20*/  MUFU.EX2 R29, R29 ;  /* 0x0000001d001d7308 */ /* 0x000e620000000800 */
[----:B------:R-:W-:-:S07]  /*ec30*/  FFMA.FTZ R121, R121, UR4, -R114 ;  /* 0x0000000479797c23 */ /* 0x000fce0008010872 */
[----:B------:R-:W1:Y:S01]  /*ec40*/  MUFU.EX2 R32, R32 ;  /* 0x0000002000207308 */ /* 0x000e620000000800 */
[--C-:B------:R-:W-:Y:S01]  /*ec50*/  FFMA.FTZ R110, R110, UR4, -R205.reuse ;  /* 0x000000046e6e7c23 */ /* 0x100fe200080108cd */
[----:B------:R-:W-:Y:S01]  /*ec60*/  FFMA.FTZ R118, R118, UR4, -R205 ;  /* 0x0000000476767c23 */ /* 0x000fe200080108cd */
[----:B---3--:R-:W-:-:S05]  /*ec70*/  FFMA.FTZ R14, -R200, R200, 1 ;  /* 0x3f800000c80e7423 */ /* 0x008fca00000101c8 */
[----:B------:R-:W3:Y:S01]  /*ec80*/  MUFU.EX2 R30, R30 ;  /* 0x0000001e001e7308 */ /* 0x000ee20000000800 */
[----:B--2---:R-:W-:Y:S01]  /*ec90*/  FMUL.FTZ R212, R26, R212 ;  /* 0x000000d41ad47220 */ /* 0x004fe20000410000 */
[----:B------:R-:W-:Y:S01]  /*eca0*/  FFMA.FTZ R114, R125, UR4, -R114 ;  /* 0x000000047d727c23 */ /* 0x000fe20008010872 */
[----:B------:R-:W-:-:S05]  /*ecb0*/  FSEL R125, R132, -INF , !P5 ;  /* 0xff800000847d7808 */ /* 0x000fca0006800000 */
[----:B------:R-:W2:Y:S01]  /*ecc0*/  MUFU.EX2 R31, R31 ;  /* 0x0000001f001f7308 */ /* 0x000ea20000000800 */
[----:B----4-:R-:W-:Y:S01]  /*ecd0*/  FSEL R205, R134, -INF , !P0 ;  /* 0xff80000086cd7808 */ /* 0x010fe20004000000 */
[----:B------:R-:W-:Y:S01]  /*ece0*/  FMUL.FTZ R218, R27, R218 ;  /* 0x000000da1bda7220 */ /* 0x000fe20000410000 */
[--C-:B------:R-:W-:Y:S01]  /*ecf0*/  FFMA.FTZ R116, R116, UR4, -R123.reuse ;  /* 0x0000000474747c23 */ /* 0x100fe2000801087b */
[----:B------:R-:W-:Y:S01]  /*ed00*/  FFMA.FTZ R123, R98, UR4, -R123 ;  /* 0x00000004627b7c23 */ /* 0x000fe2000801087b */
[----:B------:R-:W-:Y:S01]  /*ed10*/  FMUL.FTZ R14, R14, R212 ;  /* 0x000000d40e0e7220 */ /* 0x000fe20000410000 */
[--C-:B------:R-:W-:Y:S01]  /*ed20*/  FFMA.FTZ R126, R126, UR4, -R207.reuse ;  /* 0x000000047e7e7c23 */ /* 0x100fe200080108cf */
[----:B------:R-:W-:Y:S01]  /*ed30*/  FFMA.FTZ R129, R129, UR4, -R207 ;  /* 0x0000000481817c23 */ /* 0x000fe200080108cf */
[----:B------:R4:W-:Y:S01]  /*ed40*/  MUFU.EX2 R98, R206 ;  /* 0x000000ce00627308 */ /* 0x0009e20000000800 */
[----:B------:R-:W-:Y:S01]  /*ed50*/  FFMA.FTZ R212, -R21, R21, 1 ;  /* 0x3f80000015d47423 */ /* 0x000fe20000010115 */
[--C-:B------:R-:W-:Y:S01]  /*ed60*/  FFMA.FTZ R125, R125, UR4, -R112.reuse ;  /* 0x000000047d7d7c23 */ /* 0x100fe20008010870 */
[----:B------:R-:W-:Y:S01]  /*ed70*/  FFMA.FTZ R205, R205, UR4, -R112 ;  /* 0x00000004cdcd7c23 */ /* 0x000fe20008010870 */
[----:B-1----:R-:W-:Y:S01]  /*ed80*/  FSEL R207, R135, -INF , !P1 ;  /* 0xff80000087cf7808 */ /* 0x002fe20004800000 */
[----:B------:R-:W-:Y:S01]  /*ed90*/  FFMA.FTZ R21, -R22, R22, 1 ;  /* 0x3f80000016157423 */ /* 0x000fe20000010116 */
[----:B------:R-:W-:Y:S01]  /*eda0*/  FMUL.FTZ R112, R235, R218 ;  /* 0x000000daeb707220 */ /* 0x000fe20000410000 */
[----:B------:R-:W-:Y:S01]  /*edb0*/  FMUL.FTZ R221, R28, R221 ;  /* 0x000000dd1cdd7220 */ /* 0x000fe20000410000 */
[----:B------:R-:W-:Y:S01]  /*edc0*/  FMUL.FTZ R22, R18, R227 ;  /* 0x000000e312167220 */ /* 0x000fe20000410000 */
[----:B----4-:R-:W-:Y:S01]  /*edd0*/  FSEL R206, R133, -INF , !P4 ;  /* 0xff80000085ce7808 */ /* 0x010fe20006000000 */
[----:B------:R-:W-:Y:S01]  /*ede0*/  FFMA.FTZ R209, -R233, R233, 1 ;  /* 0x3f800000e9d17423 */ /* 0x000fe200000101e9 */
[----:B------:R-:W-:Y:S01]  /*edf0*/  FFMA.FTZ R211, -R234, R234, 1 ;  /* 0x3f800000ead37423 */ /* 0x000fe200000101ea */
[----:B------:R-:W-:Y:S01]  /*ee00*/  FMUL.FTZ R222, R29, R222 ;  /* 0x000000de1dde7220 */ /* 0x000fe20000410000 */
[----:B------:R-:W1:Y:S01]  /*ee10*/  SHFL.IDX PT, R218, R17, R215, 0x1f ;  /* 0x00001fd711da7589 */ /* 0x000e6200000e0000 */
[C---:B------:R-:W-:Y:S01]  /*ee20*/  VIADD R227, R10.reuse, 0x8 ;  /* 0x000000080ae37836 */ /* 0x040fe20000000000 */
[----:B------:R-:W-:Y:S01]  /*ee30*/  IADD3 R234, R10, 0xc, RZ ;  /* 0x0000000c0aea7810 */ /* 0x000fe20007ffe0ff */
[----:B------:R-:W-:Y:S01]  /*ee40*/  FMUL.FTZ R226, R32, R220 ;  /* 0x000000dc20e27220 */ /* 0x000fe20000410000 */
[--C-:B------:R-:W-:Y:S01]  /*ee50*/  FFMA.FTZ R206, R206, UR4, -R103.reuse ;  /* 0x00000004cece7c23 */ /* 0x100fe20008010867 */
[----:B------:R-:W-:Y:S01]  /*ee60*/  FFMA.FTZ R207, R207, UR4, -R103 ;  /* 0x00000004cfcf7c23 */ /* 0x000fe20008010867 */
[----:B------:R-:W4:Y:S01]  /*ee70*/  SHFL.IDX PT, R220, R17, R229, 0x1f ;  /* 0x00001fe511dc7589 */ /* 0x000f2200000e0000 */
[----:B------:R-:W-:Y:S01]  /*ee80*/  FMUL.FTZ R103, R236, R221 ;  /* 0x000000ddec677220 */ /* 0x000fe20000410000 */
[----:B---3--:R-:W-:Y:S01]  /*ee90*/  FMUL.FTZ R223, R30, R223 ;  /* 0x000000df1edf7220 */ /* 0x008fe20000410000 */
[----:B------:R-:W-:Y:S01]  /*eea0*/  FMUL.FTZ R209, R209, R222 ;  /* 0x000000ded1d17220 */ /* 0x000fe20000410000 */
[----:B------:R-:W3:Y:S01]  /*eeb0*/  SHFL.IDX PT, R221, R17, R227, 0x1f ;  /* 0x00001fe311dd7589 */ /* 0x000ee200000e0000 */
[----:B--2---:R-:W-:Y:S01]  /*eec0*/  FMUL.FTZ R222, R31, R217 ;  /* 0x000000d91fde7220 */ /* 0x004fe20000410000 */
[----:B------:R-:W-:-:S02]  /*eed0*/  VIADD R233, R10, 0x10 ;  /* 0x000000100ae97836 */ /* 0x000fc40000000000 */
[--C-:B------:R-:W-:Y:S01]  /*eee0*/  FADD.FTZ R40, R40, -R216.reuse ;  /* 0x800000d828287221 */ /* 0x100fe20000010000 */
[----:B------:R-:W-:Y:S01]  /*eef0*/  FADD.FTZ R42, R42, -R216 ;  /* 0x800000d82a2a7221 */ /* 0x000fe20000010000 */
[----:B------:R-:W2:Y:S01]  /*ef00*/  SHFL.IDX PT, R217, R17, R234, 0x1f ;  /* 0x00001fea11d97589 */ /* 0x000ea200000e0000 */
[----:B------:R-:W-:-:S03]  /*ef10*/  FMUL.FTZ R224, R19, R224 ;  /* 0x000000e013e07220 */ /* 0x000fc60000410000 */
[----:B------:R1:W-:Y:S01]  /*ef20*/  LDS R216, [R13+0x400] ;  /* 0x000400000dd87984 */ /* 0x0003e20000000800 */
[----:B------:R-:W-:Y:S01]  /*ef30*/  FMUL.FTZ R211, R211, R223 ;  /* 0x000000dfd3d37220 */ /* 0x000fe20000410000 */
[----:B------:R-:W-:Y:S01]  /*ef40*/  FMUL.FTZ R22, R212, R22 ;  /* 0x00000016d4167220 */ /* 0x000fe20000410000 */
[----:B------:R-:W-:Y:S01]  /*ef50*/  FFMA.FTZ R212, -R23, R23, 1 ;  /* 0x3f80000017d47423 */ /* 0x000fe20000010117 */
[----:B------:R-:W-:Y:S01]  /*ef60*/  IADD3 R235, R10, 0x14, RZ ;  /* 0x000000140aeb7810 */ /* 0x000fe20007ffe0ff */
[----:B------:R-:W2:Y:S01]  /*ef70*/  SHFL.IDX PT, R223, R17, R233, 0x1f ;  /* 0x00001fe911df7589 */ /* 0x000ea200000e0000 */
[----:B------:R-:W2:Y:S01]  /*ef80*/  MUFU.EX2 R36, R36 ;  /* 0x0000002400247308 */ /* 0x000ea20000000800 */
[----:B------:R-:W-:Y:S01]  /*ef90*/  FMUL.FTZ R21, R21, R224 ;  /* 0x000000e015157220 */ /* 0x000fe20000410000 */
[----:B------:R-:W-:Y:S01]  /*efa0*/  FMUL.FTZ R212, R212, R222 ;  /* 0x000000ded4d47220 */ /* 0x000fe20000410000 */
[----:B------:R-:W2:Y:S04]  /*efb0*/  SHFL.IDX PT, R224, R17, R235, 0x1f ;  /* 0x00001feb11e07589 */ /* 0x000ea800000e0000 */
[----:B------:R-:W2:Y:S01]  /*efc0*/  SHFL.IDX PT, R222, R17, R230, 0x1f ;  /* 0x00001fe611de7589 */ /* 0x000ea200000e0000 */
[----:B-1----:R-:W-:Y:S01]  /*efd0*/  FFMA.FTZ R13, -R171, R171, 1 ;  /* 0x3f800000ab0d7423 */ /* 0x002fe200000101ab */
[----:B------:R-:W-:Y:S01]  /*efe0*/  FMUL.FTZ R40, R35, R40 ;  /* 0x0000002823287220 */ /* 0x000fe20000410000 */
[--C-:B------:R-:W-:Y:S01]  /*eff0*/  FADD.FTZ R41, R41, -R218.reuse ;  /* 0x800000da29297221 */ /* 0x100fe20000010000 */
[----:B------:R-:W-:Y:S01]  /*f000*/  FADD.FTZ R43, R43, -R218 ;  /* 0x800000da2b2b7221 */ /* 0x000fe20000010000 */
[--C-:B----4-:R-:W-:Y:S01]  /*f010*/  FADD.FTZ R53, R53, -R220.reuse ;  /* 0x800000dc35357221 */ /* 0x110fe20000010000 */
[----:B------:R-:W-:Y:S01]  /*f020*/  FADD.FTZ R55, R55, -R220 ;  /* 0x800000dc37377221 */ /* 0x000fe20000010000 */
[----:B------:R-:W-:Y:S01]  /*f030*/  FMUL.FTZ R13, R13, R40 ;  /* 0x000000280d0d7220 */ /* 0x000fe20000410000 */
[----:B------:R-:W-:Y:S01]  /*f040*/  FFMA.FTZ R40, -R170, R170, 1 ;  /* 0x3f800000aa287423 */ /* 0x000fe200000101aa */
[----:B------:R-:W-:Y:S01]  /*f050*/  FMUL.FTZ R220, R12, R41 ;  /* 0x000000290cdc7220 */ /* 0x000fe20000410000 */
[--C-:B---3--:R-:W-:Y:S01]  /*f060*/  FADD.FTZ R44, R44, -R221.reuse ;  /* 0x800000dd2c2c7221 */ /* 0x108fe20000010000 */
[----:B------:R-:W-:Y:S01]  /*f070*/  FADD.FTZ R46, R46, -R221 ;  /* 0x800000dd2e2e7221 */ /* 0x000fe20000010000 */
[--C-:B--2---:R-:W-:Y:S01]  /*f080*/  FADD.FTZ R45, R45, -R217.reuse ;  /* 0x800000d92d2d7221 */ /* 0x104fe20000010000 */
[----:B------:R-:W-:Y:S01]  /*f090*/  FADD.FTZ R47, R47, -R217 ;  /* 0x800000d92f2f7221 */ /* 0x000fe20000010000 */
[----:B------:R-:W-:Y:S01]  /*f0a0*/  FFMA.FTZ R217, -R169, R169, 1 ;  /* 0x3f800000a9d97423 */ /* 0x000fe200000101a9 */
[----:B------:R-:W-:Y:S01]  /*f0b0*/  FMUL.FTZ R218, R36, R42 ;  /* 0x0000002a24da7220 */ /* 0x000fe20000410000 */
[----:B------:R-:W-:Y:S01]  /*f0c0*/  FMUL.FTZ R221, R37, R43 ;  /* 0x0000002b25dd7220 */ /* 0x000fe20000410000 */
[----:B------:R-:W-:Y:S01]  /*f0d0*/  FMUL.FTZ R43, R40, R220 ;  /* 0x000000dc282b7220 */ /* 0x000fe20000410000 */
[----:B------:R-:W-:Y:S01]  /*f0e0*/  FFMA.FTZ R40, -R167, R167, 1 ;  /* 0x3f800000a7287423 */ /* 0x000fe200000101a7 */
[----:B------:R-:W-:Y:S01]  /*f0f0*/  FMUL.FTZ R44, R38, R44 ;  /* 0x0000002c262c7220 */ /* 0x000fe20000410000 */
[--C-:B------:R-:W-:Y:S01]  /*f100*/  FADD.FTZ R48, R48, -R223.reuse ;  /* 0x800000df30307221 */ /* 0x100fe20000010000 */
[----:B------:R-:W-:Y:S01]  /*f110*/  FADD.FTZ R50, R50, -R223 ;  /* 0x800000df32327221 */ /* 0x000fe20000010000 */
        /* <DEDUP_REMOVED lines=8> */
[----:B------:R-:W-:Y:S01]  /*f1a0*/  FADD.FTZ R51, R51, -R224 ;  /* 0x800000e033337221 */ /* 0x000fe20000010000 */
[----:B------:R-:W-:Y:S01]  /*f1b0*/  FADD.FTZ R52, R52, -R222 ;  /* 0x800000de34347221 */ /* 0x000fe20000010000 */
[----:B------:R-:W-:Y:S01]  /*f1c0*/  FADD.FTZ R49, R49, -R224 ;  /* 0x800000e031317221 */ /* 0x000fe20000010000 */
        /* <DEDUP_REMOVED lines=9> */
[----:B------:R-:W-:-:S02]  /*f260*/  VIADD R228, R10, 0x4 ;  /* 0x000000040ae47836 */ /* 0x000fc40000000000 */
[----:B------:R-:W-:Y:S01]  /*f270*/  FFMA.FTZ R51, -R165, R165, 1 ;  /* 0x3f800000a5337423 */ /* 0x000fe200000101a5 */
[----:B------:R-:W-:Y:S01]  /*f280*/  FMUL.FTZ R44, R89, R46 ;  /* 0x0000002e592c7220 */ /* 0x000fe20000410000 */
[----:B------:R-:W-:Y:S01]  /*f290*/  SHFL.IDX PT, R40, R216, R227, 0x1f ;  /* 0x00001fe3d8287589 */ /* 0x000fe200000e0000 */
[----:B------:R-:W1:Y:S01]  /*f2a0*/  MUFU.EX2 R122, R122 ;  /* 0x0000007a007a7308 */ /* 0x000e620000000800 */
[----:B------:R-:W-:Y:S02]  /*f2b0*/  FMUL.FTZ R46, R88, R217 ;  /* 0x000000d9582e7220 */ /* 0x000fe40000410000 */
[----:B------:R-:W2:Y:S01]  /*f2c0*/  SHFL.IDX PT, R89, R216, R10, 0x1f ;  /* 0x00001f0ad8597589 */ /* 0x000ea200000e0000 */
[----:B------:R-:W-:Y:S01]  /*f2d0*/  FMUL.FTZ R49, R92, R49 ;  /* 0x000000315c317220 */ /* 0x000fe20000410000 */
[----:B------:R-:W-:Y:S01]  /*f2e0*/  FMUL.FTZ R52, R90, R91 ;  /* 0x0000005b5a347220 */ /* 0x000fe20000410000 */
[----:B------:R-:W-:Y:S01]  /*f2f0*/  FMUL.FTZ R51, R51, R93 ;  /* 0x0000005d33337220 */ /* 0x000fe20000410000 */
[----:B------:R-:W3:Y:S01]  /*f300*/  SHFL.IDX PT, R88, R216, R228, 0x1f ;  /* 0x00001fe4d8587589 */ /* 0x000ee200000e0000 */
[----:B------:R-:W4:Y:S03]  /*f310*/  MUFU.EX2 R124, R124 ;  /* 0x0000007c007c7308 */ /* 0x000f260000000800 */
[----:B------:R-:W-:Y:S04]  /*f320*/  SHFL.IDX PT, R92, R216, R234, 0x1f ;  /* 0x00001fead85c7589 */ /* 0x000fe800000e0000 */
[----:B------:R-:W-:Y:S04]  /*f330*/  SHFL.IDX PT, R93, R216, R233, 0x1f ;  /* 0x00001fe9d85d7589 */ /* 0x000fe800000e0000 */
[----:B------:R-:W-:Y:S04]  /*f340*/  SHFL.IDX PT, R91, R216, R235, 0x1f ;  /* 0x00001febd85b7589 */ /* 0x000fe800000e0000 */
[----:B------:R-:W-:Y:S04]  /*f350*/  SHFL.IDX PT, R90, R216, R230, 0x1f ;  /* 0x00001fe6d85a7589 */ /* 0x000fe800000e0000 */
[----:B------:R-:W3:Y:S01]  /*f360*/  SHFL.IDX PT, R216, R216, R229, 0x1f ;  /* 0x00001fe5d8d87589 */ /* 0x000ee200000e0000 */
[----:B------:R-:W3:Y:S01]  /*f370*/  MUFU.EX2 R111, R111 ;  /* 0x0000006f006f7308 */ /* 0x000ee20000000800 */
[----:B------:R-:W-:Y:S01]  /*f380*/  FFMA.FTZ R42, -R168, R168, 1 ;  /* 0x3f800000a82a7423 */ /* 0x000fe200000101a8 */
[----:B------:R-:W-:Y:S01]  /*f390*/  FFMA.FTZ R217, -R164, R164, 1 ;  /* 0x3f800000a4d97423 */ /* 0x000fe200000101a4 */
[----:B------:R-:W3:Y:S02]  /*f3a0*/  LDL.LU R200, [R1+0x110] ;  /* 0x0001100001c87983 */ /* 0x000ee40000300800 */
[----:B------:R-:W-:Y:S01]  /*f3b0*/  FMUL.FTZ R42, R42, R221 ;  /* 0x000000dd2a2a7220 */ /* 0x000fe20000410000 */
[----:B-1----:R-:W-:-:S02]  /*f3c0*/  FMUL.FTZ R221, R122, R53 ;  /* 0x000000357add7220 */ /* 0x002fc40000410000 */
[----:B------:R-:W1:Y:S01]  /*f3d0*/  MUFU.EX2 R204, R204 ;  /* 0x000000cc00cc7308 */ /* 0x000e620000000800 */
[----:B------:R-:W-:Y:S01]  /*f3e0*/  FADD.FTZ R54, R54, -R222 ;  /* 0x800000de36367221 */ /* 0x000fe20000010000 */
[----:B----4-:R-:W-:Y:S01]  /*f3f0*/  FMUL.FTZ R222, R124, R55 ;  /* 0x000000377cde7220 */ /* 0x010fe20000410000 */
[----:B------:R-:W-:-:S05]  /*f400*/  FMUL.FTZ R55, R217, R221 ;  /* 0x000000ddd9377220 */ /* 0x000fca0000410000 */
[----:B------:R-:W4:Y:S01]  /*f410*/  MUFU.EX2 R119, R119 ;  /* 0x0000007700777308 */ /* 0x000f220000000800 */
[----:B--2---:R-:W-:Y:S01]  /*f420*/  FADD.FTZ R217, R56, -R89 ;  /* 0x8000005938d97221 */ /* 0x004fe20000010000 */
[----:B------:R-:W-:-:S06]  /*f430*/  FADD.FTZ R56, R60, -R40 ;  /* 0x800000283c387221 */ /* 0x000fcc0000010000 */
[----:B------:R-:W2:Y:S01]  /*f440*/  MUFU.EX2 R101, R101 ;  /* 0x0000006500657308 */ /* 0x000ea20000000800 */
[----:B------:R-:W-:Y:S01]  /*f450*/  FADD.FTZ R40, R62, -R40 ;  /* 0x800000283e287221 */ /* 0x000fe20000010000 */
[--C-:B---3--:R-:W-:Y:S01]  /*f460*/  FADD.FTZ R57, R57, -R88.reuse ;  /* 0x8000005839397221 */ /* 0x108fe20000010000 */
[----:B------:R-:W-:-:S05]  /*f470*/  FADD.FTZ R59, R59, -R88 ;  /* 0x800000583b3b7221 */ /* 0x000fca0000010000 */
[----:B------:R-:W3:Y:S01]  /*f480*/  MUFU.EX2 R120, R120 ;  /* 0x0000007800787308 */ /* 0x000ee20000000800 */
[--C-:B------:R-:W-:Y:S01]  /*f490*/  FADD.FTZ R88, R69, -R216.reuse ;  /* 0x800000d845587221 */ /* 0x100fe20000010000 */
[----:B------:R-:W-:-:S06]  /*f4a0*/  FADD.FTZ R216, R71, -R216 ;  /* 0x800000d847d87221 */ /* 0x000fcc0000010000 */
[----:B------:R-:W3:Y:S01]  /*f4b0*/  MUFU.EX2 R104, R104 ;  /* 0x0000006800687308 */ /* 0x000ee20000000800 */
[----:B------:R-:W-:Y:S01]  /*f4c0*/  FFMA.FTZ R71, -R155, R155, 1 ;  /* 0x3f8000009b477423 */ /* 0x000fe2000001019b */
[----:B------:R-:W-:-:S06]  /*f4d0*/  FMUL.FTZ R40, R111, R40 ;  /* 0x000000286f287220 */ /* 0x000fcc0000410000 */
[----:B------:R-:W3:Y:S01]  /*f4e0*/  MUFU.EX2 R107, R107 ;  /* 0x0000006b006b7308 */ /* 0x000ee20000000800 */
[----:B------:R-:W-:Y:S01]  /*f4f0*/  FADD.FTZ R64, R64, -R93 ;  /* 0x8000005d40407221 */ /* 0x000fe20000010000 */
[----:B------:R-:W-:Y:S01]  /*f500*/  FMUL.FTZ R71, R71, R40 ;  /* 0x0000002847477220 */ /* 0x000fe20000410000 */
[----:B------:R-:W-:Y:S01]  /*f510*/  FADD.FTZ R61, R61, -R92 ;  /* 0x8000005c3d3d7221 */ /* 0x000fe20000010000 */
[----:B------:R-:W-:-:S04]  /*f520*/  FFMA.FTZ R69, -R158, R158, 1 ;  /* 0x3f8000009e457423 */ /* 0x000fc8000001019e */
[----:B------:R-:W3:Y:S01]  /*f530*/  MUFU.EX2 R105, R105 ;  /* 0x0000006900697308 */ /* 0x000ee20000000800 */
[----:B-1----:R-:W-:Y:S01]  /*f540*/  FMUL.FTZ R59, R204, R59 ;  /* 0x0000003bcc3b7220 */ /* 0x002fe20000410000 */
[----:B------:R-:W-:Y:S01]  /*f550*/  FFMA.FTZ R40, -R153, R153, 1 ;  /* 0x3f80000099287423 */ /* 0x000fe20000010199 */
[----:B------:R-:W-:Y:S01]  /*f560*/  FADD.FTZ R92, R63, -R92 ;  /* 0x8000005c3f5c7221 */ /* 0x000fe20000010000 */
[----:B------:R-:W-:Y:S01]  /*f570*/  FFMA.FTZ R62, -R160, R160, 1 ;  /* 0x3f800000a03e7423 */ /* 0x000fe200000101a0 */
[----:B----4-:R-:W-:-:S03]  /*f580*/  FMUL.FTZ R57, R119, R57 ;  /* 0x0000003977397220 */ /* 0x010fc60000410000 */
[----:B------:R-:W1:Y:S01]  /*f590*/  MUFU.EX2 R100, R100 ;  /* 0x0000006400647308 */ /* 0x000e620000000800 */
[----:B--2---:R-:W-:Y:S01]  /*f5a0*/  FMUL.FTZ R64, R101, R64 ;  /* 0x0000004065407220 */ /* 0x004fe20000410000 */
[----:B------:R-:W2:Y:S01]  /*f5b0*/  LDL.LU R201, [R1+0x10c] ;  /* 0x00010c0001c97983 */ /* 0x000ea20000300800 */
[----:B------:R-:W-:Y:S01]  /*f5c0*/  FFMA.FTZ R215, -R202, R202, 1 ;  /* 0x3f800000cad77423 */ /* 0x000fe200000101ca */
[----:B------:R-:W-:Y:S01]  /*f5d0*/  FFMA.FTZ R225, -R203, R203, 1 ;  /* 0x3f800000cbe17423 */ /* 0x000fe200000101cb */
[----:B------:R-:W-:Y:S01]  /*f5e0*/  FMUL.FTZ R69, R69, R59 ;  /* 0x0000003b45457220 */ /* 0x000fe20000410000 */
[----:B------:R-:W2:Y:S02]  /*f5f0*/  LDL.LU R202, [R1+0x108] ;  /* 0x0001080001ca7983 */ /* 0x000ea40000300800 */
[----:B------:R-:W4:Y:S01]  /*f600*/  MUFU.EX2 R106, R106 ;  /* 0x0000006a006a7308 */ /* 0x000f220000000800 */
[--C-:B------:R-:W-:Y:S01]  /*f610*/  FADD.FTZ R65, R65, -R91.reuse ;  /* 0x8000005b41417221 */ /* 0x100fe20000010000 */
[----:B------:R-:W2:Y:S01]  /*f620*/  LDL.LU R203, [R1+0x104] ;  /* 0x0001040001cb7983 */ /* 0x000ea20000300800 */
[----:B------:R-:W-:Y:S01]  /*f630*/  FADD.FTZ R67, R67, -R91 ;  /* 0x8000005b43437221 */ /* 0x000fe20000010000 */
[----:B------:R-:W-:-:S04]  /*f640*/  FMUL.FTZ R62, R62, R57 ;  /* 0x000000393e3e7220 */ /* 0x000fc80000410000 */
[----:B------:R-:W4:Y:S01]  /*f650*/  MUFU.EX2 R102, R102 ;  /* 0x0000006600667308 */ /* 0x000f220000000800 */
[----:B------:R1:W5:Y:S01]  /*f660*/  LDL.LU R171, [R1+0x100] ;  /* 0x0001000001ab7983 */ /* 0x0003620000300800 */
[----:B------:R-:W-:Y:S01]  /*f670*/  FFMA.FTZ R59, -R157, R157, 1 ;  /* 0x3f8000009d3b7423 */ /* 0x000fe2000001019d */
[----:B---3--:R-:W-:Y:S01]  /*f680*/  FMUL.FTZ R56, R120, R56 ;  /* 0x0000003878387220 */ /* 0x008fe20000410000 */
[----:B------:R-:W-:Y:S01]  /*f690*/  FMUL.FTZ R92, R104, R92 ;  /* 0x0000005c685c7220 */ /* 0x000fe20000410000 */
[----:B------:R-:W-:Y:S01]  /*f6a0*/  FMUL.FTZ R64, R40, R64 ;  /* 0x0000004028407220 */ /* 0x000fe20000410000 */
[----:B------:R3:W5:Y:S02]  /*f6b0*/  LDL.LU R170, [R1+0xfc] ;  /* 0x0000fc0001aa7983 */ /* 0x0007640000300800 */
[----:B------:R-:W4:Y:S01]  /*f6c0*/  MUFU.EX2 R116, R116 ;  /* 0x0000007400747308 */ /* 0x000f220000000800 */
[----:B------:R-:W-:Y:S01]  /*f6d0*/  FADD.FTZ R58, R58, -R89 ;  /* 0x800000593a3a7221 */ /* 0x000fe20000010000 */
[----:B------:R-:W-:Y:S01]  /*f6e0*/  FFMA.FTZ R57, -R154, R154, 1 ;  /* 0x3f8000009a397423 */ /* 0x000fe2000001019a */
[----:B------:R-:W4:Y:S01]  /*f6f0*/  SHFL.IDX PT, R40, R15, R228, 0x1f ;  /* 0x00001fe40f287589 */ /* 0x000f2200000e0000 */
[----:B------:R-:W-:Y:S01]  /*f700*/  FMUL.FTZ R220, R107, R54 ;  /* 0x000000366bdc7220 */ /* 0x000fe20000410000 */
[----:B------:R-:W-:-:S02]  /*f710*/  FFMA.FTZ R218, -R163, R163, 1 ;  /* 0x3f800000a3da7423 */ /* 0x000fc400000101a3 */
[----:B------:R-:W4:Y:S01]  /*f720*/  SHFL.IDX PT, R91, R15, R235, 0x1f ;  /* 0x00001feb0f5b7589 */ /* 0x000f2200000e0000 */
[----:B------:R-:W4:Y:S01]  /*f730*/  MUFU.EX2 R115, R115 ;  /* 0x0000007300737308 */ /* 0x000f220000000800 */
[----:B------:R-:W-:Y:S02]  /*f740*/  FMUL.FTZ R59, R59, R56 ;  /* 0x000000383b3b7220 */ /* 0x000fe40000410000 */
[----:B------:R3:W5:Y:S01]  /*f750*/  LDL.LU R169, [R1+0xf8] ;  /* 0x0000f80001a97983 */ /* 0x0007620000300800 */
[----:B------:R-:W-:-:S03]  /*f760*/  FMUL.FTZ R56, R57, R92 ;  /* 0x0000005c39387220 */ /* 0x000fc60000410000 */
[----:B------:R-:W4:Y:S01]  /*f770*/  SHFL.IDX PT, R89, R15, R10, 0x1f ;  /* 0x00001f0a0f597589 */ /* 0x000f2200000e0000 */
[----:B------:R-:W4:Y:S03]  /*f780*/  MUFU.EX2 R110, R110 ;  /* 0x0000006e006e7308 */ /* 0x000f260000000800 */
[----:B------:R3:W5:Y:S01]  /*f790*/  LDL.LU R168, [R1+0xf4] ;  /* 0x0000f40001a87983 */ /* 0x0007620000300800 */
[----:B------:R-:W-:Y:S01]  /*f7a0*/  FADD.FTZ R66, R66, -R93 ;  /* 0x8000005d42427221 */ /* 0x000fe20000010000 */
[----:B------:R-:W-:Y:S02]  /*f7b0*/  FADD.FTZ R63, R68, -R90 ;  /* 0x8000005a443f7221 */ /* 0x000fe40000010000 */
[----:B------:R3:W5:Y:S01]  /*f7c0*/  LDL.LU R167, [R1+0xf0] ;  /* 0x0000f00001a77983 */ /* 0x0007620000300800 */
[----:B------:R-:W4:Y:S01]  /*f7d0*/  MUFU.EX2 R117, R117 ;  /* 0x0000007500757308 */ /* 0x000f220000000800 */
[----:B------:R-:W-:-:S02]  /*f7e0*/  FMUL.FTZ R53, R218, R220 ;  /* 0x000000dcda357220 */ /* 0x000fc40000410000 */
[----:B------:R3:W5:Y:S01]  /*f7f0*/  LDL.LU R166, [R1+0xec] ;  /* 0x0000ec0001a67983 */ /* 0x0007620000300800 */
[----:B------:R-:W-:Y:S01]  /*f800*/  FADD.FTZ R90, R70, -R90 ;  /* 0x8000005a465a7221 */ /* 0x000fe20000010000 */
[----:B------:R-:W-:Y:S02]  /*f810*/  FFMA.FTZ R54, -R162, R162, 1 ;  /* 0x3f800000a2367423 */ /* 0x000fe400000101a2 */
[----:B------:R3:W5:Y:S01]  /*f820*/  LDL.LU R165, [R1+0xe8] ;  /* 0x0000e80001a57983 */ /* 0x0007620000300800 */
[----:B------:R-:W4:Y:S01]  /*f830*/  MUFU.EX2 R123, R123 ;  /* 0x0000007b007b7308 */ /* 0x000f220000000800 */
[----:B------:R-:W-:Y:S02]  /*f840*/  FFMA.FTZ R70, -R156, R156, 1 ;  /* 0x3f8000009c467423 */ /* 0x000fe4000001019c */
[----:B------:R-:W4:Y:S01]  /*f850*/  SHFL.IDX PT, R92, R15, R230, 0x1f ;  /* 0x00001fe60f5c7589 */ /* 0x000f2200000e0000 */
[----:B------:R-:W-:Y:S01]  /*f860*/  FMUL.FTZ R61, R105, R61 ;  /* 0x0000003d693d7220 */ /* 0x000fe20000410000 */
[----:B------:R-:W-:-:S02]  /*f870*/  FFMA.FTZ R68, -R161, R161, 1 ;  /* 0x3f800000a1447423 */ /* 0x000fc400000101a1 */
[----:B------:R3:W5:Y:S01]  /*f880*/  LDL.LU R164, [R1+0xe4] ;  /* 0x0000e40001a47983 */ /* 0x0007620000300800 */
[----:B------:R-:W4:Y:S03]  /*f890*/  MUFU.EX2 R118, R118 ;  /* 0x0000007600767308 */ /* 0x000f260000000800 */
[----:B------:R-:W4:Y:S01]  /*f8a0*/  SHFL.IDX PT, R93, R15, R227, 0x1f ;  /* 0x00001fe30f5d7589 */ /* 0x000f2200000e0000 */
[----:B------:R-:W-:Y:S01]  /*f8b0*/  FFMA.FTZ R57, -R151, R151, 1 ;  /* 0x3f80000097397423 */ /* 0x000fe20000010197 */
[----:B-1----:R-:W-:Y:S02]  /*f8c0*/  FMUL.FTZ R66, R100, R66 ;  /* 0x0000004264427220 */ /* 0x002fe40000410000 */
[----:B------:R3:W5:Y:S01]  /*f8d0*/  LDL.LU R163, [R1+0xe0] ;  /* 0x0000e00001a37983 */ /* 0x0007620000300800 */
[----:B------:R-:W-:-:S03]  /*f8e0*/  FFMA.FTZ R60, -R159, R159, 1 ;  /* 0x3f8000009f3c7423 */ /* 0x000fc6000001019f */
[----:B------:R-:W1:Y:S01]  /*f8f0*/  SHFL.IDX PT, R220, R15, R229, 0x1f ;  /* 0x00001fe50fdc7589 */ /* 0x000e6200000e0000 */
[----:B------:R-:W-:-:S03]  /*f900*/  FMUL.FTZ R70, R70, R61 ;  /* 0x0000003d46467220 */ /* 0x000fc60000410000 */
[----:B------:R3:W5:Y:S04]  /*f910*/  LDL.LU R162, [R1+0xdc] ;  /* 0x0000dc0001a27983 */ /* 0x0007680000300800 */
[----:B------:R-:W1:Y:S01]  /*f920*/  SHFL.IDX PT, R218, R15, R233, 0x1f ;  /* 0x00001fe90fda7589 */ /* 0x000e6200000e0000 */
[----:B----4-:R-:W-:-:S03]  /*f930*/  FMUL.FTZ R58, R106, R58 ;  /* 0x0000003a6a3a7220 */ /* 0x010fc60000410000 */
[----:B------:R3:W5:Y:S01]  /*f940*/  LDL.LU R161, [R1+0xd8] ;  /* 0x0000d80001a17983 */ /* 0x0007620000300800 */
[----:B------:R-:W4:Y:S01]  /*f950*/  MUFU.EX2 R138, R138 ;  /* 0x0000008a008a7308 */ /* 0x000f220000000800 */
[----:B------:R-:W-:Y:S02]  /*f960*/  FMUL.FTZ R61, R102, R65 ;  /* 0x00000041663d7220 */ /* 0x000fe40000410000 */
[----:B------:R3:W5:Y:S01]  /*f970*/  LDL.LU R160, [R1+0xd4] ;  /* 0x0000d40001a07983 */ /* 0x0007620000300800 */
[----:B------:R-:W-:-:S03]  /*f980*/  FMUL.FTZ R65, R57, R66 ;  /* 0x0000004239417220 */ /* 0x000fc60000410000 */
[----:B------:R3:W5:Y:S01]  /*f990*/  LDL.LU R159, [R1+0xd0] ;  /* 0x0000d000019f7983 */ /* 0x0007620000300800 */
[----:B------:R-:W-:Y:S01]  /*f9a0*/  FFMA.FTZ R66, -R150, R150, 1 ;  /* 0x3f80000096427423 */ /* 0x000fe20000010196 */
[----:B------:R-:W-:Y:S02]  /*f9b0*/  FMUL.FTZ R63, R116, R63 ;  /* 0x0000003f743f7220 */ /* 0x000fe40000410000 */
[----:B------:R3:W5:Y:S01]  /*f9c0*/  LDL.LU R158, [R1+0xcc] ;  /* 0x0000cc00019e7983 */ /* 0x0007620000300800 */
[----:B------:R-:W-:-:S03]  /*f9d0*/  FMUL.FTZ R60, R60, R58 ;  /* 0x0000003a3c3c7220 */ /* 0x000fc60000410000 */
[----:B------:R3:W5:Y:S01]  /*f9e0*/  LDL.LU R157, [R1+0xc8] ;  /* 0x0000c800019d7983 */ /* 0x0007620000300800 */
[----:B------:R-:W-:-:S03]  /*f9f0*/  FFMA.FTZ R58, -R152, R152, 1 ;  /* 0x3f800000983a7423 */ /* 0x000fc60000010198 */
[----:B------:R3:W5:Y:S01]  /*fa00*/  LDL.LU R156, [R1+0xc4] ;  /* 0x0000c400019c7983 */ /* 0x0007620000300800 */
[----:B------:R-:W-:Y:S01]  /*fa10*/  FFMA.FTZ R57, -R149, R149, 1 ;  /* 0x3f80000095397423 */ /* 0x000fe20000010195 */
        /* <DEDUP_REMOVED lines=18> */
[----:B------:R-:W-:-:S02]  /*fb40*/  FMUL.FTZ R216, R118, R216 ;  /* 0x000000d876d87220 */ /* 0x000fc40000410000 */
[----:B------:R3:W5:Y:S01]  /*fb50*/  LDL.LU R148, [R1+0xa4] ;  /* 0x0000a40001947983 */ /* 0x0007620000300800 */
[--C-:B------:R-:W-:Y:S01]  /*fb60*/  FADD.FTZ R73, R73, -R40.reuse ;  /* 0x8000002849497221 */ /* 0x100fe20000010000 */
[--C-:B------:R-:W-:Y:S01]  /*fb70*/  FADD.FTZ R81, R81, -R91.reuse ;  /* 0x8000005b51517221 */ /* 0x100fe20000010000 */
[----:B------:R-:W-:Y:S01]  /*fb80*/  FADD.FTZ R83, R83, -R91 ;  /* 0x8000005b53537221 */ /* 0x000fe20000010000 */
[----:B------:R3:W5:Y:S01]  /*fb90*/  LDL.LU R147, [R1+0xa0] ;  /* 0x0000a00001937983 */ /* 0x0007620000300800 */
[----:B------:R-:W-:Y:S01]  /*fba0*/  FFMA.FTZ R88, -R145, R145, 1 ;  /* 0x3f80000091587423 */ /* 0x000fe20000010191 */
[----:B------:R-:W-:Y:S01]  /*fbb0*/  FMUL.FTZ R68, R68, R217 ;  /* 0x000000d944447220 */ /* 0x000fe20000410000 */
[--C-:B------:R-:W-:Y:S01]  /*fbc0*/  FADD.FTZ R72, R72, -R89.reuse ;  /* 0x8000005948487221 */ /* 0x100fe20000010000 */
[----:B------:R3:W5:Y:S01]  /*fbd0*/  LDL.LU R146, [R1+0x9c] ;  /* 0x00009c0001927983 */ /* 0x0007620000300800 */
[----:B------:R-:W-:Y:S01]  /*fbe0*/  FADD.FTZ R74, R74, -R89 ;  /* 0x800000594a4a7221 */ /* 0x000fe20000010000 */
[----:B------:R-:W-:Y:S01]  /*fbf0*/  FADD.FTZ R40, R75, -R40 ;  /* 0x800000284b287221 */ /* 0x000fe20000010000 */
[----:B------:R-:W-:Y:S01]  /*fc00*/  FFMA.FTZ R91, -R144, R144, 1 ;  /* 0x3f800000905b7423 */ /* 0x000fe20000010190 */
[----:B------:R3:W5:Y:S01]  /*fc10*/  LDL.LU R145, [R1+0x98] ;  /* 0x0000980001917983 */ /* 0x0007620000300800 */
[----:B------:R-:W-:Y:S01]  /*fc20*/  FMUL.FTZ R67, R67, R90 ;  /* 0x0000005a43437220 */ /* 0x000fe20000410000 */
[----:B------:R-:W-:Y:S01]  /*fc30*/  FFMA.FTZ R89, -R143, R143, 1 ;  /* 0x3f8000008f597423 */ /* 0x000fe2000001018f */
[----:B------:R-:W-:Y:S01]  /*fc40*/  FFMA.FTZ R90, -R142, R142, 1 ;  /* 0x3f8000008e5a7423 */ /* 0x000fe2000001018e */
[----:B------:R4:W3:Y:S01]  /*fc50*/  SHFL.IDX PT, R217, R15, R234, 0x1f ;  /* 0x00001fea0fd97589 */ /* 0x0008e200000e0000 */
[----:B------:R-:W-:-:S03]  /*fc60*/  FMUL.FTZ R61, R61, R216 ;  /* 0x000000d83d3d7220 */ /* 0x000fc60000410000 */
[----:B------:R1:W5:Y:S01]  /*fc70*/  LDL.LU R144, [R1+0x94] ;  /* 0x0000940001907983 */ /* 0x0003620000300800 */
[--C-:B------:R-:W-:Y:S01]  /*fc80*/  FADD.FTZ R84, R84, -R92.reuse ;  /* 0x8000005c54547221 */ /* 0x100fe20000010000 */
[----:B------:R-:W-:Y:S02]  /*fc90*/  FADD.FTZ R86, R86, -R92 ;  /* 0x8000005c56567221 */ /* 0x000fe40000010000 */
[----:B------:R1:W5:Y:S01]  /*fca0*/  LDL.LU R143, [R1+0x90] ;  /* 0x00009000018f7983 */ /* 0x0003620000300800 */
[----:B----4-:R4:W-:Y:S01]  /*fcb0*/  MUFU.EX2 R15, R121 ;  /* 0x00000079000f7308 */ /* 0x0109e20000000800 */
[----:B------:R-:W-:Y:S02]  /*fcc0*/  FMUL.FTZ R40, R138, R40 ;  /* 0x000000288a287220 */ /* 0x000fe40000410000 */
[----:B------:R1:W5:Y:S01]  /*fcd0*/  LDL.LU R142, [R1+0x8c] ;  /* 0x00008c00018e7983 */ /* 0x0003620000300800 */
[----:B------:R-:W-:Y:S01]  /*fce0*/  FFMA.FTZ R216, -R140, R140, 1 ;  /* 0x3f8000008cd87423 */ /* 0x000fe2000001018c */
[--C-:B------:R-:W-:Y:S01]  /*fcf0*/  FADD.FTZ R76, R76, -R93.reuse ;  /* 0x8000005d4c4c7221 */ /* 0x100fe20000010000 */
[----:B------:R-:W-:Y:S01]  /*fd00*/  FADD.FTZ R78, R78, -R93 ;  /* 0x8000005d4e4e7221 */ /* 0x000fe20000010000 */
[----:B------:R-:W-:Y:S01]  /*fd10*/  FFMA.FTZ R92, -R7, R7, 1 ;  /* 0x3f800000075c7423 */ /* 0x000fe20000010107 */
[----:B----4-:R-:W-:-:S02]  /*fd20*/  FFMA.FTZ R121, -R141, R141, 1 ;  /* 0x3f8000008d797423 */ /* 0x010fc4000001018d */
        /* <DEDUP_REMOVED lines=12> */
[----:B------:R-:W-:-:S03]  /*fdf0*/  FFMA.FTZ R40, -R2, R2, 1 ;  /* 0x3f80000002287423 */ /* 0x000fc60000010102 */
[----:B------:R4:W5:Y:S04]  /*fe00*/  LDL.LU R5, [R1+0x78] ;  /* 0x0000780001057983 */ /* 0x0009680000300800 */
[----:B------:R4:W5:Y:S04]  /*fe10*/  LDL.LU R4, [R1+0x74] ;  /* 0x0000740001047983 */ /* 0x0009680000300800 */
[----:B------:R4:W5:Y:S04]  /*fe20*/  LDL.LU R2, [R1+0x70] ;  /* 0x0000700001027983 */ /* 0x0009680000300800 */
[----:B------:R-:W4:Y:S01]  /*fe30*/  LDL R221, [R1+0x54] ;  /* 0x0000540001dd7983 */ /* 0x000f220000100800 */
[----:B------:R-:W1:Y:S08]  /*fe40*/  MUFU.EX2 R131, R131 ;  /* 0x0000008300837308 */ /* 0x000e700000000800 */
        /* <DEDUP_REMOVED lines=16> */
[----:B------:R-:W-:Y:S01]  /*ff50*/  FMUL.FTZ R76, R126, R76 ;  /* 0x0000004c7e4c7220 */ /* 0x000fe20000410000 */
[----:B---3--:R-:W-:Y:S01]  /*ff60*/  FMUL.FTZ R82, R137, R82 ;  /* 0x0000005289527220 */ /* 0x008fe20000410000 */
        /* <DEDUP_REMOVED lines=229> */
.L_x_1541:
        /* <DEDUP_REMOVED lines=70> */
.L_x_1542:
        /* <DEDUP_REMOVED lines=12> */
.L_x_1532:
        /* <DEDUP_REMOVED lines=34> */
.L_x_1500:
[----:B------:R-:W-:Y:S05]  /*11500*/  @P0 BRA `(.L_x_1498) ;  /* 0x00000044002c0947 */ /* 0x000fea0003800000 */
[----:B------:R-:W2:Y:S01]  /*11510*/  LDC R17, c[0x0][0x850] ;  /* 0x00021400ff117b82 */ /* 0x000ea20000000800 */
[----:B------:R-:W3:Y:S01]  /*11520*/  S2R R14, SR_TID.X ;  /* 0x00000000000e7919 */ /* 0x000ee20000002100 */
[----:B------:R-:W-:Y:S01]  /*11530*/  MOV R4, 0x400 ;  /* 0x0000040000047802 */ /* 0x000fe20000000f00 */
[----:B------:R-:W-:Y:S01]  /*11540*/  ULDC.64 UR4, c[0x0][0x818] ;  /* 0x0002060000047ab9 */ /* 0x000fe20000000a00 */
[----:B------:R-:W-:Y:S01]  /*11550*/  ULDC.64 UR6, c[0x0][0x840] ;  /* 0x0002100000067ab9 */ /* 0x000fe20000000a00 */
[----:B------:R-:W4:Y:S01]  /*11560*/  S2R R10, SR_CTAID.Y ;  /* 0x00000000000a7919 */ /* 0x000f220000002600 */
[----:B------:R-:W5:Y:S01]  /*11570*/  S2R R9, SR_CgaCtaId ;  /* 0x0000000000097919 */ /* 0x000f620000008800 */
[----:B------:R-:W1:Y:S01]  /*11580*/  S2R R12, SR_CTAID.X ;  /* 0x00000000000c7919 */ /* 0x000e620000002500 */
[----:B------:R-:W1:Y:S01]  /*11590*/  S2R R21, SR_CTAID.Z ;  /* 0x0000000000157919 */ /* 0x000e620000002700 */
[----:B--2---:R-:W-:Y:S01]  /*115a0*/  ISETP.NE.AND P0, PT, R17, 0x1, PT ;  /* 0x000000011100780c */ /* 0x004fe20003f05270 */
[----:B---3--:R-:W-:-:S12]  /*115b0*/  VIADD R19, R14, 0xffffff80 ;  /* 0xffffff800e137836 */ /* 0x008fd80000000000 */
[----:B------:R-:W2:Y:S01]  /*115c0*/  @P0 LDC R3, c[0x0][0x854] ;  /* 0x00021500ff030b82 */ /* 0x000ea20000000800 */
[----:B------:R-:W-:Y:S02]  /*115d0*/  SHF.R.S32.HI R2, RZ, 0x1f, R19 ;  /* 0x0000001fff027819 */ /* 0x000fe40000011413 */
[----:B----4-:R-:W-:Y:S02]  /*115e0*/  MOV R7, R10 ;  /* 0x0000000a00077202 */ /* 0x010fe40000000f00 */
[----:B-----5:R-:W-:Y:S02]  /*115f0*/  LEA R23, R9, R4, 0x18 ;  /* 0x0000000409177211 */ /* 0x020fe400078ec0ff */
[----:B------:R-:W-:Y:S01]  /*11600*/  LEA.HI R2, R2, R19, RZ, 0x7 ;  /* 0x0000001302027211 */ /* 0x000fe200078f38ff */
[----:B------:R-:W3:Y:S01]  /*11610*/  @P0 LDC R5, c[0x0][0x858] ;  /* 0x00021600ff050b82 */ /* 0x000ee20000000800 */
[----:B-1----:R-:W-:Y:S02]  /*11620*/  IMAD.SHL.U32 R4, R12, 0x2000, RZ ;  /* 0x000020000c047824 */ /* 0x002fe400078e00ff */
[----:B--2---:R-:W-:-:S05]  /*11630*/  @P0 IMAD.HI.U32 R0, R10, R3, RZ ;  /* 0x000000030a000227 */ /* 0x004fca00078e00ff */
[----:B---3--:R-:W-:Y:S02]  /*11640*/  @P0 SHF.R.U32.HI R7, RZ, R5, R0 ;  /* 0x00000005ff070219 */ /* 0x008fe40000011600 */
[C---:B------:R-:W-:Y:S02]  /*11650*/  LOP3.LUT R0, R2.reuse, 0xfffff80, RZ, 0xc0, !PT ;  /* 0x0fffff8002007812 */ /* 0x040fe400078ec0ff */
[----:B------:R-:W-:Y:S02]  /*11660*/  SHF.R.S32.HI R11, RZ, 0x1f, R7 ;  /* 0x0000001fff0b7819 */ /* 0x000fe40000011407 */
[----:B------:R-:W-:Y:S01]  /*11670*/  SHF.R.S32.HI R5, RZ, 0x1f, R4 ;  /* 0x0000001fff057819 */ /* 0x000fe20000011404 */
[----:B------:R-:W-:Y:S01]  /*11680*/  IMAD.IADD R0, R19, 0x1, -R0 ;  /* 0x0000000113007824 */ /* 0x000fe200078e0a00 */
[----:B------:R-:W-:Y:S01]  /*11690*/  SHF.L.U32 R2, R2, 0x5, RZ ;  /* 0x0000000502027819 */ /* 0x000fe200000006ff */
[C---:B------:R-:W-:Y:S02]  /*116a0*/  IMAD R6, R11.reuse, UR4, RZ ;  /* 0x000000040b067c24 */ /* 0x040fe4000f8e02ff */
[----:B------:R-:W-:Y:S01]  /*116b0*/  IMAD R8, R11, UR6, RZ ;  /* 0x000000060b087c24 */ /* 0x000fe2000f8e02ff */
[----:B------:R-:W-:Y:S01]  /*116c0*/  LOP3.LUT R9, R2, 0x3ffff000, RZ, 0xc0, !PT ;  /* 0x3ffff00002097812 */ /* 0x000fe200078ec0ff */
[----:B------:R-:W-:-:S03]  /*116d0*/  IMAD.WIDE.U32 R2, R7, UR4, R4 ;  /* 0x0000000407027c25 */ /* 0x000fc6000f8e0004 */
[----:B------:R-:W-:Y:S01]  /*116e0*/  LEA R0, R0, R9, 0x2 ;  /* 0x0000000900007211 */ /* 0x000fe200078e10ff */
[C---:B------:R-:W-:Y:S01]  /*116f0*/  IMAD R13, R7.reuse, UR5, R6 ;  /* 0x00000005070d7c24 */ /* 0x040fe2000f8e0206 */
[----:B------:R-:W-:Y:S01]  /*11700*/  SHF.R.S32.HI R6, RZ, 0x1f, R21 ;  /* 0x0000001fff067819 */ /* 0x000fe20000011415 */
        /* <DEDUP_REMOVED lines=8> */
[C---:B------:R-:W-:Y:S02]  /*11790*/  IMAD R13, R21.reuse, UR5, R8 ;  /* 0x00000005150d7c24 */ /* 0x040fe4000f8e0208 */
[----:B------:R-:W-:-:S04]  /*117a0*/  IMAD.WIDE.U32 R2, R21, UR4, R2 ;  /* 0x0000000415027c25 */ /* 0x000fc8000f8e0002 */
[----:B------:R-:W-:Y:S01]  /*117b0*/  IMAD R9, R21, UR7, R6 ;  /* 0x0000000715097c24 */ /* 0x000fe2000f8e0206 */
[----:B------:R-:W-:Y:S01]  /*117c0*/  IADD3 R13, R3, R13, RZ ;  /* 0x0000000d030d7210 */ /* 0x000fe20007ffe0ff */
[----:B------:R-:W-:Y:S01]  /*117d0*/  IMAD.WIDE.U32 R4, R21, UR6, R4 ;  /* 0x0000000615047c25 */ /* 0x000fe2000f8e0004 */
[----:B------:R-:W-:Y:S05]  /*117e0*/  WARPSYNC.ALL ;  /* 0x0000000000007948 */ /* 0x000fea0003800000 */
[----:B------:R-:W-:Y:S02]  /*117f0*/  IMAD R0, R0, 0x4, R23 ;  /* 0x0000000400007824 */ /* 0x000fe400078e0217 */
[----:B------:R-:W-:Y:S01]  /*11800*/  IMAD.IADD R9, R5, 0x1, R9 ;  /* 0x0000000105097824 */ /* 0x000fe200078e0209 */
[----:B------:R-:W-:Y:S01]  /*11810*/  BAR.SYNC.DEFER_BLOCKING 0x1, 0x100 ;  /* 0x0044000000007b1d */ /* 0x000fe20000010000 */
[----:B------:R-:W-:-:S02]  /*11820*/  ISETP.NE.AND P0, PT, R19, RZ, PT ;  /* 0x000000ff1300720c */ /* 0x000fc40003f05270 */
[----:B------:R-:W-:-:S03]  /*11830*/  ISETP.NE.AND P1, PT, R14, 0x80, PT ;  /* 0x000000800e00780c */ /* 0x000fc60003f25270 */
        /* <DEDUP_REMOVED lines=10> */
[----:B------:R-:W-:Y:S02]  /*118e0*/  IADD3 R6, P2, P3, R8, R6, R7 ;  /* 0x0000000608067210 */ /* 0x000fe40007b5e007 */
[----:B------:R-:W-:Y:S01]  /*118f0*/  SHF.R.S32.HI R8, RZ, 0x1f, R8 ;  /* 0x0000001fff087819 */ /* 0x000fe20000011408 */
[----:B------:R3:W-:Y:S03]  /*11900*/  STS.128 [R0], R172 ;  /* 0x000000ac00007388 */ /* 0x0007e60000000c00 */
[----:B------:R-:W-:Y:S01]  /*11910*/  IADD3.X R11, R8, R12, R11, P2, P3 ;  /* 0x0000000c080b7210 */ /* 0x000fe200017e640b */
[----:B------:R-:W-:Y:S01]  /*11920*/  IMAD.MOV R8, RZ, RZ, -R7 ;  /* 0x000000ffff087224 */ /* 0x000fe200078e0a07 */
[C---:B------:R-:W-:Y:S01]  /*11930*/  SHF.L.U32 R12, R6.reuse, 0x2, RZ ;  /* 0x00000002060c7819 */ /* 0x040fe200000006ff */
[----:B------:R3:W-:Y:S01]  /*11940*/  STS.128 [R0+0x800], R176 ;  /* 0x000800b000007388 */ /* 0x0007e20000000c00 */
[----:B------:R-:W-:Y:S01]  /*11950*/  SHF.L.U64.HI R11, R6, 0x2, R11 ;  /* 0x00000002060b7819 */ /* 0x000fe2000001020b */
[----:B------:R-:W-:Y:S01]  /*11960*/  IMAD R17, R17, R8, R10 ;  /* 0x0000000811117224 */ /* 0x000fe200078e020a */
        /* <DEDUP_REMOVED lines=11> */
.L_x_1546:
[----:B------:R-:W2:Y:S04]  /*11a20*/  LDG.E.STRONG.GPU R8, desc[UR38][R6.64] ;  /* 0x0000002606087981 */ /* 0x000ea8000c1ef900 */
[----:B--2---:R-:W-:Y:S01]  /*11a30*/  CCTL.IVALL ;  /* 0x00000000ff00798f */ /* 0x004fe20002000000 */
[----:B------:R-:W-:Y:S05]  /*11a40*/  YIELD ;  /* 0x0000000000007946 */ /* 0x000fea0003800000 */
[----:B------:R-:W-:-:S13]  /*11a50*/  ISETP.NE.AND P0, PT, R8, R17, PT ;  /* 0x000000110800720c */ /* 0x000fda0003f05270 */
[----:B------:R-:W-:Y:S05]  /*11a60*/  @P0 BRA `(.L_x_1546) ;  /* 0xfffffffc00ec0947 */ /* 0x000fea000383ffff */
.L_x_1545:
[----:B------:R-:W-:Y:S05]  /*11a70*/  BSYNC B0 ;  /* 0x0000000000007941 */ /* 0x000fea0003800000 */
.L_x_1544:
[----:B------:R-:W-:Y:S01]  /*11a80*/  UMOV UR4, 0xffffffff ;  /* 0xffffffff00047882 */ /* 0x000fe20000000000 */
[----:B------:R-:W-:Y:S02]  /*11a90*/  LEA.HI.X R13, R2, R15, R13, 0x2, P2 ;  /* 0x0000000f020d7211 */ /* 0x000fe400010f140d */
[----:B------:R-:W-:Y:S01]  /*11aa0*/  LEA.HI.X R9, R4, R19, R9, 0x2, P3 ;  /* 0x0000001304097211 */ /* 0x000fe200018f1409 */
[----:B------:R-:W-:Y:S06]  /*11ab0*/  BRA.DIV UR4, `(.L_x_1547) ;  /* 0x0000004204747947 */ /* 0x000fec000b800000 */
[----:B------:R-:W-:Y:S01]  /*11ac0*/  NOP ;  /* 0x0000000000007918 */ /* 0x000fe20000000000 */
.L_x_1645:
        /* <DEDUP_REMOVED lines=17> */
.L_x_1550:
[----:B------:R-:W-:Y:S01]  /*11be0*/  @P0 ELECT P2, URZ, PT ;  /* 0x00000000003f082f */ /* 0x000fe20003840000 */
[----:B------:R1:W-:-:S12]  /*11bf0*/  UBLKRED.G.S.ADD.F32.RN [UR4], [UR6], UR7, desc[UR8] ;  /* 0x00000804060073bb */ /* 0x0003d800080a1407 */
[----:B------:R-:W-:Y:S02]  /*11c00*/  @P2 PLOP3.LUT P0, PT, P2, PT, PT, 0x8, 0x0 ;  /* 0x000000000000281c */ /* 0x000fe4000170e170 */
[----:B------:R-:W-:-:S11]  /*11c10*/  PLOP3.LUT P2, PT, PT, PT, PT, 0x8, 0x0 ;  /* 0x000000000000781c */ /* 0x000fd60003f4e170 */
[----:B-1----:R-:W-:Y:S05]  /*11c20*/  @P0 BRA.U.ANY `(.L_x_1550) ;  /* 0xfffffffd00ec0947 */ /* 0x002fea000393ffff */
[----:B------:R0:W-:Y:S01]  /*11c30*/  UTMACMDFLUSH ;  /* 0x00000000000079b7 */ /* 0x0001e20000000000 */
[----:B------:R-:W-:-:S04]  /*11c40*/  DEPBAR.LE SB0, 0x0 ;  /* 0x000080000000791a */ /* 0x000fc80000000000 */
.L_x_1549:
[----:B------:R-:W-:Y:S05]  /*11c50*/  BSYNC B0 ;  /* 0x0000000000007941 */ /* 0x000fea0003800000 */
.L_x_1548:
        /* <DEDUP_REMOVED lines=12> */
[----:B------:R-:W-:-:S05]  /*11d20*/  MOV R3, 0x1 ;  /* 0x0000000100037802 */ /* 0x000fca0000000f00 */
[----:B------:R1:W-:Y:S02]  /*11d30*/  REDG.E.ADD.S32.STRONG.GPU desc[UR38][R6.64], R3 ;  /* 0x000000030600798e */ /* 0x0003e4000c10e3a6 */
.L_x_1552:
[----:B------:R-:W-:Y:S05]  /*11d40*/  BSYNC B0 ;  /* 0x0000000000007941 */ /* 0x000fea0003800000 */
.L_x_1551:
[----:B------:R-:W-:Y:S06]  /*11d50*/  BAR.SYNC.DEFER_BLOCKING 0x1, 0x100 ;  /* 0x0044000000007b1d */ /* 0x000fec0000010000 */
[----:B------:R-:W-:Y:S01]  /*11d60*/  ULDC.64 UR4, c[0x0][0x860] ;  /* 0x0002180000047ab9 */ /* 0x000fe20000000a00 */
[----:B------:R-:W-:Y:S01]  /*11d70*/  BSSY B0, `(.L_x_1553) ;  /* 0x0000011000007945 */ /* 0x000fe20003800000 */
[----:B------:R-:W-:-:S04]  /*11d80*/  IADD3 R2, P0, R12, UR4, RZ ;  /* 0x000000040c027c10 */ /* 0x000fc8000ff1e0ff */
[----:B-1----:R-:W-:Y:S01]  /*11d90*/  IADD3.X R3, R11, UR5, RZ, P0, !PT ;  /* 0x000000050b037c10 */ /* 0x002fe200087fe4ff */
        /* <DEDUP_REMOVED lines=9> */
.L_x_1555:
[----:B-1-3--:R-:W2:Y:S04]  /*11e30*/  LDG.E.STRONG.GPU R0, desc[UR38][R2.64] ;  /* 0x0000002602007981 */ /* 0x00aea8000c1ef900 */
[----:B--2---:R-:W-:Y:S01]  /*11e40*/  CCTL.IVALL ;  /* 0x00000000ff00798f */ /* 0x004fe20002000000 */
[----:B------:R-:W-:Y:S05]  /*11e50*/  YIELD ;  /* 0x0000000000007946 */ /* 0x000fea0003800000 */
[----:B------:R-:W-:-:S13]  /*11e60*/  ISETP.NE.AND P0, PT, R0, R17, PT ;  /* 0x000000110000720c */ /* 0x000fda0003f05270 */
[----:B------:R-:W-:Y:S05]  /*11e70*/  @P0 BRA `(.L_x_1555) ;  /* 0xfffffffc00ec0947 */ /* 0x000fea000383ffff */
.L_x_1554:
[----:B------:R-:W-:Y:S05]  /*11e80*/  BSYNC B0 ;  /* 0x0000000000007941 */ /* 0x000fea0003800000 */
.L_x_1553:
[----:B------:R-:W-:-:S03]  /*11e90*/  UMOV UR4, 0xffffffff ;  /* 0xffffffff00047882 */ /* 0x000fc60000000000 */
[----:B------:R-:W-:Y:S05]  /*11ea0*/  BRA.DIV UR4, `(.L_x_1556) ;  /* 0x0000003e04947947 */ /* 0x000fea000b800000 */
[----:B------:R-:W-:Y:S01]  /*11eb0*/  NOP ;  /* 0x0000000000007918 */ /* 0x000fe20000000000 */
.L_x_1648:
        /* <DEDUP_REMOVED lines=17> */
.L_x_1559:
[----:B------:R-:W-:Y:S01]  /*11fd0*/  @P0 ELECT P2, URZ, PT ;  /* 0x00000000003f082f */ /* 0x000fe20003840000 */
[----:B------:R2:W-:-:S12]  /*11fe0*/  UBLKRED.G.S.ADD.F32.RN [UR4], [UR6], UR7, desc[UR8] ;  /* 0x00000804060073bb */ /* 0x0005d800080a1407 */
[----:B------:R-:W-:Y:S02]  /*11ff0*/  @P2 PLOP3.LUT P0, PT, P2, PT, PT, 0x8, 0x0 ;  /* 0x000000000000281c */ /* 0x000fe4000170e170 */
[----:B------:R-:W-:-:S11]  /*12000*/  PLOP3.LUT P2, PT, PT, PT, PT, 0x8, 0x0 ;  /* 0x000000000000781c */ /* 0x000fd60003f4e170 */
[----:B--2---:R-:W-:Y:S05]  /*12010*/  @P0 BRA.U.ANY `(.L_x_1559) ;  /* 0xfffffffd00ec0947 */ /* 0x004fea000393ffff */
[----:B------:R0:W-:Y:S01]  /*12020*/  UTMACMDFLUSH ;  /* 0x00000000000079b7 */ /* 0x0001e20000000000 */
[----:B------:R-:W-:-:S04]  /*12030*/  DEPBAR.LE SB0, 0x0 ;  /* 0x000080000000791a */ /* 0x000fc80000000000 */
.L_x_1558:
[----:B------:R-:W-:Y:S05]  /*12040*/  BSYNC B0 ;  /* 0x0000000000007941 */ /* 0x000fea0003800000 */
.L_x_1557:
        /* <DEDUP_REMOVED lines=11> */
[----:B012345:R-:W-:Y:S04]  /*12100*/  CCTL.IVALL ;  /* 0x00000000ff00798f */ /* 0x03ffe80002000000 */
[----:B------:R2:W-:Y:S01]  /*12110*/  REDG.E.ADD.S32.STRONG.GPU desc[UR38][R2.64], R5 ;  /* 0x000000050200798e */ /* 0x0005e2000c10e3a6 */
[----:B------:R-:W-:Y:S05]  /*12120*/  BRA `(.L_x_1498) ;  /* 0x0000003800247947 */ /* 0x000fea0003800000 */
.L_x_1496:
        /* <DEDUP_REMOVED lines=34> */
.L_x_1561:
[----:B------:R-:W-:-:S07]  /*12350*/  MOV R9, UR5 ;  /* 0x0000000500097c02 */ /* 0x000fce0008000f00 */
.L_x_1562:
[----:B------:R-:W-:Y:S01]  /*12360*/  ULEA UR6, UR22, UR6, 0x7 ;  /* 0x0000000616067291 */ /* 0x000fe2000f8e383f */
[----:B------:R-:W-:Y:S01]  /*12370*/  ULDC UR4, c[0x0][0x290] ;  /* 0x0000a40000047ab9 */ /* 0x000fe20000000800 */
[----:B------:R-:W-:Y:S01]  /*12380*/  ULDC UR7, c[0x0][0x74c] ;  /* 0x0001d30000077ab9 */ /* 0x000fe20000000800 */
[----:B------:R-:W-:Y:S01]  /*12390*/  ULDC UR14, c[0x0][0x288] ;  /* 0x0000a200000e7ab9 */ /* 0x000fe20000000800 */
[----:B------:R-:W-:Y:S01]  /*123a0*/  UIADD3 UR10, -UR7, UR6, -UR4 ;  /* 0x00000006070a7290 */ /* 0x000fe2000fffe904 */
[----:B------:R-:W-:-:S03]  /*123b0*/  ELECT P0, URZ, PT ;  /* 0x00000000003f782f */ /* 0x000fc60003800000 */
[----:B------:R-:W-:Y:S01]  /*123c0*/  USHF.R.S32.HI UR12, URZ, 0x1f, UR10 ;  /* 0x0000001f3f0c7899 */ /* 0x000fe2000801140a */
[----:B------:R-:W-:Y:S02]  /*123d0*/  ULDC.64 UR6, c[0x0][0x2d8] ;  /* 0x0000b60000067ab9 */ /* 0x000fe40000000a00 */
[----:B------:R-:W-:Y:S02]  /*123e0*/  UIMAD UR4, UR11, UR6, URZ ;  /* 0x000000060b0472a4 */ /* 0x000fe4000f8e023f */
[----:B------:R-:W-:Y:S02]  /*123f0*/  ULEA.HI UR10, UR12, UR10, URZ, 0x7 ;  /* 0x0000000a0c0a7291 */ /* 0x000fe4000f8f383f */
[----:B------:R-:W-:Y:S02]  /*12400*/  UIMAD.WIDE.U32 UR8, UR16, UR6, URZ ;  /* 0x00000006100872a5 */ /* 0x000fe4000f8e003f */
[----:B------:R-:W-:Y:S02]  /*12410*/  UIMAD UR4, UR16, UR7, UR4 ;  /* 0x00000007100472a4 */ /* 0x000fe4000f8e0204 */
[----:B------:R-:W-:-:S02]  /*12420*/  USHF.R.S32.HI UR6, URZ, 0x1f, UR15 ;  /* 0x0000001f3f067899 */ /* 0x000fc4000801140f */
[----:B------:R-:W-:Y:S01]  /*12430*/  USHF.R.S32.HI UR7, URZ, 0x7, UR10 ;  /* 0x000000073f077899 */ /* 0x000fe2000801140a */
[----:B------:R-:W-:Y:S01]  /*12440*/  ULDC.64 UR12, c[0x0][0x2e0] ;  /* 0x0000b800000c7ab9 */ /* 0x000fe20000000a00 */
[----:B------:R-:W-:Y:S02]  /*12450*/  UIADD3 UR9, UR9, UR4, URZ ;  /* 0x0000000409097290 */ /* 0x000fe4000fffe03f */
[----:B------:R-:W-:Y:S02]  /*12460*/  UIMAD UR6, UR6, UR12, URZ ;  /* 0x0000000c060672a4 */ /* 0x000fe4000f8e023f */
[----:B------:R-:W-:Y:S02]  /*12470*/  UISETP.LT.AND UP0, UPT, URZ, UR7, UPT ;  /* 0x000000073f00728c */ /* 0x000fe4000bf01270 */
[----:B------:R-:W-:Y:S02]  /*12480*/  UIMAD UR4, UR15, UR13, UR6 ;  /* 0x0000000d0f0472a4 */ /* 0x000fe4000f8e0206 */
[----:B------:R-:W-:-:S02]  /*12490*/  USEL UR6, URZ, UR7, !UP0 ;  /* 0x000000073f067287 */ /* 0x000fc4000c000000 */
[----:B------:R-:W-:Y:S02]  /*124a0*/  UIMAD UR10, UR15, UR14, URZ ;  /* 0x0000000e0f0a72a4 */ /* 0x000fe4000f8e023f */
[----:B------:R-:W-:Y:S02]  /*124b0*/  UIMAD.WIDE.U32 UR8, UR15, UR12, UR8 ;  /* 0x0000000c0f0872a5 */ /* 0x000fe4000f8e0008 */
[----:B------:R-:W-:Y:S01]  /*124c0*/  ISETP.GT.AND P1, PT, R9, UR6, PT ;  /* 0x0000000609007c0c */ /* 0x000fe2000bf24270 */
[----:B------:R-:W-:-:S04]  /*124d0*/  UIADD3 UR7, UP0, UR10, UR16, URZ ;  /* 0x000000100a077290 */ /* 0x000fc8000ff1e03f */
        /* <DEDUP_REMOVED lines=22> */
.L_x_1567:
[----:B------:R-:W2:Y:S04]  /*12640*/  LDG.E.STRONG.GPU R0, desc[UR38][R2.64] ;  /* 0x0000002602007981 */ /* 0x000ea8000c1ef900 */
[----:B--2---:R-:W-:Y:S01]  /*12650*/  CCTL.IVALL ;  /* 0x00000000ff00798f */ /* 0x004fe20002000000 */
[----:B------:R-:W-:Y:S05]  /*12660*/  YIELD ;  /* 0x0000000000007946 */ /* 0x000fea0003800000 */
[----:B------:R-:W-:-:S13]  /*12670*/  ISETP.NE.AND P1, PT, R0, UR22, PT ;  /* 0x0000001600007c0c */ /* 0x000fda000bf25270 */
[----:B------:R-:W-:Y:S05]  /*12680*/  @P1 BRA `(.L_x_1567) ;  /* 0xfffffffc00ec1947 */ /* 0x000fea000383ffff */
.L_x_1566:
[----:B------:R-:W-:Y:S05]  /*12690*/  BSYNC B0 ;  /* 0x0000000000007941 */ /* 0x000fea0003800000 */
.L_x_1565:
[----:B------:R-:W-:-:S03]  /*126a0*/  UMOV UR4, 0xffffffff ;  /* 0xffffffff00047882 */ /* 0x000fc60000000000 */
[----:B------:R-:W-:Y:S05]  /*126b0*/  BRA.DIV UR4, `(.L_x_1568) ;  /* 0x0000003604ac7947 */ /* 0x000fea000b800000 */
[----:B------:R-:W-:Y:S01]  /*126c0*/  NOP ;  /* 0x0000000000007918 */ /* 0x000fe20000000000 */
.L_x_1651:
        /* <DEDUP_REMOVED lines=22> */
.L_x_1570:
[----:B------:R-:W-:Y:S05]  /*12830*/  BSYNC B0 ;  /* 0x0000000000007941 */ /* 0x000fea0003800000 */
.L_x_1569:
        /* <DEDUP_REMOVED lines=20> */
.L_x_1572:
[----:B------:R-:W-:Y:S05]  /*12980*/  BSYNC B0 ;  /* 0x0000000000007941 */ /* 0x000fea0003800000 */
.L_x_1571:
[----:B------:R-:W-:Y:S06]  /*12990*/  BAR.ARV 0xa, 0xa0 ;  /* 0x0282800000007b1d */ /* 0x000fec0000002000 */
[----:B------:R-:W-:Y:S04]  /*129a0*/  BSSY B0, `(.L_x_1573) ;  /* 0x0000003000007945 */ /* 0x000fe80003800000 */
[----:B------:R-:W-:Y:S05]  /*129b0*/  @!P0 BRA `(.L_x_1574) ;  /* 0x0000000000048947 */ /* 0x000fea0003800000 */
[----:B------:R-:W-:-:S04]  /*129c0*/  DEPBAR.LE SB0, 0x0 ;  /* 0x000080000000791a */ /* 0x000fc80000000000 */
.L_x_1574:
[----:B------:R-:W-:Y:S05]  /*129d0*/  BSYNC B0 ;  /* 0x0000000000007941 */ /* 0x000fea0003800000 */
.L_x_1573:
        /* <DEDUP_REMOVED lines=19> */
.L_x_1576:
[----:B------:R-:W-:Y:S05]  /*12b10*/  BSYNC B0 ;  /* 0x0000000000007941 */ /* 0x000fea0003800000 */
.L_x_1575:
[----:B------:R-:W-:Y:S01]  /*12b20*/  UIADD3 UR13, UR6, 0x1, URZ ;  /* 0x00000001060d7890 */ /* 0x000fe2000fffe03f */
[----:B------:R-:W-:Y:S11]  /*12b30*/  BRA `(.L_x_1577) ;  /* 0x0000000000047947 */ /* 0x000ff60003800000 */
.L_x_1564:
[----:B------:R-:W-:-:S05]  /*12b40*/  UMOV UR13, UR6 ;  /* 0x00000006000d7c82 */ /* 0x000fca0008000000 */
.L_x_1577:
        /* <DEDUP_REMOVED lines=11> */
.L_x_1602:
        /* <DEDUP_REMOVED lines=11> */
.L_x_1580:
[----:B------:R-:W2:Y:S04]  /*12cb0*/  LDG.E.STRONG.GPU R0, desc[UR38][R2.64] ;  /* 0x0000002602007981 */ /* 0x000ea8000c1ef900 */
[----:B--2---:R-:W-:Y:S01]  /*12cc0*/  CCTL.IVALL ;  /* 0x00000000ff00798f */ /* 0x004fe20002000000 */
[----:B------:R-:W-:Y:S05]  /*12cd0*/  YIELD ;  /* 0x0000000000007946 */ /* 0x000fea0003800000 */
[----:B------:R-:W-:-:S13]  /*12ce0*/  ISETP.NE.AND P1, PT, R0, UR22, PT ;  /* 0x0000001600007c0c */ /* 0x000fda000bf25270 */
[----:B------:R-:W-:Y:S05]  /*12cf0*/  @P1 BRA `(.L_x_1580) ;  /* 0xfffffffc00ec1947 */ /* 0x000fea000383ffff */
.L_x_1579:
[----:B------:R-:W-:Y:S05]  /*12d00*/  BSYNC B0 ;  /* 0x0000000000007941 */ /* 0x000fea0003800000 */
.L_x_1578:
[----:B------:R-:W-:-:S03]  /*12d10*/  UMOV UR16, 0xffffffff ;  /* 0xffffffff00107882 */ /* 0x000fc60000000000 */
[----:B------:R-:W-:Y:S05]  /*12d20*/  BRA.DIV UR16, `(.L_x_1581) ;  /* 0x00000032102c7947 */ /* 0x000fea000b800000 */
[----:B------:R-:W-:Y:S01]  /*12d30*/  NOP ;  /* 0x0000000000007918 */ /* 0x000fe20000000000 */
.L_x_1654:
        /* <DEDUP_REMOVED lines=19> */
.L_x_1583:
[----:B------:R-:W-:Y:S05]  /*12e70*/  BSYNC B0 ;  /* 0x0000000000007941 */ /* 0x000fea0003800000 */
.L_x_1582:
        /* <DEDUP_REMOVED lines=15> */
.L_x_1585:
[----:B------:R-:W-:Y:S05]  /*12f70*/  BSYNC B0 ;  /* 0x0000000000007941 */ /* 0x000fea0003800000 */
.L_x_1584:
[----:B------:R-:W-:Y:S06]  /*12f80*/  BAR.ARV 0xa, 0xa0 ;  /* 0x0282800000007b1d */ /* 0x000fec0000002000 */
[----:B------:R-:W-:Y:S04]  /*12f90*/  BSSY B0, `(.L_x_1586) ;  /* 0x0000003000007945 */ /* 0x000fe80003800000 */
[----:B------:R-:W-:Y:S05]  /*12fa0*/  @!P0 BRA `(.L_x_1587) ;  /* 0x0000000000048947 */ /* 0x000fea0003800000 */
[----:B------:R-:W-:-:S04]  /*12fb0*/  DEPBAR.LE SB0, 0x0 ;  /* 0x000080000000791a */ /* 0x000fc80000000000 */
.L_x_1587:
[----:B------:R-:W-:Y:S05]  /*12fc0*/  BSYNC B0 ;  /* 0x0000000000007941 */ /* 0x000fea0003800000 */
.L_x_1586:
        /* <DEDUP_REMOVED lines=19> */
.L_x_1589:
[----:B------:R-:W-:Y:S05]  /*13100*/  BSYNC B0 ;  /* 0x0000000000007941 */ /* 0x000fea0003800000 */
.L_x_1588:
        /* <DEDUP_REMOVED lines=9> */
.L_x_1592:
[----:B------:R-:W2:Y:S04]  /*131a0*/  LDG.E.STRONG.GPU R0, desc[UR38][R2.64] ;  /* 0x0000002602007981 */ /* 0x000ea8000c1ef900 */
[----:B--2---:R-:W-:Y:S01]  /*131b0*/  CCTL.IVALL ;  /* 0x00000000ff00798f */ /* 0x004fe20002000000 */
[----:B------:R-:W-:Y:S05]  /*131c0*/  YIELD ;  /* 0x0000000000007946 */ /* 0x000fea0003800000 */
[----:B------:R-:W-:-:S13]  /*131d0*/  ISETP.NE.AND P1, PT, R0, UR22, PT ;  /* 0x0000001600007c0c */ /* 0x000fda000bf25270 */
[----:B------:R-:W-:Y:S05]  /*131e0*/  @P1 BRA `(.L_x_1592) ;  /* 0xfffffffc00ec1947 */ /* 0x000fea000383ffff */
.L_x_1591:
[----:B------:R-:W-:Y:S05]  /*131f0*/  BSYNC B0 ;  /* 0x0000000000007941 */ /* 0x000fea0003800000 */
.L_x_1590:
[----:B------:R-:W-:-:S03]  /*13200*/  UMOV UR14, 0xffffffff ;  /* 0xffffffff000e7882 */ /* 0x000fc60000000000 */
[----:B------:R-:W-:Y:S05]  /*13210*/  BRA.DIV UR14, `(.L_x_1593) ;  /* 0x0000002e0e0c7947 */ /* 0x000fea000b800000 */
[----:B------:R-:W-:Y:S01]  /*13220*/  NOP ;  /* 0x0000000000007918 */ /* 0x000fe20000000000 */
.L_x_1657:
        /* <DEDUP_REMOVED lines=15> */
.L_x_1595:
[----:B------:R-:W-:Y:S05]  /*13320*/  BSYNC B0 ;  /* 0x0000000000007941 */ /* 0x000fea0003800000 */
.L_x_1594:
        /* <DEDUP_REMOVED lines=15> */
.L_x_1597:
[----:B------:R-:W-:Y:S05]  /*13420*/  BSYNC B0 ;  /* 0x0000000000007941 */ /* 0x000fea0003800000 */
.L_x_1596:
[----:B------:R-:W-:Y:S06]  /*13430*/  BAR.ARV 0xa, 0xa0 ;  /* 0x0282800000007b1d */ /* 0x000fec0000002000 */
[----:B------:R-:W-:Y:S04]  /*13440*/  BSSY B0, `(.L_x_1598) ;  /* 0x0000003000007945 */ /* 0x000fe80003800000 */
[----:B------:R-:W-:Y:S05]  /*13450*/  @!P0 BRA `(.L_x_1599) ;  /* 0x0000000000048947 */ /* 0x000fea0003800000 */
[----:B------:R-:W-:-:S04]  /*13460*/  DEPBAR.LE SB0, 0x0 ;  /* 0x000080000000791a */ /* 0x000fc80000000000 */
.L_x_1599:
[----:B------:R-:W-:Y:S05]  /*13470*/  BSYNC B0 ;  /* 0x0000000000007941 */ /* 0x000fea0003800000 */
.L_x_1598:
        /* <DEDUP_REMOVED lines=19> */
.L_x_1601:
[----:B------:R-:W-:Y:S05]  /*135b0*/  BSYNC B0 ;  /* 0x0000000000007941 */ /* 0x000fea0003800000 */
.L_x_1600:
[----:B------:R-:W-:Y:S02]  /*135c0*/  UIADD3 UR6, UR6, 0x2, URZ ;  /* 0x0000000206067890 */ /* 0x000fe4000fffe03f */
[----:B------:R-:W-:-:S04]  /*135d0*/  UIADD3 UR4, UR4, 0x4000, URZ ;  /* 0x0000400004047890 */ /* 0x000fc8000fffe03f */
[----:B------:R-:W-:-:S13]  /*135e0*/  ISETP.LE.AND P1, PT, R9, UR6, PT ;  /* 0x0000000609007c0c */ /* 0x000fda000bf23270 */
[----:B------:R-:W-:Y:S05]  /*135f0*/  @!P1 BRA `(.L_x_1602) ;  /* 0xfffffff400809947 */ /* 0x000fea000383ffff */
.L_x_1563:
        /* <DEDUP_REMOVED lines=41> */
.L_x_1605:
[----:B------:R-:W-:Y:S05]  /*13890*/  BSYNC B0 ;  /* 0x0000000000007941 */ /* 0x000fea0003800000 */
.L_x_1604:
[----:B------:R-:W-:Y:S05]  /*138a0*/  BRA `(.L_x_1606) ;  /* 0x0000000000047947 */ /* 0x000fea0003800000 */
.L_x_1603:
[----:B------:R-:W-:-:S05]  /*138b0*/  UMOV UR4, UR6 ;  /* 0x0000000600047c82 */ /* 0x000fca0008000000 */
.L_x_1606:
        /* <DEDUP_REMOVED lines=11> */
.L_x_1611:
        /* <DEDUP_REMOVED lines=24> */
.L_x_1608:
[----:B------:R-:W-:Y:S05]  /*13af0*/  BSYNC B0 ;  /* 0x0000000000007941 */ /* 0x000fea0003800000 */
.L_x_1607:
        /* <DEDUP_REMOVED lines=24> */
.L_x_1610:
[----:B------:R-:W-:Y:S05]  /*13c80*/  BSYNC B0 ;  /* 0x0000000000007941 */ /* 0x000fea0003800000 */
.L_x_1609:
[----:B------:R-:W-:Y:S02]  /*13c90*/  UIADD3 UR11, UR11, 0x2, URZ ;  /* 0x000000020b0b7890 */ /* 0x000fe4000fffe03f */
[----:B------:R-:W-:Y:S02]  /*13ca0*/  ULEA UR8, UR18, UR8, 0x1 ;  /* 0x0000000812087291 */ /* 0x000fe4000f8e083f */
[----:B------:R-:W-:Y:S02]  /*13cb0*/  ULEA UR9, UR18, UR9, 0x1 ;  /* 0x0000000912097291 */ /* 0x000fe4000f8e083f */
[----:B------:R-:W-:-:S13]  /*13cc0*/  ISETP.NE.AND P0, PT, RZ, UR11, PT ;  /* 0x0000000bff007c0c */ /* 0x000fda000bf05270 */
[----:B------:R-:W-:Y:S05]  /*13cd0*/  @!P0 BRA `(.L_x_1498) ;  /* 0x0000001c00388947 */ /* 0x000fea0003800000 */
[----:B------:R-:W-:Y:S05]  /*13ce0*/  BRA `(.L_x_1611) ;  /* 0xfffffffc00207947 */ /* 0x000fea000383ffff */
.L_x_1560:
        /* <DEDUP_REMOVED lines=33> */
.L_x_1613:
        /* <DEDUP_REMOVED lines=42> */
.L_x_1658:
        /* <DEDUP_REMOVED lines=15> */
.L_x_1616:
        /* <DEDUP_REMOVED lines=75> */
.L_x_1627:
[----:B--234-:R-:W-:-:S04]  /*14740*/  SHF.L.U32 R21, R11, 0x1f, RZ ;  /* 0x0000001f0b157819 */ /* 0x01cfc800000006ff */
[----:B------:R-:W1:Y:S02]  /*14750*/  SYNCS.PHASECHK.TRANS64.TRYWAIT P1, [R16+URZ+0x30c40], R21 ;  /* 0x030c4015100075a7 */ /* 0x000e64000802017f */
[----:B-1----:R-:W-:Y:S05]  /*14760*/  @!P1 BRA `(.L_x_1619) ;  /* 0x0000001400e89947 */ /* 0x002fea0003800000 */
.L_x_1659:
[----:B------:R-:W-:Y:S05]  /*14770*/  @P0 BRA `(.L_x_1620) ;  /* 0x0000000000140947 */ /* 0x000fea0003800000 */
[----:B------:R-:W-:Y:S02]  /*14780*/  ISETP.NE.AND P1, PT, R6, RZ, PT ;  /* 0x000000ff0600720c */ /* 0x000fe40003f25270 */
[----:B------:R-:W-:-:S04]  /*14790*/  MOV R3, 0x4200 ;  /* 0x0000420000037802 */ /* 0x000fc80000000f00 */
[----:B------:R2:W-:Y:S07]  /*147a0*/  SYNCS.ARRIVE.TRANS64 RZ, [R16+URZ+0x30c30], R3 ;  /* 0x030c300310ff79a7 */ /* 0x0005ee000800003f */
[----:B------:R-:W-:Y:S05]  /*147b0*/  @!P1 BRA `(.L_x_1620) ;  /* 0x0000000000049947 */ /* 0x000fea0003800000 */
[----:B------:R-:W-:Y:S01]  /*147c0*/  BPT.TRAP 0x1 ;  /* 0x000000040000795c */ /* 0x000fe20000300000 */
.L_x_1620:
        /* <DEDUP_REMOVED lines=29> */
.L_x_1660:
[----:B------:R-:W-:Y:S05]  /*149a0*/  @P0 BRA `(.L_x_1622) ;  /* 0x0000000000140947 */ /* 0x000fea0003800000 */
[----:B------:R-:W-:Y:S01]  /*149b0*/  ISETP.NE.AND P1, PT, R6, RZ, PT ;  /* 0x000000ff0600720c */ /* 0x000fe20003f25270 */
[----:B------:R-:W-:-:S04]  /*149c0*/  IMAD.MOV.U32 R2, RZ, RZ, 0x4200 ;  /* 0x00004200ff027424 */ /* 0x000fc800078e00ff */
[----:B------:R3:W-:Y:S08]  /*149d0*/  SYNCS.ARRIVE.TRANS64 RZ, [R16+URZ+0x30c18], R2 ;  /* 0x030c180210ff79a7 */ /* 0x0007f0000800003f */
[----:B------:R-:W-:Y:S05]  /*149e0*/  @!P1 BRA `(.L_x_1622) ;  /* 0x0000000000049947 */ /* 0x000fea0003800000 */
[----:B------:R-:W-:Y:S01]  /*149f0*/  BPT.TRAP 0x1 ;  /* 0x000000040000795c */ /* 0x000fe20000300000 */
.L_x_1622:
        /* <DEDUP_REMOVED lines=29> */
.L_x_1661:
[----:B------:R-:W-:Y:S05]  /*14bd0*/  @P0 BRA `(.L_x_1624) ;  /* 0x0000000000140947 */ /* 0x000fea0003800000 */
[----:B------:R-:W-:Y:S01]  /*14be0*/  ISETP.NE.AND P1, PT, R6, RZ, PT ;  /* 0x000000ff0600720c */ /* 0x000fe20003f25270 */
[----:B-123--:R-:W-:-:S04]  /*14bf0*/  IMAD.MOV.U32 R21, RZ, RZ, 0x4200 ;  /* 0x00004200ff157424 */ /* 0x00efc800078e00ff */
[----:B------:R4:W-:Y:S08]  /*14c00*/  SYNCS.ARRIVE.TRANS64 RZ, [R16+URZ+0x30c38], R21 ;  /* 0x030c381510ff79a7 */ /* 0x0009f0000800003f */
[----:B------:R-:W-:Y:S05]  /*14c10*/  @!P1 BRA `(.L_x_1624) ;  /* 0x0000000000049947 */ /* 0x000fea0003800000 */
[----:B------:R-:W-:Y:S01]  /*14c20*/  BPT.TRAP 0x1 ;  /* 0x000000040000795c */ /* 0x000fe20000300000 */
.L_x_1624:
        /* <DEDUP_REMOVED lines=24> */
.L_x_1663:
[----:B------:R-:W-:Y:S05]  /*14db0*/  @P0 BRA `(.L_x_1626) ;  /* 0x0000000000140947 */ /* 0x000fea0003800000 */
[----:B------:R-:W-:Y:S01]  /*14dc0*/  ISETP.NE.AND P1, PT, R6, RZ, PT ;  /* 0x000000ff0600720c */ /* 0x000fe20003f25270 */
[----:B------:R-:W-:-:S04]  /*14dd0*/  IMAD.MOV.U32 R5, RZ, RZ, 0x4200 ;  /* 0x00004200ff057424 */ /* 0x000fc800078e00ff */
[----:B------:R1:W-:Y:S08]  /*14de0*/  SYNCS.ARRIVE.TRANS64 RZ, [R16+URZ+0x30c10], R5 ;  /* 0x030c100510ff79a7 */ /* 0x0003f0000800003f */
[----:B------:R-:W-:Y:S05]  /*14df0*/  @!P1 BRA `(.L_x_1626) ;  /* 0x0000000000049947 */ /* 0x000fea0003800000 */
[----:B------:R-:W-:Y:S01]  /*14e00*/  BPT.TRAP 0x1 ;  /* 0x000000040000795c */ /* 0x000fe20000300000 */
.L_x_1626:
        /* <DEDUP_REMOVED lines=30> */
.L_x_1618:
[----:B------:R-:W2:Y:S02]  /*14ff0*/  LDL.LU R4, [R1+0x4] ;  /* 0x0000040001047983 */ /* 0x000ea40000300800 */
[----:B--2---:R-:W-:Y:S02]  /*15000*/  ISETP.NE.AND P1, PT, R4, RZ, PT ;  /* 0x000000ff0400720c */ /* 0x004fe40003f25270 */
[----:B------:R2:W5:Y:S11]  /*15010*/  LDL R4, [R1] ;  /* 0x0000000001047983 */ /* 0x0005760000100800 */
[----:B--2---:R-:W-:Y:S05]  /*15020*/  @!P1 BRA `(.L_x_1617) ;  /* 0x0000000400109947 */ /* 0x004fea0003800000 */
[----:B------:R-:W-:-:S04]  /*15030*/  SHF.L.U32 R13, R11, 0x1f, RZ ;  /* 0x0000001f0b0d7819 */ /* 0x000fc800000006ff */
[----:B------:R-:W1:Y:S02]  /*15040*/  SYNCS.PHASECHK.TRANS64.TRYWAIT P1, [R16+URZ+0x30c40], R13 ;  /* 0x030c400d100075a7 */ /* 0x000e64000802017f */
[----:B-1----:R-:W-:Y:S05]  /*15050*/  @!P1 BRA `(.L_x_1628) ;  /* 0x0000001000009947 */ /* 0x002fea0003800000 */
.L_x_1664:
[----:B------:R-:W-:Y:S05]  /*15060*/  @P0 BRA `(.L_x_1629) ;  /* 0x0000000000140947 */ /* 0x000fea0003800000 */
[----:B------:R-:W-:Y:S01]  /*15070*/  ISETP.NE.AND P1, PT, R6, RZ, PT ;  /* 0x000000ff0600720c */ /* 0x000fe20003f25270 */
[----:B------:R-:W-:-:S04]  /*15080*/  IMAD.MOV.U32 R5, RZ, RZ, 0x4200 ;  /* 0x00004200ff057424 */ /* 0x000fc800078e00ff */
[----:B------:R2:W-:Y:S08]  /*15090*/  SYNCS.ARRIVE.TRANS64 RZ, [R16+URZ+0x30c30], R5 ;  /* 0x030c300510ff79a7 */ /* 0x0005f0000800003f */
[----:B------:R-:W-:Y:S05]  /*150a0*/  @!P1 BRA `(.L_x_1629) ;  /* 0x0000000000049947 */ /* 0x000fea0003800000 */
[----:B------:R-:W-:Y:S01]  /*150b0*/  BPT.TRAP 0x1 ;  /* 0x000000040000795c */ /* 0x000fe20000300000 */
.L_x_1629:
        /* <DEDUP_REMOVED lines=26> */
.L_x_1665:
[----:B------:R-:W-:Y:S05]  /*15260*/  @P0 BRA `(.L_x_1631) ;  /* 0x0000000000140947 */ /* 0x000fea0003800000 */
[----:B------:R-:W-:Y:S02]  /*15270*/  ISETP.NE.AND P0, PT, R6, RZ, PT ;  /* 0x000000ff0600720c */ /* 0x000fe40003f05270 */
[----:B------:R-:W-:-:S04]  /*15280*/  MOV R5, 0x4200 ;  /* 0x0000420000057802 */ /* 0x000fc80000000f00 */
[----:B------:R2:W-:Y:S07]  /*15290*/  SYNCS.ARRIVE.TRANS64 RZ, [R16+URZ+0x30c18], R5 ;  /* 0x030c180510ff79a7 */ /* 0x0005ee000800003f */
[----:B------:R-:W-:Y:S05]  /*152a0*/  @!P0 BRA `(.L_x_1631) ;  /* 0x0000000000048947 */ /* 0x000fea0003800000 */
[----:B------:R-:W-:Y:S01]  /*152b0*/  BPT.TRAP 0x1 ;  /* 0x000000040000795c */ /* 0x000fe20000300000 */
.L_x_1631:
        /* <DEDUP_REMOVED lines=27> */
.L_x_1617:
[----:B------:R-:W2:Y:S01]  /*15470*/  S2R R0, SR_TID.X ;  /* 0x0000000000007919 */ /* 0x000ea20000002100 */
[----:B------:R-:W-:Y:S01]  /*15480*/  IMAD R3, R19, 0x8, R16 ;  /* 0x0000000813037824 */ /* 0x000fe200078e0210 */
[----:B--2---:R-:W-:Y:S02]  /*15490*/  LOP3.LUT R2, R0, 0x7f, RZ, 0xc0, !PT ;  /* 0x0000007f00027812 */ /* 0x004fe400078ec0ff */
[----:B------:R-:W-:Y:S02]  /*154a0*/  SHF.L.U32 R0, R11, 0x1f, RZ ;  /* 0x0000001f0b007819 */ /* 0x000fe400000006ff */
[----:B------:R-:W-:Y:S02]  /*154b0*/  ISETP.NE.AND P1, PT, R2, RZ, PT ;  /* 0x000000ff0200720c */ /* 0x000fe40003f25270 */
[----:B------:R-:W2:Y:S02]  /*154c0*/  SYNCS.PHASECHK.TRANS64.TRYWAIT P0, [R3+URZ+0x30c40], R0 ;  /* 0x030c4000030075a7 */ /* 0x000ea4000800017f */
[----:B--2---:R-:W-:Y:S09]  /*154d0*/  @!P0 BRA `(.L_x_1632) ;  /* 0x0000000c00088947 */ /* 0x004ff20003800000 */
.L_x_1666:
[----:B------:R-:W-:Y:S05]  /*154e0*/  @P1 BRA `(.L_x_1633) ;  /* 0x0000000000181947 */ /* 0x000fea0003800000 */
[----:B------:R-:W1:Y:S01]  /*154f0*/  S2R R2, SR_TID.X ;  /* 0x0000000000027919 */ /* 0x000e620000002100 */
[----:B--2---:R-:W-:-:S04]  /*15500*/  MOV R0, 0x4200 ;  /* 0x0000420000007802 */ /* 0x004fc80000000f00 */
[----:B------:R2:W-:Y:S01]  /*15510*/  SYNCS.ARRIVE.TRANS64 RZ, [R3+URZ+0x30c30], R0 ;  /* 0x030c300003ff79a7 */ /* 0x0005e2000800003f */
[----:B-1----:R-:W-:-:S13]  /*15520*/  LOP3.LUT P0, RZ, R2, 0x1f, RZ, 0xc0, !PT ;  /* 0x0000001f02ff7812 */ /* 0x002fda000780c0ff */
[----:B--2---:R-:W-:Y:S05]  /*15530*/  @!P0 BRA `(.L_x_1633) ;  /* 0x0000000000048947 */ /* 0x004fea0003800000 */
[----:B------:R-:W-:Y:S01]  /*15540*/  BPT.TRAP 0x1 ;  /* 0x000000040000795c */ /* 0x000fe20000300000 */
.L_x_1633:
        /* <DEDUP_REMOVED lines=33> */
.L_x_1614:
[----:B------:R-:W-:Y:S05]  /*15760*/  BSYNC B0 ;  /* 0x0000000000007941 */ /* 0x000fea0003800000 */
.L_x_1612:
[----:B------:R-:W-:-:S03]  /*15770*/  UMOV UR8, 0xffffffff ;  /* 0xffffffff00087882 */ /* 0x000fc60000000000 */
[----:B------:R-:W-:Y:S05]  /*15780*/  BRA.DIV UR8, `(.L_x_1634) ;  /* 0x0000000a08707947 */ /* 0x000fea000b800000 */
[----:B------:R-:W-:-:S13]  /*15790*/  ELECT P6, URZ, PT ;  /* 0x00000000003f782f */ /* 0x000fda00038c0000 */
.L_x_1669:
[----:B------:R-:W-:Y:S05]  /*157a0*/  @!P6 BRA `(.L_x_1498) ;  /* 0x000000000084e947 */ /* 0x000fea0003800000 */
[----:B------:R-:W-:-:S06]  /*157b0*/  ULOP3.LUT UR8, UR36, 0x2, URZ, 0xfc, !UPT ;  /* 0x0000000224087892 */ /* 0x000fcc000f8efc3f */
[----:B------:R-:W-:-:S05]  /*157c0*/  IMAD.U32 R0, RZ, RZ, UR8 ;  /* 0x00000008ff007e24 */ /* 0x000fca000f8e00ff */
[----:B------:R-:W-:-:S13]  /*157d0*/  ISETP.NE.AND P2, PT, R0, 0x3, PT ;  /* 0x000000030000780c */ /* 0x000fda0003f45270 */
[----:B------:R-:W-:Y:S05]  /*157e0*/  @!P2 BRA `(.L_x_1635) ;  /* 0x000000000004a947 */ /* 0x000fea0003800000 */
[----:B------:R-:W-:Y:S01]  /*157f0*/  BPT.TRAP 0x1 ;  /* 0x000000040000795c */ /* 0x000fe20000300000 */
.L_x_1635:
        /* <DEDUP_REMOVED lines=15> */
.L_x_1670:
[----:B------:R-:W2:Y:S02]  /*158f0*/  SYNCS.PHASECHK.TRANS64.TRYWAIT P0, [R3+URZ], R0 ;  /* 0x00000000030075a7 */ /* 0x000ea4000800017f */
[----:B--2---:R-:W-:Y:S05]  /*15900*/  @!P0 BRA `(.L_x_1637) ;  /* 0x0000000800448947 */ /* 0x004fea0003800000 */
.L_x_1671:
[----:B------:R-:W-:Y:S05]  /*15910*/  @!P2 BRA `(.L_x_1638) ;  /* 0x000000000004a947 */ /* 0x000fea0003800000 */
[----:B------:R-:W-:Y:S01]  /*15920*/  BPT.TRAP 0x1 ;  /* 0x000000040000795c */ /* 0x000fe20000300000 */
.L_x_1638:
[----:B--2---:R-:W-:-:S05]  /*15930*/  IADD3 R3, R7, 0x30c40, RZ ;  /* 0x00030c4007037810 */ /* 0x004fca0007ffe0ff */
[----:B------:R-:W-:-:S04]  /*15940*/  IMAD R2, R2, 0x8, R3 ;  /* 0x0000000802027824 */ /* 0x000fc800078e0203 */
[----:B------:R-:W2:Y:S02]  /*15950*/  SYNCS.PHASECHK.TRANS64.TRYWAIT P0, [R2+URZ], R5 ;  /* 0x00000005020075a7 */ /* 0x000ea4000800017f */
[----:B--2---:R-:W-:Y:S05]  /*15960*/  @!P0 BRA `(.L_x_1639) ;  /* 0x0000000800408947 */ /* 0x004fea0003800000 */
.L_x_1672:
[----:B------:R-:W-:-:S07]  /*15970*/  LEA R3, R4, R3, 0x3 ;  /* 0x0000000304037211 */ /* 0x000fce00078e18ff */
.L_x_1640:
[----:B---3--:R3:W4:Y:S02]  /*15980*/  SYNCS.PHASECHK.TRANS64.TRYWAIT P0, [R3+URZ], R0 ;  /* 0x00000000030075a7 */ /* 0x008724000800017f */
[----:B----4-:R-:W-:Y:S05]  /*15990*/  @!P0 NANOSLEEP.SYNCS 0x989680 ;  /* 0x009896800000895d */ /* 0x010fea0003900000 */
[----:B------:R-:W4:Y:S02]  /*159a0*/  @!P0 SYNCS.PHASECHK.TRANS64 P0, [R3+URZ], R0 ;  /* 0x00000000030085a7 */ /* 0x000f24000800007f */
[----:B----4-:R-:W-:Y:S05]  /*159b0*/  @!P0 BRA `(.L_x_1640) ;  /* 0xfffffffc00f08947 */ /* 0x010fea000383ffff */
.L_x_1498:
[----:B------:R-:W-:Y:S05]  /*159c0*/  BSYNC B6 ;  /* 0x0000000000067941 */ /* 0x000fea0003800000 */
.L_x_1495:
[----:B------:R-:W-:Y:S05]  /*159d0*/  EXIT ;  /* 0x000000000000794d */ /* 0x000fea0003800000 */
.L_x_1505:
[----:B------:R-:W-:Y:S01]  /*159e0*/  IMAD.MOV.U32 R13, RZ, RZ, R18 ;  /* 0x000000ffff0d7224 */ /* 0x000fe200078e0012 */
[----:B------:R-:W-:Y:S01]  /*159f0*/  MOV R12, RZ ;  /* 0x000000ff000c7202 */ /* 0x000fe20000000f00 */
[----:B------:R-:W-:Y:S01]  /*15a00*/  IMAD.MOV.U32 R11, RZ, RZ, 0x1f ;  /* 0x0000001fff0b7424 */ /* 0x000fe200078e00ff */
[----:B------:R-:W-:-:S07]  /*15a10*/  MOV R15, 0xffffffff ;  /* 0xffffffff000f7802 */ /* 0x000fce0000000f00 */
[----:B------:R-:W-:Y:S05]  /*15a20*/  WARPSYNC.COLLECTIVE R15, `(.L_x_1641) ;  /* 0x000000000f087348 */ /* 0x000fea0003c00000 */
[----:B------:R1:W2:Y:S02]  /*15a30*/  SHFL.IDX P6, R14, R13, R12, R11 ;  /* 0x0000000c0d0e7389 */ /* 0x0002a400000c000b */
[----:B-12---:R-:W-:Y:S01]  /*15a40*/  ENDCOLLECTIVE ;  /* 0x000000000000791b */ /* 0x006fe20003800000 */
.L_x_1641:
[----:B------:R-:W-:Y:S05]  /*15a50*/  BRA `(.L_x_1642) ;  /* 0xfffffeb400447947 */ /* 0x000fea000383ffff */
.L_x_1507:
[----:B--2---:R2:W3:Y:S02]  /*15a60*/  SYNCS.PHASECHK.TRANS64.TRYWAIT P0, [R16+URZ+0x30c00], R11 ;  /* 0x030c000b100075a7 */ /* 0x0044e4000800017f */
[----:B---3--:R-:W-:Y:S05]  /*15a70*/  @!P0 NANOSLEEP.SYNCS 0x989680 ;  /* 0x009896800000895d */ /* 0x008fea0003900000 */
[----:B------:R-:W3:Y:S02]  /*15a80*/  @!P0 SYNCS.PHASECHK.TRANS64 P0, [R16+URZ+0x30c00], R11 ;  /* 0x030c000b100085a7 */ /* 0x000ee4000800007f */
[----:B---3--:R-:W-:Y:S05]  /*15a90*/  @!P0 BRA `(.L_x_1507) ;  /* 0xfffffffc00f08947 */ /* 0x008fea000383ffff */
[----:B------:R-:W-:Y:S05]  /*15aa0*/  BRA `(.L_x_1506) ;  /* 0xfffffeb400907947 */ /* 0x000fea000383ffff */
.L_x_1512:
[----:B--2---:R2:W3:Y:S02]  /*15ab0*/  SYNCS.PHASECHK.TRANS64.TRYWAIT P0, [R6+URZ+0x30c10], R23 ;  /* 0x030c1017060075a7 */ /* 0x0044e4000800017f */
[----:B---3--:R-:W-:Y:S05]  /*15ac0*/  @!P0 NANOSLEEP.SYNCS 0x989680 ;  /* 0x009896800000895d */ /* 0x008fea0003900000 */
[----:B------:R-:W3:Y:S02]  /*15ad0*/  @!P0 SYNCS.PHASECHK.TRANS64 P0, [R6+URZ+0x30c10], R23 ;  /* 0x030c1017060085a7 */ /* 0x000ee4000800007f */
[----:B---3--:R-:W-:Y:S05]  /*15ae0*/  @!P0 BRA `(.L_x_1512) ;  /* 0xfffffffc00f08947 */ /* 0x008fea000383ffff */
[----:B------:R-:W-:Y:S05]  /*15af0*/  BRA `(.L_x_1511) ;  /* 0xfffffec000507947 */ /* 0x000fea000383ffff */
.L_x_1516:
[----:B------:R1:W1:Y:S02]  /*15b00*/  SYNCS.PHASECHK.TRANS64.TRYWAIT P0, [R6+URZ+0x30c30], R23 ;  /* 0x030c3017060075a7 */ /* 0x000264000800017f */
[----:B-1----:R-:W-:Y:S05]  /*15b10*/  @!P0 NANOSLEEP.SYNCS 0x989680 ;  /* 0x009896800000895d */ /* 0x002fea0003900000 */
[----:B------:R-:W1:Y:S02]  /*15b20*/  @!P0 SYNCS.PHASECHK.TRANS64 P0, [R6+URZ+0x30c30], R23 ;  /* 0x030c3017060085a7 */ /* 0x000e64000800007f */
[----:B-1----:R-:W-:Y:S05]  /*15b30*/  @!P0 BRA `(.L_x_1516) ;  /* 0xfffffffc00f08947 */ /* 0x002fea000383ffff */
[----:B------:R-:W-:Y:S05]  /*15b40*/  BRA `(.L_x_1515) ;  /* 0xfffffec400587947 */ /* 0x000fea000383ffff */
.L_x_1524:
[----:B--2---:R2:W3:Y:S02]  /*15b50*/  SYNCS.PHASECHK.TRANS64.TRYWAIT P1, [R6+URZ+0x30c10], R23 ;  /* 0x030c1017060075a7 */ /* 0x0044e4000802017f */
[----:B---3--:R-:W-:Y:S05]  /*15b60*/  @!P1 NANOSLEEP.SYNCS 0x989680 ;  /* 0x009896800000995d */ /* 0x008fea0003900000 */
[----:B------:R-:W3:Y:S02]  /*15b70*/  @!P1 SYNCS.PHASECHK.TRANS64 P1, [R6+URZ+0x30c10], R23 ;  /* 0x030c1017060095a7 */ /* 0x000ee4000802007f */
[----:B---3--:R-:W-:Y:S05]  /*15b80*/  @!P1 BRA `(.L_x_1524) ;  /* 0xfffffffc00f09947 */ /* 0x008fea000383ffff */
[----:B------:R-:W-:Y:S05]  /*15b90*/  BRA `(.L_x_1523) ;  /* 0xffffff1800747947 */ /* 0x000fea000383ffff */
.L_x_1528:
[----:B------:R1:W1:Y:S02]  /*15ba0*/  SYNCS.PHASECHK.TRANS64.TRYWAIT P1, [R6+URZ+0x30c30], R23 ;  /* 0x030c3017060075a7 */ /* 0x000264000802017f */
[----:B-1----:R-:W-:Y:S05]  /*15bb0*/  @!P1 NANOSLEEP.SYNCS 0x989680 ;  /* 0x009896800000995d */ /* 0x002fea0003900000 */
[----:B------:R-:W1:Y:S02]  /*15bc0*/  @!P1 SYNCS.PHASECHK.TRANS64 P1, [R6+URZ+0x30c30], R23 ;  /* 0x030c3017060095a7 */ /* 0x000e64000802007f */
[----:B-1----:R-:W-:Y:S05]  /*15bd0*/  @!P1 BRA `(.L_x_1528) ;  /* 0xfffffffc00f09947 */ /* 0x002fea000383ffff */
[----:B------:R-:W-:Y:S05]  /*15be0*/  BRA `(.L_x_1527) ;  /* 0xffffff1c00747947 */ /* 0x000fea000383ffff */
.L_x_1536:
[----:B--2---:R2:W3:Y:S02]  /*15bf0*/  SYNCS.PHASECHK.TRANS64.TRYWAIT P0, [R6+URZ+0x30c10], R19 ;  /* 0x030c1013060075a7 */ /* 0x0044e4000800017f */
[----:B---3--:R-:W-:Y:S05]  /*15c00*/  @!P0 NANOSLEEP.SYNCS 0x989680 ;  /* 0x009896800000895d */ /* 0x008fea0003900000 */
[----:B------:R-:W3:Y:S02]  /*15c10*/  @!P0 SYNCS.PHASECHK.TRANS64 P0, [R6+URZ+0x30c10], R19 ;  /* 0x030c1013060085a7 */ /* 0x000ee4000800007f */
[----:B---3--:R-:W-:Y:S05]  /*15c20*/  @!P0 BRA `(.L_x_1536) ;  /* 0xfffffffc00f08947 */ /* 0x008fea000383ffff */
[----:B------:R-:W-:Y:S05]  /*15c30*/  BRA `(.L_x_1535) ;  /* 0xffffff6400a87947 */ /* 0x000fea000383ffff */
.L_x_1540:
[----:B------:R1:W1:Y:S02]  /*15c40*/  SYNCS.PHASECHK.TRANS64.TRYWAIT P0, [R6+URZ+0x30c30], R19 ;  /* 0x030c3013060075a7 */ /* 0x000264000800017f */
[----:B-1----:R-:W-:Y:S05]  /*15c50*/  @!P0 NANOSLEEP.SYNCS 0x989680 ;  /* 0x009896800000895d */ /* 0x002fea0003900000 */
[----:B------:R-:W1:Y:S02]  /*15c60*/  @!P0 SYNCS.PHASECHK.TRANS64 P0, [R6+URZ+0x30c30], R19 ;  /* 0x030c3013060085a7 */ /* 0x000e64000800007f */
[----:B-1----:R-:W-:Y:S05]  /*15c70*/  @!P0 BRA `(.L_x_1540) ;  /* 0xfffffffc00f08947 */ /* 0x002fea000383ffff */
[----:B------:R-:W-:Y:S05]  /*15c80*/  BRA `(.L_x_1539) ;  /* 0xffffff6800b07947 */ /* 0x000fea000383ffff */
.L_x_1547:
[----:B------:R-:W-:Y:S01]  /*15c90*/  BSSY B0, `(.L_x_1643) ;  /* 0x0000005000007945 */ /* 0x000fe20003800000 */
[----:B------:R-:W-:-:S07]  /*15ca0*/  IMAD.MOV.U32 R15, RZ, RZ, -0x1 ;  /* 0xffffffffff0f7424 */ /* 0x000fce00078e00ff */
[----:B---3--:R-:W-:Y:S05]  /*15cb0*/  WARPSYNC.COLLECTIVE R15, `(.L_x_1644) ;  /* 0x000000000f087348 */ /* 0x008fea0003c00000 */
[----:B------:R-:W-:Y:S01]  /*15cc0*/  NOP ;  /* 0x0000000000007918 */ /* 0x000fe20000000000 */
[----:B---3--:R-:W-:Y:S01]  /*15cd0*/  ENDCOLLECTIVE ;  /* 0x000000000000791b */ /* 0x008fe20003800000 */
.L_x_1644:
[----:B------:R-:W-:Y:S05]  /*15ce0*/  BSYNC B0 ;  /* 0x0000000000007941 */ /* 0x000fea0003800000 */
.L_x_1643:
[----:B------:R-:W-:Y:S05]  /*15cf0*/  BRA `(.L_x_1645) ;  /* 0xffffffbc00747947 */ /* 0x000fea000383ffff */
.L_x_1556:
[----:B------:R-:W-:Y:S01]  /*15d00*/  BSSY B0, `(.L_x_1646) ;  /* 0x0000005000007945 */ /* 0x000fe20003800000 */
[----:B------:R-:W-:-:S07]  /*15d10*/  MOV R15, 0xffffffff ;  /* 0xffffffff000f7802 */ /* 0x000fce0000000f00 */
[----:B-1-3--:R-:W-:Y:S05]  /*15d20*/  WARPSYNC.COLLECTIVE R15, `(.L_x_1647) ;  /* 0x000000000f087348 */ /* 0x00afea0003c00000 */
[----:B------:R-:W-:Y:S01]  /*15d30*/  NOP ;  /* 0x0000000000007918 */ /* 0x000fe20000000000 */
[----:B-1-3--:R-:W-:Y:S01]  /*15d40*/  ENDCOLLECTIVE ;  /* 0x000000000000791b */ /* 0x00afe20003800000 */
.L_x_1647:
[----:B------:R-:W-:Y:S05]  /*15d50*/  BSYNC B0 ;  /* 0x0000000000007941 */ /* 0x000fea0003800000 */
.L_x_1646:
[----:B------:R-:W-:Y:S05]  /*15d60*/  BRA `(.L_x_1648) ;  /* 0xffffffc000547947 */ /* 0x000fea000383ffff */
.L_x_1568:
[----:B------:R-:W-:Y:S01]  /*15d70*/  BSSY B0, `(.L_x_1649) ;  /* 0x0000005000007945 */ /* 0x000fe20003800000 */
[----:B------:R-:W-:-:S07]  /*15d80*/  IMAD.MOV.U32 R15, RZ, RZ, -0x1 ;  /* 0xffffffffff0f7424 */ /* 0x000fce00078e00ff */
[----:B------:R-:W-:Y:S05]  /*15d90*/  WARPSYNC.COLLECTIVE R15, `(.L_x_1650) ;  /* 0x000000000f087348 */ /* 0x000fea0003c00000 */
[----:B------:R-:W-:Y:S01]  /*15da0*/  NOP ;  /* 0x0000000000007918 */ /* 0x000fe20000000000 */
[----:B------:R-:W-:Y:S01]  /*15db0*/  ENDCOLLECTIVE ;  /* 0x000000000000791b */ /* 0x000fe20003800000 */
.L_x_1650:
[----:B------:R-:W-:Y:S05]  /*15dc0*/  BSYNC B0 ;  /* 0x0000000000007941 */ /* 0x000fea0003800000 */
.L_x_1649:
[----:B------:R-:W-:Y:S05]  /*15dd0*/  BRA `(.L_x_1651) ;  /* 0xffffffc8003c7947 */ /* 0x000fea000383ffff */
.L_x_1581:
[----:B------:R-:W-:Y:S01]  /*15de0*/  BSSY B0, `(.L_x_1652) ;  /* 0x0000005000007945 */ /* 0x000fe20003800000 */
[----:B------:R-:W-:-:S07]  /*15df0*/  MOV R15, 0xffffffff ;  /* 0xffffffff000f7802 */ /* 0x000fce0000000f00 */
[----:B------:R-:W-:Y:S05]  /*15e00*/  WARPSYNC.COLLECTIVE R15, `(.L_x_1653) ;  /* 0x000000000f087348 */ /* 0x000fea0003c00000 */
[----:B------:R-:W-:Y:S01]  /*15e10*/  NOP ;  /* 0x0000000000007918 */ /* 0x000fe20000000000 */
[----:B------:R-:W-:Y:S01]  /*15e20*/  ENDCOLLECTIVE ;  /* 0x000000000000791b */ /* 0x000fe20003800000 */
.L_x_1653:
[----:B------:R-:W-:Y:S05]  /*15e30*/  BSYNC B0 ;  /* 0x0000000000007941 */ /* 0x000fea0003800000 */
.L_x_1652:
[----:B------:R-:W-:Y:S05]  /*15e40*/  BRA `(.L_x_1654) ;  /* 0xffffffcc00bc7947 */ /* 0x000fea000383ffff */
.L_x_1593:
[----:B------:R-:W-:Y:S01]  /*15e50*/  BSSY B0, `(.L_x_1655) ;  /* 0x0000005000007945 */ /* 0x000fe20003800000 */
[----:B------:R-:W-:-:S07]  /*15e60*/  IMAD.MOV.U32 R15, RZ, RZ, -0x1 ;  /* 0xffffffffff0f7424 */ /* 0x000fce00078e00ff */
[----:B------:R-:W-:Y:S05]  /*15e70*/  WARPSYNC.COLLECTIVE R15, `(.L_x_1656) ;  /* 0x000000000f087348 */ /* 0x000fea0003c00000 */
[----:B------:R-:W-:Y:S01]  /*15e80*/  NOP ;  /* 0x0000000000007918 */ /* 0x000fe20000000000 */
[----:B------:R-:W-:Y:S01]  /*15e90*/  ENDCOLLECTIVE ;  /* 0x000000000000791b */ /* 0x000fe20003800000 */
.L_x_1656:
[----:B------:R-:W-:Y:S05]  /*15ea0*/  BSYNC B0 ;  /* 0x0000000000007941 */ /* 0x000fea0003800000 */
.L_x_1655:
[----:B------:R-:W-:Y:S05]  /*15eb0*/  BRA `(.L_x_1657) ;  /* 0xffffffd000dc7947 */ /* 0x000fea000383ffff */
.L_x_1615:
[----:B-1----:R1:W2:Y:S02]  /*15ec0*/  SYNCS.PHASECHK.TRANS64.TRYWAIT P0, [R16+URZ+0x30c20], R3 ;  /* 0x030c2003100075a7 */ /* 0x0022a4000800017f */
[----:B--2---:R-:W-:Y:S05]  /*15ed0*/  @!P0 NANOSLEEP.SYNCS 0x989680 ;  /* 0x009896800000895d */ /* 0x004fea0003900000 */
[----:B------:R-:W2:Y:S02]  /*15ee0*/  @!P0 SYNCS.PHASECHK.TRANS64 P0, [R16+URZ+0x30c20], R3 ;  /* 0x030c2003100085a7 */ /* 0x000ea4000800007f */
[----:B--2---:R-:W-:Y:S05]  /*15ef0*/  @!P0 BRA `(.L_x_1615) ;  /* 0xfffffffc00f08947 */ /* 0x004fea000383ffff */
[----:B------:R-:W-:Y:S05]  /*15f00*/  BRA `(.L_x_1658) ;  /* 0xffffffe000a47947 */ /* 0x000fea000383ffff */
.L_x_1619:
[----:B-1----:R1:W2:Y:S02]  /*15f10*/  SYNCS.PHASECHK.TRANS64.TRYWAIT P1, [R16+URZ+0x30c40], R21 ;  /* 0x030c4015100075a7 */ /* 0x0022a4000802017f */
[----:B--2---:R-:W-:Y:S05]  /*15f20*/  @!P1 NANOSLEEP.SYNCS 0x989680 ;  /* 0x009896800000995d */ /* 0x004fea0003900000 */
[----:B------:R-:W2:Y:S02]  /*15f30*/  @!P1 SYNCS.PHASECHK.TRANS64 P1, [R16+URZ+0x30c40], R21 ;  /* 0x030c4015100095a7 */ /* 0x000ea4000802007f */
[----:B--2---:R-:W-:Y:S05]  /*15f40*/  @!P1 BRA `(.L_x_1619) ;  /* 0xfffffffc00f09947 */ /* 0x004fea000383ffff */
[----:B------:R-:W-:Y:S05]  /*15f50*/  BRA `(.L_x_1659) ;  /* 0xffffffe800047947 */ /* 0x000fea000383ffff */
.L_x_1621:
[----:B--2---:R2:W3:Y:S02]  /*15f60*/  SYNCS.PHASECHK.TRANS64.TRYWAIT P1, [R16+URZ+0x30c28], R21 ;  /* 0x030c2815100075a7 */ /* 0x0044e4000802017f */
[----:B---3--:R-:W-:Y:S05]  /*15f70*/  @!P1 NANOSLEEP.SYNCS 0x989680 ;  /* 0x009896800000995d */ /* 0x008fea0003900000 */
[----:B------:R-:W3:Y:S02]  /*15f80*/  @!P1 SYNCS.PHASECHK.TRANS64 P1, [R16+URZ+0x30c28], R21 ;  /* 0x030c2815100095a7 */ /* 0x000ee4000802007f */
[----:B---3--:R-:W-:Y:S05]  /*15f90*/  @!P1 BRA `(.L_x_1621) ;  /* 0xfffffffc00f09947 */ /* 0x008fea000383ffff */
[----:B------:R-:W-:Y:S05]  /*15fa0*/  BRA `(.L_x_1660) ;  /* 0xffffffe8007c7947 */ /* 0x000fea000383ffff */
.L_x_1623:
[----:B---3--:R3:W4:Y:S02]  /*15fb0*/  SYNCS.PHASECHK.TRANS64.TRYWAIT P1, [R16+URZ+0x30c48], R21 ;  /* 0x030c4815100075a7 */ /* 0x008724000802017f */
[----:B----4-:R-:W-:Y:S05]  /*15fc0*/  @!P1 NANOSLEEP.SYNCS 0x989680 ;  /* 0x009896800000995d */ /* 0x010fea0003900000 */
[----:B------:R-:W4:Y:S02]  /*15fd0*/  @!P1 SYNCS.PHASECHK.TRANS64 P1, [R16+URZ+0x30c48], R21 ;  /* 0x030c4815100095a7 */ /* 0x000f24000802007f */
[----:B----4-:R-:W-:Y:S05]  /*15fe0*/  @!P1 BRA `(.L_x_1623) ;  /* 0xfffffffc00f09947 */ /* 0x010fea000383ffff */
[----:B------:R-:W-:Y:S05]  /*15ff0*/  BRA `(.L_x_1661) ;  /* 0xffffffe800f47947 */ /* 0x000fea000383ffff */
.L_x_1625:
[----:B------:R-:W-:-:S07]  /*16000*/  SHF.L.U32 R5, R11, 0x1f, RZ ;  /* 0x0000001f0b057819 */ /* 0x000fce00000006ff */
.L_x_1662:
[----:B------:R1:W1:Y:S02]  /*16010*/  SYNCS.PHASECHK.TRANS64.TRYWAIT P1, [R16+URZ+0x30c20], R5 ;  /* 0x030c2005100075a7 */ /* 0x000264000802017f */
[----:B-1----:R-:W-:Y:S05]  /*16020*/  @!P1 NANOSLEEP.SYNCS 0x989680 ;  /* 0x009896800000995d */ /* 0x002fea0003900000 */
[----:B------:R-:W1:Y:S02]  /*16030*/  @!P1 SYNCS.PHASECHK.TRANS64 P1, [R16+URZ+0x30c20], R5 ;  /* 0x030c2005100095a7 */ /* 0x000e64000802007f */
[----:B-1----:R-:W-:Y:S05]  /*16040*/  @!P1 BRA `(.L_x_1662) ;  /* 0xfffffffc00f09947 */ /* 0x002fea000383ffff */
[----:B------:R-:W-:Y:S05]  /*16050*/  BRA `(.L_x_1663) ;  /* 0xffffffec00547947 */ /* 0x000fea000383ffff */
.L_x_1628:
[----:B-1----:R1:W2:Y:S02]  /*16060*/  SYNCS.PHASECHK.TRANS64.TRYWAIT P1, [R16+URZ+0x30c40], R13 ;  /* 0x030c400d100075a7 */ /* 0x0022a4000802017f */
[----:B--2---:R-:W-:Y:S05]  /*16070*/  @!P1 NANOSLEEP.SYNCS 0x989680 ;  /* 0x009896800000995d */ /* 0x004fea0003900000 */
[----:B------:R-:W2:Y:S02]  /*16080*/  @!P1 SYNCS.PHASECHK.TRANS64 P1, [R16+URZ+0x30c40], R13 ;  /* 0x030c400d100095a7 */ /* 0x000ea4000802007f */
[----:B--2---:R-:W-:Y:S05]  /*16090*/  @!P1 BRA `(.L_x_1628) ;  /* 0xfffffffc00f09947 */ /* 0x004fea000383ffff */
[----:B------:R-:W-:Y:S05]  /*160a0*/  BRA `(.L_x_1664) ;  /* 0xffffffec00ec7947 */ /* 0x000fea000383ffff */
.L_x_1630:
[----:B-1----:R1:W2:Y:S02]  /*160b0*/  SYNCS.PHASECHK.TRANS64.TRYWAIT P1, [R16+URZ+0x30c28], R13 ;  /* 0x030c280d100075a7 */ /* 0x0022a4000802017f */
[----:B--2---:R-:W-:Y:S05]  /*160c0*/  @!P1 NANOSLEEP.SYNCS 0x989680 ;  /* 0x009896800000995d */ /* 0x004fea0003900000 */
[----:B------:R-:W2:Y:S02]  /*160d0*/  @!P1 SYNCS.PHASECHK.TRANS64 P1, [R16+URZ+0x30c28], R13 ;  /* 0x030c280d100095a7 */ /* 0x000ea4000802007f */
[----:B--2---:R-:W-:Y:S05]  /*160e0*/  @!P1 BRA `(.L_x_1630) ;  /* 0xfffffffc00f09947 */ /* 0x004fea000383ffff */
[----:B------:R-:W-:Y:S05]  /*160f0*/  BRA `(.L_x_1665) ;  /* 0xfffffff000587947 */ /* 0x000fea000383ffff */
.L_x_1632:
[----:B--2---:R2:W1:Y:S02]  /*16100*/  SYNCS.PHASECHK.TRANS64.TRYWAIT P0, [R3+URZ+0x30c40], R0 ;  /* 0x030c4000030075a7 */ /* 0x004464000800017f */
[----:B-1----:R-:W-:Y:S05]  /*16110*/  @!P0 NANOSLEEP.SYNCS 0x989680 ;  /* 0x009896800000895d */ /* 0x002fea0003900000 */
[----:B------:R-:W1:Y:S02]  /*16120*/  @!P0 SYNCS.PHASECHK.TRANS64 P0, [R3+URZ+0x30c40], R0 ;  /* 0x030c4000030085a7 */ /* 0x000e64000800007f */
[----:B-1----:R-:W-:Y:S05]  /*16130*/  @!P0 BRA `(.L_x_1632) ;  /* 0xfffffffc00f08947 */ /* 0x002fea000383ffff */
[----:B------:R-:W-:Y:S05]  /*16140*/  BRA `(.L_x_1666) ;  /* 0xfffffff000e47947 */ /* 0x000fea000383ffff */
.L_x_1634:
[----:B------:R-:W-:Y:S01]  /*16150*/  BSSY B0, `(.L_x_1667) ;  /* 0x0000006000007945 */ /* 0x000fe20003800000 */
[----:B------:R-:W-:-:S07]  /*16160*/  MOV R15, 0xffffffff ;  /* 0xffffffff000f7802 */ /* 0x000fce0000000f00 */
[----:B------:R-:W-:Y:S05]  /*16170*/  WARPSYNC.COLLECTIVE R15, `(.L_x_1668) ;  /* 0x000000000f0c7348 */ /* 0x000fea0003c00000 */
[----:B------:R-:W-:Y:S02]  /*16180*/  ELECT P6, UR62, PT ;  /* 0x00000000003e782f */ /* 0x000fe400038c0000 */
[----:B------:R-:W-:Y:S01]  /*16190*/  MOV R14, UR62 ;  /* 0x0000003e000e7c02 */ /* 0x000fe20008000f00 */
[----:B------:R-:W-:Y:S10]  /*161a0*/  ENDCOLLECTIVE ;  /* 0x000000000000791b */ /* 0x000ff40003800000 */
.L_x_1668:
[----:B------:R-:W-:Y:S05]  /*161b0*/  BSYNC B0 ;  /* 0x0000000000007941 */ /* 0x000fea0003800000 */
.L_x_1667:
[----:B------:R-:W-:Y:S05]  /*161c0*/  BRA `(.L_x_1669) ;  /* 0xfffffff400747947 */ /* 0x000fea000383ffff */
.L_x_1636:
[----:B-1----:R1:W2:Y:S02]  /*161d0*/  SYNCS.PHASECHK.TRANS64.TRYWAIT P0, [R6+URZ], R5 ;  /* 0x00000005060075a7 */ /* 0x0022a4000800017f */
[----:B--2---:R-:W-:Y:S05]  /*161e0*/  @!P0 NANOSLEEP.SYNCS 0x989680 ;  /* 0x009896800000895d */ /* 0x004fea0003900000 */
[----:B------:R-:W2:Y:S02]  /*161f0*/  @!P0 SYNCS.PHASECHK.TRANS64 P0, [R6+URZ], R5 ;  /* 0x00000005060085a7 */ /* 0x000ea4000800007f */
[----:B--2---:R-:W-:Y:S05]  /*16200*/  @!P0 BRA `(.L_x_1636) ;  /* 0xfffffffc00f08947 */ /* 0x004fea000383ffff */
[----:B------:R-:W-:Y:S05]  /*16210*/  BRA `(.L_x_1670) ;  /* 0xfffffff400b47947 */ /* 0x000fea000383ffff */
.L_x_1637:
[----:B--2---:R2:W3:Y:S02]  /*16220*/  SYNCS.PHASECHK.TRANS64.TRYWAIT P0, [R3+URZ], R0 ;  /* 0x00000000030075a7 */ /* 0x0044e4000800017f */
[----:B---3--:R-:W-:Y:S05]  /*16230*/  @!P0 NANOSLEEP.SYNCS 0x989680 ;  /* 0x009896800000895d */ /* 0x008fea0003900000 */
[----:B------:R-:W3:Y:S02]  /*16240*/  @!P0 SYNCS.PHASECHK.TRANS64 P0, [R3+URZ], R0 ;  /* 0x00000000030085a7 */ /* 0x000ee4000800007f */
[----:B---3--:R-:W-:Y:S05]  /*16250*/  @!P0 BRA `(.L_x_1637) ;  /* 0xfffffffc00f08947 */ /* 0x008fea000383ffff */
[----:B------:R-:W-:Y:S05]  /*16260*/  BRA `(.L_x_1671) ;  /* 0xfffffff400a87947 */ /* 0x000fea000383ffff */
.L_x_1639:
[----:B--2---:R2:W3:Y:S02]  /*16270*/  SYNCS.PHASECHK.TRANS64.TRYWAIT P0, [R2+URZ], R5 ;  /* 0x00000005020075a7 */ /* 0x0044e4000800017f */
[----:B---3--:R-:W-:Y:S05]  /*16280*/  @!P0 NANOSLEEP.SYNCS 0x989680 ;  /* 0x009896800000895d */ /* 0x008fea0003900000 */
[----:B------:R-:W3:Y:S02]  /*16290*/  @!P0 SYNCS.PHASECHK.TRANS64 P0, [R2+URZ], R5 ;  /* 0x00000005020085a7 */ /* 0x000ee4000800007f */
[----:B---3--:R-:W-:Y:S05]  /*162a0*/  @!P0 BRA `(.L_x_1639) ;  /* 0xfffffffc00f08947 */ /* 0x008fea000383ffff */
[----:B------:R-:W-:Y:S05]  /*162b0*/  BRA `(.L_x_1672) ;  /* 0xfffffff400ac7947 */ /* 0x000fea000383ffff */
.L_x_1673:
        /* <DEDUP_REMOVED lines=12> */
.L_x_3729:


//--------------------- .text._ZN7cutlass13device_kernelIN5flash22FlashAttnBwdPreprocessIN4cute5tupleIJNS3_1CILi128EEENS5_ILi64EEEEEENS_10bfloat16_tEfNS_4arch4Sm90ELb1ELb0EEEEEvNT_6ParamsE --------------------------
	.section	.text._ZN7cutlass13device_kernelIN5flash22FlashAttnBwdPreprocessIN4cute5tupleIJNS3_1CILi128EEENS5_ILi64EEEEEENS_10bfloat16_tEfNS_4arch4Sm90ELb1ELb0EEEEEvNT_6ParamsE,"ax",@progbits
	.align	128
.text._ZN7cutlass13device_kernelIN5flash22FlashAttnBwdPreprocessIN4cute5tupleIJNS3_1CILi128EEENS5_ILi64EEEEEENS_10bfloat16_tEfNS_4arch4Sm90ELb1ELb0EEEEEvNT_6ParamsE:
        .type           _ZN7cutlass13device_kernelIN5flash22FlashAttnBwdPreprocessIN4cute5tupleIJNS3_1CILi128EEENS5_ILi64EEEEEENS_10bfloat16_tEfNS_4arch4Sm90ELb1ELb0EEEEEvNT_6ParamsE,@function
        .size           _ZN7cutlass13device_kernelIN5flash22FlashAttnBwdPreprocessIN4cute5tupleIJNS3_1CILi128EEENS5_ILi64EEEEEENS_10bfloat16_tEfNS_4arch4Sm90ELb1ELb0EEEEEvNT_6ParamsE,(.L_x_3730 - _ZN7cutlass13device_kernelIN5flash22FlashAttnBwdPreprocessIN4cute5tupleIJNS3_1CILi128EEENS5_ILi64EEEEEENS_10bfloat16_tEfNS_4arch4Sm90ELb1ELb0EEEEEvNT_6ParamsE)
        .other          _ZN7cutlass13device_kernelIN5flash22FlashAttnBwdPreprocessIN4cute5tupleIJNS3_1CILi128EEENS5_ILi64EEEEEENS_10bfloat16_tEfNS_4arch4Sm90ELb1ELb0EEEEEvNT_6ParamsE,@"STO_CUDA_ENTRY STV_DEFAULT"
_ZN7cutlass13device_kernelIN5flash22FlashAttnBwdPreprocessIN4cute5tupleIJNS3_1CILi128EEENS5_ILi64EEEEEENS_10bfloat16_tEfNS_4arch4Sm90ELb1ELb0EEEEEvNT_6ParamsE:
[----:B------:R-:W-:Y:S01]  /*0000*/  LDC R1, c[0x0][0x28] ;  /* 0x00000a00ff017b82 */ /* 0x000fe20000000800 */
[----:B------:R-:W0:Y:S01]  /*0010*/  S2R R0, SR_TID.X ;  /* 0x0000000000007919 */ /* 0x000e220000002100 */
[----:B------:R-:W-:-:S06]  /*0020*/  ULDC UR4, c[0x0][0x218] ;  /* 0x0000860000047ab9 */ /* 0x000fcc0000000800 */
[----:B------:R-:W1:Y:S01]  /*0030*/  S2UR UR8, SR_CTAID.Y ;  /* 0x00000000000879c3 */ /* 0x000e620000002600 */
[----:B------:R-:W-:Y:S01]  /*0040*/  ULDC UR5, c[0x0][0x21c] ;  /* 0x0000870000057ab9 */ /* 0x000fe20000000800 */
[----:B------:R-:W2:Y:S01]  /*0050*/  S2R R2, SR_CTAID.X ;  /* 0x0000000000027919 */ /* 0x000ea20000002500 */
[----:B------:R-:W-:-:S05]  /*0060*/  ULDC.64 UR6, c[0x0][0x208] ;  /* 0x0000820000067ab9 */ /* 0x000fca0000000a00 */
[----:B------:R-:W3:Y:S08]  /*0070*/  LDC.64 R12, c[0x0][0x230] ;  /* 0x00008c00ff0c7b82 */ /* 0x000ef00000000a00 */
[----:B------:R-:W4:Y:S08]  /*0080*/  S2UR UR9, SR_CTAID.Z ;  /* 0x00000000000979c3 */ /* 0x000f300000002700 */
[----:B------:R-:W4:Y:S01]  /*0090*/  LDC.64 R14, c[0x0][0x238] ;  /* 0x00008e00ff0e7b82 */ /* 0x000f220000000a00 */
[----:B-1----:R-:W-:Y:S01]  /*00a0*/  USHF.R.S32.HI UR10, URZ, 0x1f, UR8 ;  /* 0x0000001f3f0a7899 */ /* 0x002fe20008011408 */
[----:B0-----:R-:W-:-:S05]  /*00b0*/  SHF.R.S32.HI R3, RZ, 0x1f, R0 ;  /* 0x0000001fff037819 */ /* 0x001fca0000011400 */
[----:B---3--:R-:W-:Y:S01]  /*00c0*/  IMAD R4, R12, UR10, RZ ;  /* 0x0000000a0c047c24 */ /* 0x008fe2000f8e02ff */
[----:B------:R-:W0:Y:S01]  /*00d0*/  LDC.64 R20, c[0x0][0x250] ;  /* 0x00009400ff147b82 */ /* 0x000e220000000a00 */
[----:B------:R-:W-:Y:S01]  /*00e0*/  LEA.HI R44, R3, R0, RZ, 0x3 ;  /* 0x00000000032c7211 */ /* 0x000fe200078f18ff */
[----:B--2---:R-:W-:Y:S02]  /*00f0*/  IMAD.SHL.U32 R10, R2, 0x80, RZ ;  /* 0x00000080020a7824 */ /* 0x004fe400078e00ff */
[----:B------:R-:W-:Y:S01]  /*0100*/  IMAD R13, R13, UR8, R4 ;  /* 0x000000080d0d7c24 */ /* 0x000fe2000f8e0204 */
[----:B------:R-:W-:Y:S02]  /*0110*/  LOP3.LUT R5, R44, 0xfffffff8, RZ, 0xc0, !PT ;  /* 0xfffffff82c057812 */ /* 0x000fe400078ec0ff */
[----:B------:R-:W-:Y:S01]  /*0120*/  IADD3 R3, -R10, UR4, RZ ;  /* 0x000000040a037c10 */ /* 0x000fe2000fffe1ff */
[----:B----4-:R-:W-:Y:S01]  /*0130*/  USHF.R.S32.HI UR11, URZ, 0x1f, UR9 ;  /* 0x0000001f3f0b7899 */ /* 0x010fe20008011409 */
[----:B------:R-:W-:Y:S01]  /*0140*/  SHF.R.S32.HI R44, RZ, 0x3, R44 ;  /* 0x00000003ff2c7819 */ /* 0x000fe2000001142c */
[----:B------:R-:W-:Y:S01]  /*0150*/  IMAD.IADD R5, R0, 0x1, -R5 ;  /* 0x0000000100057824 */ /* 0x000fe200078e0a05 */
[----:B------:R-:W1:Y:S02]  /*0160*/  LDC.64 R42, c[0x0][0x258] ;  /* 0x00009600ff2a7b82 */ /* 0x000e640000000a00 */
[----:B------:R-:W-:-:S02]  /*0170*/  ISETP.GE.AND P1, PT, R44, R3, PT ;  /* 0x000000032c00720c */ /* 0x000fc40003f26270 */
[----:B------:R-:W-:Y:S01]  /*0180*/  SHF.L.U32 R8, R5, 0x3, RZ ;  /* 0x0000000305087819 */ /* 0x000fe200000006ff */
[----:B------:R-:W-:Y:S01]  /*0190*/  IMAD R4, R14, UR11, RZ ;  /* 0x0000000b0e047c24 */ /* 0x000fe2000f8e02ff */
[----:B------:R-:W-:Y:S02]  /*01a0*/  SHF.R.S32.HI R45, RZ, 0x1f, R44 ;  /* 0x0000001fff2d7819 */ /* 0x000fe4000001142c */
[C---:B------:R-:W-:Y:S01]  /*01b0*/  ISETP.LT.AND P4, PT, R8.reuse, UR5, !P1 ;  /* 0x0000000508007c0c */ /* 0x040fe2000cf81270 */
[----:B------:R-:W-:Y:S01]  /*01c0*/  IMAD R15, R15, UR9, R4 ;  /* 0x000000090f0f7c24 */ /* 0x000fe2000f8e0204 */
[--C-:B------:R-:W-:Y:S02]  /*01d0*/  SHF.R.S32.HI R9, RZ, 0x1f, R8.reuse ;  /* 0x0000001fff097819 */ /* 0x100fe40000011408 */
[----:B------:R-:W-:Y:S01]  /*01e0*/  ISETP.GE.AND P0, PT, R8, UR5, PT ;  /* 0x0000000508007c0c */ /* 0x000fe2000bf06270 */
[----:B0-----:R-:W-:Y:S02]  /*01f0*/  IMAD R16, R20, UR10, RZ ;  /* 0x0000000a14107c24 */ /* 0x001fe4000f8e02ff */
[----:B------:R-:W-:-:S04]  /*0200*/  IMAD.WIDE.U32 R6, R12, UR8, R8 ;  /* 0x000000080c067c25 */ /* 0x000fc8000f8e0008 */
[----:B------:R-:W-:Y:S02]  /*0210*/  IMAD.IADD R7, R7, 0x1, R13 ;  /* 0x0000000107077824 */ /* 0x000fe400078e020d */
[----:B------:R-:W0:Y:S01]  /*0220*/  @P4 LDC.64 R18, c[0x0][0x228] ;  /* 0x00008a00ff124b82 */ /* 0x000e220000000a00 */
[----:B------:R-:W-:-:S04]  /*0230*/  IMAD.WIDE R12, R2, 0x80, R44 ;  /* 0x00000080020c7825 */ /* 0x000fc800078e022c */
[----:B------:R-:W-:-:S03]  /*0240*/  IMAD.WIDE.U32 R30, R14, UR9, R6 ;  /* 0x000000090e1e7c25 */ /* 0x000fc6000f8e0006 */
[----:B------:R-:W2:Y:S01]  /*0250*/  @P4 LDC.64 R32, c[0x0][0x210] ;  /* 0x00008400ff204b82 */ /* 0x000ea20000000a00 */
[----:B------:R-:W-:Y:S02]  /*0260*/  IMAD.IADD R31, R31, 0x1, R15 ;  /* 0x000000011f1f7824 */ /* 0x000fe400078e020f */
[----:B------:R-:W-:-:S05]  /*0270*/  IMAD.WIDE.U32 R8, R20, UR8, R8 ;  /* 0x0000000814087c25 */ /* 0x000fca000f8e0008 */
[----:B------:R-:W3:Y:S01]  /*0280*/  @P4 LDC.64 R14, c[0x0][0x248] ;  /* 0x00009200ff0e4b82 */ /* 0x000ee20000000a00 */
[----:B0-----:R-:W-:-:S07]  /*0290*/  @P4 IMAD R4, R13, R18, RZ ;  /* 0x000000120d044224 */ /* 0x001fce00078e02ff */
[----:B------:R-:W0:Y:S01]  /*02a0*/  @P4 LDC.64 R26, c[0x0][0x240] ;  /* 0x00009000ff1a4b82 */ /* 0x000e220000000a00 */
[----:B------:R-:W-:-:S04]  /*02b0*/  @P4 IMAD.WIDE.U32 R6, R12, R18, R30 ;  /* 0x000000120c064225 */ /* 0x000fc800078e001e */
[----:B------:R-:W-:Y:S01]  /*02c0*/  @P4 IMAD R17, R12, R19, R4 ;  /* 0x000000130c114224 */ /* 0x000fe200078e0204 */
[----:B------:R-:W-:Y:S01]  /*02d0*/  IADD3 R4, R44, 0x20, RZ ;  /* 0x000000202c047810 */ /* 0x000fe20007ffe0ff */
[----:B------:R-:W-:Y:S01]  /*02e0*/  IMAD R19, R21, UR8, R16 ;  /* 0x0000000815137c24 */ /* 0x000fe2000f8e0210 */
[----:B--2---:R-:W-:Y:S01]  /*02f0*/  @P4 LEA R32, P2, R6, R32, 0x1 ;  /* 0x0000002006204211 */ /* 0x004fe200078408ff */
[----:B------:R-:W-:Y:S01]  /*0300*/  @P4 IMAD.IADD R7, R7, 0x1, R17 ;  /* 0x0000000107074824 */ /* 0x000fe200078e0211 */
[----:B------:R-:W-:Y:S01]  /*0310*/  ISETP.LT.AND P3, PT, R4, R3, !P0 ;  /* 0x000000030400720c */ /* 0x000fe20004761270 */
[----:B------:R-:W-:Y:S02]  /*0320*/  IMAD.MOV.U32 R16, RZ, RZ, R8 ;  /* 0x000000ffff107224 */ /* 0x000fe400078e0008 */
[----:B------:R-:W-:Y:S01]  /*0330*/  VIADD R8, R44, 0x60 ;  /* 0x000000602c087836 */ /* 0x000fe20000000000 */
[----:B------:R-:W-:Y:S01]  /*0340*/  @P4 LEA.HI.X R33, R6, R33, R7, 0x1, P2 ;  /* 0x0000002106214211 */ /* 0x000fe200010f0c07 */
[----:B-1----:R-:W-:Y:S01]  /*0350*/  IMAD R18, R42, UR11, RZ ;  /* 0x0000000b2a127c24 */ /* 0x002fe2000f8e02ff */
[----:B------:R-:W-:Y:S01]  /*0360*/  IADD3 R6, R44, 0x40, RZ ;  /* 0x000000402c067810 */ /* 0x000fe20007ffe0ff */
[----:B------:R-:W-:-:S02]  /*0370*/  IMAD.IADD R17, R9, 0x1, R19 ;  /* 0x0000000109117824 */ /* 0x000fc400078e0213 */
[----:B------:R-:W-:Y:S01]  /*0380*/  IMAD R7, R43, UR9, R18 ;  /* 0x000000092b077c24 */ /* 0x000fe2000f8e0212 */
[-C--:B------:R-:W-:Y:S01]  /*0390*/  ISETP.LT.AND P2, PT, R6, R3.reuse, !P0 ;  /* 0x000000030600720c */ /* 0x080fe20004741270 */
[----:B------:R-:W-:Y:S01]  /*03a0*/  IMAD.WIDE.U32 R42, R42, UR9, R16 ;  /* 0x000000092a2a7c25 */ /* 0x000fe2000f8e0010 */
[----:B------:R-:W-:Y:S01]  /*03b0*/  ISETP.LT.AND P0, PT, R8, R3, !P0 ;  /* 0x000000030800720c */ /* 0x000fe20004701270 */
[----:B------:R-:W1:Y:S01]  /*03c0*/  @P3 LDC.64 R24, c[0x0][0x228] ;  /* 0x00008a00ff183b82 */ /* 0x000e620000000a00 */
[C---:B------:R-:W-:Y:S01]  /*03d0*/  @P3 IADD3 R17, P6, R12.reuse, 0x20, RZ ;  /* 0x000000200c113810 */ /* 0x040fe20007fde0ff */
[----:B---3--:R-:W-:Y:S01]  /*03e0*/  @P4 IMAD R9, R13, R14, RZ ;  /* 0x0000000e0d094224 */ /* 0x008fe200078e02ff */
[----:B------:R-:W-:Y:S02]  /*03f0*/  @P3 IADD3 R16, P5, R12, 0x20, RZ ;  /* 0x000000200c103810 */ /* 0x000fe40007fbe0ff */
[----:B------:R-:W-:Y:S01]  /*0400*/  IADD3 R43, R43, R7, RZ ;  /* 0x000000072b2b7210 */ /* 0x000fe20007ffe0ff */
[----:B------:R-:W-:-:S02]  /*0410*/  @P3 IMAD.X R7, RZ, RZ, R13, P6 ;  /* 0x000000ffff073224 */ /* 0x000fc400030e060d */
[----:B------:R-:W2:Y:S01]  /*0420*/  @P3 LDC.64 R22, c[0x0][0x248] ;  /* 0x00009200ff163b82 */ /* 0x000ea20000000a00 */
[----:B------:R-:W-:Y:S01]  /*0430*/  @P3 IMAD.X R41, RZ, RZ, R13, P5 ;  /* 0x000000ffff293224 */ /* 0x000fe200028e060d */
[C---:B------:R-:W-:Y:S01]  /*0440*/  @P2 IADD3 R59, P6, R12.reuse, 0x40, RZ ;  /* 0x000000400c3b2810 */ /* 0x040fe20007fde0ff */
[C---:B------:R-:W-:Y:S01]  /*0450*/  @P4 IMAD R19, R12.reuse, R15, R9 ;  /* 0x0000000f0c134224 */ /* 0x040fe200078e0209 */
[C---:B------:R-:W-:Y:S01]  /*0460*/  @P2 IADD3 R54, P5, R12.reuse, 0x40, RZ ;  /* 0x000000400c362810 */ /* 0x040fe20007fbe0ff */
[C---:B------:R-:W-:Y:S01]  /*0470*/  @P4 IMAD.WIDE.U32 R14, R12.reuse, R14, R42 ;  /* 0x0000000e0c0e4225 */ /* 0x040fe200078e002a */
[----:B------:R-:W-:Y:S02]  /*0480*/  @P2 IADD3.X R35, RZ, R13, RZ, P6, !PT ;  /* 0x0000000dff232210 */ /* 0x000fe400037fe4ff */
[C---:B------:R-:W-:Y:S01]  /*0490*/  @P0 IADD3 R9, P6, R12.reuse, 0x60, RZ ;  /* 0x000000600c090810 */ /* 0x040fe20007fde0ff */
[----:B------:R-:W3:Y:S01]  /*04a0*/  @P3 LDC.64 R48, c[0x0][0x240] ;  /* 0x00009000ff303b82 */ /* 0x000ee20000000a00 */
[----:B------:R-:W-:Y:S01]  /*04b0*/  @P2 IMAD.X R57, RZ, RZ, R13, P5 ;  /* 0x000000ffff392224 */ /* 0x000fe200028e060d */
[----:B------:R-:W-:-:S02]  /*04c0*/  @P0 IADD3 R52, P5, R12, 0x60, RZ ;  /* 0x000000600c340810 */ /* 0x000fc40007fbe0ff */
[--C-:B------:R-:W-:Y:S01]  /*04d0*/  @P0 IMAD.X R55, RZ, RZ, R13.reuse, P6 ;  /* 0x000000ffff370224 */ /* 0x100fe200030e060d */
[----:B------:R-:W-:Y:S02]  /*04e0*/  @P4 IADD3 R12, R15, R19, RZ ;  /* 0x000000130f0c4210 */ /* 0x000fe40007ffe0ff */
[C---:B0-----:R-:W-:Y:S01]  /*04f0*/  @P4 LEA R26, P6, R14.reuse, R26, 0x1 ;  /* 0x0000001a0e1a4211 */ /* 0x041fe200078c08ff */
[----:B------:R-:W0:Y:S01]  /*0500*/  @P2 LDC.64 R36, c[0x0][0x228] ;  /* 0x00008a00ff242b82 */ /* 0x000e220000000a00 */
[----:B-1----:R-:W-:Y:S02]  /*0510*/  @P3 IMAD R18, R7, R24, RZ ;  /* 0x0000001807123224 */ /* 0x002fe400078e02ff */
[----:B------:R-:W-:Y:S01]  /*0520*/  @P0 IMAD.X R7, RZ, RZ, R13, P5 ;  /* 0x000000ffff070224 */ /* 0x000fe200028e060d */
[----:B------:R-:W-:Y:S01]  /*0530*/  @P4 LEA.HI.X R27, R14, R27, R12, 0x1, P6 ;  /* 0x0000001b0e1b4211 */ /* 0x000fe200030f0c0c */
[----:B------:R-:W-:Y:S01]  /*0540*/  @P3 IMAD.MOV.U32 R12, RZ, RZ, R30 ;  /* 0x000000ffff0c3224 */ /* 0x000fe200078e001e */
[----:B------:R-:W-:Y:S01]  /*0550*/  @P3 MOV R13, R31 ;  /* 0x0000001f000d3202 */ /* 0x000fe20000000f00 */
[----:B------:R-:W-:Y:S01]  /*0560*/  @P3 IMAD R39, R17, R25, R18 ;  /* 0x0000001911273224 */ /* 0x000fe200078e0212 */
[----:B------:R-:W1:Y:S01]  /*0570*/  @P2 LDC.64 R46, c[0x0][0x248] ;  /* 0x00009200ff2e2b82 */ /* 0x000e620000000a00 */
[----:B--2---:R-:W-:Y:S01]  /*0580*/  @P3 IMAD R41, R41, R22, RZ ;  /* 0x0000001629293224 */ /* 0x004fe200078e02ff */
[----:B------:R-:W-:Y:S01]  /*0590*/  CS2R R14, SRZ ;  /* 0x00000000000e7805 */ /* 0x000fe2000001ff00 */
[----:B------:R-:W-:Y:S01]  /*05a0*/  @P3 IMAD.WIDE.U32 R24, R17, R24, R12 ;  /* 0x0000001811183225 */ /* 0x000fe200078e000c */
[----:B------:R-:W-:-:S03]  /*05b0*/  CS2R R18, SRZ ;  /* 0x0000000000127805 */ /* 0x000fc6000001ff00 */
[----:B------:R-:W-:Y:S01]  /*05c0*/  @P3 IMAD.MOV.U32 R12, RZ, RZ, R42 ;  /* 0x000000ffff0c3224 */ /* 0x000fe200078e002a */
[----:B------:R-:W2:Y:S01]  /*05d0*/  @P3 LDC.64 R20, c[0x0][0x210] ;  /* 0x00008400ff143b82 */ /* 0x000ea20000000a00 */
[----:B------:R-:W-:Y:S02]  /*05e0*/  @P3 IMAD.MOV.U32 R13, RZ, RZ, R43 ;  /* 0x000000ffff0d3224 */ /* 0x000fe400078e002b */
[C---:B------:R-:W-:Y:S02]  /*05f0*/  @P3 IMAD R41, R16.reuse, R23, R41 ;  /* 0x0000001710293224 */ /* 0x040fe400078e0229 */
[----:B------:R-:W-:Y:S01]  /*0600*/  @P3 IMAD.WIDE.U32 R22, R16, R22, R12 ;  /* 0x0000001610163225 */ /* 0x000fe200078e000c */
[----:B------:R-:W-:Y:S02]  /*0610*/  CS2R R12, SRZ ;  /* 0x00000000000c7805 */ /* 0x000fe4000001ff00 */
[----:B------:R-:W-:Y:S01]  /*0620*/  CS2R R16, SRZ ;  /* 0x0000000000107805 */ /* 0x000fe2000001ff00 */
[----:B------:R-:W4:Y:S01]  /*0630*/  @P0 LDC.64 R28, c[0x0][0x228] ;  /* 0x00008a00ff1c0b82 */ /* 0x000f220000000a00 */
[----:B------:R-:W-:Y:S01]  /*0640*/  @P3 IMAD.IADD R41, R23, 0x1, R41 ;  /* 0x0000000117293824 */ /* 0x000fe200078e0229 */
[C---:B---3--:R-:W-:Y:S01]  /*0650*/  @P3 LEA R48, P5, R22.reuse, R48, 0x1 ;  /* 0x0000003016303211 */ /* 0x048fe200078a08ff */
[-C--:B0-----:R-:W-:Y:S01]  /*0660*/  @P2 IMAD R34, R35, R36.reuse, RZ ;  /* 0x0000002423222224 */ /* 0x081fe200078e02ff */
[----:B------:R-:W-:Y:S01]  /*0670*/  @P2 MOV R51, R31 ;  /* 0x0000001f00332202 */ /* 0x000fe20000000f00 */
[----:B------:R-:W-:Y:S01]  /*0680*/  @P2 IMAD.MOV.U32 R50, RZ, RZ, R30 ;  /* 0x000000ffff322224 */ /* 0x000fe200078e001e */
[----:B------:R-:W-:Y:S01]  /*0690*/  @P3 LEA.HI.X R49, R22, R49, R41, 0x1, P5 ;  /* 0x0000003116313211 */ /* 0x000fe200028f0c29 */
[----:B------:R0:W3:Y:S01]  /*06a0*/  @P4 LDG.E.128 R12, desc[UR6][R32.64] ;  /* 0x00000006200c4981 */ /* 0x0000e2000c1e1d00 */
[----:B------:R-:W4:Y:S01]  /*06b0*/  @P0 LDC.64 R40, c[0x0][0x248] ;  /* 0x00009200ff280b82 */ /* 0x000f220000000a00 */
[----:B------:R-:W-:Y:S01]  /*06c0*/  @P2 IMAD R53, R59, R37, R34 ;  /* 0x000000253b352224 */ /* 0x000fe200078e0222 */
[----:B------:R-:W-:Y:S01]  /*06d0*/  @P3 IADD3 R39, R25, R39, RZ ;  /* 0x0000002719273210 */ /* 0x000fe20007ffe0ff */
[----:B------:R-:W-:Y:S01]  /*06e0*/  @P2 IMAD.WIDE.U32 R50, R59, R36, R50 ;  /* 0x000000243b322225 */ /* 0x000fe200078e0032 */
[----:B------:R0:W3:Y:S01]  /*06f0*/  @P4 LDG.E.128 R16, desc[UR6][R26.64] ;  /* 0x000000061a104981 */ /* 0x0000e2000c1e1d00 */
[----:B------:R-:W-:-:S02]  /*0700*/  @P2 MOV R37, R43 ;  /* 0x0000002b00252202 */ /* 0x000fc40000000f00 */
[----:B------:R-:W-:Y:S01]  /*0710*/  CS2R R22, SRZ ;  /* 0x0000000000167805 */ /* 0x000fe2000001ff00 */
[----:B-1----:R-:W-:Y:S01]  /*0720*/  @P2 IMAD R57, R57, R46, RZ ;  /* 0x0000002e39392224 */ /* 0x002fe200078e02ff */
[----:B--2---:R-:W-:Y:S01]  /*0730*/  @P3 LEA R60, P4, R24, R20, 0x1 ;  /* 0x00000014183c3211 */ /* 0x004fe200078808ff */
[----:B------:R-:W-:Y:S01]  /*0740*/  @P2 IMAD.MOV.U32 R36, RZ, RZ, R42 ;  /* 0x000000ffff242224 */ /* 0x000fe200078e002a */
[----:B0-----:R-:W0:Y:S01]  /*0750*/  @P2 LDC.64 R32, c[0x0][0x210] ;  /* 0x00008400ff202b82 */ /* 0x001e220000000a00 */
[----:B------:R-:W-:Y:S01]  /*0760*/  @P2 IMAD R47, R54, R47, R57 ;  /* 0x0000002f362f2224 */ /* 0x000fe200078e0239 */
[----:B------:R-:W-:Y:S02]  /*0770*/  @P3 LEA.HI.X R61, R24, R21, R39, 0x1, P4 ;  /* 0x00000015183d3211 */ /* 0x000fe400020f0c27 */
[----:B------:R-:W-:Y:S02]  /*0780*/  CS2R R20, SRZ ;  /* 0x0000000000147805 */ /* 0x000fe4000001ff00 */
[----:B------:R-:W-:-:S02]  /*0790*/  CS2R R24, SRZ ;  /* 0x0000000000187805 */ /* 0x000fc4000001ff00 */
[----:B------:R-:W-:Y:S01]  /*07a0*/  CS2R R26, SRZ ;  /* 0x00000000001a7805 */ /* 0x000fe2000001ff00 */
[----:B----4-:R-:W-:Y:S01]  /*07b0*/  @P0 IMAD R56, R55, R28, RZ ;  /* 0x0000001c37380224 */ /* 0x010fe200078e02ff */
[----:B------:R-:W1:Y:S01]  /*07c0*/  @P0 LDC.64 R34, c[0x0][0x210] ;  /* 0x00008400ff220b82 */ /* 0x000e620000000a00 */
[----:B------:R-:W-:Y:S01]  /*07d0*/  @P2 IMAD.WIDE.U32 R54, R54, R46, R36 ;  /* 0x0000002e36362225 */ /* 0x000fe200078e0024 */
[----:B------:R-:W2:Y:S04]  /*07e0*/  @P3 LDG.E.128 R20, desc[UR6][R60.64] ;  /* 0x000000063c143981 */ /* 0x000ea8000c1e1d00 */
[----:B------:R4:W2:Y:S02]  /*07f0*/  @P3 LDG.E.128 R24, desc[UR6][R48.64] ;  /* 0x0000000630183981 */ /* 0x0008a4000c1e1d00 */
[----:B------:R-:W4:Y:S08]  /*0800*/  @P2 LDC.64 R38, c[0x0][0x240] ;  /* 0x00009000ff262b82 */ /* 0x000f300000000a00 */
[----:B------:R-:W4:Y:S01]  /*0810*/  @P0 LDC.64 R36, c[0x0][0x240] ;  /* 0x00009000ff240b82 */ /* 0x000f220000000a00 */
[----:B------:R-:W-:-:S02]  /*0820*/  @P0 IMAD R7, R7, R40, RZ ;  /* 0x0000002807070224 */ /* 0x000fc400078e02ff */
[C---:B------:R-:W-:Y:S02]  /*0830*/  @P0 IMAD R29, R9.reuse, R29, R56 ;  /* 0x0000001d091d0224 */ /* 0x040fe400078e0238 */
[----:B------:R-:W-:Y:S01]  /*0840*/  @P0 IMAD.WIDE.U32 R30, R9, R28, R30 ;  /* 0x0000001c091e0225 */ /* 0x000fe200078e001e */
[----:B0-----:R-:W-:-:S03]  /*0850*/  @P2 LEA R56, P3, R50, R32, 0x1 ;  /* 0x0000002032382211 */ /* 0x001fc600078608ff */
[----:B------:R-:W-:Y:S02]  /*0860*/  @P2 IMAD.IADD R53, R51, 0x1, R53 ;  /* 0x0000000133352824 */ /* 0x000fe400078e0235 */
[C---:B------:R-:W-:Y:S02]  /*0870*/  @P0 IMAD R7, R52.reuse, R41, R7 ;  /* 0x0000002934070224 */ /* 0x040fe400078e0207 */
[----:B------:R-:W-:Y:S01]  /*0880*/  @P0 IMAD.WIDE.U32 R42, R52, R40, R42 ;  /* 0x00000028342a0225 */ /* 0x000fe200078e002a */
[----:B-1----:R-:W-:-:S03]  /*0890*/  @P0 LEA R46, P4, R30, R34, 0x1 ;  /* 0x000000221e2e0211 */ /* 0x002fc600078808ff */
[----:B------:R-:W-:Y:S01]  /*08a0*/  @P0 IMAD.IADD R29, R31, 0x1, R29 ;  /* 0x000000011f1d0824 */ /* 0x000fe200078e021d */
[----:B------:R-:W-:Y:S02]  /*08b0*/  @P2 LEA.HI.X R57, R50, R33, R53, 0x1, P3 ;  /* 0x0000002132392211 */ /* 0x000fe400018f0c35 */
[----:B------:R-:W-:Y:S02]  /*08c0*/  @P2 IADD3 R9, R55, R47, RZ ;  /* 0x0000002f37092210 */ /* 0x000fe40007ffe0ff */
[----:B----4-:R-:W-:Y:S02]  /*08d0*/  @P2 LEA R48, P5, R54, R38, 0x1 ;  /* 0x0000002636302211 */ /* 0x010fe400078a08ff */
[----:B------:R-:W-:Y:S02]  /*08e0*/  @P0 IADD3 R7, R43, R7, RZ ;  /* 0x000000072b070210 */ /* 0x000fe40007ffe0ff */
[----:B------:R-:W-:Y:S02]  /*08f0*/  @P0 LEA R50, P3, R42, R36, 0x1 ;  /* 0x000000242a320211 */ /* 0x000fe400078608ff */
[----:B------:R-:W-:-:S02]  /*0900*/  @P0 LEA.HI.X R47, R30, R35, R29, 0x1, P4 ;  /* 0x000000231e2f0211 */ /* 0x000fc400020f0c1d */
[----:B------:R-:W-:Y:S02]  /*0910*/  CS2R R28, SRZ ;  /* 0x00000000001c7805 */ /* 0x000fe4000001ff00 */
[----:B------:R-:W-:Y:S02]  /*0920*/  CS2R R30, SRZ ;  /* 0x00000000001e7805 */ /* 0x000fe4000001ff00 */
[----:B------:R-:W-:Y:S02]  /*0930*/  CS2R R32, SRZ ;  /* 0x0000000000207805 */ /* 0x000fe4000001ff00 */
[----:B------:R-:W-:Y:S02]  /*0940*/  CS2R R34, SRZ ;  /* 0x0000000000227805 */ /* 0x000fe4000001ff00 */
[----:B------:R-:W-:Y:S02]  /*0950*/  @P2 LEA.HI.X R49, R54, R39, R9, 0x1, P5 ;  /* 0x0000002736312211 */ /* 0x000fe400028f0c09 */
[----:B------:R-:W-:-:S02]  /*0960*/  CS2R R38, SRZ ;  /* 0x0000000000267805 */ /* 0x000fc4000001ff00 */
[----:B------:R-:W-:Y:S02]  /*0970*/  @P0 LEA.HI.X R51, R42, R37, R7, 0x1, P3 ;  /* 0x000000252a330211 */ /* 0x000fe400018f0c07 */
[----:B------:R-:W-:Y:S02]  /*0980*/  CS2R R36, SRZ ;  /* 0x0000000000247805 */ /* 0x000fe4000001ff00 */
[----:B------:R-:W-:Y:S02]  /*0990*/  CS2R R40, SRZ ;  /* 0x0000000000287805 */ /* 0x000fe4000001ff00 */
[----:B------:R-:W-:Y:S01]  /*09a0*/  CS2R R42, SRZ ;  /* 0x00000000002a7805 */ /* 0x000fe2000001ff00 */
[----:B------:R-:W4:Y:S04]  /*09b0*/  @P2 LDG.E.128 R28, desc[UR6][R56.64] ;  /* 0x00000006381c2981 */ /* 0x000f28000c1e1d00 */
[----:B------:R0:W4:Y:S04]  /*09c0*/  @P2 LDG.E.128 R32, desc[UR6][R48.64] ;  /* 0x0000000630202981 */ /* 0x000128000c1e1d00 */
[----:B------:R1:W4:Y:S04]  /*09d0*/  @P0 LDG.E.128 R36, desc[UR6][R46.64] ;  /* 0x000000062e240981 */ /* 0x000328000c1e1d00 */
[----:B------:R3:W4:Y:S01]  /*09e0*/  @P0 LDG.E.128 R40, desc[UR6][R50.64] ;  /* 0x0000000632280981 */ /* 0x000722000c1e1d00 */
[----:B------:R-:W-:-:S04]  /*09f0*/  ISETP.GT.AND P0, PT, R0, 0x7f, PT ;  /* 0x0000007f0000780c */ /* 0x000fc80003f04270 */
[----:B------:R-:W-:-:S13]  /*0a00*/  ISETP.GE.OR P2, PT, R0, R3, P0 ;  /* 0x000000030000720c */ /* 0x000fda0000746670 */
[----:B------:R-:W1:Y:S08]  /*0a10*/  @!P2 LDC.64 R54, c[0x0][0x290] ;  /* 0x0000a400ff36ab82 */ /* 0x000e700000000a00 */
[----:B0-----:R-:W0:Y:S01]  /*0a20*/  @!P2 LDC.64 R48, c[0x0][0x298] ;  /* 0x0000a600ff30ab82 */ /* 0x001e220000000a00 */
[----:B------:R-:W-:Y:S02]  /*0a30*/  @!P2 SHF.R.S32.HI R7, RZ, 0x1f, R0 ;  /* 0x0000001fff07a819 */ /* 0x000fe40000011400 */
[----:B------:R-:W-:-:S05]  /*0a40*/  @!P2 IADD3 R52, P3, R10, R0, RZ ;  /* 0x000000000a34a210 */ /* 0x000fca0007f7e0ff */
[----:B-1----:R-:W1:Y:S01]  /*0a50*/  @!P2 LDC.64 R46, c[0x0][0x288] ;  /* 0x0000a200ff2eab82 */ /* 0x002e620000000a00 */
[----:B------:R-:W-:Y:S01]  /*0a60*/  @!P2 LEA.HI.X.SX32 R53, R10, R7, 0x1, P3 ;  /* 0x000000070a35a211 */ /* 0x000fe200018f0eff */
[C---:B------:R-:W-:Y:S02]  /*0a70*/  @!P2 IMAD R56, R54.reuse, UR10, RZ ;  /* 0x0000000a3638ac24 */ /* 0x040fe4000f8e02ff */
[----:B------:R-:W-:-:S04]  /*0a80*/  @!P2 IMAD.WIDE.U32 R52, R54, UR8, R52 ;  /* 0x000000083634ac25 */ /* 0x000fc8000f8e0034 */
[----:B------:R-:W-:Y:S02]  /*0a90*/  @!P2 IMAD R55, R55, UR8, R56 ;  /* 0x000000083737ac24 */ /* 0x000fe4000f8e0238 */
[C---:B0-----:R-:W-:Y:S02]  /*0aa0*/  @!P2 IMAD R54, R48.reuse, UR11, RZ ;  /* 0x0000000b3036ac24 */ /* 0x041fe4000f8e02ff */
[----:B------:R-:W-:Y:S02]  /*0ab0*/  @!P2 IMAD.IADD R53, R53, 0x1, R55 ;  /* 0x000000013535a824 */ /* 0x000fe400078e0237 */
[----:B------:R-:W-:Y:S02]  /*0ac0*/  @!P2 IMAD R55, R49, UR9, R54 ;  /* 0x000000093137ac24 */ /* 0x000fe4000f8e0236 */
[----:B------:R-:W-:-:S04]  /*0ad0*/  @!P2 IMAD.WIDE.U32 R48, R48, UR9, R52 ;  /* 0x000000093030ac25 */ /* 0x000fc8000f8e0034 */
[----:B------:R-:W-:Y:S01]  /*0ae0*/  @!P2 IMAD.IADD R53, R49, 0x1, R55 ;  /* 0x000000013135a824 */ /* 0x000fe200078e0237 */
[----:B-1----:R-:W-:-:S04]  /*0af0*/  @!P2 LEA R46, P3, R48, R46, 0x2 ;  /* 0x0000002e302ea211 */ /* 0x002fc800078610ff */
[----:B------:R-:W-:Y:S02]  /*0b00*/  @!P2 LEA.HI.X R47, R48, R47, R53, 0x2, P3 ;  /* 0x0000002f302fa211 */ /* 0x000fe400018f1435 */
[----:B---3--:R-:W-:Y:S02]  /*0b10*/  LOP3.LUT R50, R12, 0xffff0000, RZ, 0xc0, !PT ;  /* 0xffff00000c327812 */ /* 0x008fe400078ec0ff */
[----:B------:R-:W-:Y:S02]  /*0b20*/  LOP3.LUT R7, R16, 0xffff0000, RZ, 0xc0, !PT ;  /* 0xffff000010077812 */ /* 0x000fe400078ec0ff */
[----:B------:R-:W-:Y:S02]  /*0b30*/  SHF.L.U32 R51, R12, 0x10, RZ ;  /* 0x000000100c337819 */ /* 0x000fe400000006ff */
[----:B------:R-:W-:Y:S01]  /*0b40*/  SHF.L.U32 R16, R16, 0x10, RZ ;  /* 0x0000001010107819 */ /* 0x000fe200000006ff */
[----:B------:R-:W-:Y:S01]  /*0b50*/  FMUL.FTZ R50, R50, R7 ;  /* 0x0000000732327220 */ /* 0x000fe20000410000 */
[----:B------:R-:W-:-:S03]  /*0b60*/  LOP3.LUT R49, R18, 0xffff0000, RZ, 0xc0, !PT ;  /* 0xffff000012317812 */ /* 0x000fc600078ec0ff */
[----:B------:R-:W-:Y:S01]  /*0b70*/  FFMA.FTZ R56, R51, R16, R50 ;  /* 0x0000001033387223 */ /* 0x000fe20000010032 */
[----:B------:R-:W-:Y:S01]  /*0b80*/  IMAD.U32 R50, R18, 0x10000, RZ ;  /* 0x0001000012327824 */ /* 0x000fe200078e00ff */
[----:B------:R-:W-:Y:S01]  /*0b90*/  SHF.L.U32 R54, R17, 0x10, RZ ;  /* 0x0000001011367819 */ /* 0x000fe200000006ff */
[----:B------:R-:W-:Y:S01]  /*0ba0*/  IMAD.U32 R9, R13, 0x10000, RZ ;  /* 0x000100000d097824 */ /* 0x000fe200078e00ff */
[----:B--2---:R-:W-:Y:S02]  /*0bb0*/  LOP3.LUT R18, R20, 0xffff0000, RZ, 0xc0, !PT ;  /* 0xffff000014127812 */ /* 0x004fe400078ec0ff */
[----:B------:R-:W-:Y:S02]  /*0bc0*/  LOP3.LUT R51, R24, 0xffff0000, RZ, 0xc0, !PT ;  /* 0xffff000018337812 */ /* 0x000fe400078ec0ff */
[----:B------:R-:W-:Y:S01]  /*0bd0*/  SHF.L.U32 R20, R20, 0x10, RZ ;  /* 0x0000001014147819 */ /* 0x000fe200000006ff */
[----:B------:R-:W-:Y:S01]  /*0be0*/  FFMA.FTZ R54, R9, R54, R56 ;  /* 0x0000003609367223 */ /* 0x000fe20000010038 */
[----:B------:R-:W-:Y:S01]  /*0bf0*/  LOP3.LUT R13, R13, 0xffff0000, RZ, 0xc0, !PT ;  /* 0xffff00000d0d7812 */ /* 0x000fe200078ec0ff */
[----:B------:R-:W-:Y:S01]  /*0c00*/  FMUL.FTZ R53, R18, R51 ;  /* 0x0000003312357220 */ /* 0x000fe20000410000 */
[----:B------:R-:W-:Y:S01]  /*0c10*/  LOP3.LUT R52, R17, 0xffff0000, RZ, 0xc0, !PT ;  /* 0xffff000011347812 */ /* 0x000fe200078ec0ff */
[----:B------:R-:W-:Y:S01]  /*0c20*/  IMAD.U32 R51, R24, 0x10000, RZ ;  /* 0x0001000018337824 */ /* 0x000fe200078e00ff */
[----:B------:R-:W-:Y:S01]  /*0c30*/  SHF.L.U32 R9, R21, 0x10, RZ ;  /* 0x0000001015097819 */ /* 0x000fe200000006ff */
[----:B------:R-:W-:-:S02]  /*0c40*/  IMAD.U32 R18, R25, 0x10000, RZ ;  /* 0x0001000019127824 */ /* 0x000fc400078e00ff */
[----:B------:R-:W-:Y:S01]  /*0c50*/  FFMA.FTZ R24, R20, R51, R53 ;  /* 0x0000003314187223 */ /* 0x000fe20000010035 */
[C---:B------:R-:W-:Y:S02]  /*0c60*/  IMAD.U32 R7, R14.reuse, 0x10000, RZ ;  /* 0x000100000e077824 */ /* 0x040fe400078e00ff */
[----:B------:R-:W-:Y:S01]  /*0c70*/  FFMA.FTZ R52, R13, R52, R54 ;  /* 0x000000340d347223 */ /* 0x000fe20000010036 */
[----:B------:R-:W-:Y:S01]  /*0c80*/  LOP3.LUT R14, R14, 0xffff0000, RZ, 0xc0, !PT ;  /* 0xffff00000e0e7812 */ /* 0x000fe200078ec0ff */
[----:B------:R-:W-:Y:S02]  /*0c90*/  FFMA.FTZ R24, R9, R18, R24 ;  /* 0x0000001209187223 */ /* 0x000fe40000010018 */
[----:B------:R-:W-:Y:S01]  /*0ca0*/  FFMA.FTZ R9, R7, R50, R52 ;  /* 0x0000003207097223 */ /* 0x000fe20000010034 */
[----:B------:R-:W-:Y:S02]  /*0cb0*/  LOP3.LUT R21, R21, 0xffff0000, RZ, 0xc0, !PT ;  /* 0xffff000015157812 */ /* 0x000fe400078ec0ff */
[----:B------:R-:W-:Y:S01]  /*0cc0*/  LOP3.LUT R20, R25, 0xffff0000, RZ, 0xc0, !PT ;  /* 0xffff000019147812 */ /* 0x000fe200078ec0ff */
[----:B------:R-:W-:Y:S01]  /*0cd0*/  FFMA.FTZ R49, R14, R49, R9 ;  /* 0x000000310e317223 */ /* 0x000fe20000010009 */
[----:B------:R-:W-:-:S02]  /*0ce0*/  SHF.L.U32 R12, R15, 0x10, RZ ;  /* 0x000000100f0c7819 */ /* 0x000fc400000006ff */
[----:B------:R-:W-:Y:S01]  /*0cf0*/  SHF.L.U32 R17, R19, 0x10, RZ ;  /* 0x0000001013117819 */ /* 0x000fe200000006ff */
[----:B------:R-:W-:Y:S01]  /*0d00*/  IMAD.U32 R18, R26, 0x10000, RZ ;  /* 0x000100001a127824 */ /* 0x000fe200078e00ff */
[----:B------:R-:W-:Y:S01]  /*0d10*/  SHF.L.U32 R7, R22, 0x10, RZ ;  /* 0x0000001016077819 */ /* 0x000fe200000006ff */
[----:B------:R-:W-:Y:S01]  /*0d20*/  FFMA.FTZ R20, R21, R20, R24 ;  /* 0x0000001415147223 */ /* 0x000fe20000010018 */
[----:B------:R-:W-:Y:S01]  /*0d30*/  LOP3.LUT R15, R15, 0xffff0000, RZ, 0xc0, !PT ;  /* 0xffff00000f0f7812 */ /* 0x000fe200078ec0ff */
[----:B------:R-:W-:Y:S01]  /*0d40*/  FFMA.FTZ R12, R12, R17, R49 ;  /* 0x000000110c0c7223 */ /* 0x000fe20000010031 */
[----:B------:R-:W-:Y:S01]  /*0d50*/  LOP3.LUT R16, R19, 0xffff0000, RZ, 0xc0, !PT ;  /* 0xffff000013107812 */ /* 0x000fe200078ec0ff */
[----:B------:R-:W-:Y:S01]  /*0d60*/  FFMA.FTZ R13, R7, R18, R20 ;  /* 0x00000012070d7223 */ /* 0x000fe20000010014 */
[----:B------:R-:W-:Y:S02]  /*0d70*/  LOP3.LUT R22, R22, 0xffff0000, RZ, 0xc0, !PT ;  /* 0xffff000016167812 */ /* 0x000fe400078ec0ff */
[----:B------:R-:W-:Y:S01]  /*0d80*/  LOP3.LUT R9, R26, 0xffff0000, RZ, 0xc0, !PT ;  /* 0xffff00001a097812 */ /* 0x000fe200078ec0ff */
[----:B------:R-:W-:Y:S01]  /*0d90*/  FFMA.FTZ R15, R15, R16, R12 ;  /* 0x000000100f0f7223 */ /* 0x000fe2000001000c */
[C---:B------:R-:W-:Y:S01]  /*0da0*/  IMAD.U32 R7, R27.reuse, 0x10000, RZ ;  /* 0x000100001b077824 */ /* 0x040fe200078e00ff */
[----:B------:R-:W-:-:S02]  /*0db0*/  LOP3.LUT R12, R27, 0xffff0000, RZ, 0xc0, !PT ;  /* 0xffff00001b0c7812 */ /* 0x000fc400078ec0ff */
[----:B------:R-:W-:Y:S01]  /*0dc0*/  FFMA.FTZ R9, R22, R9, R13 ;  /* 0x0000000916097223 */ /* 0x000fe2000001000d */
[C---:B----4-:R-:W-:Y:S02]  /*0dd0*/  SHF.L.U32 R17, R28.reuse, 0x10, RZ ;  /* 0x000000101c117819 */ /* 0x050fe400000006ff */
[----:B------:R-:W-:Y:S02]  /*0de0*/  LOP3.LUT R28, R28, 0xffff0000, RZ, 0xc0, !PT ;  /* 0xffff00001c1c7812 */ /* 0x000fe400078ec0ff */
[C---:B------:R-:W-:Y:S02]  /*0df0*/  LOP3.LUT R25, R32.reuse, 0xffff0000, RZ, 0xc0, !PT ;  /* 0xffff000020197812 */ /* 0x040fe400078ec0ff */
[----:B------:R-:W-:Y:S02]  /*0e00*/  SHF.L.U32 R22, R32, 0x10, RZ ;  /* 0x0000001020167819 */ /* 0x000fe400000006ff */
[----:B------:R-:W-:Y:S01]  /*0e10*/  LOP3.LUT R20, R36, 0xffff0000, RZ, 0xc0, !PT ;  /* 0xffff000024147812 */ /* 0x000fe200078ec0ff */
[----:B------:R-:W-:Y:S01]  /*0e20*/  FMUL.FTZ R28, R28, R25 ;  /* 0x000000191c1c7220 */ /* 0x000fe20000410000 */
[C---:B------:R-:W-:Y:S01]  /*0e30*/  LOP3.LUT R27, R40.reuse, 0xffff0000, RZ, 0xc0, !PT ;  /* 0xffff0000281b7812 */ /* 0x040fe200078ec0ff */
[----:B------:R-:W-:Y:S01]  /*0e40*/  IMAD.U32 R25, R40, 0x10000, RZ ;  /* 0x0001000028197824 */ /* 0x000fe200078e00ff */
[----:B------:R-:W-:Y:S01]  /*0e50*/  SHF.L.U32 R36, R36, 0x10, RZ ;  /* 0x0000001024247819 */ /* 0x000fe200000006ff */
[----:B------:R-:W-:-:S02]  /*0e60*/  IMAD.U32 R21, R29, 0x10000, RZ ;  /* 0x000100001d157824 */ /* 0x000fc400078e00ff */
[----:B------:R-:W-:Y:S01]  /*0e70*/  FMUL.FTZ R27, R20, R27 ;  /* 0x0000001b141b7220 */ /* 0x000fe20000410000 */
[----:B------:R-:W-:Y:S02]  /*0e80*/  IMAD.U32 R24, R33, 0x10000, RZ ;  /* 0x0001000021187824 */ /* 0x000fe400078e00ff */
[----:B------:R-:W-:Y:S01]  /*0e90*/  FFMA.FTZ R22, R17, R22, R28 ;  /* 0x0000001611167223 */ /* 0x000fe2000001001c */
        /* <DEDUP_REMOVED lines=8> */
[----:B------:R-:W-:Y:S01]  /*0f20*/  LOP3.LUT R37, R37, 0xffff0000, RZ, 0xc0, !PT ;  /* 0xffff000025257812 */ /* 0x000fe200078ec0ff */
[----:B------:R-:W-:Y:S01]  /*0f30*/  FFMA.FTZ R36, R17, R20, R36 ;  /* 0x0000001411247223 */ /* 0x000fe20000010024 */
        /* <DEDUP_REMOVED lines=13> */
[----:B------:R-:W-:-:S02]  /*1010*/  IMAD.U32 R7, R31, 0x10000, RZ ;  /* 0x000100001f077824 */ /* 0x000fc400078e00ff */
[----:B------:R-:W-:Y:S01]  /*1020*/  FFMA.FTZ R30, R30, R13, R9 ;  /* 0x0000000d1e1e7223 */ /* 0x000fe20000010009 */
[----:B------:R-:W-:Y:S01]  /*1030*/  IMAD.U32 R18, R35, 0x10000, RZ ;  /* 0x0001000023127824 */ /* 0x000fe200078e00ff */
[----:B------:R-:W-:Y:S01]  /*1040*/  SHF.L.U32 R9, R39, 0x10, RZ ;  /* 0x0000001027097819 */ /* 0x000fe200000006ff */
[----:B------:R-:W-:Y:S02]  /*1050*/  IMAD.U32 R20, R43, 0x10000, RZ ;  /* 0x000100002b147824 */ /* 0x000fe400078e00ff */
[----:B------:R-:W-:Y:S01]  /*1060*/  FFMA.FTZ R38, R38, R21, R17 ;  /* 0x0000001526267223 */ /* 0x000fe20000010011 */
[----:B------:R-:W-:Y:S01]  /*1070*/  LOP3.LUT R23, R23, 0xffff0000, RZ, 0xc0, !PT ;  /* 0xffff000017177812 */ /* 0x000fe200078ec0ff */
[----:B------:R-:W-:Y:S01]  /*1080*/  FFMA.FTZ R30, R7, R18, R30 ;  /* 0x00000012071e7223 */ /* 0x000fe2000001001e */
[----:B------:R-:W-:Y:S02]  /*1090*/  LOP3.LUT R31, R31, 0xffff0000, RZ, 0xc0, !PT ;  /* 0xffff00001f1f7812 */ /* 0x000fe400078ec0ff */
[----:B------:R-:W-:Y:S01]  /*10a0*/  LOP3.LUT R16, R35, 0xffff0000, RZ, 0xc0, !PT ;  /* 0xffff000023107812 */ /* 0x000fe200078ec0ff */
[----:B------:R-:W-:Y:S01]  /*10b0*/  FFMA.FTZ R20, R9, R20, R38 ;  /* 0x0000001409147223 */ /* 0x000fe20000010026 */
[----:B------:R-:W-:-:S02]  /*10c0*/  LOP3.LUT R39, R39, 0xffff0000, RZ, 0xc0, !PT ;  /* 0xffff000027277812 */ /* 0x000fc400078ec0ff */
[----:B------:R-:W-:Y:S01]  /*10d0*/  LOP3.LUT R18, R43, 0xffff0000, RZ, 0xc0, !PT ;  /* 0xffff00002b127812 */ /* 0x000fe200078ec0ff */
[----:B------:R-:W-:Y:S01]  /*10e0*/  FFMA.FTZ R14, R23, R12, R14 ;  /* 0x0000000c170e7223 */ /* 0x000fe2000001000e */
[----:B------:R-:W-:-:S03]  /*10f0*/  FFMA.FTZ R30, R31, R16, R30 ;  /* 0x000000101f1e7223 */ /* 0x000fc6000001001e */
[----:B------:R-:W-:Y:S01]  /*1100*/  FFMA.FTZ R20, R39, R18, R20 ;  /* 0x0000001227147223 */ /* 0x000fe20000010014 */
[----:B------:R-:W0:Y:S04]  /*1110*/  SHFL.BFLY PT, R7, R14, 0x4, 0x1f ;  /* 0x0c801f000e077f89 */ /* 0x000e2800000e0000 */
[----:B------:R-:W1:Y:S04]  /*1120*/  SHFL.BFLY PT, R13, R30, 0x4, 0x1f ;  /* 0x0c801f001e0d7f89 */ /* 0x000e6800000e0000 */
[----:B------:R-:W2:Y:S04]  /*1130*/  SHFL.BFLY PT, R12, R15, 0x4, 0x1f ;  /* 0x0c801f000f0c7f89 */ /* 0x000ea800000e0000 */
[----:B------:R-:W3:Y:S01]  /*1140*/  SHFL.BFLY PT, R17, R20, 0x4, 0x1f ;  /* 0x0c801f0014117f89 */ /* 0x000ee200000e0000 */
[----:B0-----:R-:W-:Y:S01]  /*1150*/  FADD.FTZ R9, R14, R7 ;  /* 0x000000070e097221 */ /* 0x001fe20000010000 */
[----:B-1----:R-:W-:Y:S01]  /*1160*/  FADD.FTZ R13, R30, R13 ;  /* 0x0000000d1e0d7221 */ /* 0x002fe20000010000 */
[----:B--2---:R-:W-:Y:S01]  /*1170*/  FADD.FTZ R12, R15, R12 ;  /* 0x0000000c0f0c7221 */ /* 0x004fe20000010000 */
[----:B---3--:R-:W-:-:S02]  /*1180*/  FADD.FTZ R22, R20, R17 ;  /* 0x0000001114167221 */ /* 0x008fc40000010000 */
[----:B------:R-:W0:Y:S04]  /*1190*/  SHFL.BFLY PT, R16, R9, 0x2, 0x1f ;  /* 0x0c401f0009107f89 */ /* 0x000e2800000e0000 */
[----:B------:R-:W1:Y:S04]  /*11a0*/  SHFL.BFLY PT, R18, R13, 0x2, 0x1f ;  /* 0x0c401f000d127f89 */ /* 0x000e6800000e0000 */
[----:B------:R-:W2:Y:S04]  /*11b0*/  SHFL.BFLY PT, R7, R12, 0x2, 0x1f ;  /* 0x0c401f000c077f89 */ /* 0x000ea800000e0000 */
[----:B------:R-:W3:Y:S01]  /*11c0*/  SHFL.BFLY PT, R15, R22, 0x2, 0x1f ;  /* 0x0c401f00160f7f89 */ /* 0x000ee200000e0000 */
[----:B------:R-:W-:-:S06]  /*11d0*/  IMAD.MOV.U32 R19, RZ, RZ, 0x7f800000 ;  /* 0x7f800000ff137424 */ /* 0x000fcc00078e00ff */
[----:B------:R4:W5:Y:S01]  /*11e0*/  @!P2 LDG.E R19, desc[UR6][R46.64] ;  /* 0x000000062e13a981 */ /* 0x000962000c1e1900 */
[----:B0-----:R-:W-:Y:S01]  /*11f0*/  FADD.FTZ R17, R9, R16 ;  /* 0x0000001009117221 */ /* 0x001fe20000010000 */
[----:B-1----:R-:W-:Y:S01]  /*1200*/  FADD.FTZ R20, R13, R18 ;  /* 0x000000120d147221 */ /* 0x002fe20000010000 */
[----:B--2---:R-:W-:Y:S01]  /*1210*/  FADD.FTZ R7, R12, R7 ;  /* 0x000000070c077221 */ /* 0x004fe20000010000 */
[----:B---3--:R-:W-:Y:S02]  /*1220*/  FADD.FTZ R23, R22, R15 ;  /* 0x0000000f16177221 */ /* 0x008fe40000010000 */
[----:B------:R-:W0:Y:S01]  /*1230*/  SHFL.BFLY PT, R18, R17, 0x1, 0x1f ;  /* 0x0c201f0011127f89 */ /* 0x000e2200000e0000 */
[----:B------:R-:W1:Y:S03]  /*1240*/  LDC.64 R14, c[0x0][0x2d0] ;  /* 0x0000b400ff0e7b82 */ /* 0x000e660000000a00 */
[----:B------:R-:W2:Y:S04]  /*1250*/  SHFL.BFLY PT, R21, R20, 0x1, 0x1f ;  /* 0x0c201f0014157f89 */ /* 0x000ea800000e0000 */
[----:B------:R-:W3:Y:S01]  /*1260*/  SHFL.BFLY PT, R16, R7, 0x1, 0x1f ;  /* 0x0c201f0007107f89 */ /* 0x000ee200000e0000 */
[----:B------:R-:W1:Y:S03]  /*1270*/  LDC.64 R12, c[0x0][0x2d8] ;  /* 0x0000b600ff0c7b82 */ /* 0x000e660000000a00 */
[----:B------:R-:W4:Y:S01]  /*1280*/  SHFL.BFLY PT, R24, R23, 0x1, 0x1f ;  /* 0x0c201f0017187f89 */ /* 0x000f2200000e0000 */
[----:B------:R-:W-:Y:S01]  /*1290*/  ISETP.NE.AND P2, PT, R5, RZ, PT ;  /* 0x000000ff0500720c */ /* 0x000fe20003f45270 */
[----:B------:R-:W-:Y:S01]  /*12a0*/  BSSY B0, `(.L_x_1674) ;  /* 0x0000022000007945 */ /* 0x000fe20003800000 */
[----:B0-----:R-:W-:Y:S01]  /*12b0*/  FADD.FTZ R26, R17, R18 ;  /* 0x00000012111a7221 */ /* 0x001fe20000010000 */
[----:B------:R-:W-:-:S02]  /*12c0*/  IMAD.SHL.U32 R18, R2, 0x2000, RZ ;  /* 0x0000200002127824 */ /* 0x000fc400078e00ff */
[----:B--2---:R-:W-:Y:S01]  /*12d0*/  FADD.FTZ R27, R20, R21 ;  /* 0x00000015141b7221 */ /* 0x004fe20000010000 */
[----:B------:R-:W-:Y:S01]  /*12e0*/  SHF.L.U32 R21, R0, 0x2, RZ ;  /* 0x0000000200157819 */ /* 0x000fe200000006ff */
[----:B---3--:R-:W-:Y:S01]  /*12f0*/  FADD.FTZ R9, R7, R16 ;  /* 0x0000001007097221 */ /* 0x008fe20000010000 */
[----:B----4-:R-:W-:-:S05]  /*1300*/  FADD.FTZ R28, R23, R24 ;  /* 0x00000018171c7221 */ /* 0x010fca0000010000 */
[----:B------:R-:W-:Y:S05]  /*1310*/  @P2 BRA `(.L_x_1675) ;  /* 0x0000000000682947 */ /* 0x000fea0003800000 */
[----:B------:R-:W0:Y:S01]  /*1320*/  LDC.64 R22, c[0x0][0x278] ;  /* 0x00009e00ff167b82 */ /* 0x000e220000000a00 */
[----:B------:R-:W-:Y:S01]  /*1330*/  SHF.R.S32.HI R11, RZ, 0x1f, R10 ;  /* 0x0000001fff0b7819 */ /* 0x000fe2000001140a */
[----:B------:R-:W-:Y:S01]  /*1340*/  ULDC.64 UR12, c[0x0][0x260] ;  /* 0x00009800000c7ab9 */ /* 0x000fe20000000a00 */
[-C--:B------:R-:W-:Y:S02]  /*1350*/  ISETP.GE.AND P4, PT, R4, R3.reuse, PT ;  /* 0x000000030400720c */ /* 0x080fe40003f86270 */
[----:B------:R-:W-:-:S03]  /*1360*/  ISETP.GE.AND P3, PT, R6, R3, PT ;  /* 0x000000030600720c */ /* 0x000fc60003f66270 */
[----:B------:R-:W2:Y:S01]  /*1370*/  LDC.64 R24, c[0x0][0x280] ;  /* 0x0000a000ff187b82 */ /* 0x000ea20000000a00 */
[C---:B0-----:R-:W-:Y:S02]  /*1380*/  IMAD R20, R22.reuse, UR10, RZ ;  /* 0x0000000a16147c24 */ /* 0x041fe4000f8e02ff */
[----:B------:R-:W-:-:S04]  /*1390*/  IMAD.WIDE.U32 R16, R22, UR8, R10 ;  /* 0x0000000816107c25 */ /* 0x000fc8000f8e000a */
[----:B------:R-:W-:Y:S02]  /*13a0*/  IMAD R5, R23, UR8, R20 ;  /* 0x0000000817057c24 */ /* 0x000fe4000f8e0214 */
[----:B--2---:R-:W-:-:S03]  /*13b0*/  IMAD R20, R24, UR11, RZ ;  /* 0x0000000b18147c24 */ /* 0x004fc6000f8e02ff */
[----:B------:R-:W-:Y:S01]  /*13c0*/  IADD3 R17, R17, R5, RZ ;  /* 0x0000000511117210 */ /* 0x000fe20007ffe0ff */
[----:B------:R-:W-:Y:S02]  /*13d0*/  IMAD R7, R25, UR9, R20 ;  /* 0x0000000919077c24 */ /* 0x000fe4000f8e0214 */
[----:B------:R-:W-:-:S03]  /*13e0*/  IMAD.WIDE.U32 R16, R24, UR9, R16 ;  /* 0x0000000918107c25 */ /* 0x000fc6000f8e0010 */
[----:B------:R-:W-:-:S04]  /*13f0*/  IADD3 R5, P2, R44, R16, RZ ;  /* 0x000000102c057210 */ /* 0x000fc80007f5e0ff */
[----:B------:R-:W-:Y:S02]  /*1400*/  IADD3.X R44, R45, R17, R7, P2, !PT ;  /* 0x000000112d2c7210 */ /* 0x000fe400017fe407 */
[C---:B------:R-:W-:Y:S02]  /*1410*/  LEA R16, P5, R5.reuse, UR12, 0x2 ;  /* 0x0000000c05107c11 */ /* 0x040fe4000f8a10ff */
[----:B------:R-:W-:Y:S02]  /*1420*/  ISETP.GE.AND P2, PT, R8, R3, PT ;  /* 0x000000030800720c */ /* 0x000fe40003f46270 */
[----:B------:R-:W-:Y:S02]  /*1430*/  LEA.HI.X R17, R5, UR13, R44, 0x2, P5 ;  /* 0x0000000d05117c11 */ /* 0x000fe4000a8f142c */
[----:B------:R-:W-:Y:S02]  /*1440*/  FSEL R3, R9, RZ, !P1 ;  /* 0x000000ff09037208 */ /* 0x000fe40004800000 */
[----:B------:R-:W-:-:S02]  /*1450*/  FSEL R5, R26, RZ, !P4 ;  /* 0x000000ff1a057208 */ /* 0x000fc40006000000 */
[----:B------:R-:W-:Y:S01]  /*1460*/  FSEL R7, R27, RZ, !P3 ;  /* 0x000000ff1b077208 */ /* 0x000fe20005800000 */
[----:B------:R0:W-:Y:S01]  /*1470*/  STG.E desc[UR6][R16.64], R3 ;  /* 0x0000000310007986 */ /* 0x0001e2000c101906 */
[----:B------:R-:W-:-:S03]  /*1480*/  FSEL R9, R28, RZ, !P2 ;  /* 0x000000ff1c097208 */ /* 0x000fc60005000000 */
[----:B------:R0:W-:Y:S04]  /*1490*/  STG.E desc[UR6][R16.64+0x80], R5 ;  /* 0x0000800510007986 */ /* 0x0001e8000c101906 */
[----:B------:R0:W-:Y:S04]  /*14a0*/  STG.E desc[UR6][R16.64+0x100], R7 ;  /* 0x0001000710007986 */ /* 0x0001e8000c101906 */
[----:B------:R0:W-:Y:S02]  /*14b0*/  STG.E desc[UR6][R16.64+0x180], R9 ;  /* 0x0001800910007986 */ /* 0x0001e4000c101906 */
.L_x_1675:
[----:B------:R-:W-:Y:S05]  /*14c0*/  BSYNC B0 ;  /* 0x0000000000007941 */ /* 0x000fea0003800000 */
.L_x_1674:
[----:B------:R-:W-:Y:S01]  /*14d0*/  UIADD3 UR4, UR4, 0x7f, URZ ;  /* 0x0000007f04047890 */ /* 0x000fe2000fffe03f */
[----:B0-----:R-:W-:Y:S01]  /*14e0*/  SHF.R.S32.HI R3, RZ, 0x1f, R21 ;  /* 0x0000001fff037819 */ /* 0x001fe20000011415 */
[----:B-1----:R-:W-:Y:S01]  /*14f0*/  IMAD R6, R14, UR10, RZ ;  /* 0x0000000a0e067c24 */ /* 0x002fe2000f8e02ff */
[C---:B------:R-:W-:Y:S01]  /*1500*/  IADD3 R4, P1, R18.reuse, R21, RZ ;  /* 0x0000001512047210 */ /* 0x040fe20007f3e0ff */
[----:B------:R-:W-:Y:S01]  /*1510*/  USHF.R.S32.HI UR5, URZ, 0x1f, UR4 ;  /* 0x0000001f3f057899 */ /* 0x000fe20008011404 */
[----:B------:R-:W-:Y:S02]  /*1520*/  BSSY B0, `(.L_x_1676) ;  /* 0x0000022000007945 */ /* 0x000fe40003800000 */
[----:B------:R-:W-:Y:S01]  /*1530*/  LEA.HI.X.SX32 R5, R18, R3, 0x1, P1 ;  /* 0x0000000312057211 */ /* 0x000fe200008f0eff */
[----:B------:R-:W-:Y:S01]  /*1540*/  ULEA.HI UR5, UR5, UR4, URZ, 0x7 ;  /* 0x0000000405057291 */ /* 0x000fe2000f8f383f */
[----:B------:R-:W-:-:S03]  /*1550*/  IMAD R3, R15, UR8, R6 ;  /* 0x000000080f037c24 */ /* 0x000fc6000f8e0206 */
[----:B------:R-:W-:Y:S01]  /*1560*/  ULOP3.LUT UR5, UR5, 0xffffff80, URZ, 0xc0, !UPT ;  /* 0xffffff8005057892 */ /* 0x000fe2000f8ec03f */
[----:B------:R-:W-:-:S04]  /*1570*/  IMAD.WIDE.U32 R14, R14, UR8, R4 ;  /* 0x000000080e0e7c25 */ /* 0x000fc8000f8e0004 */
[----:B------:R-:W-:Y:S01]  /*1580*/  IMAD.IADD R15, R15, 0x1, R3 ;  /* 0x000000010f0f7824 */ /* 0x000fe200078e0203 */
[----:B------:R-:W-:Y:S01]  /*1590*/  IADD3 R3, -R10, UR5, RZ ;  /* 0x000000050a037c10 */ /* 0x000fe2000fffe1ff */
[----:B------:R-:W-:-:S03]  /*15a0*/  IMAD R4, R12, UR11, RZ ;  /* 0x0000000b0c047c24 */ /* 0x000fc6000f8e02ff */
[----:B------:R-:W-:Y:S01]  /*15b0*/  ISETP.GE.OR P0, PT, R0, R3, P0 ;  /* 0x000000030000720c */ /* 0x000fe20000706670 */
[----:B------:R-:W-:Y:S02]  /*15c0*/  IMAD R9, R13, UR9, R4 ;  /* 0x000000090d097c24 */ /* 0x000fe4000f8e0204 */
[----:B------:R-:W-:-:S05]  /*15d0*/  IMAD.WIDE.U32 R12, R12, UR9, R14 ;  /* 0x000000090c0c7c25 */ /* 0x000fca000f8e000e */
[----:B------:R-:W-:-:S05]  /*15e0*/  IADD3 R9, R13, R9, RZ ;  /* 0x000000090d097210 */ /* 0x000fca0007ffe0ff */
[----:B------:R-:W-:Y:S05]  /*15f0*/  @P0 BRA `(.L_x_1677) ;  /* 0x0000000000500947 */ /* 0x000fea0003800000 */
[----:B------:R-:W0:Y:S01]  /*1600*/  LDC.64 R14, c[0x0][0x2a8] ;  /* 0x0000aa00ff0e7b82 */ /* 0x000e220000000a00 */
[----:B------:R-:W-:Y:S01]  /*1610*/  SHF.R.S32.HI R3, RZ, 0x1f, R0 ;  /* 0x0000001fff037819 */ /* 0x000fe20000011400 */
[----:B------:R-:W-:Y:S01]  /*1620*/  ULDC.64 UR4, c[0x0][0x2a0] ;  /* 0x0000a80000047ab9 */ /* 0x000fe20000000a00 */
[----:B------:R-:W-:-:S04]  /*1630*/  IADD3 R4, P0, R10, R0, RZ ;  /* 0x000000000a047210 */ /* 0x000fc80007f1e0ff */
[----:B------:R-:W-:Y:S01]  /*1640*/  LEA.HI.X.SX32 R5, R10, R3, 0x1, P0 ;  /* 0x000000030a057211 */ /* 0x000fe200000f0eff */
[----:B------:R-:W1:Y:S01]  /*1650*/  LDC.64 R16, c[0x0][0x2b0] ;  /* 0x0000ac00ff107b82 */ /* 0x000e620000000a00 */
[----:B-----5:R-:W-:Y:S01]  /*1660*/  FSETP.NEU.FTZ.AND P0, PT, R19, -INF , PT ;  /* 0xff8000001300780b */ /* 0x020fe20003f1d000 */
[C---:B0-----:R-:W-:Y:S02]  /*1670*/  IMAD R6, R14.reuse, UR10, RZ ;  /* 0x0000000a0e067c24 */ /* 0x041fe4000f8e02ff */
[----:B------:R-:W-:-:S04]  /*1680*/  IMAD.WIDE.U32 R4, R14, UR8, R4 ;  /* 0x000000080e047c25 */ /* 0x000fc8000f8e0004 */
[----:B------:R-:W-:Y:S02]  /*1690*/  IMAD R3, R15, UR8, R6 ;  /* 0x000000080f037c24 */ /* 0x000fe4000f8e0206 */
[C---:B-1----:R-:W-:Y:S02]  /*16a0*/  IMAD R6, R16.reuse, UR11, RZ ;  /* 0x0000000b10067c24 */ /* 0x042fe4000f8e02ff */
[----:B------:R-:W-:Y:S02]  /*16b0*/  IMAD.IADD R5, R5, 0x1, R3 ;  /* 0x0000000105057824 */ /* 0x000fe400078e0203 */
[----:B------:R-:W-:Y:S01]  /*16c0*/  FMUL.FTZ R3, R19, 1.4426950216293334961 ;  /* 0x3fb8aa3b13037820 */ /* 0x000fe20000410000 */
[----:B------:R-:W-:Y:S02]  /*16d0*/  IMAD R7, R17, UR9, R6 ;  /* 0x0000000911077c24 */ /* 0x000fe4000f8e0206 */
[----:B------:R-:W-:Y:S02]  /*16e0*/  IMAD.WIDE.U32 R4, R16, UR9, R4 ;  /* 0x0000000910047c25 */ /* 0x000fe4000f8e0004 */
[----:B------:R-:W-:-:S03]  /*16f0*/  FSEL R3, R3, RZ, P0 ;  /* 0x000000ff03037208 */ /* 0x000fc60000000000 */
[----:B------:R-:W-:Y:S02]  /*1700*/  IADD3 R5, R5, R7, RZ ;  /* 0x0000000705057210 */ /* 0x000fe40007ffe0ff */
[----:B------:R-:W-:-:S04]  /*1710*/  LEA R6, P1, R4, UR4, 0x2 ;  /* 0x0000000404067c11 */ /* 0x000fc8000f8210ff */
[----:B------:R-:W-:-:S05]  /*1720*/  LEA.HI.X R7, R4, UR5, R5, 0x2, P1 ;  /* 0x0000000504077c11 */ /* 0x000fca00088f1405 */
[----:B------:R0:W-:Y:S04]  /*1730*/  STG.E desc[UR6][R6.64], R3 ;  /* 0x0000000306007986 */ /* 0x0001e8000c101906 */
.L_x_1677:
[----:B------:R-:W-:Y:S05]  /*1740*/  BSYNC B0 ;  /* 0x0000000000007941 */ /* 0x000fea0003800000 */
.L_x_1676:
[----:B------:R-:W-:Y:S01]  /*1750*/  ULDC.64 UR12, c[0x0][0x2e8] ;  /* 0x0000ba00000c7ab9 */ /* 0x000fe20000000a00 */
[----:B------:R-:W-:Y:S01]  /*1760*/  ULDC.64 UR4, c[0x0][0x2b8] ;  /* 0x0000ae0000047ab9 */ /* 0x000fe20000000a00 */
[----:B------:R-:W-:Y:S02]  /*1770*/  ISETP.NE.U32.AND P0, PT, RZ, UR12, PT ;  /* 0x0000000cff007c0c */ /* 0x000fe4000bf05070 */
[C---:B------:R-:W-:Y:S02]  /*1780*/  LEA R4, P1, R12.reuse, UR4, 0x2 ;  /* 0x000000040c047c11 */ /* 0x040fe4000f8210ff */
[----:B------:R-:W-:Y:S02]  /*1790*/  ISETP.NE.AND.EX P0, PT, RZ, UR13, PT, P0 ;  /* 0x0000000dff007c0c */ /* 0x000fe4000bf05300 */
[----:B------:R-:W-:Y:S02]  /*17a0*/  LEA.HI.X R5, R12, UR5, R9, 0x2, P1 ;  /* 0x000000050c057c11 */ /* 0x000fe400088f1409 */
[----:B------:R-:W-:-:S03]  /*17b0*/  ISETP.NE.OR P0, PT, R0, RZ, !P0 ;  /* 0x000000ff0000720c */ /* 0x000fc60004705670 */
[----:B------:R1:W-:Y:S04]  /*17c0*/  STG.E.128 desc[UR6][R4.64], RZ ;  /* 0x000000ff04007986 */ /* 0x0003e8000c101d06 */
[----:B------:R1:W-:Y:S04]  /*17d0*/  STG.E.128 desc[UR6][R4.64+0x1000], RZ ;  /* 0x001000ff04007986 */ /* 0x0003e8000c101d06 */
[----:B------:R1:W-:Y:S04]  /*17e0*/  STG.E.128 desc[UR6][R4.64+0x2000], RZ ;  /* 0x002000ff04007986 */ /* 0x0003e8000c101d06 */
[----:B------:R1:W-:Y:S04]  /*17f0*/  STG.E.128 desc[UR6][R4.64+0x3000], RZ ;  /* 0x003000ff04007986 */ /* 0x0003e8000c101d06 */
[----:B------:R1:W-:Y:S04]  /*1800*/  STG.E.128 desc[UR6][R4.64+0x4000], RZ ;  /* 0x004000ff04007986 */ /* 0x0003e8000c101d06 */
[----:B------:R1:W-:Y:S04]  /*1810*/  STG.E.128 desc[UR6][R4.64+0x5000], RZ ;  /* 0x005000ff04007986 */ /* 0x0003e8000c101d06 */
[----:B------:R1:W-:Y:S04]  /*1820*/  STG.E.128 desc[UR6][R4.64+0x6000], RZ ;  /* 0x006000ff04007986 */ /* 0x0003e8000c101d06 */
[----:B------:R1:W-:Y:S01]  /*1830*/  STG.E.128 desc[UR6][R4.64+0x7000], RZ ;  /* 0x007000ff04007986 */ /* 0x0003e2000c101d06 */
[----:B------:R-:W-:Y:S05]  /*1840*/  @P0 EXIT ;  /* 0x000000000000094d */ /* 0x000fea0003800000 */
[----:B0-----:R-:W0:Y:S08]  /*1850*/  LDC R3, c[0x0][0x2e0] ;  /* 0x0000b800ff037b82 */ /* 0x001e300000000800 */
[----:B------:R-:W2:Y:S08]  /*1860*/  LDC R7, c[0x0][0x220] ;  /* 0x00008800ff077b82 */ /* 0x000eb00000000800 */
[----:B-1----:R-:W1:Y:S01]  /*1870*/  LDC.64 R4, c[0x0][0x2e8] ;  /* 0x0000ba00ff047b82 */ /* 0x002e620000000a00 */
[----:B0-----:R-:W-:-:S04]  /*1880*/  IMAD R2, R2, R3, UR9 ;  /* 0x0000000902027e24 */ /* 0x001fc8000f8e0203 */
[----:B--2---:R-:W-:-:S04]  /*1890*/  IMAD R3, R2, R7, UR8 ;  /* 0x0000000802037e24 */ /* 0x004fc8000f8e0207 */
[----:B-1----:R-:W-:-:S05]  /*18a0*/  IMAD.WIDE R2, R3, 0x4, R4 ;  /* 0x0000000403027825 */ /* 0x002fca00078e0204 */
[----:B------:R-:W-:Y:S01]  /*18b0*/  STG.E desc[UR6][R2.64], RZ ;  /* 0x000000ff02007986 */ /* 0x000fe2000c101906 */
[----:B------:R-:W-:Y:S05]  /*18c0*/  EXIT ;  /* 0x000000000000794d */ /* 0x000fea0003800000 */
.L_x_1678:
        /* <DEDUP_REMOVED lines=11> */
.L_x_3730:


//--------------------- .text._ZN7cutlass13device_kernelIN5flash11enable_sm90INS1_16FlashAttnBwdSm90INS1_25CollectiveMainloopBwdSm90ILi2ELi2ELi2EN4cute5tupleIJNS5_1CILi1EEES8_S8_EEENS6_IJNS7_ILi128EEESA_NS7_ILi64EEEEEENS_10bfloat16_tEfNS_4arch4Sm90ELb0ELb1ELb1ELb1ELb0ELb1ELb0ELb0ELi2ELi1ELi2ELi2ELb0EEENS1_21CollectiveEpilogueBwdISC_SD_SF_Li256ELb1ELb0ELi1EEENS1_19SingleTileSchedulerILb1ELb0ELb0ELi128EEEEEEEEEvNT_6ParamsE --------------------------
	.section	.text._ZN7cutlass13device_kernelIN5flash11enable_sm90INS1_16FlashAttnBwdSm90INS1_25CollectiveMainloopBwdSm90ILi2ELi2ELi2EN4cute5tupleIJNS5_1CILi1EEES8_S8_EEENS6_IJNS7_ILi128EEESA_NS7_ILi64EEEEEENS_10bfloat16_tEfNS_4arch4Sm90ELb0ELb1ELb1ELb1ELb0ELb1ELb0ELb0ELi2ELi1ELi2ELi2ELb0EEENS1_21CollectiveEpilogueBwdISC_SD_SF_Li256ELb1ELb0ELi1EEENS1_19SingleTileSchedulerILb1ELb0ELb0ELi128EEEEEEEEEvNT_6ParamsE,"ax",@progbits
	.align	128
.text._ZN7cutlass13device_kernelIN5flash11enable_sm90INS1_16FlashAttnBwdSm90INS1_25CollectiveMainloopBwdSm90ILi2ELi2ELi2EN4cute5tupleIJNS5_1CILi1EEES8_S8_EEENS6_IJNS7_ILi128EEESA_NS7_ILi64EEEEEENS_10bfloat16_tEfNS_4arch4Sm90ELb0ELb1ELb1ELb1ELb0ELb1ELb0ELb0ELi2ELi1ELi2ELi2ELb0EEENS1_21CollectiveEpilogueBwdISC_SD_SF_Li256ELb1ELb0ELi1EEENS1_19SingleTileSchedulerILb1ELb0ELb0ELi128EEEEEEEEEvNT_6ParamsE:
        .type           _ZN7cutlass13device_kernelIN5flash11enable_sm90INS1_16FlashAttnBwdSm90INS1_25CollectiveMainloopBwdSm90ILi2ELi2ELi2EN4cute5tupleIJNS5_1CILi1EEES8_S8_EEENS6_IJNS7_ILi128EEESA_NS7_ILi64EEEEEENS_10bfloat16_tEfNS_4arch4Sm90ELb0ELb1ELb1ELb1ELb0ELb1ELb0ELb0ELi2ELi1ELi2ELi2ELb0EEENS1_21CollectiveEpilogueBwdISC_SD_SF_Li256ELb1ELb0ELi1EEENS1_19SingleTileSchedulerILb1ELb0ELb0ELi128EEEEEEEEEvNT_6ParamsE,@function
        .size           _ZN7cutlass13device_kernelIN5flash11enable_sm90INS1_16FlashAttnBwdSm90INS1_25CollectiveMainloopBwdSm90ILi2ELi2ELi2EN4cute5tupleIJNS5_1CILi1EEES8_S8_EEENS6_IJNS7_ILi128EEESA_NS7_ILi64EEEEEENS_10bfloat16_tEfNS_4arch4Sm90ELb0ELb1ELb1ELb1ELb0ELb1ELb0ELb0ELi2ELi1ELi2ELi2ELb0EEENS1_21CollectiveEpilogueBwdISC_SD_SF_Li256ELb1ELb0ELi1EEENS1_19SingleTileSchedulerILb1ELb0ELb0ELi128EEEEEEEEEvNT_6ParamsE,(.L_x_3731 - _ZN7cutlass13device_kernelIN5flash11enable_sm90INS1_16FlashAttnBwdSm90INS1_25CollectiveMainloopBwdSm90ILi2ELi2ELi2EN4cute5tupleIJNS5_1CILi1EEES8_S8_EEENS6_IJNS7_ILi128EEESA_NS7_ILi64EEEEEENS_10bfloat16_tEfNS_4arch4Sm90ELb0ELb1ELb1ELb1ELb0ELb1ELb0ELb0ELi2ELi1ELi2ELi2ELb0EEENS1_21CollectiveEpilogueBwdISC_SD_SF_Li256ELb1ELb0ELi1EEENS1_19SingleTileSchedulerILb1ELb0ELb0ELi128EEEEEEEEEvNT_6ParamsE)
        .other          _ZN7cutlass13device_kernelIN5flash11enable_sm90INS1_16FlashAttnBwdSm90INS1_25CollectiveMainloopBwdSm90ILi2ELi2ELi2EN4cute5tupleIJNS5_1CILi1EEES8_S8_EEENS6_IJNS7_ILi128EEESA_NS7_ILi64EEEEEENS_10bfloat16_tEfNS_4arch4Sm90ELb0ELb1ELb1ELb1ELb0ELb1ELb0ELb0ELi2ELi1ELi2ELi2ELb0EEENS1_21CollectiveEpilogueBwdISC_SD_SF_Li256ELb1ELb0ELi1EEENS1_19SingleTileSchedulerILb1ELb0ELb0ELi128EEEEEEEEEvNT_6ParamsE,@"STO_CUDA_ENTRY STV_DEFAULT"
_ZN7cutlass13device_kernelIN5flash11enable_sm90INS1_16FlashAttnBwdSm90INS1_25CollectiveMainloopBwdSm90ILi2ELi2ELi2EN4cute5tupleIJNS5_1CILi1EEES8_S8_EEENS6_IJNS7_ILi128EEESA_NS7_ILi64EEEEEENS_10bfloat16_tEfNS_4arch4Sm90ELb0ELb1ELb1ELb1ELb0ELb1ELb0ELb0ELi2ELi1ELi2ELi2ELb0EEENS1_21CollectiveEpilogueBwdISC_SD_SF_Li256ELb1ELb0ELi1EEENS1_19SingleTileSchedulerILb1ELb0ELb0ELi128EEEEEEEEEvNT_6ParamsE:
        /* <DEDUP_REMOVED lines=24> */
.L_x_1680:
[----:B------:R-:W-:Y:S05]  /*0180*/  BSYNC B0 ;  /* 0x0000000000007941 */ /* 0x000fea0003800000 */
.L_x_1679:
        /* <DEDUP_REMOVED lines=37> */
.L_x_1681:
        /* <DEDUP_REMOVED lines=22> */
.L_x_1682:
[----:B------:R-:W-:Y:S01]  /*0540*/  PLOP3.LUT P0, PT, PT, PT, UP0, 0x80, 0x0 ;  /* 0x000000000000781c */ /* 0x000fe20003f0f008 */
[----:B------:R-:W-:Y:S01]  /*0550*/  NOP ;  /* 0x0000000000007918 */ /* 0x000fe20000000000 */
[----:B------:R-:W-:Y:S01]  /*0560*/  ULDC.64 UR38, c[0x0][0x208] ;  /* 0x0000820000267ab9 */ /* 0x000fe20000000a00 */
[----:B------:R-:W-:Y:S01]  /*0570*/  BSSY B6, `(.L_x_1683) ;  /* 0x000168d000067945 */ /* 0x000fe20003800000 */
[----:B-12-4-:R-:W-:Y:S09]  /*0580*/  BAR.SYNC.DEFER_BLOCKING 0x0 ;  /* 0x0000000000007b1d */ /* 0x016ff20000010000 */
[----:B------:R-:W-:Y:S05]  /*0590*/  @!P0 BRA `(.L_x_1684) ;  /* 0x0000013000648947 */ /* 0x000fea0003800000 */
.L_x_1685:
[----:B------:R-:W-:-:S08]  /*05a0*/  NOP ;  /* 0x0000000000007918 */ /* 0x000fd00000000000 */
[----:B------:R-:W1:Y:S02]  /*05b0*/  USETMAXREG.TRY_ALLOC.CTAPOOL UP0, 0xf0 ;  /* 0x000000f0000079c8 */ /* 0x000e640008000600 */
[----:B-1----:R-:W-:-:S13]  /*05c0*/  PLOP3.LUT P0, PT, PT, PT, UP0, 0x80, 0x0 ;  /* 0x000000000000781c */ /* 0x002fda0003f0f008 */
[----:B------:R-:W-:Y:S05]  /*05d0*/  @!P0 BRA `(.L_x_1685) ;  /* 0xfffffffc00f08947 */ /* 0x000fea000383ffff */
[----:B------:R-:W-:Y:S01]  /*05e0*/  LOP3.LUT R0, R0, 0x3, RZ, 0xc0, !PT ;  /* 0x0000000300007812 */ /* 0x000fe200078ec0ff */
[----:B------:R-:W1:Y:S01]  /*05f0*/  S2R R2, SR_TID.X ;  /* 0x0000000000027919 */ /* 0x000e620000002100 */
[----:B------:R-:W-:Y:S01]  /*0600*/  ULDC.64 UR4, c[0x0][0x8d8] ;  /* 0x0002360000047ab9 */ /* 0x000fe20000000a00 */
[----:B------:R-:W2:Y:S03]  /*0610*/  S2UR UR6, SR_CTAID.X ;  /* 0x00000000000679c3 */ /* 0x000ea60000002500 */
[----:B------:R-:W3:Y:S05]  /*0620*/  SHFL.IDX PT, R0, R0, RZ, 0x1f ;  /* 0x00001fff00007589 */ /* 0x000eea00000e0000 */
[----:B------:R-:W4:Y:S01]  /*0630*/  S2UR UR37, SR_CTAID.Z ;  /* 0x00000000002579c3 */ /* 0x000f220000002700 */
[----:B---3--:R-:W-:-:S02]  /*0640*/  ISETP.NE.AND P0, PT, R0, RZ, PT ;  /* 0x000000ff0000720c */ /* 0x008fc40003f05270 */
[----:B-1----:R-:W-:-:S11]  /*0650*/  SHF.R.U32.HI R2, RZ, 0x7, R2 ;  /* 0x00000007ff027819 */ /* 0x002fd60000011602 */
[----:B------:R-:W-:-:S05]  /*0660*/  @!P0 VIADD R2, R2, 0x9 ;  /* 0x0000000902028836 */ /* 0x000fca0000000000 */
[----:B------:R1:W-:Y:S06]  /*0670*/  @!P0 BAR.ARV R2, 0xa0 ;  /* 0x000280020000851d */ /* 0x0003ec0000002000 */
[----:B------:R-:W-:-:S04]  /*0680*/  ISETP.NE.U32.AND P0, PT, RZ, UR4, PT ;  /* 0x00000004ff007c0c */ /* 0x000fc8000bf05070 */
[----:B------:R-:W-:-:S13]  /*0690*/  ISETP.NE.AND.EX P0, PT, RZ, UR5, PT, P0 ;  /* 0x00000005ff007c0c */ /* 0x000fda000bf05300 */
[----:B-12-4-:R-:W-:Y:S05]  /*06a0*/  @!P0 BRA `(.L_x_1686) ;  /* 0x00000000001c8947 */ /* 0x016fea0003800000 */
[----:B------:R-:W-:Y:S02]  /*06b0*/  ULDC.64 UR4, c[0x0][0x8d8] ;  /* 0x0002360000047ab9 */ /* 0x000fe40000000a00 */
[----:B------:R-:W-:-:S06]  /*06c0*/  UIMAD.WIDE UR4, UR37, 0x4, UR4 ;  /* 0x00000004250478a5 */ /* 0x000fcc000f8e0204 */
[----:B------:R-:W-:Y:S01]  /*06d0*/  MOV R2, UR4 ;  /* 0x0000000400027c02 */ /* 0x000fe20008000f00 */
[----:B------:R-:W-:-:S05]  /*06e0*/  IMAD.U32 R3, RZ, RZ, UR5 ;  /* 0x00000005ff037e24 */ /* 0x000fca000f8e00ff */
[----:B------:R-:W2:Y:S02]  /*06f0*/  LDG.E R2, desc[UR38][R2.64] ;  /* 0x0000002602027981 */ /* 0x000ea4000c1e1900 */
[----:B--2---:R-:W-:Y:S01]  /*0700*/  R2UR UR4, R2 ;  /* 0x00000000020472ca */ /* 0x004fe200000e0000 */
[----:B------:R-:W-:-:S14]  /*0710*/  BRA `(.L_x_1687) ;  /* 0x00000000003c7947 */ /* 0x000fdc0003800000 */
.L_x_1686:
[----:B------:R-:W-:Y:S02]  /*0720*/  ULDC.64 UR4, c[0x0][0x8d0] ;  /* 0x0002340000047ab9 */ /* 0x000fe40000000a00 */
[----:B------:R-:W-:-:S04]  /*0730*/  ISETP.NE.U32.AND P0, PT, RZ, UR4, PT ;  /* 0x00000004ff007c0c */ /* 0x000fc8000bf05070 */
[----:B------:R-:W-:-:S13]  /*0740*/  ISETP.NE.AND.EX P0, PT, RZ, UR5, PT, P0 ;  /* 0x00000005ff007c0c */ /* 0x000fda000bf05300 */
[----:B------:R-:W-:Y:S05]  /*0750*/  @!P0 BRA `(.L_x_1688) ;  /* 0x0000000000288947 */ /* 0x000fea0003800000 */
[----:B------:R-:W-:Y:S02]  /*0760*/  ULDC.64 UR4, c[0x0][0x8d0] ;  /* 0x0002340000047ab9 */ /* 0x000fe40000000a00 */
[----:B------:R-:W-:-:S06]  /*0770*/  UIMAD.WIDE UR4, UR37, 0x4, UR4 ;  /* 0x00000004250478a5 */ /* 0x000fcc000f8e0204 */
[----:B------:R-:W-:Y:S01]  /*0780*/  IMAD.U32 R2, RZ, RZ, UR4 ;  /* 0x00000004ff027e24 */ /* 0x000fe2000f8e00ff */
[----:B------:R-:W-:-:S05]  /*0790*/  MOV R3, UR5 ;  /* 0x0000000500037c02 */ /* 0x000fca0008000f00 */
[----:B------:R-:W2:Y:S04]  /*07a0*/  LDG.E R4, desc[UR38][R2.64] ;  /* 0x0000002602047981 */ /* 0x000ea8000c1e1900 */
[----:B------:R-:W3:Y:S01]  /*07b0*/  LDG.E R0, desc[UR38][R2.64+0x4] ;  /* 0x0000042602007981 */ /* 0x000ee2000c1e1900 */
[----:B--2---:R-:W-:Y:S02]  /*07c0*/  R2UR UR4, R4 ;  /* 0x00000000040472ca */ /* 0x004fe400000e0000 */
[----:B---3--:R-:W-:-:S13]  /*07d0*/  R2UR UR5, R0 ;  /* 0x00000000000572ca */ /* 0x008fda00000e0000 */
[----:B------:R-:W-:Y:S01]  /*07e0*/  UIADD3 UR4, -UR4, UR5, URZ ;  /* 0x0000000504047290 */ /* 0x000fe2000fffe13f */
[----:B------:R-:W-:Y:S11]  /*07f0*/  BRA `(.L_x_1687) ;  /* 0x0000000000047947 */ /* 0x000ff60003800000 */
.L_x_1688:
[----:B------:R-:W-:-:S05]  /*0800*/  ULDC UR4, c[0x0][0x8bc] ;  /* 0x00022f0000047ab9 */ /* 0x000fca0000000800 */
.L_x_1687:
[----:B------:R-:W-:-:S04]  /*0810*/  USHF.L.U32 UR44, UR6, 0x7, URZ ;  /* 0x00000007062c7899 */ /* 0x000fc8000800063f */
[----:B------:R-:W-:-:S04]  /*0820*/  UISETP.GE.AND UP0, UPT, UR44, UR4, UPT ;  /* 0x000000042c00728c */ /* 0x000fc8000bf06270 */
[----:B------:R-:W-:-:S06]  /*0830*/  USEL UR37, UR37, 0xffffffff, !UP0 ;  /* 0xffffffff25257887 */ /* 0x000fcc000c000000 */
[----:B------:R-:W-:-:S13]  /*0840*/  ISETP.LE.AND P0, PT, RZ, UR37, PT ;  /* 0x00000025ff007c0c */ /* 0x000fda000bf03270 */
[----:B------:R-:W-:Y:S05]  /*0850*/  @!P0 BRA `(.L_x_1689) ;  /* 0x0000016400788947 */ /* 0x000fea0003800000 */
[----:B------:R-:W1:Y:S01]  /*0860*/  S2R R0, SR_TID.X ;  /* 0x0000000000007919 */ /* 0x000e620000002100 */
[----:B------:R-:W-:Y:S01]  /*0870*/  ULDC.64 UR4, c[0x0][0x780] ;  /* 0x0001e00000047ab9 */ /* 0x000fe20000000a00 */
[----:B------:R-:W-:Y:S01]  /*0880*/  ULDC UR40, c[0x0][0x290] ;  /* 0x0000a40000287ab9 */ /* 0x000fe20000000800 */
[----:B------:R-:W-:-:S04]  /*0890*/  ISETP.NE.U32.AND P0, PT, RZ, UR4, PT ;  /* 0x00000004ff007c0c */ /* 0x000fc8000bf05070 */
[----:B------:R-:W-:Y:S01]  /*08a0*/  ISETP.NE.AND.EX P0, PT, RZ, UR5, PT, P0 ;  /* 0x00000005ff007c0c */ /* 0x000fe2000bf05300 */
[----:B-1----:R-:W-:-:S12]  /*08b0*/  VIADD R17, R0, 0xffffff80 ;  /* 0xffffff8000117836 */ /* 0x002fd80000000000 */
[----:B------:R-:W-:Y:S05]  /*08c0*/  @!P0 BRA `(.L_x_1690) ;  /* 0x00000000001c8947 */ /* 0x000fea0003800000 */
[----:B------:R-:W-:Y:S02]  /*08d0*/  ULDC.64 UR4, c[0x0][0x780] ;  /* 0x0001e00000047ab9 */ /* 0x000fe40000000a00 */
[----:B------:R-:W-:-:S06]  /*08e0*/  UIMAD.WIDE UR4, UR37, 0x4, UR4 ;  /* 0x00000004250478a5 */ /* 0x000fcc000f8e0204 */
[----:B------:R-:W-:Y:S01]  /*08f0*/  IMAD.U32 R2, RZ, RZ, UR4 ;  /* 0x00000004ff027e24 */ /* 0x000fe2000f8e00ff */
[----:B------:R-:W-:-:S05]  /*0900*/  MOV R3, UR5 ;  /* 0x0000000500037c02 */ /* 0x000fca0008000f00 */
[----:B------:R-:W2:Y:S02]  /*0910*/  LDG.E R2, desc[UR38][R2.64] ;  /* 0x0000002602027981 */ /* 0x000ea4000c1e1900 */
[----:B--2---:R-:W-:Y:S01]  /*0920*/  R2UR UR41, R2 ;  /* 0x00000000022972ca */ /* 0x004fe200000e0000 */
[----:B------:R-:W-:-:S14]  /*0930*/  BRA `(.L_x_1691) ;  /* 0x0000000000387947 */ /* 0x000fdc0003800000 */
.L_x_1690:
[----:B------:R-:W-:Y:S01]  /*0940*/  ULDC.64 UR4, c[0x0][0x770] ;  /* 0x0001dc0000047ab9 */ /* 0x000fe20000000a00 */
[----:B------:R-:W-:Y:S01]  /*0950*/  ULDC UR41, c[0x0][0x280] ;  /* 0x0000a00000297ab9 */ /* 0x000fe20000000800 */
[----:B------:R-:W-:-:S04]  /*0960*/  ISETP.NE.U32.AND P0, PT, RZ, UR4, PT ;  /* 0x00000004ff007c0c */ /* 0x000fc8000bf05070 */
[----:B------:R-:W-:-:S13]  /*0970*/  ISETP.NE.AND.EX P0, PT, RZ, UR5, PT, P0 ;  /* 0x00000005ff007c0c */ /* 0x000fda000bf05300 */
[----:B------:R-:W-:Y:S05]  /*0980*/  @!P0 BRA `(.L_x_1691) ;  /* 0x0000000000248947 */ /* 0x000fea0003800000 */
[----:B------:R-:W-:Y:S02]  /*0990*/  ULDC.64 UR4, c[0x0][0x770] ;  /* 0x0001dc0000047ab9 */ /* 0x000fe40000000a00 */
[----:B------:R-:W-:-:S06]  /*09a0*/  UIMAD.WIDE UR4, UR37, 0x4, UR4 ;  /* 0x00000004250478a5 */ /* 0x000fcc000f8e0204 */
[----:B------:R-:W-:Y:S02]  /*09b0*/  IMAD.U32 R2, RZ, RZ, UR4 ;  /* 0x00000004ff027e24 */ /* 0x000fe4000f8e00ff */
[----:B------:R-:W-:-:S05]  /*09c0*/  IMAD.U32 R3, RZ, RZ, UR5 ;  /* 0x00000005ff037e24 */ /* 0x000fca000f8e00ff */
[----:B------:R-:W2:Y:S04]  /*09d0*/  LDG.E R4, desc[UR38][R2.64] ;  /* 0x0000002602047981 */ /* 0x000ea8000c1e1900 */
[----:B------:R-:W3:Y:S01]  /*09e0*/  LDG.E R0, desc[UR38][R2.64+0x4] ;  /* 0x0000042602007981 */ /* 0x000ee2000c1e1900 */
[----:B--2---:R-:W-:Y:S02]  /*09f0*/  R2UR UR41, R4 ;  /* 0x00000000042972ca */ /* 0x004fe400000e0000 */
[----:B---3--:R-:W-:-:S13]  /*0a00*/  R2UR UR4, R0 ;  /* 0x00000000000472ca */ /* 0x008fda00000e0000 */
[----:B------:R-:W-:-:S12]  /*0a10*/  UIADD3 UR41, -UR41, UR4, URZ ;  /* 0x0000000429297290 */ /* 0x000fd8000fffe13f */
.L_x_1691:
[----:B------:R-:W-:Y:S02]  /*0a20*/  ULDC.64 UR4, c[0x0][0x788] ;  /* 0x0001e20000047ab9 */ /* 0x000fe40000000a00 */
[----:B------:R-:W-:-:S04]  /*0a30*/  ISETP.NE.U32.AND P0, PT, RZ, UR4, PT ;  /* 0x00000004ff007c0c */ /* 0x000fc8000bf05070 */
[----:B------:R-:W-:-:S13]  /*0a40*/  ISETP.NE.AND.EX P0, PT, RZ, UR5, PT, P0 ;  /* 0x00000005ff007c0c */ /* 0x000fda000bf05300 */
[----:B------:R-:W-:Y:S05]  /*0a50*/  @!P0 BRA `(.L_x_1692) ;  /* 0x00000000001c8947 */ /* 0x000fea0003800000 */
[----:B------:R-:W-:Y:S02]  /*0a60*/  ULDC.64 UR4, c[0x0][0x788] ;  /* 0x0001e20000047ab9 */ /* 0x000fe40000000a00 */
[----:B------:R-:W-:-:S06]  /*0a70*/  UIMAD.WIDE UR4, UR37, 0x4, UR4 ;  /* 0x00000004250478a5 */ /* 0x000fcc000f8e0204 */
[----:B------:R-:W-:Y:S01]  /*0a80*/  MOV R2, UR4 ;  /* 0x0000000400027c02 */ /* 0x000fe20008000f00 */
[----:B------:R-:W-:-:S05]  /*0a90*/  IMAD.U32 R3, RZ, RZ, UR5 ;  /* 0x00000005ff037e24 */ /* 0x000fca000f8e00ff */
[----:B------:R-:W2:Y:S02]  /*0aa0*/  LDG.E R2, desc[UR38][R2.64] ;  /* 0x0000002602027981 */ /* 0x000ea4000c1e1900 */
[----:B--2---:R-:W-:Y:S01]  /*0ab0*/  R2UR UR40, R2 ;  /* 0x00000000022872ca */ /* 0x004fe200000e0000 */
[----:B------:R-:W-:-:S14]  /*0ac0*/  BRA `(.L_x_1693) ;  /* 0x0000000000347947 */ /* 0x000fdc0003800000 */
.L_x_1692:
        /* <DEDUP_REMOVED lines=12> */
[----:B------:R-:W-:-:S12]  /*0b90*/  UIADD3 UR40, -UR40, UR4, URZ ;  /* 0x0000000428287290 */ /* 0x000fd8000fffe13f */
.L_x_1693:
[----:B------:R-:W-:Y:S01]  /*0ba0*/  UIADD3 UR4, UR44, UR41, -UR40 ;  /* 0x000000292c047290 */ /* 0x000fe2000fffe828 */
[----:B------:R-:W-:Y:S01]  /*0bb0*/  ISETP.LE.AND P1, PT, RZ, UR6, PT ;  /* 0x00000006ff007c0c */ /* 0x000fe2000bf23270 */
[----:B------:R-:W-:Y:S01]  /*0bc0*/  ULDC UR5, c[0x0][0x74c] ;  /* 0x0001d30000057ab9 */ /* 0x000fe20000000800 */
[----:B------:R-:W-:Y:S01]  /*0bd0*/  UIADD3 UR45, UR41, 0x7f, URZ ;  /* 0x0000007f292d7890 */ /* 0x000fe2000fffe03f */
[----:B------:R-:W-:Y:S01]  /*0be0*/  PLOP3.LUT P0, PT, PT, PT, PT, 0x80, 0x0 ;  /* 0x000000000000781c */ /* 0x000fe20003f0f070 */
[----:B------:R-:W-:Y:S01]  /*0bf0*/  UIADD3 UR4, UR4, -UR5, URZ ;  /* 0x8000000504047290 */ /* 0x000fe2000fffe03f */
[----:B------:R-:W-:Y:S02]  /*0c00*/  CS2R R170, SRZ ;  /* 0x0000000000aa7805 */ /* 0x000fe4000001ff00 */
[----:B------:R-:W-:Y:S02]  /*0c10*/  CS2R R168, SRZ ;  /* 0x0000000000a87805 */ /* 0x000fe4000001ff00 */
[----:B------:R-:W-:Y:S01]  /*0c20*/  CS2R R166, SRZ ;  /* 0x0000000000a67805 */ /* 0x000fe2000001ff00 */
[----:B------:R-:W-:Y:S01]  /*0c30*/  USHF.R.S32.HI UR5, URZ, 0x1f, UR4 ;  /* 0x0000001f3f057899 */ /* 0x000fe20008011404 */
[----:B------:R-:W-:-:S02]  /*0c40*/  CS2R R164, SRZ ;  /* 0x0000000000a47805 */ /* 0x000fc4000001ff00 */
[----:B------:R-:W-:Y:S02]  /*0c50*/  CS2R R162, SRZ ;  /* 0x0000000000a27805 */ /* 0x000fe4000001ff00 */
[----:B------:R-:W-:Y:S01]  /*0c60*/  CS2R R160, SRZ ;  /* 0x0000000000a07805 */ /* 0x000fe2000001ff00 */
[----:B------:R-:W-:Y:S01]  /*0c70*/  ULEA.HI UR5, UR5, UR4, URZ, 0x7 ;  /* 0x0000000405057291 */ /* 0x000fe2000f8f383f */
[----:B------:R-:W-:Y:S01]  /*0c80*/  CS2R R158, SRZ ;  /* 0x00000000009e7805 */ /* 0x000fe2000001ff00 */
[----:B------:R-:W-:Y:S01]  /*0c90*/  USHF.R.S32.HI UR4, URZ, 0x1f, UR45 ;  /* 0x0000001f3f047899 */ /* 0x000fe2000801142d */
[----:B------:R-:W-:Y:S01]  /*0ca0*/  CS2R R156, SRZ ;  /* 0x00000000009c7805 */ /* 0x000fe2000001ff00 */
[----:B------:R-:W-:Y:S01]  /*0cb0*/  USHF.R.S32.HI UR5, URZ, 0x7, UR5 ;  /* 0x000000073f057899 */ /* 0x000fe20008011405 */
[----:B------:R-:W-:Y:S01]  /*0cc0*/  CS2R R154, SRZ ;  /* 0x00000000009a7805 */ /* 0x000fe2000001ff00 */
[----:B------:R-:W-:Y:S01]  /*0cd0*/  ULEA.HI UR4, UR4, UR45, URZ, 0x7 ;  /* 0x0000002d04047291 */ /* 0x000fe2000f8f383f */
[----:B------:R-:W-:Y:S01]  /*0ce0*/  CS2R R152, SRZ ;  /* 0x0000000000987805 */ /* 0x000fe2000001ff00 */
[----:B------:R-:W-:Y:S01]  /*0cf0*/  UISETP.LT.AND UP0, UPT, URZ, UR5, UPT ;  /* 0x000000053f00728c */ /* 0x000fe2000bf01270 */
[----:B------:R-:W-:Y:S01]  /*0d00*/  CS2R R150, SRZ ;  /* 0x0000000000967805 */ /* 0x000fe2000001ff00 */
[----:B------:R-:W-:Y:S01]  /*0d10*/  USHF.R.S32.HI UR42, URZ, 0x7, UR4 ;  /* 0x000000073f2a7899 */ /* 0x000fe20008011404 */
[----:B------:R-:W-:Y:S01]  /*0d20*/  CS2R R148, SRZ ;  /* 0x0000000000947805 */ /* 0x000fe2000001ff00 */
[----:B------:R-:W-:Y:S01]  /*0d30*/  USEL UR43, URZ, UR5, !UP0 ;  /* 0x000000053f2b7287 */ /* 0x000fe2000c000000 */
        /* <DEDUP_REMOVED lines=13> */
[----:B------:R-:W-:Y:S01]  /*0e10*/  CS2R R184, SRZ ;  /* 0x0000000000b87805 */ /* 0x000fe2000001ff00 */
[----:B------:R-:W-:Y:S01]  /*0e20*/  IMAD.MOV.U32 R183, RZ, RZ, RZ ;  /* 0x000000ffffb77224 */ /* 0x000fe200078e00ff */
[----:B------:R-:W-:Y:S06]  /*0e30*/  @!P1 BRA `(.L_x_1694) ;  /* 0x0000000000209947 */ /* 0x000fec0003800000 */
[----:B------:R-:W-:Y:S01]  /*0e40*/  UIADD3 UR4, -UR40, 0xff, UR41 ;  /* 0x000000ff28047890 */ /* 0x000fe2000fffe129 */
[----:B------:R-:W-:-:S03]  /*0e50*/  ULDC UR5, c[0x0][0x748] ;  /* 0x0001d20000057ab9 */ /* 0x000fc60000000800 */
[----:B------:R-:W-:-:S04]  /*0e60*/  UIADD3 UR4, UR4, UR5, UR44 ;  /* 0x0000000504047290 */ /* 0x000fc8000fffe02c */
[----:B------:R-:W-:-:S04]  /*0e70*/  USHF.R.S32.HI UR5, URZ, 0x1f, UR4 ;  /* 0x0000001f3f057899 */ /* 0x000fc80008011404 */
[----:B------:R-:W-:-:S04]  /*0e80*/  ULEA.HI UR5, UR5, UR4, URZ, 0x7 ;  /* 0x0000000405057291 */ /* 0x000fc8000f8f383f */
[----:B------:R-:W-:-:S04]  /*0e90*/  USHF.R.S32.HI UR5, URZ, 0x7, UR5 ;  /* 0x000000073f057899 */ /* 0x000fc80008011405 */
[----:B------:R-:W-:-:S04]  /*0ea0*/  UISETP.LT.AND UP0, UPT, UR42, UR5, UPT ;  /* 0x000000052a00728c */ /* 0x000fc8000bf01270 */
[----:B------:R-:W-:-:S12]  /*0eb0*/  USEL UR42, UR42, UR5, UP0 ;  /* 0x000000052a2a7287 */ /* 0x000fd80008000000 */
.L_x_1694:
        /* <DEDUP_REMOVED lines=28> */
.L_x_1697:
        /* <DEDUP_REMOVED lines=15> */
.L_x_1696:
        /* <DEDUP_REMOVED lines=22> */
.L_x_1699:
        /* <DEDUP_REMOVED lines=15> */
.L_x_1698:
[----:B------:R-:W-:Y:S01]  /*13c0*/  SHF.R.S32.HI R6, RZ, 0x1f, R17 ;  /* 0x0000001fff067819 */ /* 0x000fe20000011411 */
[----:B------:R-:W-:-:S03]  /*13d0*/  UMOV UR4, 0xffffffff ;  /* 0xffffffff00047882 */ /* 0x000fc60000000000 */
[----:B------:R-:W-:-:S04]  /*13e0*/  LEA.HI R0, R6, R17, RZ, 0x7 ;  /* 0x0000001106007211 */ /* 0x000fc800078f38ff */
[----:B------:R-:W-:Y:S01]  /*13f0*/  SHF.R.S32.HI R18, RZ, 0x7, R0 ;  /* 0x00000007ff127819 */ /* 0x000fe20000011400 */
[----:B------:R-:W-:Y:S06]  /*1400*/  BRA.DIV UR4, `(.L_x_1700) ;  /* 0x0000015a04947947 */ /* 0x000fec000b800000 */
[----:B------:R1:W2:Y:S02]  /*1410*/  SHFL.IDX PT, R14, R18, RZ, 0x1f ;  /* 0x00001fff120e7589 */ /* 0x0002a400000e0000 */
.L_x_1835:
        /* <DEDUP_REMOVED lines=24> */
.L_x_1701:
[----:B------:R-:W-:Y:S01]  /*15a0*/  UIADD3 UR4, UR44, UR45, -UR40 ;  /* 0x0000002d2c047290 */ /* 0x000fe2000fffe828 */
[----:B------:R-:W-:Y:S01]  /*15b0*/  LOP3.LUT R2, R0, 0xffffff80, RZ, 0xc0, !PT ;  /* 0xffffff8000027812 */ /* 0x000fe200078ec0ff */
[----:B------:R-:W-:Y:S01]  /*15c0*/  ULDC UR5, c[0x0][0x74c] ;  /* 0x0001d30000057ab9 */ /* 0x000fe20000000800 */
[----:B------:R-:W-:Y:S01]  /*15d0*/  IMAD.U32 R3, R10, 0x200, R7 ;  /* 0x000002000a037824 */ /* 0x000fe200078e0007 */
[----:B------:R-:W-:Y:S01]  /*15e0*/  UIADD3 UR4, UR4, -UR5, URZ ;  /* 0x8000000504047290 */ /* 0x000fe2000fffe03f */
[----:B------:R-:W-:Y:S01]  /*15f0*/  LEA.HI R12, R6, R17, RZ, 0x7 ;  /* 0x00000011060c7211 */ /* 0x000fe200078f38ff */
[----:B------:R-:W-:Y:S01]  /*1600*/  IMAD.IADD R13, R17, 0x1, -R2 ;  /* 0x00000001110d7824 */ /* 0x000fe200078e0a02 */
[----:B------:R-:W-:Y:S01]  /*1610*/  MOV R0, RZ ;  /* 0x000000ff00007202 */ /* 0x000fe20000000f00 */
[----:B------:R-:W-:Y:S01]  /*1620*/  USHF.R.S32.HI UR5, URZ, 0x1f, UR4 ;  /* 0x0000001f3f057899 */ /* 0x000fe20008011404 */
[----:B------:R3:W-:Y:S01]  /*1630*/  STL [R1+0x70], R3 ;  /* 0x0000700301007387 */ /* 0x0007e20000100800 */
[----:B------:R-:W-:Y:S01]  /*1640*/  SHF.R.S32.HI R12, RZ, 0x7, R12 ;  /* 0x00000007ff0c7819 */ /* 0x000fe2000001140c */
[----:B------:R-:W-:Y:S01]  /*1650*/  IMAD.MOV.U32 R4, RZ, RZ, RZ ;  /* 0x000000ffff047224 */ /* 0x000fe200078e00ff */
[----:B------:R-:W-:Y:S01]  /*1660*/  ULEA.HI UR5, UR5, UR4, URZ, 0x7 ;  /* 0x0000000405057291 */ /* 0x000fe2000f8f383f */
[--C-:B--2---:R-:W-:Y:S01]  /*1670*/  SHF.R.S32.HI R11, RZ, 0x1f, R13.reuse ;  /* 0x0000001fff0b7819 */ /* 0x104fe2000001140d */
[----:B------:R-:W-:Y:S01]  /*1680*/  STL [R1+0x68], R13 ;  /* 0x0000680d01007387 */ /* 0x000fe20000100800 */
[----:B------:R-:W-:Y:S01]  /*1690*/  IMAD R7, R12, 0x400, R13 ;  /* 0x000004000c077824 */ /* 0x000fe200078e020d */
[----:B------:R-:W-:Y:S01]  /*16a0*/  ULEA.HI.SX32 UR5, UR5, 0x1, 0x19 ;  /* 0x0000000105057891 */ /* 0x000fe2000f8fca3f */
[----:B------:R-:W-:Y:S01]  /*16b0*/  LEA.HI R8, R11, R13, RZ, 0x2 ;  /* 0x0000000d0b087211 */ /* 0x000fe200078f10ff */
[----:B------:R-:W-:Y:S01]  /*16c0*/  STL [R1+0x78], R11 ;  /* 0x0000780b01007387 */ /* 0x000fe20000100800 */
[----:B------:R-:W-:Y:S01]  /*16d0*/  IMAD.SHL.U32 R7, R7, 0x4, RZ ;  /* 0x0000000407077824 */ /* 0x000fe200078e00ff */
[----:B------:R-:W-:-:S02]  /*16e0*/  CS2R R170, SRZ ;  /* 0x0000000000aa7805 */ /* 0x000fc4000001ff00 */
[----:B------:R-:W-:Y:S02]  /*16f0*/  CS2R R168, SRZ ;  /* 0x0000000000a87805 */ /* 0x000fe4000001ff00 */
[----:B------:R-:W-:Y:S02]  /*1700*/  MOV R2, UR5 ;  /* 0x0000000500027c02 */ /* 0x000fe40008000f00 */
[----:B------:R-:W-:Y:S02]  /*1710*/  CS2R R166, SRZ ;  /* 0x0000000000a67805 */ /* 0x000fe4000001ff00 */
[----:B------:R-:W-:Y:S02]  /*1720*/  CS2R R164, SRZ ;  /* 0x0000000000a47805 */ /* 0x000fe4000001ff00 */
[----:B------:R-:W-:Y:S02]  /*1730*/  CS2R R162, SRZ ;  /* 0x0000000000a27805 */ /* 0x000fe4000001ff00 */
[----:B---3--:R-:W-:-:S02]  /*1740*/  VIMNMX R3, R2, UR42, PT ;  /* 0x0000002a02037c48 */ /* 0x008fc4000bfe0100 */
[----:B------:R-:W-:Y:S02]  /*1750*/  CS2R R160, SRZ ;  /* 0x0000000000a07805 */ /* 0x000fe4000001ff00 */
[----:B------:R-:W-:Y:S02]  /*1760*/  CS2R R158, SRZ ;  /* 0x00000000009e7805 */ /* 0x000fe4000001ff00 */
[----:B------:R-:W-:Y:S02]  /*1770*/  CS2R R156, SRZ ;  /* 0x00000000009c7805 */ /* 0x000fe4000001ff00 */
[----:B------:R-:W-:Y:S01]  /*1780*/  ISETP.LE.AND P0, PT, R3, UR43, PT ;  /* 0x0000002b03007c0c */ /* 0x000fe2000bf03270 */
[----:B------:R2:W-:Y:S01]  /*1790*/  STL [R1+0x54], R3 ;  /* 0x0000540301007387 */ /* 0x0005e20000100800 */
[----:B------:R-:W-:Y:S02]  /*17a0*/  CS2R R154, SRZ ;  /* 0x00000000009a7805 */ /* 0x000fe4000001ff00 */
[----:B------:R-:W-:-:S02]  /*17b0*/  CS2R R152, SRZ ;  /* 0x0000000000987805 */ /* 0x000fc4000001ff00 */
[----:B------:R-:W-:Y:S01]  /*17c0*/  CS2R R150, SRZ ;  /* 0x0000000000967805 */ /* 0x000fe2000001ff00 */
[----:B------:R3:W-:Y:S01]  /*17d0*/  STL [R1+0x6c], R8 ;  /* 0x00006c0801007387 */ /* 0x0007e20000100800 */
[----:B------:R-:W-:Y:S02]  /*17e0*/  CS2R R148, SRZ ;  /* 0x0000000000947805 */ /* 0x000fe4000001ff00 */
[----:B------:R-:W-:Y:S02]  /*17f0*/  CS2R R146, SRZ ;  /* 0x0000000000927805 */ /* 0x000fe4000001ff00 */
[----:B------:R-:W-:Y:S02]  /*1800*/  CS2R R144, SRZ ;  /* 0x0000000000907805 */ /* 0x000fe4000001ff00 */
[----:B------:R-:W-:Y:S02]  /*1810*/  CS2R R142, SRZ ;  /* 0x00000000008e7805 */ /* 0x000fe4000001ff00 */
[----:B------:R-:W-:-:S02]  /*1820*/  CS2R R140, SRZ ;  /* 0x00000000008c7805 */ /* 0x000fc4000001ff00 */
[----:B--2---:R-:W-:Y:S02]  /*1830*/  LOP3.LUT R3, R8, 0x7ffffffc, RZ, 0xc0, !PT ;  /* 0x7ffffffc08037812 */ /* 0x004fe400078ec0ff */
        /* <DEDUP_REMOVED lines=20> */
[----:B------:R-:W-:Y:S01]  /*1980*/  IMAD.MOV.U32 R171, RZ, RZ, RZ ;  /* 0x000000ffffab7224 */ /* 0x000fe200078e00ff */
[--C-:B------:R-:W-:Y:S02]  /*1990*/  SHF.R.S32.HI R7, RZ, 0x2, R8.reuse ;  /* 0x00000002ff077819 */ /* 0x100fe40000011408 */
[----:B------:R-:W-:Y:S01]  /*19a0*/  SHF.R.S32.HI R4, RZ, 0x1f, R8 ;  /* 0x0000001fff047819 */ /* 0x000fe20000011408 */
[----:B------:R-:W-:Y:S01]  /*19b0*/  IMAD.IADD R0, R17, 0x1, -R0 ;  /* 0x0000000111007824 */ /* 0x000fe200078e0a00 */
[----:B------:R-:W-:Y:S02]  /*19c0*/  LEA.HI R6, R6, R17, RZ, 0x2 ;  /* 0x0000001106067211 */ /* 0x000fe400078f10ff */
[----:B------:R-:W-:Y:S02]  /*19d0*/  LEA.HI R4, R4, R7, RZ, 0x3 ;  /* 0x0000000704047211 */ /* 0x000fe400078f18ff */
[----:B------:R-:W-:-:S02]  /*19e0*/  LOP3.LUT R8, R6, 0xfffffffc, RZ, 0xc0, !PT ;  /* 0xfffffffc06087812 */ /* 0x000fc400078ec0ff */
[----:B------:R-:W-:Y:S02]  /*19f0*/  SHF.R.S32.HI R5, RZ, 0x1f, R0 ;  /* 0x0000001fff057819 */ /* 0x000fe40000011400 */
[----:B------:R-:W-:Y:S02]  /*1a00*/  LOP3.LUT R6, R4, 0xfffffff8, RZ, 0xc0, !PT ;  /* 0xfffffff804067812 */ /* 0x000fe400078ec0ff */
[----:B------:R-:W-:Y:S02]  /*1a10*/  IADD3 R9, R17, -R8, RZ ;  /* 0x8000000811097210 */ /* 0x000fe40007ffe0ff */
[----:B------:R-:W-:Y:S01]  /*1a20*/  LEA.HI R8, R11, R13, RZ, 0x5 ;  /* 0x0000000d0b087211 */ /* 0x000fe200078f28ff */
[----:B------:R-:W-:Y:S01]  /*1a30*/  IMAD.IADD R6, R7, 0x1, -R6 ;  /* 0x0000000107067824 */ /* 0x000fe200078e0a06 */
[CC--:B------:R-:W-:Y:S02]  /*1a40*/  LEA.HI R4, R5.reuse, R0.reuse, RZ, 0x3 ;  /* 0x0000000005047211 */ /* 0x0c0fe400078f18ff */
[----:B------:R-:W-:-:S02]  /*1a50*/  LEA.HI R5, R5, R0, RZ, 0x2 ;  /* 0x0000000005057211 */ /* 0x000fc400078f10ff */
[----:B------:R-:W-:Y:S02]  /*1a60*/  SHF.R.S32.HI R11, RZ, 0x5, R8 ;  /* 0x00000005ff0b7819 */ /* 0x000fe40000011408 */
[----:B------:R-:W-:Y:S02]  /*1a70*/  LEA.HI R10, R12, R12, RZ, 0x1 ;  /* 0x0000000c0c0a7211 */ /* 0x000fe400078f08ff */
[----:B------:R-:W-:Y:S01]  /*1a80*/  SHF.R.S32.HI R0, RZ, 0x3, R4 ;  /* 0x00000003ff007819 */ /* 0x000fe20000011404 */
[----:B------:R-:W-:Y:S01]  /*1a90*/  IMAD R11, R11, 0x10, R6 ;  /* 0x000000100b0b7824 */ /* 0x000fe200078e0206 */
[----:B------:R-:W-:Y:S02]  /*1aa0*/  SHF.R.S32.HI R7, RZ, 0x1f, R4 ;  /* 0x0000001fff077819 */ /* 0x000fe40000011404 */
[----:B------:R-:W-:Y:S02]  /*1ab0*/  SHF.R.S32.HI R4, RZ, 0x2, R5 ;  /* 0x00000002ff047819 */ /* 0x000fe40000011405 */
[----:B------:R-:W-:-:S02]  /*1ac0*/  LOP3.LUT R10, R10, 0x3fffffe, RZ, 0xc0, !PT ;  /* 0x03fffffe0a0a7812 */ /* 0x000fc400078ec0ff */
[----:B------:R-:W-:Y:S02]  /*1ad0*/  LEA.HI R7, R7, R0, RZ, 0x4 ;  /* 0x0000000007077211 */ /* 0x000fe400078f20ff */
[----:B------:R-:W-:Y:S01]  /*1ae0*/  IADD3 R6, R4, 0x8, RZ ;  /* 0x0000000804067810 */ /* 0x000fe20007ffe0ff */
[----:B------:R-:W-:Y:S01]  /*1af0*/  IMAD.IADD R10, R12, 0x1, -R10 ;  /* 0x000000010c0a7824 */ /* 0x000fe200078e0a0a */
[----:B------:R-:W-:Y:S01]  /*1b00*/  LOP3.LUT R7, R7, 0x1ffffff0, RZ, 0xc0, !PT ;  /* 0x1ffffff007077812 */ /* 0x000fe200078ec0ff */
[----:B------:R-:W-:Y:S01]  /*1b10*/  VIADD R12, R4, 0x18 ;  /* 0x00000018040c7836 */ /* 0x000fe20000000000 */
[----:B------:R-:W-:Y:S01]  /*1b20*/  LEA.HI R8, R6, R6, RZ, 0x1 ;  /* 0x0000000606087211 */ /* 0x000fe200078f08ff */
[----:B-1----:R-:W-:Y:S01]  /*1b30*/  IMAD R18, R10, 0x40, R11 ;  /* 0x000000400a127824 */ /* 0x002fe200078e020b */
[----:B------:R-:W-:Y:S01]  /*1b40*/  LEA.HI R5, R5, R4, RZ, 0x1 ;  /* 0x0000000405057211 */ /* 0x000fe200078f08ff */
[----:B------:R-:W-:Y:S01]  /*1b50*/  VIADD R10, R4, 0x10 ;  /* 0x00000010040a7836 */ /* 0x000fe20000000000 */
[----:B------:R-:W-:-:S02]  /*1b60*/  IADD3 R0, R0, -R7, RZ ;  /* 0x8000000700007210 */ /* 0x000fc40007ffe0ff */
[----:B------:R-:W-:Y:S02]  /*1b70*/  LOP3.LUT R7, R8, 0xfffffffe, RZ, 0xc0, !PT ;  /* 0xfffffffe08077812 */ /* 0x000fe400078ec0ff */
[----:B------:R-:W-:Y:S02]  /*1b80*/  LOP3.LUT R5, R5, 0xfffffffe, RZ, 0xc0, !PT ;  /* 0xfffffffe05057812 */ /* 0x000fe400078ec0ff */
[--C-:B------:R-:W-:Y:S01]  /*1b90*/  SHF.R.S32.HI R11, RZ, 0x1f, R8.reuse ;  /* 0x0000001fff0b7819 */ /* 0x100fe20000011408 */
[----:B------:R-:W-:Y:S01]  /*1ba0*/  IMAD.IADD R7, R6, 0x1, -R7 ;  /* 0x0000000106077824 */ /* 0x000fe200078e0a07 */
[----:B------:R-:W-:Y:S02]  /*1bb0*/  IADD3 R5, R4, -R5, RZ ;  /* 0x8000000504057210 */ /* 0x000fe40007ffe0ff */
[----:B------:R-:W-:Y:S02]  /*1bc0*/  LEA.HI R6, R10, R10, RZ, 0x1 ;  /* 0x0000000a0a067211 */ /* 0x000fe400078f08ff */
[----:B------:R-:W-:Y:S01]  /*1bd0*/  SHF.R.S32.HI R4, RZ, 0x1, R8 ;  /* 0x00000001ff047819 */ /* 0x000fe20000011408 */
[----:B------:R-:W-:Y:S01]  /*1be0*/  IMAD R0, R0, 0x8, R5 ;  /* 0x0000000800007824 */ /* 0x000fe200078e0205 */
[----:B------:R-:W-:-:S02]  /*1bf0*/  LEA.HI R14, R12, R12, RZ, 0x1 ;  /* 0x0000000c0c0e7211 */ /* 0x000fc400078f08ff */
[----:B------:R-:W-:Y:S02]  /*1c00*/  LOP3.LUT R13, R6, 0xfffffffe, RZ, 0xc0, !PT ;  /* 0xfffffffe060d7812 */ /* 0x000fe400078ec0ff */
[--C-:B------:R-:W-:Y:S01]  /*1c10*/  SHF.R.S32.HI R8, RZ, 0x1, R6.reuse ;  /* 0x00000001ff087819 */ /* 0x100fe20000011406 */
[----:B------:R1:W-:Y:S01]  /*1c20*/  STL [R1+0x64], R0 ;  /* 0x0000640001007387 */ /* 0x0003e20000100800 */
[----:B------:R-:W-:Y:S01]  /*1c30*/  SHF.R.S32.HI R15, RZ, 0x1f, R6 ;  /* 0x0000001fff0f7819 */ /* 0x000fe20000011406 */
[----:B------:R-:W-:Y:S01]  /*1c40*/  IMAD.IADD R13, R10, 0x1, -R13 ;  /* 0x000000010a0d7824 */ /* 0x000fe200078e0a0d */
[----:B------:R-:W-:Y:S02]  /*1c50*/  LEA.HI R11, R11, R4, RZ, 0x4 ;  /* 0x000000040b0b7211 */ /* 0x000fe400078f20ff */
[--C-:B------:R-:W-:Y:S02]  /*1c60*/  SHF.R.S32.HI R6, RZ, 0x1, R14.reuse ;  /* 0x00000001ff067819 */ /* 0x100fe4000001140e */
[----:B------:R-:W-:-:S02]  /*1c70*/  SHF.R.S32.HI R17, RZ, 0x1f, R14 ;  /* 0x0000001fff117819 */ /* 0x000fc4000001140e */
[----:B------:R-:W-:Y:S02]  /*1c80*/  LEA.HI R15, R15, R8, RZ, 0x4 ;  /* 0x000000080f0f7211 */ /* 0x000fe400078f20ff */
        /* <DEDUP_REMOVED lines=9> */
[----:B------:R-:W-:-:S02]  /*1d20*/  IADD3 R6, R6, -R19, RZ ;  /* 0x8000001306067210 */ /* 0x000fc40007ffe0ff */
[----:B------:R-:W-:Y:S02]  /*1d30*/  LEA R4, R8, R13, 0x3 ;  /* 0x0000000d08047211 */ /* 0x000fe400078e18ff */
[----:B------:R2:W-:Y:S01]  /*1d40*/  STL [R1+0x60], R5 ;  /* 0x0000600501007387 */ /* 0x0005e20000100800 */
[----:B-1----:R-:W-:Y:S01]  /*1d50*/  IMAD R0, R6, 0x8, R17 ;  /* 0x0000000806007824 */ /* 0x002fe200078e0211 */
[----:B------:R-:W-:Y:S02]  /*1d60*/  IADD3 R7, RZ, -UR44, -R18 ;  /* 0x8000002cff077c10 */ /* 0x000fe4000fffe812 */
[----:B------:R1:W-:Y:S04]  /*1d70*/  STL [R1+0x5c], R4 ;  /* 0x00005c0401007387 */ /* 0x0003e80000100800 */
[----:B------:R3:W-:Y:S01]  /*1d80*/  STL [R1+0x58], R0 ;  /* 0x0000580001007387 */ /* 0x0007e20000100800 */
[----:B--2---:R-:W-:Y:S01]  /*1d90*/  IMAD.U32 R5, RZ, RZ, UR44 ;  /* 0x0000002cff057e24 */ /* 0x004fe2000f8e00ff */
[----:B-1----:R-:W-:-:S04]  /*1da0*/  MOV R4, RZ ;  /* 0x000000ff00047202 */ /* 0x002fc80000000f00 */
[----:B------:R-:W-:Y:S01]  /*1db0*/  IADD3 R8, -R18, UR40, -R5 ;  /* 0x0000002812087c10 */ /* 0x000fe2000fffe905 */
[----:B---3--:R-:W-:-:S07]  /*1dc0*/  IMAD.MOV.U32 R0, RZ, RZ, RZ ;  /* 0x000000ffff007224 */ /* 0x008fce00078e00ff */
.L_x_1714:
[----:B------:R-:W-:-:S06]  /*1dd0*/  ULOP3.LUT UR4, UR36, 0x1, URZ, 0xfc, !UPT ;  /* 0x0000000124047892 */ /* 0x000fcc000f8efc3f */
[----:B------:R-:W-:-:S04]  /*1de0*/  MOV R5, UR4 ;  /* 0x0000000400057c02 */ /* 0x000fc80008000f00 */
[----:B------:R-:W-:-:S13]  /*1df0*/  ISETP.NE.AND P6, PT, R5, 0x3, PT ;  /* 0x000000030500780c */ /* 0x000fda0003fc5270 */
[----:B------:R-:W-:Y:S05]  /*1e00*/  @!P6 BRA `(.L_x_1704) ;  /* 0x000000000004e947 */ /* 0x000fea0003800000 */
[----:B------:R-:W-:Y:S01]  /*1e10*/  BPT.TRAP 0x1 ;  /* 0x000000040000795c */ /* 0x000fe20000300000 */
.L_x_1704:
[----:B------:R-:W-:Y:S01]  /*1e20*/  IMAD R6, R0, 0x8, R16 ;  /* 0x0000000800067824 */ /* 0x000fe200078e0210 */
[----:B------:R-:W-:-:S04]  /*1e30*/  SHF.L.U32 R23, R4, 0x1f, RZ ;  /* 0x0000001f04177819 */ /* 0x000fc800000006ff */
[----:B------:R1:W2:Y:S01]  /*1e40*/  SYNCS.PHASECHK.TRANS64.TRYWAIT P0, [R6+URZ+0x30c10], R23 ;  /* 0x030c1017060075a7 */ /* 0x0002a2000800017f */
[----:B------:R-:W-:Y:S05]  /*1e50*/  @!P6 BRA `(.L_x_1705) ;  /* 0x000000000004e947 */ /* 0x000fea0003800000 */
[----:B------:R-:W-:Y:S01]  /*1e60*/  BPT.TRAP 0x1 ;  /* 0x000000040000795c */ /* 0x000fe20000300000 */
.L_x_1705:
[----:B------:R-:W-:-:S05]  /*1e70*/  VIADD R5, R16, 0x10000 ;  /* 0x0001000010057836 */ /* 0x000fca0000000000 */
[----:B------:R-:W-:-:S04]  /*1e80*/  SHF.R.U32.HI R5, RZ, 0x4, R5 ;  /* 0x00000004ff057819 */ /* 0x000fc80000011605 */
[----:B------:R-:W-:Y:S01]  /*1e90*/  LOP3.LUT R5, R5, 0x3fff, RZ, 0xc0, !PT ;  /* 0x00003fff05057812 */ /* 0x000fe200078ec0ff */
[----:B--2---:R-:W-:Y:S06]  /*1ea0*/  @P0 BRA `(.L_x_1706) ;  /* 0x0000000000080947 */ /* 0x004fec0003800000 */
[----:B------:R-:W2:Y:S02]  /*1eb0*/  SYNCS.PHASECHK.TRANS64.TRYWAIT P0, [R6+URZ+0x30c10], R23 ;  /* 0x030c1017060075a7 */ /* 0x000ea4000800017f */
[----:B--2---:R-:W-:Y:S05]  /*1ec0*/  @!P0 BRA `(.L_x_1707) ;  /* 0x0000015000188947 */ /* 0x004fea0003800000 */
.L_x_1706:
        /* <DEDUP_REMOVED lines=13> */
[----:B---3--:R-:W-:-:S04]  /*1fa0*/  LEA R10, R10, R16, 0xd ;  /* 0x000000100a0a7211 */ /* 0x008fc800078e68ff */
        /* <DEDUP_REMOVED lines=51> */
.L_x_1708:
[----:B------:R1:W1:Y:S01]  /*22e0*/  SYNCS.PHASECHK.TRANS64.TRYWAIT P0, [R6+URZ+0x30c30], R23 ;  /* 0x030c3017060075a7 */ /* 0x000262000800017f */
[----:B------:R-:W-:Y:S05]  /*22f0*/  @!P6 BRA `(.L_x_1709) ;  /* 0x000000000004e947 */ /* 0x000fea0003800000 */
[----:B------:R-:W-:Y:S01]  /*2300*/  BPT.TRAP 0x1 ;  /* 0x000000040000795c */ /* 0x000fe20000300000 */
.L_x_1709:
[----:B-1----:R-:W-:Y:S05]  /*2310*/  @P0 BRA `(.L_x_1710) ;  /* 0x0000000000080947 */ /* 0x002fea0003800000 */
[----:B------:R-:W1:Y:S02]  /*2320*/  SYNCS.PHASECHK.TRANS64.TRYWAIT P0, [R6+URZ+0x30c30], R23 ;  /* 0x030c3017060075a7 */ /* 0x000e64000800017f */
[----:B-1----:R-:W-:Y:S05]  /*2330*/  @!P0 BRA `(.L_x_1711) ;  /* 0x0000014c00108947 */ /* 0x002fea0003800000 */
.L_x_1710:
        /* <DEDUP_REMOVED lines=49> */
[C---:B------:R-:W-:Y:S01]  /*2650*/  ISETP.GT.AND P2, PT, R7.reuse, RZ, PT ;  /* 0x000000ff0700720c */ /* 0x040fe20003f44270 */
[----:B------:R-:W-:Y:S01]  /*2660*/  FMUL.FTZ R92, R92, UR13 ;  /* 0x0000000d5c5c7c20 */ /* 0x000fe20008410000 */
[C---:B------:R-:W-:Y:S01]  /*2670*/  ISETP.GT.AND P1, PT, R8.reuse, RZ, PT ;  /* 0x000000ff0800720c */ /* 0x040fe20003f24270 */
[----:B------:R3:W-:Y:S01]  /*2680*/  STL [R1+0x124], R200 ;  /* 0x000124c801007387 */ /* 0x0007e20000100800 */
[----:B------:R-:W-:Y:S01]  /*2690*/  ISETP.GT.AND P0, PT, R7, 0x8, PT ;  /* 0x000000080700780c */ /* 0x000fe20003f04270 */
[----:B------:R-:W-:Y:S01]  /*26a0*/  FMUL.FTZ R93, R93, UR13 ;  /* 0x0000000d5d5d7c20 */ /* 0x000fe20008410000 */
[----:B------:R-:W4:Y:S01]  /*26b0*/  MUFU.TANH R18, R18 ;  /* 0x0000001200127308 */ /* 0x000f220000002400 */
[----:B-1----:R-:W-:Y:S01]  /*26c0*/  WARPGROUP.ARRIVE ;  /* 0x00000000000079c5 */ /* 0x002fe20000000000 */
[----:B------:R-:W-:Y:S01]  /*26d0*/  STL [R1+0x120], R201 ;  /* 0x000120c901007387 */ /* 0x000fe20000100800 */
        /* <DEDUP_REMOVED lines=14> */
[----:B---3--:R2:W-:Y:S01]  /*27c0*/  MUFU.TANH R200, R89 ;  /* 0x0000005900c87308 */ /* 0x0085e20000002400 */
        /* <DEDUP_REMOVED lines=8> */
[----:B--2---:R-:W2:Y:S01]  /*2850*/  LDC.64 R88, c[0x0][0x748] ;  /* 0x0001d200ff587b82 */ /* 0x004ea20000000a00 */
[----:B------:R3:W-:Y:S01]  /*2860*/  STL [R1+0x108], R168 ;  /* 0x000108a801007387 */ /* 0x0007e20000100800 */
[----:B------:R-:W-:Y:S01]  /*2870*/  FMUL.FTZ R98, R98, UR13 ;  /* 0x0000000d62627c20 */ /* 0x000fe20008410000 */
[----:B------:R-:W-:Y:S01]  /*2880*/  FMUL.FTZ R99, R99, UR13 ;  /* 0x0000000d63637c20 */ /* 0x000fe20008410000 */
[----:B------:R-:W-:Y:S01]  /*2890*/  FMUL.FTZ R100, R100, UR13 ;  /* 0x0000000d64647c20 */ /* 0x000fe20008410000 */
[----:B------:R-:W-:Y:S01]  /*28a0*/  STL [R1+0x104], R167 ;  /* 0x000104a701007387 */ /* 0x000fe20000100800 */
[----:B------:R-:W-:Y:S01]  /*28b0*/  FMUL.FTZ R101, R101, UR13 ;  /* 0x0000000d65657c20 */ /* 0x000fe20008410000 */
[----:B------:R-:W4:Y:S01]  /*28c0*/  MUFU.TANH R22, R22 ;  /* 0x0000001600167308 */ /* 0x000f220000002400 */
[----:B------:R-:W-:Y:S01]  /*28d0*/  FMUL.FTZ R104, R104, UR13 ;  /* 0x0000000d68687c20 */ /* 0x000fe20008410000 */
[----:B------:R-:W-:Y:S01]  /*28e0*/  STL [R1+0x100], R166 ;  /* 0x000100a601007387 */ /* 0x000fe20000100800 */
[----:B------:R-:W-:Y:S01]  /*28f0*/  FMUL.FTZ R108, R108, UR13 ;  /* 0x0000000d6c6c7c20 */ /* 0x000fe20008410000 */
[----:B------:R-:W-:Y:S01]  /*2900*/  FMUL.FTZ R109, R109, UR13 ;  /* 0x0000000d6d6d7c20 */ /* 0x000fe20008410000 */
[----:B------:R-:W-:Y:S01]  /*2910*/  LEA R132, R0, R132, 0xa ;  /* 0x0000008400847211 */ /* 0x000fe200078e50ff */
[----:B------:R-:W-:Y:S01]  /*2920*/  STL [R1+0xfc], R165 ;  /* 0x0000fca501007387 */ /* 0x000fe20000100800 */
[----:B------:R-:W-:Y:S01]  /*2930*/  FMUL.FTZ R121, R121, UR13 ;  /* 0x0000000d79797c20 */ /* 0x000fe20008410000 */
[----:B------:R-:W4:Y:S01]  /*2940*/  MUFU.TANH R230, R230 ;  /* 0x000000e600e67308 */ /* 0x000f220000002400 */
[----:B------:R-:W-:Y:S01]  /*2950*/  R2UR UR12, R132 ;  /* 0x00000000840c72ca */ /* 0x000fe200000e0000 */
[----:B------:R-:W-:Y:S01]  /*2960*/  STL [R1+0xf8], R164 ;  /* 0x0000f8a401007387 */ /* 0x000fe20000100800 */
        /* <DEDUP_REMOVED lines=21> */
[----:B------:R-:W-:Y:S01]  /*2ac0*/  MUFU.TANH R201, R90 ;  /* 0x0000005a00c97308 */ /* 0x000fe20000002400 */
[----:B------:R-:W-:Y:S01]  /*2ad0*/  FMUL.FTZ R126, R126, UR13 ;  /* 0x0000000d7e7e7c20 */ /* 0x000fe20008410000 */
[----:B------:R-:W-:Y:S01]  /*2ae0*/  STL [R1+0xe0], R158 ;  /* 0x0000e09e01007387 */ /* 0x000fe20000100800 */
[----:B------:R-:W-:Y:S01]  /*2af0*/  FMUL.FTZ R125, R125, UR13 ;  /* 0x0000000d7d7d7c20 */ /* 0x000fe20008410000 */
[----:B------:R-:W-:Y:S01]  /*2b00*/  FMUL.FTZ R127, R127, UR13 ;  /* 0x0000000d7f7f7c20 */ /* 0x000fe20008410000 */
[----:B------:R-:W-:Y:S01]  /*2b10*/  FMUL.FTZ R227, R129, UR13 ;  /* 0x0000000d81e37c20 */ /* 0x000fe20008410000 */
        /* <DEDUP_REMOVED lines=13> */
[----:B------:R1:W-:Y:S02]  /*2bf0*/  STL [R1+0xbc], R149 ;  /* 0x0000bc9501007387 */ /* 0x0003e40000100800 */
[----:B---3--:R-:W3:Y:S02]  /*2c00*/  MUFU.TANH R168, R96 ;  /* 0x0000006000a87308 */ /* 0x008ee40000002400 */
[----:B------:R-:W-:Y:S04]  /*2c10*/  STL [R1+0xb8], R148 ;  /* 0x0000b89401007387 */ /* 0x000fe80000100800 */
[----:B------:R-:W-:Y:S02]  /*2c20*/  STL [R1+0xb4], R147 ;  /* 0x0000b49301007387 */ /* 0x000fe40000100800 */
[----:B-1----:R2:W-:Y:S02]  /*2c30*/  MUFU.TANH R149, R115 ;  /* 0x0000007300957308 */ /* 0x0025e40000002400 */
[----:B------:R-:W-:Y:S04]  /*2c40*/  STL [R1+0xb0], R146 ;  /* 0x0000b09201007387 */ /* 0x000fe80000100800 */
[----:B------:R-:W-:Y:S02]  /*2c50*/  STL [R1+0xac], R145 ;  /* 0x0000ac9101007387 */ /* 0x000fe40000100800 */
[----:B------:R-:W1:Y:S02]  /*2c60*/  MUFU.TANH R167, R97 ;  /* 0x0000006100a77308 */ /* 0x000e640000002400 */
[----:B------:R-:W-:Y:S04]  /*2c70*/  STL [R1+0xa8], R144 ;  /* 0x0000a89001007387 */ /* 0x000fe80000100800 */
[----:B------:R-:W-:Y:S02]  /*2c80*/  STL [R1+0xa4], R143 ;  /* 0x0000a48f01007387 */ /* 0x000fe40000100800 */
[----:B------:R3:W-:Y:S02]  /*2c90*/  MUFU.TANH R197, R133 ;  /* 0x0000008500c57308 */ /* 0x0007e40000002400 */
[----:B------:R-:W-:Y:S04]  /*2ca0*/  STL [R1+0xa0], R142 ;  /* 0x0000a08e01007387 */ /* 0x000fe80000100800 */
[----:B------:R-:W-:Y:S02]  /*2cb0*/  STL [R1+0x9c], R141 ;  /* 0x00009c8d01007387 */ /* 0x000fe40000100800 */
[----:B------:R-:W1:Y:S02]  /*2cc0*/  MUFU.TANH R20, R20 ;  /* 0x0000001400147308 */ /* 0x000e640000002400 */
[----:B------:R3:W-:Y:S01]  /*2cd0*/  STL [R1+0x98], R140 ;  /* 0x0000988c01007387 */ /* 0x0007e20000100800 */
[----:B------:R-:W-:-:S02]  /*2ce0*/  WARPGROUP.DEPBAR.LE gsb0, 0x0 ;  /* 0x00008000000079c5 */ /* 0x000fc40000010000 */
[----:B------:R-:W-:Y:S01]  /*2cf0*/  WARPGROUP.ARRIVE ;  /* 0x00000000000079c5 */ /* 0x000fe20000000000 */
[----:B------:R-:W-:Y:S02]  /*2d00*/  STL [R1+0x94], R6 ;  /* 0x0000940601007387 */ /* 0x000fe40000100800 */
[----:B------:R-:W1:Y:S02]  /*2d10*/  MUFU.TANH R21, R21 ;  /* 0x0000001500157308 */ /* 0x000e640000002400 */
[----:B------:R-:W-:Y:S01]  /*2d20*/  STL [R1+0x90], R5 ;  /* 0x0000900501007387 */ /* 0x000fe20000100800 */
[----:B------:R-:W-:Y:S01]  /*2d30*/  HGMMA.64x128x16.F32.BF16 R24, gdesc[UR4], R24, gsb0 ;  /* 0x01e00000041879f0 */ /* 0x000fe20008001818 */
[----:B------:R-:W-:Y:S02]  /*2d40*/  ULEA UR4, UR43, -UR41, 0x7 ;  /* 0x800000292b047291 */ /* 0x000fe4000f8e383f */
[----:B------:R-:W-:Y:S02]  /*2d50*/  UIADD3 UR6, UR8, 0x4, URZ ;  /* 0x0000000408067890 */ /* 0x000fe4000fffe03f */
[----:B------:R-:W1:Y:S01]  /*2d60*/  MUFU.TANH R23, R23 ;  /* 0x0000001700177308 */ /* 0x000e620000002400 */
[----:B------:R-:W-:Y:S01]  /*2d70*/  UMOV UR7, 0x40000040 ;  /* 0x4000004000077882 */ /* 0x000fe20000000000 */
[----:B------:R-:W-:Y:S01]  /*2d80*/  UMOV UR5, 0x40000040 ;  /* 0x4000004000057882 */ /* 0x000fe20000000000 */
[----:B------:R-:W-:Y:S01]  /*2d90*/  LEA R91, R3, UR4, 0x1 ;  /* 0x00000004035b7c11 */ /* 0x000fe2000f8e08ff */
[----:B------:R-:W-:Y:S01]  /*2da0*/  UIADD3 UR4, UR9, 0x4, URZ ;  /* 0x0000000409047890 */ /* 0x000fe2000fffe03f */
[----:B------:R-:W-:Y:S01]  /*2db0*/  STL [R1+0x8c], R4 ;  /* 0x00008c0401007387 */ /* 0x000fe20000100800 */
[----:B------:R-:W-:-:S02]  /*2dc0*/  UIADD3 UR8, UR9, 0x6, URZ ;  /* 0x0000000609087890 */ /* 0x000fc4000fffe03f */
[----:B------:R-:W-:Y:S01]  /*2dd0*/  IMAD.IADD R91, R8, 0x1, R91 ;  /* 0x00000001085b7824 */ /* 0x000fe200078e025b */
[----:B------:R-:W-:Y:S01]  /*2de0*/  UMOV UR9, 0x40000040 ;  /* 0x4000004000097882 */ /* 0x000fe20000000000 */
[----:B------:R-:W1:Y:S01]  /*2df0*/  MUFU.TANH R232, R232 ;  /* 0x000000e800e87308 */ /* 0x000e620000002400 */
[----:B------:R-:W-:Y:S01]  /*2e00*/  STL [R1+0x88], R2 ;  /* 0x0000880201007387 */ /* 0x000fe20000100800 */
[C---:B--2---:R-:W-:Y:S01]  /*2e10*/  IMAD.IADD R115, R88.reuse, 0x1, -R91 ;  /* 0x0000000158737824 */ /* 0x044fe200078e0a5b */
[----:B------:R-:W-:Y:S02]  /*2e20*/  IADD3 R90, RZ, -R91, -R89 ;  /* 0x8000005bff5a7210 */ /* 0x000fe40007ffe859 */
[----:B------:R-:W-:Y:S01]  /*2e30*/  IADD3 R215, R88, 0x8, -R91 ;  /* 0x0000000858d77810 */ /* 0x000fe20007ffe85b */
[----:B------:R-:W-:Y:S01]  /*2e40*/  FMUL.FTZ R88, R124, UR13 ;  /* 0x0000000d7c587c20 */ /* 0x000fe20008410000 */
[----:B------:R-:W-:Y:S01]  /*2e50*/  SEL R115, R115, 0x80, !P2 ;  /* 0x0000008073737807 */ /* 0x000fe20005000000 */
[----:B------:R-:W2:Y:S01]  /*2e60*/  MUFU.TANH R228, R228 ;  /* 0x000000e400e47308 */ /* 0x000ea20000002400 */
[----:B------:R-:W-:-:S02]  /*2e70*/  IADD3 R214, -R91, 0x8, -R89 ;  /* 0x000000085bd67810 */ /* 0x000fc40007ffe959 */
[----:B------:R-:W-:Y:S02]  /*2e80*/  SEL R124, R90, 0x80, P1 ;  /* 0x000000805a7c7807 */ /* 0x000fe40000800000 */
[----:B------:R-:W-:Y:S02]  /*2e90*/  SEL R215, R215, 0x80, !P0 ;  /* 0x00000080d7d77807 */ /* 0x000fe40004000000 */
[C---:B------:R-:W-:Y:S01]  /*2ea0*/  ISETP.GE.AND P4, PT, R115.reuse, RZ, PT ;  /* 0x000000ff7300720c */ /* 0x040fe20003f86270 */
[----:B------:R-:W2:Y:S01]  /*2eb0*/  MUFU.TANH R237, R237 ;  /* 0x000000ed00ed7308 */ /* 0x000ea20000002400 */
[C---:B------:R-:W-:Y:S02]  /*2ec0*/  ISETP.GE.AND P2, PT, R115.reuse, 0x8, PT ;  /* 0x000000087300780c */ /* 0x040fe40003f46270 */
[C---:B------:R-:W-:Y:S02]  /*2ed0*/  ISETP.GE.AND P0, PT, R115.reuse, 0x9, PT ;  /* 0x000000097300780c */ /* 0x040fe40003f06270 */
[----:B------:R-:W-:-:S02]  /*2ee0*/  ISETP.GE.AND P1, PT, R115, 0x10, PT ;  /* 0x000000107300780c */ /* 0x000fc40003f26270 */
[----:B------:R-:W-:Y:S01]  /*2ef0*/  SEL R214, R214, 0x80, P3 ;  /* 0x00000080d6d67807 */ /* 0x000fe20001800000 */
[----:B------:R1:W-:Y:S01]  /*2f00*/  MUFU.TANH R198, R134 ;  /* 0x0000008600c67308 */ /* 0x0003e20000002400 */
[----:B------:R-:W-:Y:S02]  /*2f10*/  ISETP.GE.AND P3, PT, R115, 0x1, PT ;  /* 0x000000017300780c */ /* 0x000fe40003f66270 */
[C---:B------:R-:W-:Y:S02]  /*2f20*/  ISETP.GT.OR P4, PT, R124.reuse, RZ, !P4 ;  /* 0x000000ff7c00720c */ /* 0x040fe40006784670 */
[C---:B------:R-:W-:Y:S02]  /*2f30*/  ISETP.GT.OR P2, PT, R124.reuse, 0x8, !P2 ;  /* 0x000000087c00780c */ /* 0x040fe40005744670 */
[C---:B------:R-:W-:Y:S01]  /*2f40*/  ISETP.GT.OR P0, PT, R124.reuse, 0x9, !P0 ;  /* 0x000000097c00780c */ /* 0x040fe20004704670 */
[----:B------:R-:W-:Y:S01]  /*2f50*/  MUFU.TANH R159, R105 ;  /* 0x00000069009f7308 */ /* 0x000fe20000002400 */
[----:B------:R-:W-:-:S02]  /*2f60*/  ISETP.GT.OR P1, PT, R124, 0x10, !P1 ;  /* 0x000000107c00780c */ /* 0x000fc40004f24670 */
[----:B------:R-:W-:Y:S02]  /*2f70*/  ISETP.GT.OR P3, PT, R124, 0x1, !P3 ;  /* 0x000000017c00780c */ /* 0x000fe40005f64670 */
[----:B----4-:R-:W-:Y:S02]  /*2f80*/  FSEL R210, R18, -INF , !P4 ;  /* 0xff80000012d27808 */ /* 0x010fe40006000000 */
[----:B------:R-:W-:Y:S01]  /*2f90*/  FSEL R220, R22, -INF , !P2 ;  /* 0xff80000016dc7808 */ /* 0x000fe20005000000 */
[----:B------:R4:W-:Y:S01]  /*2fa0*/  MUFU.TANH R153, R112 ;  /* 0x0000007000997308 */ /* 0x0009e20000002400 */
[C---:B------:R-:W-:Y:S01]  /*2fb0*/  FSEL R225, R230.reuse, -INF , !P0 ;  /* 0xff800000e6e17808 */ /* 0x040fe20004000000 */
[----:B------:R-:W-:Y:S01]  /*2fc0*/  FFMA.FTZ R230, -R230, R230, 1 ;  /* 0x3f800000e6e67423 */ /* 0x000fe200000101e6 */
[----:B------:R-:W-:Y:S02]  /*2fd0*/  FSEL R209, R231, -INF , !P1 ;  /* 0xff800000e7d17808 */ /* 0x000fe40004800000 */
[----:B------:R-:W-:-:S02]  /*2fe0*/  ISETP.GE.AND P4, PT, R115, 0x11, PT ;  /* 0x000000117300780c */ /* 0x000fc40003f86270 */
[C---:B------:R-:W-:Y:S01]  /*2ff0*/  ISETP.GE.AND P2, PT, R115.reuse, 0x19, PT ;  /* 0x000000197300780c */ /* 0x040fe20003f46270 */
[----:B------:R2:W-:Y:S01]  /*3000*/  MUFU.TANH R151, R113 ;  /* 0x0000007100977308 */ /* 0x0005e20000002400 */
[C---:B------:R-:W-:Y:S02]  /*3010*/  ISETP.GE.AND P0, PT, R115.reuse, 0x20, PT ;  /* 0x000000207300780c */ /* 0x040fe40003f06270 */
[----:B------:R-:W-:Y:S02]  /*3020*/  ISETP.GE.AND P1, PT, R115, 0x21, PT ;  /* 0x000000217300780c */ /* 0x000fe40003f26270 */
[----:B------:R-:W-:Y:S02]  /*3030*/  FSEL R211, R19, -INF , !P3 ;  /* 0xff80000013d37808 */ /* 0x000fe40005800000 */
[----:B------:R-:W-:Y:S01]  /*3040*/  ISETP.GE.AND P3, PT, R115, 0x18, PT ;  /* 0x000000187300780c */ /* 0x000fe20003f66270 */
[----:B------:R-:W2:Y:S01]  /*3050*/  MUFU.TANH R236, R236 ;  /* 0x000000ec00ec7308 */ /* 0x000ea20000002400 */
[----:B------:R-:W-:-:S02]  /*3060*/  ISETP.GT.OR P4, PT, R124, 0x11, !P4 ;  /* 0x000000117c00780c */ /* 0x000fc40006784670 */
[C---:B------:R-:W-:Y:S02]  /*3070*/  ISETP.GT.OR P2, PT, R124.reuse, 0x19, !P2 ;  /* 0x000000197c00780c */ /* 0x040fe40005744670 */
[C---:B------:R-:W-:Y:S02]  /*3080*/  ISETP.GT.OR P0, PT, R124.reuse, 0x20, !P0 ;  /* 0x000000207c00780c */ /* 0x040fe40004704670 */
[C---:B------:R-:W-:Y:S01]  /*3090*/  ISETP.GT.OR P1, PT, R124.reuse, 0x21, !P1 ;  /* 0x000000217c00780c */ /* 0x040fe20004f24670 */
[----:B------:R-:W2:Y:S01]  /*30a0*/  MUFU.TANH R234, R234 ;  /* 0x000000ea00ea7308 */ /* 0x000ea20000002400 */
[----:B------:R-:W-:Y:S02]  /*30b0*/  ISETP.GT.OR P3, PT, R124, 0x18, !P3 ;  /* 0x000000187c00780c */ /* 0x000fe40005f64670 */
[----:B------:R-:W-:Y:S02]  /*30c0*/  FSEL R207, R229, -INF , !P4 ;  /* 0xff800000e5cf7808 */ /* 0x000fe40006000000 */
[----:B------:R-:W-:-:S02]  /*30d0*/  FSEL R138, R194, -INF , !P2 ;  /* 0xff800000c28a7808 */ /* 0x000fc40005000000 */
[----:B------:R-:W-:Y:S01]  /*30e0*/  FSEL R136, R195, -INF , !P0 ;  /* 0xff800000c3887808 */ /* 0x000fe20004000000 */
[----:B---3--:R3:W-:Y:S01]  /*30f0*/  MUFU.TANH R140, R88 ;  /* 0x00000058008c7308 */ /* 0x0087e20000002400 */
[----:B------:R-:W-:Y:S02]  /*3100*/  FSEL R133, R196, -INF , !P1 ;  /* 0xff800000c4857808 */ /* 0x000fe40004800000 */
[C---:B------:R-:W-:Y:S02]  /*3110*/  ISETP.GE.AND P4, PT, R115.reuse, 0x28, PT ;  /* 0x000000287300780c */ /* 0x040fe40003f86270 */
[C---:B------:R-:W-:Y:S02]  /*3120*/  ISETP.GE.AND P2, PT, R115.reuse, 0x30, PT ;  /* 0x000000307300780c */ /* 0x040fe40003f46270 */
[C---:B------:R-:W-:Y:S01]  /*3130*/  ISETP.GE.AND P0, PT, R115.reuse, 0x31, PT ;  /* 0x000000317300780c */ /* 0x040fe20003f06270 */
[----:B------:R-:W3:Y:S01]  /*3140*/  MUFU.TANH R170, R94 ;  /* 0x0000005e00aa7308 */ /* 0x000ee20000002400 */
[----:B------:R-:W-:-:S02]  /*3150*/  ISETP.GE.AND P1, PT, R115, 0x38, PT ;  /* 0x000000387300780c */ /* 0x000fc40003f26270 */
[C---:B------:R-:W-:Y:S01]  /*3160*/  FSEL R205, R235.reuse, -INF , !P3 ;  /* 0xff800000ebcd7808 */ /* 0x040fe20005800000 */
[----:B------:R-:W-:Y:S01]  /*3170*/  FFMA.FTZ R235, -R235, R235, 1 ;  /* 0x3f800000ebeb7423 */ /* 0x000fe200000101eb */
[C---:B------:R-:W-:Y:S02]  /*3180*/  ISETP.GE.AND P3, PT, R115.reuse, 0x29, PT ;  /* 0x000000297300780c */ /* 0x040fe40003f66270 */
[----:B------:R-:W-:Y:S01]  /*3190*/  ISETP.GE.AND P5, PT, R115, 0x39, PT ;  /* 0x000000397300780c */ /* 0x000fe20003fa6270 */
[----:B------:R-:W3:Y:S01]  /*31a0*/  MUFU.TANH R169, R95 ;  /* 0x0000005f00a97308 */ /* 0x000ee20000002400 */
[C---:B------:R-:W-:Y:S02]  /*31b0*/  ISETP.GT.OR P4, PT, R124.reuse, 0x28, !P4 ;  /* 0x000000287c00780c */ /* 0x040fe40006784670 */
[C---:B------:R-:W-:Y:S02]  /*31c0*/  ISETP.GT.OR P2, PT, R124.reuse, 0x30, !P2 ;  /* 0x000000307c00780c */ /* 0x040fe40005744670 */
[----:B------:R-:W-:-:S02]  /*31d0*/  ISETP.GT.OR P0, PT, R124, 0x31, !P0 ;  /* 0x000000317c00780c */ /* 0x000fc40004704670 */
[C---:B------:R-:W-:Y:S01]  /*31e0*/  ISETP.GT.OR P1, PT, R124.reuse, 0x38, !P1 ;  /* 0x000000387c00780c */ /* 0x040fe20004f24670 */
[----:B------:R-:W3:Y:S01]  /*31f0*/  MUFU.TANH R166, R98 ;  /* 0x0000006200a67308 */ /* 0x000ee20000002400 */
[C---:B------:R-:W-:Y:S02]  /*3200*/  ISETP.GT.OR P3, PT, R124.reuse, 0x29, !P3 ;  /* 0x000000297c00780c */ /* 0x040fe40005f64670 */
[----:B------:R-:W-:Y:S02]  /*3210*/  ISETP.GT.OR P5, PT, R124, 0x39, !P5 ;  /* 0x000000397c00780c */ /* 0x000fe40006fa4670 */
[----:B-1----:R-:W-:Y:S02]  /*3220*/  FSEL R134, R199, -INF , !P4 ;  /* 0xff800000c7867808 */ /* 0x002fe40006000000 */
[----:B----4-:R-:W-:Y:S01]  /*3230*/  FSEL R112, R202, -INF , !P2 ;  /* 0xff800000ca707808 */ /* 0x010fe20005000000 */
[----:B------:R-:W1:Y:S01]  /*3240*/  MUFU.TANH R165, R99 ;  /* 0x0000006300a57308 */ /* 0x000e620000002400 */
[----:B--2---:R-:W-:-:S02]  /*3250*/  FSEL R113, R203, -INF , !P0 ;  /* 0xff800000cb717808 */ /* 0x004fc40004000000 */
[----:B------:R-:W-:Y:S02]  /*3260*/  FSEL R105, R168, -INF , !P1 ;  /* 0xff800000a8697808 */ /* 0x000fe40004800000 */
[C---:B------:R-:W-:Y:S02]  /*3270*/  ISETP.GE.AND P4, PT, R215.reuse, RZ, PT ;  /* 0x000000ffd700720c */ /* 0x040fe40003f86270 */
[C---:B------:R-:W-:Y:S01]  /*3280*/  ISETP.GE.AND P2, PT, R215.reuse, 0x1, PT ;  /* 0x00000001d700780c */ /* 0x040fe20003f46270 */
[----:B------:R-:W2:Y:S01]  /*3290*/  MUFU.TANH R164, R100 ;  /* 0x0000006400a47308 */ /* 0x000ea20000002400 */
[C---:B------:R-:W-:Y:S02]  /*32a0*/  ISETP.GE.AND P0, PT, R215.reuse, 0x8, PT ;  /* 0x00000008d700780c */ /* 0x040fe40003f06270 */
[----:B------:R-:W-:Y:S02]  /*32b0*/  ISETP.GE.AND P1, PT, R215, 0x9, PT ;  /* 0x00000009d700780c */ /* 0x000fe40003f26270 */
[----:B---3--:R-:W-:-:S02]  /*32c0*/  FSEL R88, R200, -INF , !P3 ;  /* 0xff800000c8587808 */ /* 0x008fc40005800000 */
[----:B------:R-:W-:Y:S01]  /*32d0*/  FSEL R92, R167, -INF , !P5 ;  /* 0xff800000a75c7808 */ /* 0x000fe20006800000 */
[----:B------:R-:W-:Y:S02]  /*32e0*/  WARPGROUP.DEPBAR.LE gsb0, 0x0 ;  /* 0x00008000000079c5 */ /* 0x000fe40000010000 */
[----:B------:R-:W3:Y:S01]  /*32f0*/  LDS R218, [R218+0x400] ;  /* 0x00040000dada7984 */ /* 0x000ee20000000800 */
[----:B------:R-:W-:Y:S01]  /*3300*/  WARPGROUP.ARRIVE ;  /* 0x00000000000079c5 */ /* 0x000fe20000000000 */
[C---:B------:R-:W-:Y:S01]  /*3310*/  ISETP.GE.AND P3, PT, R215.reuse, 0x10, PT ;  /* 0x00000010d700780c */ /* 0x040fe20003f66270 */
[----:B------:R-:W4:Y:S01]  /*3320*/  MUFU.TANH R163, R101 ;  /* 0x0000006500a37308 */ /* 0x000f220000002400 */
[----:B------:R-:W-:Y:S02]  /*3330*/  ISETP.GE.AND P5, PT, R215, 0x11, PT ;  /* 0x00000011d700780c */ /* 0x000fe40003fa6270 */
[C---:B------:R-:W-:Y:S01]  /*3340*/  ISETP.GT.OR P4, PT, R214.reuse, RZ, !P4 ;  /* 0x000000ffd600720c */ /* 0x040fe20006784670 */
[----:B------:R-:W-:Y:S01]  /*3350*/  HGMMA.64x128x16.F32.BF16 R24, gdesc[UR4], R24, gsb0 ;  /* 0x01e00000041879f0 */ /* 0x000fe20008001818 */
[C---:B------:R-:W-:Y:S01]  /*3360*/  ISETP.GT.OR P2, PT, R214.reuse, 0x1, !P2 ;  /* 0x00000001d600780c */ /* 0x040fe20005744670 */
[----:B------:R-:W-:Y:S01]  /*3370*/  ULDC UR4, c[0x0][0x744] ;  /* 0x0001d10000047ab9 */ /* 0x000fe20000000800 */
[C---:B------:R-:W-:Y:S01]  /*3380*/  ISETP.GT.OR P0, PT, R214.reuse, 0x8, !P0 ;  /* 0x00000008d600780c */ /* 0x040fe20004704670 */
[----:B------:R-:W4:Y:S01]  /*3390*/  MUFU.TANH R160, R104 ;  /* 0x0000006800a07308 */ /* 0x000f220000002400 */
[----:B------:R-:W-:-:S02]  /*33a0*/  ISETP.GT.OR P1, PT, R214, 0x9, !P1 ;  /* 0x00000009d600780c */ /* 0x000fc40004f24670 */
[C---:B------:R-:W-:Y:S02]  /*33b0*/  ISETP.GT.OR P3, PT, R214.reuse, 0x10, !P3 ;  /* 0x00000010d600780c */ /* 0x040fe40005f64670 */
[----:B------:R-:W-:Y:S02]  /*33c0*/  ISETP.GT.OR P5, PT, R214, 0x11, !P5 ;  /* 0x00000011d600780c */ /* 0x000fe40006fa4670 */
[----:B------:R-:W-:Y:S01]  /*33d0*/  FSEL R212, R20, -INF , !P4 ;  /* 0xff80000014d47808 */ /* 0x000fe20006000000 */
[----:B------:R-:W4:Y:S01]  /*33e0*/  MUFU.TANH R156, R108 ;  /* 0x0000006c009c7308 */ /* 0x000f220000002400 */
[C---:B------:R-:W-:Y:S01]  /*33f0*/  FSEL R213, R21.reuse, -INF , !P2 ;  /* 0xff80000015d57808 */ /* 0x040fe20005000000 */
[----:B------:R-:W-:Y:S01]  /*3400*/  FFMA.FTZ R21, -R21, R21, 1 ;  /* 0x3f80000015157423 */ /* 0x000fe20000010115 */
[C---:B------:R-:W-:Y:S01]  /*3410*/  FSEL R219, R23.reuse, -INF , !P0 ;  /* 0xff80000017db7808 */ /* 0x040fe20004000000 */
[----:B------:R-:W-:Y:S01]  /*3420*/  FFMA.FTZ R23, -R23, R23, 1 ;  /* 0x3f80000017177423 */ /* 0x000fe20000010117 */
[----:B------:R-:W-:-:S02]  /*3430*/  FSEL R224, R232, -INF , !P1 ;  /* 0xff800000e8e07808 */ /* 0x000fc40004800000 */
[C---:B------:R-:W-:Y:S01]  /*3440*/  ISETP.GE.AND P4, PT, R215.reuse, 0x18, PT ;  /* 0x00000018d700780c */ /* 0x040fe20003f86270 */
[----:B------:R-:W4:Y:S01]  /*3450*/  MUFU.TANH R155, R109 ;  /* 0x0000006d009b7308 */ /* 0x000f220000002400 */
[C---:B------:R-:W-:Y:S02]  /*3460*/  ISETP.GE.AND P2, PT, R215.reuse, 0x19, PT ;  /* 0x00000019d700780c */ /* 0x040fe40003f46270 */
[C---:B------:R-:W-:Y:S02]  /*3470*/  ISETP.GE.AND P0, PT, R215.reuse, 0x20, PT ;  /* 0x00000020d700780c */ /* 0x040fe40003f06270 */
[----:B------:R-:W-:Y:S02]  /*3480*/  ISETP.GE.AND P1, PT, R215, 0x21, PT ;  /* 0x00000021d700780c */ /* 0x000fe40003f26270 */
[C---:B------:R-:W-:Y:S01]  /*3490*/  FSEL R208, R228.reuse, -INF , !P3 ;  /* 0xff800000e4d07808 */ /* 0x040fe20005800000 */
[----:B------:R1:W-:Y:S01]  /*34a0*/  MUFU.TANH R143, R121 ;  /* 0x00000079008f7308 */ /* 0x0003e20000002400 */
[----:B------:R-:W-:Y:S01]  /*34b0*/  FSEL R206, R237, -INF , !P5 ;  /* 0xff800000edce7808 */ /* 0x000fe20006800000 */
[----:B------:R-:W-:Y:S01]  /*34c0*/  FFMA.FTZ R228, -R228, R228, 1 ;  /* 0x3f800000e4e47423 */ /* 0x000fe200000101e4 */
[----:B------:R-:W-:-:S02]  /*34d0*/  ISETP.GE.AND P3, PT, R215, 0x28, PT ;  /* 0x00000028d700780c */ /* 0x000fc40003f66270 */
[----:B------:R-:W-:Y:S01]  /*34e0*/  ISETP.GE.AND P5, PT, R215, 0x29, PT ;  /* 0x00000029d700780c */ /* 0x000fe20003fa6270 */
[----:B---3--:R-:W-:Y:S01]  /*34f0*/  SHFL.IDX PT, R223, R218, R9, 0x1f ;  /* 0x00001f09dadf7589 */ /* 0x008fe200000e0000 */
[C---:B------:R-:W-:Y:S01]  /*3500*/  ISETP.GT.OR P4, PT, R214.reuse, 0x18, !P4 ;  /* 0x00000018d600780c */ /* 0x040fe20006784670 */
[----:B------:R-:W3:Y:S01]  /*3510*/  MUFU.TANH R162, R102 ;  /* 0x0000006600a27308 */ /* 0x000ee20000002400 */
[C---:B------:R-:W-:Y:S02]  /*3520*/  ISETP.GT.OR P2, PT, R214.reuse, 0x19, !P2 ;  /* 0x00000019d600780c */ /* 0x040fe40005744670 */
[C---:B------:R-:W-:Y:S02]  /*3530*/  ISETP.GT.OR P0, PT, R214.reuse, 0x20, !P0 ;  /* 0x00000020d600780c */ /* 0x040fe40004704670 */
[C---:B------:R-:W-:Y:S02]  /*3540*/  ISETP.GT.OR P1, PT, R214.reuse, 0x21, !P1 ;  /* 0x00000021d600780c */ /* 0x040fe40004f24670 */
[C---:B------:R-:W-:Y:S01]  /*3550*/  ISETP.GT.OR P3, PT, R214.reuse, 0x28, !P3 ;  /* 0x00000028d600780c */ /* 0x040fe20005f64670 */
[----:B------:R2:W-:Y:S01]  /*3560*/  MUFU.TANH R150, R114 ;  /* 0x0000007200967308 */ /* 0x0005e20000002400 */
[----:B------:R-:W-:-:S02]  /*3570*/  ISETP.GT.OR P5, PT, R214, 0x29, !P5 ;  /* 0x00000029d600780c */ /* 0x000fc40006fa4670 */
[----:B------:R-:W-:Y:S02]  /*3580*/  FSEL R204, R236, -INF , !P4 ;  /* 0xff800000eccc7808 */ /* 0x000fe40006000000 */
[----:B------:R-:W-:Y:S02]  /*3590*/  FSEL R139, R234, -INF , !P2 ;  /* 0xff800000ea8b7808 */ /* 0x000fe40005000000 */
[----:B------:R-:W-:Y:S01]  /*35a0*/  FSEL R137, R197, -INF , !P0 ;  /* 0xff800000c5897808 */ /* 0x000fe20004000000 */
[----:B------:R-:W3:Y:S01]  /*35b0*/  MUFU.TANH R161, R103 ;  /* 0x0000006700a17308 */ /* 0x000ee20000002400 */
[----:B------:R-:W-:Y:S02]  /*35c0*/  FSEL R135, R198, -INF , !P1 ;  /* 0xff800000c6877808 */ /* 0x000fe40004800000 */
[C---:B------:R-:W-:Y:S02]  /*35d0*/  ISETP.GE.AND P4, PT, R215.reuse, 0x30, PT ;  /* 0x00000030d700780c */ /* 0x040fe40003f86270 */
[----:B------:R-:W-:-:S02]  /*35e0*/  ISETP.GE.AND P2, PT, R215, 0x31, PT ;  /* 0x00000031d700780c */ /* 0x000fc40003f46270 */
[C---:B------:R-:W-:Y:S01]  /*35f0*/  ISETP.GE.AND P0, PT, R215.reuse, 0x38, PT ;  /* 0x00000038d700780c */ /* 0x040fe20003f06270 */
[----:B------:R-:W3:Y:S01]  /*3600*/  MUFU.TANH R158, R106 ;  /* 0x0000006a009e7308 */ /* 0x000ee20000002400 */
[----:B------:R-:W-:Y:S02]  /*3610*/  ISETP.GE.AND P1, PT, R215, 0x39, PT ;  /* 0x00000039d700780c */ /* 0x000fe40003f26270 */
[----:B------:R-:W-:Y:S02]  /*3620*/  FSEL R132, R201, -INF , !P3 ;  /* 0xff800000c9847808 */ /* 0x000fe40005800000 */
[----:B-1----:R-:W-:Y:S02]  /*3630*/  FSEL R121, R171, -INF , !P5 ;  /* 0xff800000ab797808 */ /* 0x002fe40006800000 */
[C---:B------:R-:W-:Y:S01]  /*3640*/  ISETP.GE.AND P3, PT, R115.reuse, 0x40, PT ;  /* 0x000000407300780c */ /* 0x040fe20003f66270 */
[----:B------:R-:W1:Y:S01]  /*3650*/  MUFU.TANH R157, R107 ;  /* 0x0000006b009d7308 */ /* 0x000e620000002400 */
[----:B------:R-:W-:-:S02]  /*3660*/  ISETP.GE.AND P5, PT, R115, 0x41, PT ;  /* 0x000000417300780c */ /* 0x000fc40003fa6270 */
[C---:B------:R-:W-:Y:S02]  /*3670*/  ISETP.GT.OR P4, PT, R214.reuse, 0x30, !P4 ;  /* 0x00000030d600780c */ /* 0x040fe40006784670 */
[C---:B------:R-:W-:Y:S02]  /*3680*/  ISETP.GT.OR P2, PT, R214.reuse, 0x31, !P2 ;  /* 0x00000031d600780c */ /* 0x040fe40005744670 */
[C---:B------:R-:W-:Y:S01]  /*3690*/  ISETP.GT.OR P0, PT, R214.reuse, 0x38, !P0 ;  /* 0x00000038d600780c */ /* 0x040fe20004704670 */
[----:B------:R4:W-:Y:S01]  /*36a0*/  MUFU.TANH R152, R111 ;  /* 0x0000006f00987308 */ /* 0x0009e20000002400 */
[----:B------:R-:W-:Y:S02]  /*36b0*/  ISETP.GT.OR P1, PT, R214, 0x39, !P1 ;  /* 0x00000039d600780c */ /* 0x000fe40004f24670 */
        /* <DEDUP_REMOVED lines=13> */
[----:B------:R-:W2:Y:S01]  /*3790*/  MUFU.TANH R147, R117 ;  /* 0x0000007500937308 */ /* 0x000ea20000002400 */
[----:B----4-:R-:W-:Y:S02]  /*37a0*/  FSEL R111, R163, -INF , !P5 ;  /* 0xff800000a36f7808 */ /* 0x010fe40006800000 */
[C---:B------:R-:W-:Y:S02]  /*37b0*/  ISETP.GE.AND P3, PT, R115.reuse, 0x58, PT ;  /* 0x000000587300780c */ /* 0x040fe40003f66270 */
[----:B------:R-:W-:-:S02]  /*37c0*/  ISETP.GE.AND P5, PT, R115, 0x59, PT ;  /* 0x000000597300780c */ /* 0x000fc40003fa6270 */
        /* <DEDUP_REMOVED lines=8> */
[----:B------:R-:W-:Y:S02]  /*3850*/  FSEL R95, R160, -INF , !P4 ;  /* 0xff800000a05f7808 */ /* 0x000fe40006000000 */
        /* <DEDUP_REMOVED lines=8> */
[----:B------:R-:W-:Y:S01]  /*38e0*/  ISETP.GE.AND P1, PT, R215, 0x49, PT ;  /* 0x00000049d700780c */ /* 0x000fe20003f26270 */
[----:B------:R-:W-:Y:S02]  /*38f0*/  WARPGROUP.DEPBAR.LE gsb0, 0x0 ;  /* 0x00008000000079c5 */ /* 0x000fe40000010000 */
[----:B------:R-:W-:Y:S01]  /*3900*/  WARPGROUP.ARRIVE ;  /* 0x00000000000079c5 */ /* 0x000fe20000000000 */
[----:B------:R-:W-:Y:S02]  /*3910*/  FSEL R108, R153, -INF , !P3 ;  /* 0xff800000996c7808 */ /* 0x000fe40005800000 */
[----:B------:R-:W-:Y:S01]  /*3920*/  FSEL R103, R151, -INF , !P5 ;  /* 0xff80000097677808 */ /* 0x000fe20006800000 */
[----:B------:R-:W4:Y:S01]  /*3930*/  MUFU.TANH R141, R123 ;  /* 0x0000007b008d7308 */ /* 0x000f220000002400 */
[C---:B------:R-:W-:Y:S01]  /*3940*/  ISETP.GE.AND P3, PT, R215.reuse, 0x50, PT ;  /* 0x00000050d700780c */ /* 0x040fe20003f66270 */
[----:B------:R-:W-:Y:S01]  /*3950*/  HGMMA.64x128x16.F32.BF16 R24, gdesc[UR8], R24, gsb0 ;  /* 0x01e00000081879f0 */ /* 0x000fe20008001818 */
[----:B------:R-:W-:-:S02]  /*3960*/  ISETP.GE.AND P5, PT, R215, 0x51, PT ;  /* 0x00000051d700780c */ /* 0x000fc40003fa6270 */
[C---:B------:R-:W-:Y:S02]  /*3970*/  ISETP.GT.OR P4, PT, R214.reuse, 0x40, !P4 ;  /* 0x00000040d600780c */ /* 0x040fe40006784670 */
[C---:B------:R-:W-:Y:S01]  /*3980*/  ISETP.GT.OR P2, PT, R214.reuse, 0x41, !P2 ;  /* 0x00000041d600780c */ /* 0x040fe20005744670 */
[----:B------:R1:W4:Y:S01]  /*3990*/  MUFU.TANH R5, R126 ;  /* 0x0000007e00057308 */ /* 0x0003220000002400 */
[C---:B------:R-:W-:Y:S02]  /*39a0*/  ISETP.GT.OR P0, PT, R214.reuse, 0x48, !P0 ;  /* 0x00000048d600780c */ /* 0x040fe40004704670 */
[C---:B------:R-:W-:Y:S02]  /*39b0*/  ISETP.GT.OR P1, PT, R214.reuse, 0x49, !P1 ;  /* 0x00000049d600780c */ /* 0x040fe40004f24670 */
[C---:B------:R-:W-:Y:S02]  /*39c0*/  ISETP.GT.OR P3, PT, R214.reuse, 0x50, !P3 ;  /* 0x00000050d600780c */ /* 0x040fe40005f64670 */
[----:B------:R-:W-:Y:S01]  /*39d0*/  ISETP.GT.OR P5, PT, R214, 0x51, !P5 ;  /* 0x00000051d600780c */ /* 0x000fe20006fa4670 */
[----:B------:R2:W-:Y:S01]  /*39e0*/  MUFU.TANH R6, R125 ;  /* 0x0000007d00067308 */ /* 0x0005e20000002400 */
[----:B---3--:R-:W-:Y:S01]  /*39f0*/  FSEL R101, R162, -INF , !P4 ;  /* 0xff800000a2657808 */ /* 0x008fe20006000000 */
[----:B-1----:R-:W-:Y:S01]  /*3a00*/  VIADD R126, R9, 0x8 ;  /* 0x00000008097e7836 */ /* 0x002fe20000000000 */
[----:B------:R-:W-:-:S02]  /*3a10*/  FSEL R93, R161, -INF , !P2 ;  /* 0xff800000a15d7808 */ /* 0x000fc40005000000 */
[----:B------:R-:W-:Y:S02]  /*3a20*/  FSEL R104, R158, -INF , !P0 ;  /* 0xff8000009e687808 */ /* 0x000fe40004000000 */
[----:B------:R-:W-:Y:S01]  /*3a30*/  FSEL R99, R157, -INF , !P1 ;  /* 0xff8000009d637808 */ /* 0x000fe20004800000 */
[----:B------:R-:W-:Y:S01]  /*3a40*/  SHFL.IDX PT, R216, R218, R126, 0x1f ;  /* 0x00001f7edad87589 */ /* 0x000fe200000e0000 */
[C---:B------:R-:W-:Y:S01]  /*3a50*/  ISETP.GE.AND P4, PT, R215.reuse, 0x58, PT ;  /* 0x00000058d700780c */ /* 0x040fe20003f86270 */
[----:B--2---:R-:W-:Y:S01]  /*3a60*/  FMUL.FTZ R125, R128, UR13 ;  /* 0x0000000d807d7c20 */ /* 0x004fe20008410000 */
[----:B------:R-:W-:Y:S01]  /*3a70*/  ISETP.GE.AND P2, PT, R215, 0x59, PT ;  /* 0x00000059d700780c */ /* 0x000fe20003f46270 */
[----:B------:R1:W-:Y:S01]  /*3a80*/  MUFU.TANH R4, R127 ;  /* 0x0000007f00047308 */ /* 0x0003e20000002400 */
[C---:B------:R-:W-:Y:S02]  /*3a90*/  ISETP.GE.AND P0, PT, R115.reuse, 0x60, PT ;  /* 0x000000607300780c */ /* 0x040fe40003f06270 */
[----:B------:R-:W-:-:S02]  /*3aa0*/  ISETP.GE.AND P1, PT, R115, 0x61, PT ;  /* 0x000000617300780c */ /* 0x000fc40003f26270 */
[----:B------:R-:W-:Y:S02]  /*3ab0*/  FSEL R96, R154, -INF , !P3 ;  /* 0xff8000009a607808 */ /* 0x000fe40005800000 */
[----:B------:R-:W-:Y:S01]  /*3ac0*/  FSEL R107, R152, -INF , !P5 ;  /* 0xff800000986b7808 */ /* 0x000fe20006800000 */
[----:B------:R2:W-:Y:S01]  /*3ad0*/  MUFU.TANH R2, R125 ;  /* 0x0000007d00027308 */ /* 0x0005e20000002400 */
[C---:B------:R-:W-:Y:S01]  /*3ae0*/  ISETP.GE.AND P3, PT, R115.reuse, 0x68, PT ;  /* 0x000000687300780c */ /* 0x040fe20003f66270 */
[----:B-1----:R-:W-:Y:S01]  /*3af0*/  FMUL.FTZ R127, R130, UR13 ;  /* 0x0000000d827f7c20 */ /* 0x002fe20008410000 */
[----:B------:R-:W-:Y:S02]  /*3b00*/  ISETP.GE.AND P5, PT, R115, 0x69, PT ;  /* 0x000000697300780c */ /* 0x000fe40003fa6270 */
[C---:B------:R-:W-:Y:S02]  /*3b10*/  ISETP.GT.OR P4, PT, R214.reuse, 0x58, !P4 ;  /* 0x00000058d600780c */ /* 0x040fe40006784670 */
[----:B------:R-:W-:Y:S01]  /*3b20*/  ISETP.GT.OR P2, PT, R214, 0x59, !P2 ;  /* 0x00000059d600780c */ /* 0x000fe20005744670 */
[----:B------:R-:W-:Y:S01]  /*3b30*/  MUFU.TANH R127, R127 ;  /* 0x0000007f007f7308 */ /* 0x000fe20000002400 */
[C---:B------:R-:W-:Y:S01]  /*3b40*/  ISETP.GT.OR P0, PT, R124.reuse, 0x60, !P0 ;  /* 0x000000607c00780c */ /* 0x040fe20004704670 */
[----:B--2---:R-:W-:Y:S01]  /*3b50*/  VIADD R125, R9, 0xc ;  /* 0x0000000c097d7836 */ /* 0x004fe20000000000 */
[----:B------:R-:W-:-:S02]  /*3b60*/  ISETP.GT.OR P1, PT, R124, 0x61, !P1 ;  /* 0x000000617c00780c */ /* 0x000fc40004f24670 */
[C---:B------:R-:W-:Y:S02]  /*3b70*/  ISETP.GT.OR P3, PT, R124.reuse, 0x68, !P3 ;  /* 0x000000687c00780c */ /* 0x040fe40005f64670 */
[----:B------:R-:W-:Y:S01]  /*3b80*/  ISETP.GT.OR P5, PT, R124, 0x69, !P5 ;  /* 0x000000697c00780c */ /* 0x000fe20006fa4670 */
[----:B------:R-:W1:Y:S01]  /*3b90*/  SHFL.IDX PT, R233, R17, R125, 0x1f ;  /* 0x00001f7d11e97589 */ /* 0x000e6200000e0000 */
[----:B------:R-:W-:Y:S01]  /*3ba0*/  FSEL R90, R150, -INF , !P4 ;  /* 0xff800000965a7808 */ /* 0x000fe20006000000 */
[----:B------:R-:W-:Y:S01]  /*3bb0*/  MUFU.TANH R227, R227 ;  /* 0x000000e300e37308 */ /* 0x000fe20000002400 */
[----:B------:R-:W-:Y:S02]  /*3bc0*/  FSEL R110, R149, -INF , !P2 ;  /* 0xff800000956e7808 */ /* 0x000fe40005000000 */
[----:B------:R-:W-:Y:S02]  /*3bd0*/  FSEL R106, R148, -INF , !P0 ;  /* 0xff800000946a7808 */ /* 0x000fe40004000000 */
[----:B------:R-:W-:-:S02]  /*3be0*/  FSEL R94, R147, -INF , !P1 ;  /* 0xff800000935e7808 */ /* 0x000fc40004800000 */
[C---:B------:R-:W-:Y:S01]  /*3bf0*/  ISETP.GE.AND P4, PT, R115.reuse, 0x70, PT ;  /* 0x000000707300780c */ /* 0x040fe20003f86270 */
[----:B------:R-:W-:Y:S01]  /*3c00*/  MUFU.TANH R131, R131 ;  /* 0x0000008300837308 */ /* 0x000fe20000002400 */
[C---:B------:R-:W-:Y:S02]  /*3c10*/  ISETP.GE.AND P2, PT, R115.reuse, 0x71, PT ;  /* 0x000000717300780c */ /* 0x040fe40003f46270 */
[C---:B------:R-:W-:Y:S02]  /*3c20*/  ISETP.GE.AND P0, PT, R115.reuse, 0x78, PT ;  /* 0x000000787300780c */ /* 0x040fe40003f06270 */
[----:B------:R-:W-:Y:S02]  /*3c30*/  ISETP.GE.AND P1, PT, R115, 0x79, PT ;  /* 0x000000797300780c */ /* 0x000fe40003f26270 */
[----:B----4-:R-:W-:Y:S02]  /*3c40*/  FSEL R116, R144, -INF , !P3 ;  /* 0xff80000090747808 */ /* 0x010fe40005800000 */
[----:B------:R-:W-:-:S02]  /*3c50*/  FSEL R115, R143, -INF , !P5 ;  /* 0xff8000008f737808 */ /* 0x000fc40006800000 */
[C---:B------:R-:W-:Y:S02]  /*3c60*/  ISETP.GE.AND P3, PT, R215.reuse, 0x60, PT ;  /* 0x00000060d700780c */ /* 0x040fe40003f66270 */
[----:B------:R-:W-:Y:S01]  /*3c70*/  ISETP.GE.AND P5, PT, R215, 0x61, PT ;  /* 0x00000061d700780c */ /* 0x000fe20003fa6270 */
[----:B-1----:R-:W-:Y:S01]  /*3c80*/  FFMA.FTZ R224, R224, UR4, -R233 ;  /* 0x00000004e0e07c23 */ /* 0x002fe200080108e9 */
[----:B------:R-:W-:Y:S02]  /*3c90*/  ISETP.GT.OR P4, PT, R124, 0x70, !P4 ;  /* 0x000000707c00780c */ /* 0x000fe40006784670 */
[C---:B------:R-:W-:Y:S02]  /*3ca0*/  ISETP.GT.OR P3, PT, R214.reuse, 0x60, !P3 ;  /* 0x00000060d600780c */ /* 0x040fe40005f64670 */
[----:B------:R-:W-:Y:S02]  /*3cb0*/  ISETP.GT.OR P5, PT, R214, 0x61, !P5 ;  /* 0x00000061d600780c */ /* 0x000fe40006fa4670 */
[----:B------:R-:W-:-:S02]  /*3cc0*/  FSEL R118, R140, -INF , !P4 ;  /* 0xff8000008c767808 */ /* 0x000fc40006000000 */
        /* <DEDUP_REMOVED lines=8> */
[C---:B------:R-:W-:Y:S02]  /*3d50*/  ISETP.GT.OR P4, PT, R214.reuse, 0x68, !P4 ;  /* 0x00000068d600780c */ /* 0x040fe40006784670 */
[C---:B------:R-:W-:Y:S02]  /*3d60*/  ISETP.GT.OR P3, PT, R214.reuse, 0x69, !P3 ;  /* 0x00000069d600780c */ /* 0x040fe40005f64670 */
[----:B------:R-:W-:Y:S02]  /*3d70*/  ISETP.GT.OR P5, PT, R214, 0x70, !P5 ;  /* 0x00000070d600780c */ /* 0x000fe40006fa4670 */
[----:B------:R-:W-:-:S02]  /*3d80*/  IADD3 R124, R9, 0x4, RZ ;  /* 0x00000004097c7810 */ /* 0x000fc40007ffe0ff */
[----:B------:R-:W-:Y:S02]  /*3d90*/  FSEL R117, R142, -INF , !P4 ;  /* 0xff8000008e757808 */ /* 0x000fe40006000000 */
[----:B------:R-:W-:Y:S01]  /*3da0*/  FSEL R123, R141, -INF , !P3 ;  /* 0xff8000008d7b7808 */ /* 0x000fe20005800000 */
[----:B------:R-:W1:Y:S01]  /*3db0*/  SHFL.IDX PT, R128, R218, R124, 0x1f ;  /* 0x00001f7cda807589 */ /* 0x000e6200000e0000 */
[----:B------:R-:W-:Y:S02]  /*3dc0*/  FSEL R120, R5, -INF , !P5 ;  /* 0xff80000005787808 */ /* 0x000fe40006800000 */
[C---:B------:R-:W-:Y:S01]  /*3dd0*/  ISETP.GE.AND P4, PT, R215.reuse, 0x71, PT ;  /* 0x00000071d700780c */ /* 0x040fe20003f86270 */
[----:B------:R-:W2:Y:S01]  /*3de0*/  SHFL.IDX PT, R217, R17, R124, 0x1f ;  /* 0x00001f7c11d97589 */ /* 0x000ea200000e0000 */
[C---:B------:R-:W-:Y:S02]  /*3df0*/  ISETP.GE.AND P3, PT, R215.reuse, 0x78, PT ;  /* 0x00000078d700780c */ /* 0x040fe40003f66270 */
[----:B------:R-:W-:-:S02]  /*3e00*/  ISETP.GE.AND P5, PT, R215, 0x79, PT ;  /* 0x00000079d700780c */ /* 0x000fc40003fa6270 */
[----:B------:R-:W3:Y:S01]  /*3e10*/  SHFL.IDX PT, R215, R17, R9, 0x1f ;  /* 0x00001f0911d77589 */ /* 0x000ee200000e0000 */
[C---:B------:R-:W-:Y:S02]  /*3e20*/  ISETP.GT.OR P4, PT, R214.reuse, 0x71, !P4 ;  /* 0x00000071d600780c */ /* 0x040fe40006784670 */
[C---:B------:R-:W-:Y:S02]  /*3e30*/  ISETP.GT.OR P3, PT, R214.reuse, 0x78, !P3 ;  /* 0x00000078d600780c */ /* 0x040fe40005f64670 */
[----:B------:R-:W-:Y:S02]  /*3e40*/  ISETP.GT.OR P5, PT, R214, 0x79, !P5 ;  /* 0x00000079d600780c */ /* 0x000fe40006fa4670 */
        /* <DEDUP_REMOVED lines=9> */
[--C-:B---3--:R-:W-:Y:S01]  /*3ee0*/  FFMA.FTZ R216, R210, UR4, -R215.reuse ;  /* 0x00000004d2d87c23 */ /* 0x108fe200080108d7 */
[----:B------:R-:W-:Y:S01]  /*3ef0*/  FFMA.FTZ R25, R212, UR4, -R215 ;  /* 0x00000004d4197c23 */ /* 0x000fe200080108d7 */
[----:B------:R-:W-:Y:S01]  /*3f00*/  IADD3 R215, R9, 0x10, RZ ;  /* 0x0000001009d77810 */ /* 0x000fe20007ffe0ff */
[----:B------:R-:W-:Y:S01]  /*3f10*/  FADD.FTZ R128, R27, -R128 ;  /* 0x800000801b807221 */ /* 0x000fe20000010000 */
[C---:B------:R-:W-:Y:S01]  /*3f20*/  VIADD R217, R9.reuse, 0x14 ;  /* 0x0000001409d97836 */ /* 0x040fe20000000000 */
[----:B------:R-:W1:Y:S01]  /*3f30*/  SHFL.IDX PT, R28, R17, R126, 0x1f ;  /* 0x00001f7e111c7589 */ /* 0x000e6200000e0000 */
[C---:B------:R-:W-:Y:S01]  /*3f40*/  IADD3 R213, R9.reuse, 0x1c, RZ ;  /* 0x0000001c09d57810 */ /* 0x040fe20007ffe0ff */
[----:B------:R-:W-:-:S02]  /*3f50*/  VIADD R212, R9, 0x18 ;  /* 0x0000001809d47836 */ /* 0x000fc40000000000 */
[--C-:B----4-:R-:W-:Y:S01]  /*3f60*/  FADD.FTZ R210, R29, -R214.reuse ;  /* 0x800000d61dd27221 */ /* 0x110fe20000010000 */
[----:B------:R-:W2:Y:S01]  /*3f70*/  SHFL.IDX PT, R27, R218, R215, 0x1f ;  /* 0x00001fd7da1b7589 */ /* 0x000ea200000e0000 */
[----:B------:R-:W-:Y:S01]  /*3f80*/  FADD.FTZ R214, R31, -R214 ;  /* 0x800000d61fd67221 */ /* 0x000fe20000010000 */
[----:B------:R-:W3:Y:S02]  /*3f90*/  MUFU.EX2 R211, R211 ;  /* 0x000000d300d37308 */ /* 0x000ee40000000800 */
[----:B------:R-:W4:Y:S04]  /*3fa0*/  SHFL.IDX PT, R222, R218, R217, 0x1f ;  /* 0x00001fd9dade7589 */ /* 0x000f2800000e0000 */
[----:B------:R-:W4:Y:S02]  /*3fb0*/  SHFL.IDX PT, R29, R218, R213, 0x1f ;  /* 0x00001fd5da1d7589 */ /* 0x000f2400000e0000 */
[----:B------:R-:W4:Y:S02]  /*3fc0*/  MUFU.EX2 R26, R26 ;  /* 0x0000001a001a7308 */ /* 0x000f240000000800 */
[----:B------:R2:W4:Y:S04]  /*3fd0*/  SHFL.IDX PT, R30, R218, R212, 0x1f ;  /* 0x00001fd4da1e7589 */ /* 0x00052800000e0000 */
[----:B------:R-:W4:Y:S02]  /*3fe0*/  SHFL.IDX PT, R31, R17, R215, 0x1f ;  /* 0x00001fd7111f7589 */ /* 0x000f2400000e0000 */
[----:B------:R-:W4:Y:S01]  /*3ff0*/  MUFU.EX2 R25, R25 ;  /* 0x0000001900197308 */ /* 0x000f220000000800 */
[----:B---3--:R-:W-:Y:S01]  /*4000*/  FMUL.FTZ R221, R211, R221 ;  /* 0x000000ddd3dd7220 */ /* 0x008fe20000410000 */
[--C-:B-1----:R-:W-:Y:S01]  /*4010*/  FFMA.FTZ R24, R220, UR4, -R28.reuse ;  /* 0x00000004dc187c23 */ /* 0x102fe2000801081c */
[----:B------:R-:W-:Y:S01]  /*4020*/  FFMA.FTZ R28, R219, UR4, -R28 ;  /* 0x00000004db1c7c23 */ /* 0x000fe2000801081c */
        /* <DEDUP_REMOVED lines=24> */
[--C-:B-1----:R-:W-:Y:S01]  /*41b0*/  FFMA.FTZ R207, R207, UR4, -R32.reuse ;  /* 0x00000004cfcf7c23 */ /* 0x102fe20008010820 */
[----:B------:R-:W-:-:S03]  /*41c0*/  FFMA.FTZ R32, R206, UR4, -R32 ;  /* 0x00000004ce207c23 */ /* 0x000fc60008010820 */
[----:B------:R1:W-:Y:S01]  /*41d0*/  MUFU.EX2 R18, R31 ;  /* 0x0000001f00127308 */ /* 0x0003e20000000800 */
[----:B------:R-:W-:Y:S01]  /*41e0*/  FFMA.FTZ R206, -R20, R20, 1 ;  /* 0x3f80000014ce7423 */ /* 0x000fe20000010114 */
[----:B---3--:R-:W-:-:S03]  /*41f0*/  FFMA.FTZ R204, R204, UR4, -R33 ;  /* 0x00000004cccc7c23 */ /* 0x008fc60008010821 */
[----:B------:R-:W-:Y:S01]  /*4200*/  FMUL.FTZ R206, R206, R223 ;  /* 0x000000dfcece7220 */ /* 0x000fe20000410000 */
[----:B------:R-:W-:Y:S02]  /*4210*/  FFMA.FTZ R223, -R194, R194, 1 ;  /* 0x3f800000c2df7423 */ /* 0x000fe400000101c2 */
[----:B------:R2:W3:Y:S01]  /*4220*/  MUFU.EX2 R20, R32 ;  /* 0x0000002000147308 */ /* 0x0004e20000000800 */
[----:B-1----:R-:W-:Y:S01]  /*4230*/  FFMA.FTZ R31, R205, UR4, -R33 ;  /* 0x00000004cd1f7c23 */ /* 0x002fe20008010821 */
[----:B----4-:R-:W-:Y:S01]  /*4240*/  FFMA.FTZ R33, R139, UR4, -R34 ;  /* 0x000000048b217c23 */ /* 0x010fe20008010822 */
[----:B------:R-:W-:Y:S01]  /*4250*/  FMUL.FTZ R214, R30, R214 ;  /* 0x000000d61ed67220 */ /* 0x000fe20000410000 */
[----:B------:R-:W1:Y:S01]  /*4260*/  SHFL.IDX PT, R139, R15, R124, 0x1f ;  /* 0x00001f7c0f8b7589 */ /* 0x000e6200000e0000 */
[----:B------:R-:W-:-:S03]  /*4270*/  FFMA.FTZ R205, R134, UR4, -R209 ;  /* 0x0000000486cd7c23 */ /* 0x000fc600080108d1 */
[----:B------:R4:W1:Y:S01]  /*4280*/  MUFU.EX2 R17, R207 ;  /* 0x000000cf00117308 */ /* 0x0008620000000800 */
[----:B--2---:R-:W-:Y:S01]  /*4290*/  FFMA.FTZ R32, -R19, R19, 1 ;  /* 0x3f80000013207423 */ /* 0x004fe20000010113 */
[----:B------:R-:W-:Y:S01]  /*42a0*/  FFMA.FTZ R134, R132, UR4, -R209 ;  /* 0x0000000484867c23 */ /* 0x000fe200080108d1 */
[----:B------:R-:W2:Y:S04]  /*42b0*/  LDL.LU R194, [R1+0x13c] ;  /* 0x00013c0001c27983 */ /* 0x000ea80000300800 */
[----:B------:R-:W1:Y:S01]  /*42c0*/  SHFL.IDX PT, R209, R10, R126, 0x1f ;  /* 0x00001f7e0ad17589 */ /* 0x000e6200000e0000 */
[----:B------:R1:W-:Y:S01]  /*42d0*/  MUFU.EX2 R19, R204 ;  /* 0x000000cc00137308 */ /* 0x0003e20000000800 */
[----:B---3--:R-:W-:Y:S02]  /*42e0*/  FMUL.FTZ R222, R20, R222 ;  /* 0x000000de14de7220 */ /* 0x008fe40000410000 */
        /* <DEDUP_REMOVED lines=35> */
[--C-:B---3--:R-:W-:Y:S01]  /*4520*/  FFMA.FTZ R109, R109, UR4, -R207.reuse ;  /* 0x000000046d6d7c23 */ /* 0x108fe200080108cf */
[----:B------:R-:W-:Y:S01]  /*4530*/  FFMA.FTZ R114, R101, UR4, -R207 ;  /* 0x0000000465727c23 */ /* 0x000fe200080108cf */
[----:B------:R-:W3:Y:S01]  /*4540*/  SHFL.IDX PT, R139, R10, R213, 0x1f ;  /* 0x00001fd50a8b7589 */ /* 0x000ee200000e0000 */
[--C-:B------:R-:W-:Y:S01]  /*4550*/  FFMA.FTZ R101, R93, UR4, -R121.reuse ;  /* 0x000000045d657c23 */ /* 0x100fe20008010879 */
[----:B------:R-:W-:Y:S01]  /*4560*/  FFMA.FTZ R111, R111, UR4, -R121 ;  /* 0x000000046f6f7c23 */ /* 0x000fe20008010879 */
[----:B------:R-:W-:Y:S01]  /*4570*/  FFMA.FTZ R121, R95, UR4, -R209 ;  /* 0x000000045f797c23 */ /* 0x000fe200080108d1 */
[----:B------:R-:W3:Y:S01]  /*4580*/  SHFL.IDX PT, R207, R10, R217, 0x1f ;  /* 0x00001fd90acf7589 */ /* 0x000ee200000e0000 */
        /* <DEDUP_REMOVED lines=9> */
[--C-:B---3--:R-:W-:Y:S01]  /*4620*/  FFMA.FTZ R103, R103, UR4, -R139.reuse ;  /* 0x0000000467677c23 */ /* 0x108fe2000801088b */
        /* <DEDUP_REMOVED lines=11> */
[----:B---3--:R-:W-:Y:S01]  /*46e0*/  FFMA.FTZ R135, R98, UR4, -R207 ;  /* 0x0000000462877c23 */ /* 0x008fe200080108cf */
[----:B------:R-:W-:-:S02]  /*46f0*/  FSEL R207, R227, -INF , !P1 ;  /* 0xff800000e3cf7808 */ /* 0x000fc40004800000 */
[----:B------:R-:W3:Y:S01]  /*4700*/  SHFL.IDX PT, R96, R12, R125, 0x1f ;  /* 0x00001f7d0c607589 */ /* 0x000ee200000e0000 */
        /* <DEDUP_REMOVED lines=14> */
[--C-:B---3--:R-:W-:Y:S01]  /*47f0*/  FFMA.FTZ R115, R115, UR4, -R96.reuse ;  /* 0x0000000473737c23 */ /* 0x108fe20008010860 */
[----:B------:R-:W-:Y:S01]  /*4800*/  FFMA.FTZ R123, R123, UR4, -R96 ;  /* 0x000000047b7b7c23 */ /* 0x000fe20008010860 */
[----:B------:R-:W3:Y:S01]  /*4810*/  MUFU.EX2 R35, R35 ;  /* 0x0000002300237308 */ /* 0x000ee20000000800 */
[--C-:B-1----:R-:W-:Y:S01]  /*4820*/  FFMA.FTZ R137, R94, UR4, -R99.reuse ;  /* 0x000000045e897c23 */ /* 0x102fe20008010863 */
[----:B------:R-:W-:Y:S02]  /*4830*/  FFMA.FTZ R122, R122, UR4, -R99 ;  /* 0x000000047a7a7c23 */ /* 0x000fe40008010863 */
[----:B------:R-:W-:Y:S01]  /*4840*/  SHFL.IDX PT, R99, R12, R217, 0x1f ;  /* 0x00001fd90c637589 */ /* 0x000fe200000e0000 */
[--C-:B------:R-:W-:Y:S01]  /*4850*/  FFMA.FTZ R106, R106, UR4, -R205.reuse ;  /* 0x000000046a6a7c23 */ /* 0x100fe200080108cd */
[----:B------:R-:W-:Y:S02]  /*4860*/  FFMA.FTZ R119, R119, UR4, -R205 ;  /* 0x0000000477777c23 */ /* 0x000fe400080108cd */
[----:B------:R1:W-:Y:S01]  /*4870*/  MUFU.EX2 R96, R112 ;  /* 0x0000007000607308 */ /* 0x0003e20000000800 */
[----:B------:R3:W3:Y:S01]  /*4880*/  SHFL.IDX PT, R205, R12, R213, 0x1f ;  /* 0x00001fd50ccd7589 */ /* 0x0006e200000e0000 */
        /* <DEDUP_REMOVED lines=9> */
[----:B---3--:R1:W-:Y:S01]  /*4920*/  MUFU.EX2 R12, R102 ;  /* 0x00000066000c7308 */ /* 0x0083e20000000800 */
[----:B------:R-:W-:Y:S02]  /*4930*/  FFMA.FTZ R138, -R229, R229, 1 ;  /* 0x3f800000e58a7423 */ /* 0x000fe400000101e5 */
[----:B------:R-:W-:Y:S02]  /*4940*/  FFMA.FTZ R129, R129, UR4, -R97 ;  /* 0x0000000481817c23 */ /* 0x000fe40008010861 */
[----:B------:R-:W-:Y:S02]  /*4950*/  FMUL.FTZ R138, R138, R220 ;  /* 0x000000dc8a8a7220 */ /* 0x000fe40000410000 */
[----:B------:R-:W3:Y:S01]  /*4960*/  SHFL.IDX PT, R220, R221, R215, 0x1f ;  /* 0x00001fd7dddc7589 */ /* 0x000ee200000e0000 */
        /* <DEDUP_REMOVED lines=20> */
[----:B---3--:R-:W-:Y:S01]  /*4ab0*/  FMUL.FTZ R105, R23, R98 ;  /* 0x0000006217697220 */ /* 0x008fe20000410000 */
[----:B------:R-:W-:Y:S01]  /*4ac0*/  FSEL R23, R131, -INF , !P5 ;  /* 0xff80000083177808 */ /* 0x000fe20006800000 */
[----:B------:R3:W-:Y:S04]  /*4ad0*/  MUFU.EX2 R98, R101 ;  /* 0x0000006500627308 */ /* 0x0007e80000000800 */
[----:B------:R-:W-:-:S04]  /*4ae0*/  FFMA.FTZ R205, R23, UR4, -R205 ;  /* 0x0000000417cd7c23 */ /* 0x000fc800080108cd */
[----:B------:R4:W-:Y:S01]  /*4af0*/  MUFU.EX2 R23, R114 ;  /* 0x0000007200177308 */ /* 0x0009e20000000800 */
[----:B---3--:R-:W-:Y:S02]  /*4b00*/  FMUL.FTZ R101, R235, R36 ;  /* 0x00000024eb657220 */ /* 0x008fe40000410000 */
[----:B------:R-:W-:Y:S05]  /*4b10*/  SHFL.IDX PT, R36, R221, R212, 0x1f ;  /* 0x00001fd4dd247589 */ /* 0x000fea00000e0000 */
[----:B------:R-:W3:Y:S01]  /*4b20*/  MUFU.EX2 R34, R34 ;  /* 0x0000002200227308 */ /* 0x000ee20000000800 */
        /* <DEDUP_REMOVED lines=15> */
[----:B------:R-:W2:Y:S08]  /*4c20*/  MUFU.EX2 R100, R100 ;  /* 0x0000006400647308 */ /* 0x000eb00000000800 */
        /* <DEDUP_REMOVED lines=45> */
[----:B------:R-:W2:Y:S01]  /*4f00*/  SHFL.IDX PT, R214, R41, R9, 0x1f ;  /* 0x00001f0929d67589 */ /* 0x000ea200000e0000 */
[----:B------:R-:W-:Y:S01]  /*4f10*/  FFMA.FTZ R46, -R195, R195, 1 ;  /* 0x3f800000c32e7423 */ /* 0x000fe200000101c3 */
[----:B---3--:R-:W-:Y:S01]  /*4f20*/  FMUL.FTZ R40, R34, R40 ;  /* 0x0000002822287220 */ /* 0x008fe20000410000 */
[----:B------:R-:W-:Y:S01]  /*4f30*/  FMUL.FTZ R49, R49, R210 ;  /* 0x000000d231317220 */ /* 0x000fe20000410000 */
[----:B------:R-:W-:Y:S01]  /*4f40*/  SHFL.IDX PT, R218, R41, R212, 0x1f ;  /* 0x00001fd429da7589 */ /* 0x000fe200000e0000 */
[----:B------:R-:W-:Y:S01]  /*4f50*/  FMUL.FTZ R220, R90, R220 ;  /* 0x000000dc5adc7220 */ /* 0x000fe20000410000 */
[----:B------:R-:W-:Y:S01]  /*4f60*/  FMUL.FTZ R46, R46, R40 ;  /* 0x000000282e2e7220 */ /* 0x000fe20000410000 */
[----:B------:R-:W-:Y:S01]  /*4f70*/  MUFU.EX2 R116, R116 ;  /* 0x0000007400747308 */ /* 0x000fe20000000800 */
[----:B------:R-:W3:Y:S01]  /*4f80*/  SHFL.IDX PT, R210, R41, R124, 0x1f ;  /* 0x00001f7c29d27589 */ /* 0x000ee200000e0000 */
        /* <DEDUP_REMOVED lines=26> */
[--C-:B--2---:R-:W-:Y:S01]  /*5130*/  FADD.FTZ R56, R56, -R214.reuse ;  /* 0x800000d638387221 */ /* 0x104fe20000010000 */
[----:B------:R-:W-:Y:S01]  /*5140*/  FMUL.FTZ R54, R54, R53 ;  /* 0x0000003536367220 */ /* 0x000fe20000410000 */
[----:B------:R-:W-:Y:S01]  /*5150*/  FADD.FTZ R58, R58, -R214 ;  /* 0x800000d63a3a7221 */ /* 0x000fe20000010000 */
[----:B------:R-:W1:Y:S01]  /*5160*/  SHFL.IDX PT, R62, R63, R9, 0x1f ;  /* 0x00001f093f3e7589 */ /* 0x000e6200000e0000 */
[----:B------:R-:W-:Y:S01]  /*5170*/  FMUL.FTZ R53, R36, R55 ;  /* 0x0000003724357220 */ /* 0x000fe20000410000 */
[----:B---3--:R-:W-:Y:S01]  /*5180*/  FADD.FTZ R57, R57, -R210 ;  /* 0x800000d239397221 */ /* 0x008fe20000010000 */
        /* <DEDUP_REMOVED lines=151> */
[----:B------:R-:W-:Y:S01]  /*5b00*/  FMUL.FTZ R73, R137, R73 ;  /* 0x0000004989497220 */ /* 0x000fe20000410000 */
[----:B------:R-:W-:-:S03]  /*5b10*/  FMUL.FTZ R66, R66, R36 ;  /* 0x0000002442427220 */ /* 0x000fc60000410000 */
[----:B------:R-:W-:Y:S01]  /*5b20*/  FMUL.FTZ R124, R124, R73 ;  /* 0x000000497c7c7220 */ /* 0x000fe20000410000 */
[----:B------:R-:W-:Y:S01]  /*5b30*/  FMUL.FTZ R73, R116, R76 ;  /* 0x0000004c74497220 */ /* 0x000fe20000410000 */
[----:B------:R-:W-:-:S03]  /*5b40*/  FMUL.FTZ R36, R122, R75 ;  /* 0x0000004b7a247220 */ /* 0x000fc60000410000 */
[----:B------:R-:W-:Y:S01]  /*5b50*/  FMUL.FTZ R210, R210, R73 ;  /* 0x00000049d2d27220 */ /* 0x000fe20000410000 */
[----:B------:R-:W-:Y:S01]  /*5b60*/  FMUL.FTZ R73, R130, R84 ;  /* 0x0000005482497220 */ /* 0x000fe20000410000 */
[----:B------:R-:W-:Y:S01]  /*5b70*/  FMUL.FTZ R121, R121, R36 ;  /* 0x0000002479797220 */ /* 0x000fe20000410000 */
[----:B------:R-:W-:Y:S01]  /*5b80*/  FMUL.FTZ R36, R113, R81 ;  /* 0x0000005171247220 */ /* 0x000fe20000410000 */
[----:B------:R-:W-:Y:S01]  /*5b90*/  FMUL.FTZ R221, R132, R221 ;  /* 0x000000dd84dd7220 */ /* 0x000fe20000410000 */
[----:B------:R-:W-:Y:S01]  /*5ba0*/  FMUL.FTZ R218, R218, R73 ;  /* 0x00000049dada7220 */ /* 0x000fe20000410000 */
[----:B---3--:R-:W-:Y:S01]  /*5bb0*/  FMUL.FTZ R86, R129, R86 ;  /* 0x0000005681567220 */ /* 0x008fe20000410000 */
[----:B------:R-:W-:Y:S01]  /*5bc0*/  F2FP.BF16.F32.PACK_AB R73, R51, R11 ;  /* 0x0000000b3349723e */ /* 0x000fe200000010ff */
        /* <DEDUP_REMOVED lines=69> */
[----:B--2---:R-:W-:-:S04]  /*6020*/  IMAD R11, R0, 0x4000, R220 ;  /* 0x00004000000b7824 */ /* 0x004fc800078e02dc */
        /* <DEDUP_REMOVED lines=76> */
[----:B------:R-:W-:-:S05]  /*64f0*/  IADD3 R40, R16, 0x20c00, RZ ;  /* 0x00020c0010287810 */ /* 0x000fca0007ffe0ff */
[----:B---3--:R-:W-:-:S05]  /*6500*/  IMAD R10, R14, 0x2000, R40 ;  /* 0x000020000e0a7824 */ /* 0x008fca00078e0228 */
        /* <DEDUP_REMOVED lines=70> */
.L_x_1712:
        /* <DEDUP_REMOVED lines=68> */
.L_x_1713:
        /* <DEDUP_REMOVED lines=12> */
.L_x_1703:
[----:B------:R-:W2:Y:S01]  /*6e70*/  S2UR UR6, SR_CTAID.X ;  /* 0x00000000000679c3 */ /* 0x000ea20000002500 */
[----:B------:R-:W-:Y:S01]  /*6e80*/  UIADD3 UR4, UR41, -UR40, URZ ;  /* 0x8000002829047290 */ /* 0x000fe2000fffe03f */
[----:B------:R-:W-:-:S03]  /*6e90*/  ULDC UR5, c[0x0][0x748] ;  /* 0x0001d20000057ab9 */ /* 0x000fc60000000800 */
[----:B--2---:R-:W-:-:S04]  /*6ea0*/  ULEA UR4, UR6, UR4, 0x7 ;  /* 0x0000000406047291 */ /* 0x004fc8000f8e383f */
[----:B------:R-:W-:-:S04]  /*6eb0*/  UIADD3 UR4, UR4, UR5, URZ ;  /* 0x0000000504047290 */ /* 0x000fc8000fffe03f */
[----:B------:R-:W-:-:S04]  /*6ec0*/  USHF.R.S32.HI UR5, URZ, 0x1f, UR4 ;  /* 0x0000001f3f057899 */ /* 0x000fc80008011404 */
[----:B------:R-:W-:-:S04]  /*6ed0*/  ULEA.HI UR5, UR5, UR4, URZ, 0x7 ;  /* 0x0000000405057291 */ /* 0x000fc8000f8f383f */
[----:B------:R-:W-:-:S06]  /*6ee0*/  USHF.R.S32.HI UR5, URZ, 0x7, UR5 ;  /* 0x000000073f057899 */ /* 0x000fcc0008011405 */
[----:B------:R-:W-:-:S04]  /*6ef0*/  MOV R5, UR5 ;  /* 0x0000000500057c02 */ /* 0x000fc80008000f00 */
        /* <DEDUP_REMOVED lines=8> */
[----:B------:R-:W-:Y:S01]  /*6f80*/  UIMAD UR4, UR6, -0x80, UR40 ;  /* 0xffffff80060478a4 */ /* 0x000fe2000f8e0228 */
[----:B------:R-:W-:Y:S01]  /*6f90*/  IMAD.MOV.U32 R23, RZ, RZ, 0x40000040 ;  /* 0x40000040ff177424 */ /* 0x000fe200078e00ff */
[----:B------:R-:W-:Y:S01]  /*6fa0*/  MOV R21, 0x40000040 ;  /* 0x4000004000157802 */ /* 0x000fe20000000f00 */
[----:B------:R-:W5:Y:S01]  /*6fb0*/  S2R R5, SR_TID.X ;  /* 0x0000000000057919 */ /* 0x000f620000002100 */
[----:B------:R-:W-:Y:S01]  /*6fc0*/  IMAD.MOV.U32 R19, RZ, RZ, 0x40000040 ;  /* 0x40000040ff137424 */ /* 0x000fe200078e00ff */
[----:B------:R-:W1:Y:S01]  /*6fd0*/  S2R R13, SR_TID.X ;  /* 0x00000000000d7919 */ /* 0x000e620000002100 */
[----:B-----5:R-:W-:-:S02]  /*6fe0*/  VIADD R7, R5, 0xffffff80 ;  /* 0xffffff8005077836 */ /* 0x020fc40000000000 */
[C---:B-1----:R-:W-:Y:S02]  /*6ff0*/  VIADD R15, R13.reuse, 0xffffff80 ;  /* 0xffffff800d0f7836 */ /* 0x042fe40000000000 */
[----:B------:R-:W-:-:S03]  /*7000*/  VIADD R17, R13, 0xffffff80 ;  /* 0xffffff800d117836 */ /* 0x000fc60000000000 */
[----:B------:R-:W-:-:S04]  /*7010*/  SHF.R.S32.HI R15, RZ, 0x1f, R15 ;  /* 0x0000001fff0f7819 */ /* 0x000fc8000001140f */
[----:B------:R-:W-:-:S04]  /*7020*/  LEA.HI R15, R15, R17, RZ, 0x7 ;  /* 0x000000110f0f7211 */ /* 0x000fc800078f38ff */
[----:B------:R-:W-:-:S04]  /*7030*/  SHF.R.S32.HI R15, RZ, 0x7, R15 ;  /* 0x00000007ff0f7819 */ /* 0x000fc8000001140f */
[----:B------:R-:W-:Y:S01]  /*7040*/  LEA.HI R13, R15, R15, RZ, 0x1 ;  /* 0x0000000f0f0d7211 */ /* 0x000fe200078f08ff */
        /* <DEDUP_REMOVED lines=11> */
[----:B------:R-:W-:Y:S02]  /*7100*/  MOV R12, UR4 ;  /* 0x00000004000c7c02 */ /* 0x000fe40008000f00 */
[----:B------:R-:W-:Y:S02]  /*7110*/  LEA.HI R5, R8, R11, RZ, 0x3 ;  /* 0x0000000b08057211 */ /* 0x000fe400078f18ff */
[----:B------:R-:W-:Y:S01]  /*7120*/  IADD3 R8, R7, -R6, RZ ;  /* 0x8000000607087210 */ /* 0x000fe20007ffe0ff */
[----:B------:R-:W-:Y:S01]  /*7130*/  IMAD R6, R9, -0x10, R12 ;  /* 0xfffffff009067824 */ /* 0x000fe200078e020c */
[----:B------:R-:W-:Y:S01]  /*7140*/  LOP3.LUT R12, R5, 0xfffffff8, RZ, 0xc0, !PT ;  /* 0xfffffff8050c7812 */ /* 0x000fe200078ec0ff */
[----:B------:R-:W-:Y:S01]  /*7150*/  IMAD.IADD R7, R7, 0x1, -R10 ;  /* 0x0000000107077824 */ /* 0x000fe200078e0a0a */
[----:B------:R-:W-:-:S02]  /*7160*/  SHF.R.S32.HI R9, RZ, 0x1f, R8 ;  /* 0x0000001fff097819 */ /* 0x000fc40000011408 */
[----:B------:R-:W-:Y:S02]  /*7170*/  IADD3 R6, R6, R12, -R11 ;  /* 0x0000000c06067210 */ /* 0x000fe40007ffe80b */
[CC--:B------:R-:W-:Y:S02]  /*7180*/  LEA.HI R11, R9.reuse, R8.reuse, RZ, 0x3 ;  /* 0x00000008090b7211 */ /* 0x0c0fe400078f18ff */
[----:B------:R-:W-:Y:S02]  /*7190*/  LEA.HI R12, R9, R8, RZ, 0x2 ;  /* 0x00000008090c7211 */ /* 0x000fe400078f10ff */
[----:B------:R-:W-:Y:S02]  /*71a0*/  LOP3.LUT R5, R13, 0xfffffffe, RZ, 0xc0, !PT ;  /* 0xfffffffe0d057812 */ /* 0x000fe400078ec0ff */
[--C-:B------:R-:W-:Y:S02]  /*71b0*/  SHF.R.S32.HI R9, RZ, 0x3, R11.reuse ;  /* 0x00000003ff097819 */ /* 0x100fe4000001140b */
[----:B------:R-:W-:Y:S01]  /*71c0*/  SHF.R.S32.HI R14, RZ, 0x1f, R11 ;  /* 0x0000001fff0e7819 */ /* 0x000fe2000001140b */
[----:B------:R-:W-:Y:S01]  /*71d0*/  IMAD.IADD R5, R15, 0x1, -R5 ;  /* 0x000000010f057824 */ /* 0x000fe200078e0a05 */
[----:B------:R-:W-:-:S02]  /*71e0*/  SHF.R.S32.HI R11, RZ, 0x2, R12 ;  /* 0x00000002ff0b7819 */ /* 0x000fc4000001140c */
[----:B------:R-:W-:Y:S01]  /*71f0*/  LEA.HI R14, R14, R9, RZ, 0x4 ;  /* 0x000000090e0e7211 */ /* 0x000fe200078f20ff */
[----:B------:R-:W-:Y:S01]  /*7200*/  IMAD R8, R5, -0x40, R6 ;  /* 0xffffffc005087824 */ /* 0x000fe200078e0206 */
[----:B------:R-:W-:Y:S01]  /*7210*/  LEA.HI R12, R12, R11, RZ, 0x1 ;  /* 0x0000000b0c0c7211 */ /* 0x000fe200078f08ff */
[C---:B------:R-:W-:Y:S01]  /*7220*/  VIADD R13, R11.reuse, 0x10 ;  /* 0x000000100b0d7836 */ /* 0x040fe20000000000 */
[----:B------:R-:W-:Y:S01]  /*7230*/  LOP3.LUT R14, R14, 0x1ffffff0, RZ, 0xc0, !PT ;  /* 0x1ffffff00e0e7812 */ /* 0x000fe200078ec0ff */
[C---:B------:R-:W-:Y:S01]  /*7240*/  VIADD R15, R11.reuse, 0x18 ;  /* 0x000000180b0f7836 */ /* 0x040fe20000000000 */
[----:B------:R-:W-:Y:S02]  /*7250*/  IADD3 R5, R11, 0x8, RZ ;  /* 0x000000080b057810 */ /* 0x000fe40007ffe0ff */
[----:B------:R-:W-:Y:S01]  /*7260*/  LOP3.LUT R12, R12, 0xfffffffe, RZ, 0xc0, !PT ;  /* 0xfffffffe0c0c7812 */ /* 0x000fe200078ec0ff */
[----:B------:R-:W-:Y:S01]  /*7270*/  IMAD.IADD R9, R9, 0x1, -R14 ;  /* 0x0000000109097824 */ /* 0x000fe200078e0a0e */
[----:B------:R-:W-:-:S02]  /*7280*/  LEA.HI R6, R5, R5, RZ, 0x1 ;  /* 0x0000000505067211 */ /* 0x000fc400078f08ff */
[----:B------:R-:W-:Y:S02]  /*7290*/  IADD3 R12, R11, -R12, RZ ;  /* 0x8000000c0b0c7210 */ /* 0x000fe40007ffe0ff */
[----:B------:R-:W-:Y:S02]  /*72a0*/  LOP3.LUT R10, R6, 0xfffffffe, RZ, 0xc0, !PT ;  /* 0xfffffffe060a7812 */ /* 0x000fe400078ec0ff */
[----:B------:R-:W-:Y:S02]  /*72b0*/  LEA R11, R9, R12, 0x3 ;  /* 0x0000000c090b7211 */ /* 0x000fe400078e18ff */
[----:B------:R-:W-:Y:S01]  /*72c0*/  LEA.HI R9, R13, R13, RZ, 0x1 ;  /* 0x0000000d0d097211 */ /* 0x000fe200078f08ff */
[----:B------:R-:W-:Y:S01]  /*72d0*/  IMAD.IADD R10, R5, 0x1, -R10 ;  /* 0x00000001050a7824 */ /* 0x000fe200078e0a0a */
[--C-:B------:R-:W-:Y:S01]  /*72e0*/  SHF.R.S32.HI R5, RZ, 0x1, R6.reuse ;  /* 0x00000001ff057819 */ /* 0x100fe20000011406 */
[----:B------:R1:W-:Y:S01]  /*72f0*/  STL [R1+0x54], R11 ;  /* 0x0000540b01007387 */ /* 0x0003e20000100800 */
[----:B------:R-:W-:-:S02]  /*7300*/  SHF.R.S32.HI R6, RZ, 0x1f, R6 ;  /* 0x0000001fff067819 */ /* 0x000fc40000011406 */
[--C-:B------:R-:W-:Y:S02]  /*7310*/  SHF.R.S32.HI R14, RZ, 0x1f, R9.reuse ;  /* 0x0000001fff0e7819 */ /* 0x100fe40000011409 */
[----:B------:R-:W-:Y:S02]  /*7320*/  LEA.HI R17, R15, R15, RZ, 0x1 ;  /* 0x0000000f0f117211 */ /* 0x000fe400078f08ff */
[----:B------:R-:W-:Y:S02]  /*7330*/  LOP3.LUT R12, R9, 0xfffffffe, RZ, 0xc0, !PT ;  /* 0xfffffffe090c7812 */ /* 0x000fe400078ec0ff */
[----:B------:R-:W-:Y:S02]  /*7340*/  LEA.HI R6, R6, R5, RZ, 0x4 ;  /* 0x0000000506067211 */ /* 0x000fe400078f20ff */
[----:B-1----:R-:W-:Y:S01]  /*7350*/  SHF.R.S32.HI R11, RZ, 0x1, R9 ;  /* 0x00000001ff0b7819 */ /* 0x002fe20000011409 */
[----:B------:R-:W-:Y:S01]  /*7360*/  IMAD.IADD R12, R13, 0x1, -R12 ;  /* 0x000000010d0c7824 */ /* 0x000fe200078e0a0c */
[----:B------:R-:W-:-:S02]  /*7370*/  SHF.R.S32.HI R9, RZ, 0x1, R17 ;  /* 0x00000001ff097819 */ /* 0x000fc40000011411 */
[----:B------:R-:W-:Y:S02]  /*7380*/  LEA.HI R14, R14, R11, RZ, 0x4 ;  /* 0x0000000b0e0e7211 */ /* 0x000fe400078f20ff */
[----:B------:R-:W-:Y:S02]  /*7390*/  SHF.R.S32.HI R18, RZ, 0x1f, R17 ;  /* 0x0000001fff127819 */ /* 0x000fe40000011411 */
[----:B------:R-:W-:Y:S02]  /*73a0*/  LOP3.LUT R6, R6, 0x1ffffff0, RZ, 0xc0, !PT ;  /* 0x1ffffff006067812 */ /* 0x000fe400078ec0ff */
[----:B------:R-:W-:Y:S02]  /*73b0*/  LOP3.LUT R14, R14, 0x1ffffff0, RZ, 0xc0, !PT ;  /* 0x1ffffff00e0e7812 */ /* 0x000fe400078ec0ff */
[----:B------:R-:W-:Y:S02]  /*73c0*/  LEA.HI R13, R18, R9, RZ, 0x4 ;  /* 0x00000009120d7211 */ /* 0x000fe400078f20ff */
[----:B------:R-:W-:Y:S01]  /*73d0*/  IADD3 R5, R5, -R6, RZ ;  /* 0x8000000605057210 */ /* 0x000fe20007ffe0ff */
[----:B------:R-:W-:Y:S01]  /*73e0*/  IMAD.IADD R11, R11, 0x1, -R14 ;  /* 0x000000010b0b7824 */ /* 0x000fe200078e0a0e */
[----:B------:R-:W-:Y:S01]  /*73f0*/  LOP3.LUT R18, R17, 0xfffffffe, RZ, 0xc0, !PT ;  /* 0xfffffffe11127812 */ /* 0x000fe200078ec0ff */
[----:B------:R-:W-:Y:S01]  /*7400*/  IMAD R6, R22, 0x2000, R16 ;  /* 0x0000200016067824 */ /* 0x000fe200078e0210 */
[----:B------:R-:W-:Y:S01]  /*7410*/  LOP3.LUT R20, R13, 0x1ffffff0, RZ, 0xc0, !PT ;  /* 0x1ffffff00d147812 */ /* 0x000fe200078ec0ff */
[----:B------:R-:W-:Y:S01]  /*7420*/  IMAD R10, R5, 0x8, R10 ;  /* 0x00000008050a7824 */ /* 0x000fe200078e020a */
[----:B------:R-:W-:Y:S01]  /*7430*/  LEA R5, R11, R12, 0x3 ;  /* 0x0000000c0b057211 */ /* 0x000fe200078e18ff */
[----:B------:R-:W-:Y:S01]  /*7440*/  IMAD.IADD R18, R15, 0x1, -R18 ;  /* 0x000000010f127824 */ /* 0x000fe200078e0a12 */
[----:B------:R-:W-:Y:S01]  /*7450*/  IADD3 R9, R9, -R20, RZ ;  /* 0x8000001409097210 */ /* 0x000fe20007ffe0ff */
[----:B------:R-:W-:Y:S01]  /*7460*/  IMAD.MOV.U32 R11, RZ, RZ, 0x40000040 ;  /* 0x40000040ff0b7424 */ /* 0x000fe200078e00ff */
[----:B------:R1:W-:Y:S01]  /*7470*/  STL [R1+0x4c], R10 ;  /* 0x00004c0a01007387 */ /* 0x0003e20000100800 */
[----:B------:R-:W-:Y:S01]  /*7480*/  IMAD.MOV.U32 R15, RZ, RZ, 0x40000040 ;  /* 0x40000040ff0f7424 */ /* 0x000fe200078e00ff */
[----:B------:R-:W-:-:S02]  /*7490*/  MOV R13, 0x40000040 ;  /* 0x40000040000d7802 */ /* 0x000fc40000000f00 */
[----:B------:R2:W-:Y:S01]  /*74a0*/  STL [R1+0x48], R5 ;  /* 0x0000480501007387 */ /* 0x0005e20000100800 */
[----:B-1----:R-:W-:Y:S02]  /*74b0*/  IMAD R10, R9, 0x8, R18 ;  /* 0x00000008090a7824 */ /* 0x002fe400078e0212 */
[C---:B------:R-:W-:Y:S01]  /*74c0*/  VIADD R9, R6.reuse, 0x4000 ;  /* 0x0000400006097836 */ /* 0x040fe20000000000 */
[----:B--2---:R-:W-:Y:S02]  /*74d0*/  IADD3 R5, R6, 0x20c00, RZ ;  /* 0x00020c0006057810 */ /* 0x004fe40007ffe0ff */
[----:B------:R1:W-:Y:S01]  /*74e0*/  STL [R1+0x44], R10 ;  /* 0x0000440a01007387 */ /* 0x0003e20000100800 */
        /* <DEDUP_REMOVED lines=31> */
.L_x_1726:
[----:B------:R-:W-:-:S05]  /*76e0*/  IMAD.U32 R5, RZ, RZ, UR36 ;  /* 0x00000024ff057e24 */ /* 0x000fca000f8e00ff */
[----:B------:R-:W-:-:S04]  /*76f0*/  LOP3.LUT R5, R5, 0x1, RZ, 0xfc, !PT ;  /* 0x0000000105057812 */ /* 0x000fc800078efcff */
[----:B------:R-:W-:-:S13]  /*7700*/  ISETP.NE.AND P0, PT, R5, 0x3, PT ;  /* 0x000000030500780c */ /* 0x000fda0003f05270 */
[----:B------:R-:W-:Y:S05]  /*7710*/  @!P0 BRA `(.L_x_1716) ;  /* 0x0000000000048947 */ /* 0x000fea0003800000 */
[----:B------:R-:W-:Y:S01]  /*7720*/  BPT.TRAP 0x1 ;  /* 0x000000040000795c */ /* 0x000fe20000300000 */
.L_x_1716:
[----:B------:R-:W-:Y:S02]  /*7730*/  LEA R6, R0, R16, 0x3 ;  /* 0x0000001000067211 */ /* 0x000fe400078e18ff */
[----:B--2---:R-:W-:-:S04]  /*7740*/  SHF.L.U32 R23, R4, 0x1f, RZ ;  /* 0x0000001f04177819 */ /* 0x004fc800000006ff */
[----:B------:R1:W2:Y:S01]  /*7750*/  SYNCS.PHASECHK.TRANS64.TRYWAIT P1, [R6+URZ+0x30c10], R23 ;  /* 0x030c1017060075a7 */ /* 0x0002a2000802017f */
[----:B------:R-:W-:Y:S05]  /*7760*/  @!P0 BRA `(.L_x_1717) ;  /* 0x0000000000048947 */ /* 0x000fea0003800000 */
[----:B------:R-:W-:Y:S01]  /*7770*/  BPT.TRAP 0x1 ;  /* 0x000000040000795c */ /* 0x000fe20000300000 */
.L_x_1717:
[----:B------:R-:W-:-:S05]  /*7780*/  VIADD R5, R16, 0x10000 ;  /* 0x0001000010057836 */ /* 0x000fca0000000000 */
[----:B------:R-:W-:-:S04]  /*7790*/  SHF.R.U32.HI R5, RZ, 0x4, R5 ;  /* 0x00000004ff057819 */ /* 0x000fc80000011605 */
[----:B------:R-:W-:-:S04]  /*77a0*/  LOP3.LUT R5, R5, 0x3fff, RZ, 0xc0, !PT ;  /* 0x00003fff05057812 */ /* 0x000fc800078ec0ff */
[----:B------:R-:W-:Y:S01]  /*77b0*/  LOP3.LUT R9, R5, 0x10000, RZ, 0xfc, !PT ;  /* 0x0001000005097812 */ /* 0x000fe200078efcff */
[----:B--2---:R-:W-:Y:S06]  /*77c0*/  @P1 BRA `(.L_x_1718) ;  /* 0x0000000000081947 */ /* 0x004fec0003800000 */
[----:B------:R-:W2:Y:S02]  /*77d0*/  SYNCS.PHASECHK.TRANS64.TRYWAIT P1, [R6+URZ+0x30c10], R23 ;  /* 0x030c1017060075a7 */ /* 0x000ea4000802017f */
[----:B--2---:R-:W-:Y:S05]  /*77e0*/  @!P1 BRA `(.L_x_1719) ;  /* 0x000000f400f89947 */ /* 0x004fea0003800000 */
.L_x_1718:
        /* <DEDUP_REMOVED lines=63> */
.L_x_1720:
[----:B------:R1:W1:Y:S01]  /*7be0*/  SYNCS.PHASECHK.TRANS64.TRYWAIT P1, [R6+URZ+0x30c30], R23 ;  /* 0x030c3017060075a7 */ /* 0x000262000802017f */
[----:B------:R-:W-:Y:S05]  /*7bf0*/  @!P0 BRA `(.L_x_1721) ;  /* 0x0000000000048947 */ /* 0x000fea0003800000 */
[----:B------:R-:W-:Y:S01]  /*7c00*/  BPT.TRAP 0x1 ;  /* 0x000000040000795c */ /* 0x000fe20000300000 */
.L_x_1721:
[----:B-1----:R-:W-:Y:S05]  /*7c10*/  @P1 BRA `(.L_x_1722) ;  /* 0x0000000000081947 */ /* 0x002fea0003800000 */
[----:B------:R-:W1:Y:S02]  /*7c20*/  SYNCS.PHASECHK.TRANS64.TRYWAIT P1, [R6+URZ+0x30c30], R23 ;  /* 0x030c3017060075a7 */ /* 0x000e64000802017f */
[----:B-1----:R-:W-:Y:S05]  /*7c30*/  @!P1 BRA `(.L_x_1723) ;  /* 0x000000f000f89947 */ /* 0x002fea0003800000 */
.L_x_1722:
        /* <DEDUP_REMOVED lines=954> */
.L_x_1724:
        /* <DEDUP_REMOVED lines=70> */
.L_x_1725:
        /* <DEDUP_REMOVED lines=12> */
.L_x_1715:
[----:B------:R-:W-:-:S06]  /*bd00*/  UISETP.GE.AND UP0, UPT, UR43, UR42, UPT ;  /* 0x0000002a2b00728c */ /* 0x000fcc000bf06270 */
[----:B------:R-:W-:-:S13]  /*bd10*/  PLOP3.LUT P0, PT, PT, PT, UP0, 0x80, 0x0 ;  /* 0x000000000000781c */ /* 0x000fda0003f0f008 */
[----:B------:R-:W-:Y:S05]  /*bd20*/  @P0 BRA `(.L_x_1727) ;  /* 0x0000005800200947 */ /* 0x000fea0003800000 */
[----:B------:R-:W2:Y:S04]  /*bd30*/  LDL.LU R12, [R1+0x68] ;  /* 0x00006800010c7983 */ /* 0x000ea80000300800 */
[----:B------:R-:W3:Y:S01]  /*bd40*/  LDL.LU R20, [R1+0x50] ;  /* 0x0000500001147983 */ /* 0x000ee20000300800 */
[----:B------:R-:W4:Y:S01]  /*bd50*/  S2R R5, SR_TID.X ;  /* 0x0000000000057919 */ /* 0x000f220000002100 */
[----:B------:R-:W5:Y:S01]  /*bd60*/  S2R R10, SR_TID.X ;  /* 0x00000000000a7919 */ /* 0x000f620000002100 */
[----:B----4-:R-:W-:Y:S01]  /*bd70*/  VIADD R5, R5, 0xffffff80 ;  /* 0xffffff8005057836 */ /* 0x010fe20000000000 */
[C---:B-----5:R-:W-:Y:S01]  /*bd80*/  IADD3 R13, R10.reuse, -0x80, RZ ;  /* 0xffffff800a0d7810 */ /* 0x060fe20007ffe0ff */
[----:B------:R-:W-:-:S03]  /*bd90*/  VIADD R14, R10, 0xffffff80 ;  /* 0xffffff800a0e7836 */ /* 0x000fc60000000000 */
[----:B------:R-:W-:Y:S02]  /*bda0*/  SHF.R.S32.HI R6, RZ, 0x1f, R5 ;  /* 0x0000001fff067819 */ /* 0x000fe40000011405 */
[----:B------:R-:W-:Y:S02]  /*bdb0*/  SHF.R.S32.HI R13, RZ, 0x1f, R13 ;  /* 0x0000001fff0d7819 */ /* 0x000fe4000001140d */
[----:B------:R-:W-:Y:S02]  /*bdc0*/  LEA.HI R7, R6, R5, RZ, 0x5 ;  /* 0x0000000506077211 */ /* 0x000fe400078f28ff */
[----:B------:R-:W-:-:S04]  /*bdd0*/  LEA.HI R13, R13, R14, RZ, 0x7 ;  /* 0x0000000e0d0d7211 */ /* 0x000fc800078f38ff */
[----:B------:R-:W-:Y:S01]  /*bde0*/  SHF.R.S32.HI R13, RZ, 0x7, R13 ;  /* 0x00000007ff0d7819 */ /* 0x000fe2000001140d */
[----:B------:R-:W4:Y:S01]  /*bdf0*/  S2UR UR4, SR_CTAID.X ;  /* 0x00000000000479c3 */ /* 0x000f220000002500 */
[----:B------:R-:W-:Y:S01]  /*be00*/  IMAD.MOV.U32 R25, RZ, RZ, 0x40000040 ;  /* 0x40000040ff197424 */ /* 0x000fe200078e00ff */
[----:B------:R-:W-:Y:S01]  /*be10*/  MOV R23, 0x40000040 ;  /* 0x4000004000177802 */ /* 0x000fe20000000f00 */
[----:B------:R-:W-:Y:S01]  /*be20*/  IMAD.MOV.U32 R21, RZ, RZ, 0x40000040 ;  /* 0x40000040ff157424 */ /* 0x000fe200078e00ff */
[----:B----4-:R-:W-:Y:S01]  /*be30*/  UIMAD UR4, UR4, -0x80, UR40 ;  /* 0xffffff80040478a4 */ /* 0x010fe2000f8e0228 */
[----:B--2---:R-:W-:-:S04]  /*be40*/  SHF.R.S32.HI R11, RZ, 0x1f, R12 ;  /* 0x0000001fff0b7819 */ /* 0x004fc8000001140c */
[CC--:B------:R-:W-:Y:S02]  /*be50*/  LEA.HI R8, R11.reuse, R12.reuse, RZ, 0x2 ;  /* 0x0000000c0b087211 */ /* 0x0c0fe400078f10ff */
[----:B------:R-:W-:Y:S02]  /*be60*/  LEA.HI R11, R11, R12, RZ, 0x5 ;  /* 0x0000000c0b0b7211 */ /* 0x000fe400078f28ff */
[--C-:B------:R-:W-:Y:S02]  /*be70*/  SHF.R.S32.HI R9, RZ, 0x2, R8.reuse ;  /* 0x00000002ff097819 */ /* 0x100fe40000011408 */
[----:B------:R-:W-:Y:S02]  /*be80*/  SHF.R.S32.HI R8, RZ, 0x1f, R8 ;  /* 0x0000001fff087819 */ /* 0x000fe40000011408 */
[----:B------:R-:W-:Y:S02]  /*be90*/  SHF.R.S32.HI R11, RZ, 0x5, R11 ;  /* 0x00000005ff0b7819 */ /* 0x000fe4000001140b */
[----:B------:R-:W-:-:S02]  /*bea0*/  LEA.HI R10, R8, R9, RZ, 0x3 ;  /* 0x00000009080a7211 */ /* 0x000fc400078f18ff */
[----:B------:R-:W-:Y:S02]  /*beb0*/  LOP3.LUT R8, R7, 0xffffffe0, RZ, 0xc0, !PT ;  /* 0xffffffe007087812 */ /* 0x000fe400078ec0ff */
[----:B------:R-:W-:Y:S02]  /*bec0*/  LEA.HI R7, R13, R13, RZ, 0x1 ;  /* 0x0000000d0d077211 */ /* 0x000fe400078f08ff */
[----:B------:R-:W-:Y:S01]  /*bed0*/  LOP3.LUT R10, R10, 0xfffffff8, RZ, 0xc0, !PT ;  /* 0xfffffff80a0a7812 */ /* 0x000fe200078ec0ff */
[----:B------:R-:W-:Y:S01]  /*bee0*/  IMAD.IADD R8, R5, 0x1, -R8 ;  /* 0x0000000105087824 */ /* 0x000fe200078e0a08 */
[----:B------:R-:W-:-:S03]  /*bef0*/  LOP3.LUT R12, R7, 0x3fffffe, RZ, 0xc0, !PT ;  /* 0x03fffffe070c7812 */ /* 0x000fc600078ec0ff */
[----:B------:R-:W-:Y:S01]  /*bf00*/  IMAD.IADD R10, R9, 0x1, -R10 ;  /* 0x00000001090a7824 */ /* 0x000fe200078e0a0a */
[----:B------:R-:W-:Y:S02]  /*bf10*/  SHF.R.S32.HI R7, RZ, 0x1f, R8 ;  /* 0x0000001fff077819 */ /* 0x000fe40000011408 */
[----:B------:R-:W-:Y:S02]  /*bf20*/  LEA.HI R9, R6, R5, RZ, 0x2 ;  /* 0x0000000506097211 */ /* 0x000fe400078f10ff */
[CC--:B------:R-:W-:Y:S02]  /*bf30*/  LEA.HI R6, R7.reuse, R8.reuse, RZ, 0x3 ;  /* 0x0000000807067211 */ /* 0x0c0fe400078f18ff */
[----:B------:R-:W-:Y:S01]  /*bf40*/  LEA.HI R8, R7, R8, RZ, 0x2 ;  /* 0x0000000807087211 */ /* 0x000fe200078f10ff */
[----:B------:R-:W-:Y:S01]  /*bf50*/  IMAD R10, R11, 0x10, R10 ;  /* 0x000000100b0a7824 */ /* 0x000fe200078e020a */
[----:B------:R-:W-:Y:S02]  /*bf60*/  IADD3 R13, R13, -R12, RZ ;  /* 0x8000000c0d0d7210 */ /* 0x000fe40007ffe0ff */
[----:B------:R-:W-:-:S02]  /*bf70*/  LOP3.LUT R12, R9, 0xfffffffc, RZ, 0xc0, !PT ;  /* 0xfffffffc090c7812 */ /* 0x000fc400078ec0ff */
[----:B------:R-:W-:Y:S02]  /*bf80*/  SHF.R.S32.HI R7, RZ, 0x3, R6 ;  /* 0x00000003ff077819 */ /* 0x000fe40000011406 */
[----:B------:R-:W-:Y:S02]  /*bf90*/  SHF.R.S32.HI R11, RZ, 0x2, R8 ;  /* 0x00000002ff0b7819 */ /* 0x000fe40000011408 */
[----:B------:R-:W-:Y:S01]  /*bfa0*/  SHF.R.S32.HI R6, RZ, 0x1f, R6 ;  /* 0x0000001fff067819 */ /* 0x000fe20000011406 */
[----:B------:R-:W-:Y:S02]  /*bfb0*/  IMAD.IADD R9, R5, 0x1, -R12 ;  /* 0x0000000105097824 */ /* 0x000fe400078e0a0c */
[C---:B------:R-:W-:Y:S01]  /*bfc0*/  VIADD R5, R11.reuse, 0x8 ;  /* 0x000000080b057836 */ /* 0x040fe20000000000 */
[----:B------:R-:W-:Y:S01]  /*bfd0*/  LEA.HI R6, R6, R7, RZ, 0x4 ;  /* 0x0000000706067211 */ /* 0x000fe200078f20ff */
[----:B------:R-:W-:Y:S01]  /*bfe0*/  VIADD R12, R11, 0x10 ;  /* 0x000000100b0c7836 */ /* 0x000fe20000000000 */
[----:B------:R-:W-:-:S02]  /*bff0*/  LEA R19, R13, R10, 0x6 ;  /* 0x0000000a0d137211 */ /* 0x000fc400078e30ff */
[----:B------:R-:W-:Y:S02]  /*c000*/  LOP3.LUT R6, R6, 0x1ffffff0, RZ, 0xc0, !PT ;  /* 0x1ffffff006067812 */ /* 0x000fe400078ec0ff */
[----:B------:R-:W-:Y:S02]  /*c010*/  LEA.HI R10, R5, R5, RZ, 0x1 ;  /* 0x00000005050a7211 */ /* 0x000fe400078f08ff */
[----:B------:R-:W-:Y:S02]  /*c020*/  LEA.HI R8, R8, R11, RZ, 0x1 ;  /* 0x0000000b08087211 */ /* 0x000fe400078f08ff */
[----:B------:R-:W-:Y:S02]  /*c030*/  LEA.HI R13, R12, R12, RZ, 0x1 ;  /* 0x0000000c0c0d7211 */ /* 0x000fe400078f08ff */
[----:B------:R-:W-:Y:S01]  /*c040*/  IADD3 R7, R7, -R6, RZ ;  /* 0x8000000607077210 */ /* 0x000fe20007ffe0ff */
[----:B------:R-:W-:Y:S01]  /*c050*/  VIADD R14, R11, 0x18 ;  /* 0x000000180b0e7836 */ /* 0x000fe20000000000 */
[----:B------:R-:W-:-:S02]  /*c060*/  LOP3.LUT R6, R10, 0xfffffffe, RZ, 0xc0, !PT ;  /* 0xfffffffe0a067812 */ /* 0x000fc400078ec0ff */
[----:B------:R-:W-:Y:S02]  /*c070*/  LOP3.LUT R8, R8, 0xfffffffe, RZ, 0xc0, !PT ;  /* 0xfffffffe08087812 */ /* 0x000fe400078ec0ff */
[----:B------:R-:W-:Y:S02]  /*c080*/  LOP3.LUT R15, R13, 0xfffffffe, RZ, 0xc0, !PT ;  /* 0xfffffffe0d0f7812 */ /* 0x000fe400078ec0ff */
[----:B------:R-:W-:Y:S01]  /*c090*/  IADD3 R6, R5, -R6, RZ ;  /* 0x8000000605067210 */ /* 0x000fe20007ffe0ff */
[----:B------:R-:W-:Y:S01]  /*c0a0*/  IMAD.IADD R8, R11, 0x1, -R8 ;  /* 0x000000010b087824 */ /* 0x000fe200078e0a08 */
[--C-:B------:R-:W-:Y:S01]  /*c0b0*/  SHF.R.S32.HI R5, RZ, 0x1, R10.reuse ;  /* 0x00000001ff057819 */ /* 0x100fe2000001140a */
[----:B------:R-:W-:Y:S01]  /*c0c0*/  IMAD.IADD R15, R12, 0x1, -R15 ;  /* 0x000000010c0f7824 */ /* 0x000fe200078e0a0f */
[----:B------:R-:W-:Y:S02]  /*c0d0*/  LEA.HI R17, R14, R14, RZ, 0x1 ;  /* 0x0000000e0e117211 */ /* 0x000fe400078f08ff */
[----:B------:R-:W-:-:S02]  /*c0e0*/  SHF.R.S32.HI R10, RZ, 0x1f, R10 ;  /* 0x0000001fff0a7819 */ /* 0x000fc4000001140a */
[--C-:B------:R-:W-:Y:S02]  /*c0f0*/  SHF.R.S32.HI R11, RZ, 0x1, R13.reuse ;  /* 0x00000001ff0b7819 */ /* 0x100fe4000001140d */
[----:B------:R-:W-:Y:S02]  /*c100*/  SHF.R.S32.HI R12, RZ, 0x1f, R13 ;  /* 0x0000001fff0c7819 */ /* 0x000fe4000001140d */
[--C-:B------:R-:W-:Y:S02]  /*c110*/  SHF.R.S32.HI R13, RZ, 0x1, R17.reuse ;  /* 0x00000001ff0d7819 */ /* 0x100fe40000011411 */
[----:B-1----:R-:W-:Y:S02]  /*c120*/  SHF.R.S32.HI R18, RZ, 0x1f, R17 ;  /* 0x0000001fff127819 */ /* 0x002fe40000011411 */
[----:B------:R-:W-:Y:S02]  /*c130*/  LEA.HI R10, R10, R5, RZ, 0x4 ;  /* 0x000000050a0a7211 */ /* 0x000fe400078f20ff */
[----:B------:R-:W-:-:S02]  /*c140*/  LEA.HI R12, R12, R11, RZ, 0x4 ;  /* 0x0000000b0c0c7211 */ /* 0x000fc400078f20ff */
[----:B------:R-:W-:Y:S02]  /*c150*/  LEA.HI R18, R18, R13, RZ, 0x4 ;  /* 0x0000000d12127211 */ /* 0x000fe400078f20ff */
[----:B------:R-:W-:Y:S02]  /*c160*/  LOP3.LUT R10, R10, 0x1ffffff0, RZ, 0xc0, !PT ;  /* 0x1ffffff00a0a7812 */ /* 0x000fe400078ec0ff */
[----:B------:R-:W-:Y:S02]  /*c170*/  LOP3.LUT R12, R12, 0x1ffffff0, RZ, 0xc0, !PT ;  /* 0x1ffffff00c0c7812 */ /* 0x000fe400078ec0ff */
[----:B------:R-:W-:Y:S02]  /*c180*/  LOP3.LUT R17, R17, 0xfffffffe, RZ, 0xc0, !PT ;  /* 0xfffffffe11117812 */ /* 0x000fe400078ec0ff */
[----:B------:R-:W-:Y:S02]  /*c190*/  LOP3.LUT R18, R18, 0x1ffffff0, RZ, 0xc0, !PT ;  /* 0x1ffffff012127812 */ /* 0x000fe400078ec0ff */
[----:B------:R-:W-:Y:S01]  /*c1a0*/  IADD3 R5, R5, -R10, RZ ;  /* 0x8000000a05057210 */ /* 0x000fe20007ffe0ff */
[----:B------:R-:W-:Y:S01]  /*c1b0*/  IMAD.IADD R12, R11, 0x1, -R12 ;  /* 0x000000010b0c7824 */ /* 0x000fe200078e0a0c */
[----:B------:R-:W-:Y:S01]  /*c1c0*/  LEA R8, R7, R8, 0x3 ;  /* 0x0000000807087211 */ /* 0x000fe200078e18ff */
[----:B------:R-:W-:-:S02]  /*c1d0*/  IMAD.IADD R17, R14, 0x1, -R17 ;  /* 0x000000010e117824 */ /* 0x000fc400078e0a11 */
[----:B------:R-:W-:Y:S02]  /*c1e0*/  IMAD.IADD R18, R13, 0x1, -R18 ;  /* 0x000000010d127824 */ /* 0x000fe400078e0a12 */
[----:B------:R-:W-:Y:S02]  /*c1f0*/  IMAD R7, R5, 0x8, R6 ;  /* 0x0000000805077824 */ /* 0x000fe400078e0206 */
[----:B------:R-:W-:Y:S01]  /*c200*/  IMAD R5, R12, 0x8, R15 ;  /* 0x000000080c057824 */ /* 0x000fe200078e020f */
[----:B------:R-:W-:Y:S01]  /*c210*/  STL [R1+0x84], R8 ;  /* 0x0000840801007387 */ /* 0x000fe20000100800 */
[----:B------:R-:W-:-:S03]  /*c220*/  LEA R6, R18, R17, 0x3 ;  /* 0x0000001112067211 */ /* 0x000fc600078e18ff */
[----:B------:R-:W-:Y:S04]  /*c230*/  STL [R1+0x80], R7 ;  /* 0x0000800701007387 */ /* 0x000fe80000100800 */
[----:B------:R3:W-:Y:S04]  /*c240*/  STL [R1+0x7c], R5 ;  /* 0x00007c0501007387 */ /* 0x0007e80000100800 */
[----:B------:R1:W-:Y:S01]  /*c250*/  STL [R1+0x78], R6 ;  /* 0x0000780601007387 */ /* 0x0003e20000100800 */
[----:B---3--:R-:W-:-:S04]  /*c260*/  IMAD R5, R20, 0x2000, R16 ;  /* 0x0000200014057824 */ /* 0x008fc800078e0210 */
[C---:B-1----:R-:W-:Y:S01]  /*c270*/  VIADD R6, R5.reuse, 0x4000 ;  /* 0x0000400005067836 */ /* 0x042fe20000000000 */
[----:B------:R-:W-:Y:S02]  /*c280*/  IADD3 R7, R5, 0x20c00, RZ ;  /* 0x00020c0005077810 */ /* 0x000fe40007ffe0ff */
[----:B------:R-:W-:Y:S02]  /*c290*/  SHF.R.U32.HI R5, RZ, 0x4, R5 ;  /* 0x00000004ff057819 */ /* 0x000fe40000011605 */
[----:B------:R-:W-:Y:S02]  /*c2a0*/  SHF.R.U32.HI R6, RZ, 0x4, R6 ;  /* 0x00000004ff067819 */ /* 0x000fe40000011606 */
[----:B------:R-:W-:Y:S02]  /*c2b0*/  SHF.R.U32.HI R7, RZ, 0x4, R7 ;  /* 0x00000004ff077819 */ /* 0x000fe40000011607 */
[----:B------:R-:W-:Y:S02]  /*c2c0*/  LOP3.LUT R5, R5, 0x3fff, RZ, 0xc0, !PT ;  /* 0x00003fff05057812 */ /* 0x000fe400078ec0ff */
[----:B------:R-:W-:-:S02]  /*c2d0*/  LOP3.LUT R6, R6, 0x3fff, RZ, 0xc0, !PT ;  /* 0x00003fff06067812 */ /* 0x000fc400078ec0ff */
[----:B------:R-:W-:Y:S02]  /*c2e0*/  LOP3.LUT R7, R7, 0x3fff, RZ, 0xc0, !PT ;  /* 0x00003fff07077812 */ /* 0x000fe400078ec0ff */
[----:B------:R-:W-:Y:S01]  /*c2f0*/  LOP3.LUT R12, R5, 0x10000, RZ, 0xfc, !PT ;  /* 0x00010000050c7812 */ /* 0x000fe200078efcff */
[----:B------:R-:W1:Y:S01]  /*c300*/  S2R R8, SR_CTAID.X ;  /* 0x0000000000087919 */ /* 0x000e620000002500 */
[----:B------:R-:W-:Y:S02]  /*c310*/  LOP3.LUT R5, R6, 0x10000, RZ, 0xfc, !PT ;  /* 0x0001000006057812 */ /* 0x000fe400078efcff */
[----:B------:R-:W-:Y:S01]  /*c320*/  LOP3.LUT R6, R7, 0x10000, RZ, 0xfc, !PT ;  /* 0x0001000007067812 */ /* 0x000fe200078efcff */
[C---:B------:R-:W-:Y:S01]  /*c330*/  VIADD R24, R12.reuse, 0x2 ;  /* 0x000000020c187836 */ /* 0x040fe20000000000 */
[----:B------:R2:W-:Y:S01]  /*c340*/  STL [R1+0x6c], R12 ;  /* 0x00006c0c01007387 */ /* 0x0005e20000100800 */
[C---:B------:R-:W-:Y:S01]  /*c350*/  VIADD R22, R12.reuse, 0x4 ;  /* 0x000000040c167836 */ /* 0x040fe20000000000 */
[----:B------:R-:W-:Y:S01]  /*c360*/  IADD3 R20, R12, 0x6, RZ ;  /* 0x000000060c147810 */ /* 0x000fe20007ffe0ff */
[----:B------:R-:W-:Y:S01]  /*c370*/  IMAD.MOV.U32 R11, RZ, RZ, 0x40000040 ;  /* 0x40000040ff0b7424 */ /* 0x000fe200078e00ff */
[----:B------:R-:W-:Y:S01]  /*c380*/  STL [R1+0x74], R6 ;  /* 0x0000740601007387 */ /* 0x000fe20000100800 */
[C---:B------:R-:W-:Y:S01]  /*c390*/  IADD3 R10, R5.reuse, 0x6, RZ ;  /* 0x00000006050a7810 */ /* 0x040fe20007ffe0ff */
[----:B------:R-:W-:Y:S01]  /*c3a0*/  VIADD R14, R5, 0x2 ;  /* 0x00000002050e7836 */ /* 0x000fe20000000000 */
[----:B------:R-:W-:Y:S01]  /*c3b0*/  MOV R13, 0x40000040 ;  /* 0x40000040000d7802 */ /* 0x000fe20000000f00 */
[----:B------:R3:W-:Y:S01]  /*c3c0*/  STL [R1+0x68], R5 ;  /* 0x0000680501007387 */ /* 0x0007e20000100800 */
[----:B------:R-:W-:-:S02]  /*c3d0*/  IMAD.MOV.U32 R15, RZ, RZ, 0x40000040 ;  /* 0x40000040ff0f7424 */ /* 0x000fc400078e00ff */
[----:B--2---:R-:W-:Y:S01]  /*c3e0*/  VIADD R12, R5, 0x4 ;  /* 0x00000004050c7836 */ /* 0x004fe20000000000 */
[----:B------:R2:W-:Y:S04]  /*c3f0*/  STL.64 [R1+0x60], R24 ;  /* 0x0000601801007387 */ /* 0x0005e80000100a00 */
[----:B------:R2:W-:Y:S04]  /*c400*/  STL.64 [R1+0x58], R22 ;  /* 0x0000581601007387 */ /* 0x0005e80000100a00 */
[----:B------:R2:W-:Y:S04]  /*c410*/  STL.64 [R1+0x50], R20 ;  /* 0x0000501401007387 */ /* 0x0005e80000100a00 */
[----:B------:R2:W-:Y:S04]  /*c420*/  STL.64 [R1+0x38], R10 ;  /* 0x0000380a01007387 */ /* 0x0005e80000100a00 */
[----:B------:R2:W-:Y:S04]  /*c430*/  STL.64 [R1+0x48], R14 ;  /* 0x0000480e01007387 */ /* 0x0005e80000100a00 */
[----:B------:R2:W-:Y:S01]  /*c440*/  STL.64 [R1+0x40], R12 ;  /* 0x0000400c01007387 */ /* 0x0005e20000100a00 */
[C---:B---3--:R-:W-:Y:S01]  /*c450*/  VIADD R5, R9.reuse, 0x4 ;  /* 0x0000000409057836 */ /* 0x048fe20000000000 */
[C---:B------:R-:W-:Y:S01]  /*c460*/  IADD3 R6, R9.reuse, 0xc, RZ ;  /* 0x0000000c09067810 */ /* 0x040fe20007ffe0ff */
[C---:B------:R-:W-:Y:S01]  /*c470*/  VIADD R7, R9.reuse, 0x8 ;  /* 0x0000000809077836 */ /* 0x040fe20000000000 */
[C---:B------:R-:W-:Y:S01]  /*c480*/  IADD3 R6, R9.reuse, 0x18, RZ ;  /* 0x0000001809067810 */ /* 0x040fe20007ffe0ff */
[----:B------:R-:W-:-:S02]  /*c490*/  VIADD R5, R9, 0x10 ;  /* 0x0000001009057836 */ /* 0x000fc40000000000 */
[----:B------:R-:W-:Y:S01]  /*c4a0*/  VIADD R7, R9, 0x14 ;  /* 0x0000001409077836 */ /* 0x000fe20000000000 */
[----:B------:R-:W-:Y:S01]  /*c4b0*/  IADD3 R7, -R19, UR4, RZ ;  /* 0x0000000413077c10 */ /* 0x000fe2000fffe1ff */
[----:B------:R-:W-:Y:S02]  /*c4c0*/  VIADD R5, R9, 0x1c ;  /* 0x0000001c09057836 */ /* 0x000fe40000000000 */
[----:B-1----:R-:W-:-:S07]  /*c4d0*/  IMAD R8, R8, -0x80, -R19 ;  /* 0xffffff8008087824 */ /* 0x002fce00078e0a13 */
.L_x_1738:
[----:B------:R-:W-:-:S05]  /*c4e0*/  IMAD.U32 R5, RZ, RZ, UR36 ;  /* 0x00000024ff057e24 */ /* 0x000fca000f8e00ff */
[----:B------:R-:W-:-:S04]  /*c4f0*/  LOP3.LUT R5, R5, 0x1, RZ, 0xfc, !PT ;  /* 0x0000000105057812 */ /* 0x000fc800078efcff */
[----:B------:R-:W-:-:S13]  /*c500*/  ISETP.NE.AND P6, PT, R5, 0x3, PT ;  /* 0x000000030500780c */ /* 0x000fda0003fc5270 */
[----:B------:R-:W-:Y:S05]  /*c510*/  @!P6 BRA `(.L_x_1728) ;  /* 0x000000000004e947 */ /* 0x000fea0003800000 */
[----:B------:R-:W-:Y:S01]  /*c520*/  BPT.TRAP 0x1 ;  /* 0x000000040000795c */ /* 0x000fe20000300000 */
.L_x_1728:
[----:B------:R-:W-:Y:S02]  /*c530*/  LEA R6, R0, R16, 0x3 ;  /* 0x0000001000067211 */ /* 0x000fe400078e18ff */
[----:B--2---:R-:W-:-:S04]  /*c540*/  SHF.L.U32 R23, R4, 0x1f, RZ ;  /* 0x0000001f04177819 */ /* 0x004fc800000006ff */
[----:B------:R1:W2:Y:S01]  /*c550*/  SYNCS.PHASECHK.TRANS64.TRYWAIT P0, [R6+URZ+0x30c10], R23 ;  /* 0x030c1017060075a7 */ /* 0x0002a2000800017f */
[----:B------:R-:W-:Y:S05]  /*c560*/  @!P6 BRA `(.L_x_1729) ;  /* 0x000000000004e947 */ /* 0x000fea0003800000 */
[----:B------:R-:W-:Y:S01]  /*c570*/  BPT.TRAP 0x1 ;  /* 0x000000040000795c */ /* 0x000fe20000300000 */
.L_x_1729:
[----:B------:R-:W-:-:S05]  /*c580*/  VIADD R5, R16, 0x10000 ;  /* 0x0001000010057836 */ /* 0x000fca0000000000 */
[----:B------:R-:W-:-:S04]  /*c590*/  SHF.R.U32.HI R5, RZ, 0x4, R5 ;  /* 0x00000004ff057819 */ /* 0x000fc80000011605 */
[----:B------:R-:W-:-:S04]  /*c5a0*/  LOP3.LUT R5, R5, 0x3fff, RZ, 0xc0, !PT ;  /* 0x00003fff05057812 */ /* 0x000fc800078ec0ff */
[----:B------:R-:W-:Y:S01]  /*c5b0*/  LOP3.LUT R11, R5, 0x10000, RZ, 0xfc, !PT ;  /* 0x00010000050b7812 */ /* 0x000fe200078efcff */
[----:B--2---:R-:W-:Y:S06]  /*c5c0*/  @P0 BRA `(.L_x_1730) ;  /* 0x0000000000080947 */ /* 0x004fec0003800000 */
[----:B------:R-:W2:Y:S02]  /*c5d0*/  SYNCS.PHASECHK.TRANS64.TRYWAIT P0, [R6+URZ+0x30c10], R23 ;  /* 0x030c1017060075a7 */ /* 0x000ea4000800017f */
[----:B--2---:R-:W-:Y:S05]  /*c5e0*/  @!P0 BRA `(.L_x_1731) ;  /* 0x000000a800a08947 */ /* 0x004fea0003800000 */
.L_x_1730:
        /* <DEDUP_REMOVED lines=63> */
.L_x_1732:
[----:B------:R1:W1:Y:S01]  /*c9e0*/  SYNCS.PHASECHK.TRANS64.TRYWAIT P0, [R6+URZ+0x30c30], R23 ;  /* 0x030c3017060075a7 */ /* 0x000262000800017f */
[----:B------:R-:W-:Y:S05]  /*c9f0*/  @!P6 BRA `(.L_x_1733) ;  /* 0x000000000004e947 */ /* 0x000fea0003800000 */
[----:B------:R-:W-:Y:S01]  /*ca00*/  BPT.TRAP 0x1 ;  /* 0x000000040000795c */ /* 0x000fe20000300000 */
.L_x_1733:
[----:B-1----:R-:W-:Y:S05]  /*ca10*/  @P0 BRA `(.L_x_1734) ;  /* 0x0000000000080947 */ /* 0x002fea0003800000 */
[----:B------:R-:W1:Y:S02]  /*ca20*/  SYNCS.PHASECHK.TRANS64.TRYWAIT P0, [R6+URZ+0x30c30], R23 ;  /* 0x030c3017060075a7 */ /* 0x000e64000800017f */
[----:B-1----:R-:W-:Y:S05]  /*ca30*/  @!P0 BRA `(.L_x_1735) ;  /* 0x000000a400a08947 */ /* 0x002fea0003800000 */
.L_x_1734:
        /* <DEDUP_REMOVED lines=93> */
[----:B------:R2:W-:Y:S04]  /*d010*/  STL [R1+0x88], R2 ;  /* 0x0000880201007387 */ /* 0x0005e80000100800 */
[----:B-1----:R-:W3:Y:S01]  /*d020*/  LDL.64 R4, [R1+0x48] ;  /* 0x0000480001047983 */ /* 0x002ee20000100a00 */
[----:B------:R-:W-:Y:S01]  /*d030*/  WARPGROUP.ARRIVE ;  /* 0x00000000000079c5 */ /* 0x000fe20000000000 */
[----:B------:R1:W-:Y:S01]  /*d040*/  MUFU.TANH R166, R92 ;  /* 0x0000005c00a67308 */ /* 0x0003e20000002400 */
[----:B------:R-:W-:Y:S01]  /*d050*/  FMUL.FTZ R100, R100, UR9 ;  /* 0x0000000964647c20 */ /* 0x000fe20008410000 */
[----:B--2---:R-:W2:Y:S01]  /*d060*/  LDC R2, c[0x0][0x74c] ;  /* 0x0001d300ff027b82 */ /* 0x004ea20000000800 */
[----:B------:R-:W-:Y:S01]  /*d070*/  FMUL.FTZ R101, R101, UR9 ;  /* 0x0000000965657c20 */ /* 0x000fe20008410000 */
[----:B------:R-:W-:Y:S01]  /*d080*/  FMUL.FTZ R120, R120, UR9 ;  /* 0x0000000978787c20 */ /* 0x000fe20008410000 */
[----:B------:R-:W-:Y:S01]  /*d090*/  HGMMA.64x128x16.F32.BF16 R24, gdesc[UR4], RZ, !UPT, gsb0 ;  /* 0x01e00000041879f0 */ /* 0x000fe2000c0018ff */
        /* <DEDUP_REMOVED lines=11> */
[----:B----4-:R-:W4:Y:S01]  /*d150*/  LDL.64 R98, [R1+0x38] ;  /* 0x0000380001627983 */ /* 0x010f220000100a00 */
[----:B------:R-:W-:Y:S01]  /*d160*/  UMOV UR14, UR4 ;  /* 0x00000004000e7c82 */ /* 0x000fe20008000000 */
[----:B------:R-:W-:Y:S01]  /*d170*/  FMUL.FTZ R124, R124, UR9 ;  /* 0x000000097c7c7c20 */ /* 0x000fe20008410000 */
        /* <DEDUP_REMOVED lines=9> */
[----:B------:R-:W-:-:S03]  /*d210*/  FMUL.FTZ R106, R106, UR9 ;  /* 0x000000096a6a7c20 */ /* 0x000fc60008410000 */
[----:B------:R1:W-:Y:S08]  /*d220*/  MUFU.TANH R169, R89 ;  /* 0x0000005900a97308 */ /* 0x0003f00000002400 */
[----:B------:R2:W4:Y:S08]  /*d230*/  MUFU.TANH R203, R23 ;  /* 0x0000001700cb7308 */ /* 0x0005300000002400 */
[----:B------:R-:W4:Y:S08]  /*d240*/  MUFU.TANH R171, R137 ;  /* 0x0000008900ab7308 */ /* 0x000f300000002400 */
[----:B------:R2:W-:Y:S01]  /*d250*/  MUFU.TANH R167, R91 ;  /* 0x0000005b00a77308 */ /* 0x0005e20000002400 */
[----:B---3--:R-:W-:Y:S01]  /*d260*/  R2UR UR12, R4 ;  /* 0x00000000040c72ca */ /* 0x008fe200000e0000 */
[----:B------:R-:W-:-:S02]  /*d270*/  WARPGROUP.DEPBAR.LE gsb0, 0x0 ;  /* 0x00008000000079c5 */ /* 0x000fc40000010000 */
[----:B------:R-:W-:Y:S01]  /*d280*/  R2UR UR13, R5 ;  /* 0x00000000050d72ca */ /* 0x000fe200000e0000 */
[----:B------:R-:W-:Y:S01]  /*d290*/  ULEA UR4, UR43, -UR41, 0x7 ;  /* 0x800000292b047291 */ /* 0x000fe2000f8e383f */
[----:B------:R-:W3:Y:S01]  /*d2a0*/  LDL.64 R4, [R1+0x40] ;  /* 0x0000400001047983 */ /* 0x000ee20000100a00 */
[----:B------:R-:W-:Y:S01]  /*d2b0*/  WARPGROUP.ARRIVE ;  /* 0x00000000000079c5 */ /* 0x000fe20000000000 */
[----:B-1----:R-:W-:Y:S01]  /*d2c0*/  FMUL.FTZ R90, R96, UR9 ;  /* 0x00000009605a7c20 */ /* 0x002fe20008410000 */
[----:B------:R-:W-:Y:S01]  /*d2d0*/  FMUL.FTZ R88, R94, UR9 ;  /* 0x000000095e587c20 */ /* 0x000fe20008410000 */
[----:B------:R-:W-:Y:S01]  /*d2e0*/  FMUL.FTZ R89, R95, UR9 ;  /* 0x000000095f597c20 */ /* 0x000fe20008410000 */
[----:B--2---:R-:W-:Y:S01]  /*d2f0*/  IADD3 R2, -R2, 0x8, RZ ;  /* 0x0000000802027810 */ /* 0x004fe20007ffe1ff */
[----:B------:R-:W1:Y:S01]  /*d300*/  LDC.64 R94, c[0x0][0x748] ;  /* 0x0001d200ff5e7b82 */ /* 0x000e620000000a00 */
[----:B------:R1:W-:Y:S01]  /*d310*/  MUFU.TANH R6, R126 ;  /* 0x0000007e00067308 */ /* 0x0003e20000002400 */
[----:B------:R-:W-:Y:S01]  /*d320*/  FMUL.FTZ R23, R93, UR9 ;  /* 0x000000095d177c20 */ /* 0x000fe20008410000 */
[----:B------:R-:W-:-:S02]  /*d330*/  FMUL.FTZ R91, R97, UR9 ;  /* 0x00000009615b7c20 */ /* 0x000fc40008410000 */
[----:B------:R-:W-:Y:S01]  /*d340*/  HGMMA.64x128x16.F32.BF16 R24, gdesc[UR12], R24, gsb0 ;  /* 0x01e000000c1879f0 */ /* 0x000fe20008001818 */
[----:B------:R-:W-:Y:S01]  /*d350*/  LEA R96, R3, UR4, 0x1 ;  /* 0x0000000403607c11 */ /* 0x000fe2000f8e08ff */
[----:B------:R-:W-:Y:S01]  /*d360*/  UIADD3 UR4, UR6, 0x4, URZ ;  /* 0x0000000406047890 */ /* 0x000fe2000fffe03f */
[----:B----4-:R-:W-:Y:S01]  /*d370*/  R2UR UR5, R99 ;  /* 0x00000000630572ca */ /* 0x010fe200000e0000 */
[----:B------:R-:W-:Y:S01]  /*d380*/  UMOV UR15, 0x40000040 ;  /* 0x40000040000f7882 */ /* 0x000fe20000000000 */
[----:B------:R-:W-:Y:S01]  /*d390*/  UMOV UR7, 0x40000040 ;  /* 0x4000004000077882 */ /* 0x000fe20000000000 */
[----:B------:R-:W2:Y:S01]  /*d3a0*/  MUFU.TANH R23, R23 ;  /* 0x0000001700177308 */ /* 0x000ea20000002400 */
[----:B------:R-:W-:Y:S02]  /*d3b0*/  FMUL.FTZ R93, R103, UR9 ;  /* 0x00000009675d7c20 */ /* 0x000fe40008410000 */
[----:B------:R-:W-:Y:S01]  /*d3c0*/  UMOV UR14, UR4 ;  /* 0x00000004000e7c82 */ /* 0x000fe20008000000 */
[----:B------:R-:W-:-:S04]  /*d3d0*/  IMAD.IADD R96, R7, 0x1, R96 ;  /* 0x0000000107607824 */ /* 0x000fc800078e0260 */
[----:B------:R-:W-:Y:S01]  /*d3e0*/  IMAD.IADD R221, R2, 0x1, -R96 ;  /* 0x0000000102dd7824 */ /* 0x000fe200078e0a60 */
[----:B------:R-:W-:Y:S01]  /*d3f0*/  UIADD3 UR6, UR6, 0x6, URZ ;  /* 0x0000000606067890 */ /* 0x000fe2000fffe03f */
[----:B------:R-:W4:Y:S01]  /*d400*/  MUFU.TANH R90, R90 ;  /* 0x0000005a005a7308 */ /* 0x000f220000002400 */
        /* <DEDUP_REMOVED lines=15> */
[----:B------:R-:W-:Y:S08]  /*d500*/  MUFU.TANH R156, R109 ;  /* 0x0000006d009c7308 */ /* 0x000ff00000002400 */
[----:B------:R-:W-:Y:S08]  /*d510*/  MUFU.TANH R161, R104 ;  /* 0x0000006800a17308 */ /* 0x000ff00000002400 */
[----:B------:R-:W-:Y:S01]  /*d520*/  MUFU.TANH R160, R105 ;  /* 0x0000006900a07308 */ /* 0x000fe20000002400 */
[----:B------:R-:W-:-:S07]  /*d530*/  FMUL.FTZ R110, R110, UR9 ;  /* 0x000000096e6e7c20 */ /* 0x000fce0008410000 */
[----:B------:R-:W-:Y:S01]  /*d540*/  MUFU.TANH R153, R112 ;  /* 0x0000007000997308 */ /* 0x000fe20000002400 */
[----:B------:R-:W-:Y:S02]  /*d550*/  WARPGROUP.DEPBAR.LE gsb0, 0x0 ;  /* 0x00008000000079c5 */ /* 0x000fe40000010000 */
[----:B------:R-:W1:Y:S01]  /*d560*/  LDS R224, [R224+0x400] ;  /* 0x00040000e0e07984 */ /* 0x000e620000000800 */
[----:B------:R-:W-:Y:S01]  /*d570*/  WARPGROUP.ARRIVE ;  /* 0x00000000000079c5 */ /* 0x000fe20000000000 */
[----:B------:R-:W-:-:S03]  /*d580*/  SEL R218, R95, 0x80, P1 ;  /* 0x000000805fda7807 */ /* 0x000fc60000800000 */
[----:B------:R-:W1:Y:S01]  /*d590*/  MUFU.TANH R93, R93 ;  /* 0x0000005d005d7308 */ /* 0x000e620000002400 */
[C---:B------:R-:W-:Y:S02]  /*d5a0*/  ISETP.GE.AND P3, PT, R126.reuse, RZ, PT ;  /* 0x000000ff7e00720c */ /* 0x040fe40003f66270 */
[C---:B------:R-:W-:Y:S02]  /*d5b0*/  ISETP.GE.AND P4, PT, R126.reuse, 0x1, PT ;  /* 0x000000017e00780c */ /* 0x040fe40003f86270 */
[----:B------:R-:W-:Y:S02]  /*d5c0*/  ISETP.GE.AND P1, PT, R126, 0x9, PT ;  /* 0x000000097e00780c */ /* 0x000fe40003f26270 */
[----:B------:R-:W-:Y:S01]  /*d5d0*/  R2UR UR4, R98 ;  /* 0x00000000620472ca */ /* 0x000fe200000e0000 */
[----:B------:R-:W-:Y:S01]  /*d5e0*/  MUFU.TANH R141, R124 ;  /* 0x0000007c008d7308 */ /* 0x000fe20000002400 */
[C---:B------:R-:W-:Y:S02]  /*d5f0*/  ISETP.GT.OR P3, PT, R218.reuse, RZ, !P3 ;  /* 0x000000ffda00720c */ /* 0x040fe40005f64670 */
[----:B------:R-:W-:-:S02]  /*d600*/  ISETP.GT.OR P4, PT, R218, 0x1, !P4 ;  /* 0x00000001da00780c */ /* 0x000fc40006784670 */
[----:B------:R-:W-:Y:S02]  /*d610*/  ISETP.GT.OR P1, PT, R218, 0x9, !P1 ;  /* 0x00000009da00780c */ /* 0x000fe40004f24670 */
        /* <DEDUP_REMOVED lines=11> */
[----:B------:R-:W-:-:S06]  /*d6d0*/  FMUL.FTZ R119, R119, UR9 ;  /* 0x0000000977777c20 */ /* 0x000fcc0008410000 */
        /* <DEDUP_REMOVED lines=8> */
[----:B---3--:R-:W-:-:S02]  /*d760*/  R2UR UR12, R4 ;  /* 0x00000000040c72ca */ /* 0x008fc400000e0000 */
[----:B------:R-:W-:-:S13]  /*d770*/  R2UR UR13, R5 ;  /* 0x00000000050d72ca */ /* 0x000fda00000e0000 */
[----:B------:R-:W-:Y:S01]  /*d780*/  HGMMA.64x128x16.F32.BF16 R24, gdesc[UR12], R24, gsb0 ;  /* 0x01e000000c1879f0 */ /* 0x000fe20008001818 */
[----:B------:R3:W-:Y:S02]  /*d790*/  MUFU.TANH R4, R128 ;  /* 0x0000008000047308 */ /* 0x0007e40000002400 */
[----:B---3--:R-:W-:Y:S02]  /*d7a0*/  SEL R128, R94, 0x80, !P0 ;  /* 0x000000805e807807 */ /* 0x008fe40004000000 */
        /* <DEDUP_REMOVED lines=49> */
[----:B------:R-:W-:-:S06]  /*dac0*/  WARPGROUP.ARRIVE ;  /* 0x00000000000079c5 */ /* 0x000fcc0000000000 */
[----:B------:R-:W-:Y:S01]  /*dad0*/  HGMMA.64x128x16.F32.BF16 R24, gdesc[UR4], R24, gsb0 ;  /* 0x01e00000041879f0 */ /* 0x000fe20008001818 */
[----:B------:R-:W-:Y:S01]  /*dae0*/  FSEL R122, R169, -INF , !P3 ;  /* 0xff800000a97a7808 */ /* 0x000fe20005800000 */
[----:B------:R-:W3:Y:S01]  /*daf0*/  MUFU.TANH R155, R110 ;  /* 0x0000006e009b7308 */ /* 0x000ee20000002400 */
        /* <DEDUP_REMOVED lines=12> */
[----:B----4-:R-:W-:Y:S01]  /*dbc0*/  FSEL R103, R90, -INF , !P0 ;  /* 0xff8000005a677808 */ /* 0x010fe20004000000 */
[----:B------:R-:W-:Y:S01]  /*dbd0*/  FMUL.FTZ R138, R129, UR9 ;  /* 0x00000009818a7c20 */ /* 0x000fe20008410000 */
[----:B-1----:R-:W-:Y:S01]  /*dbe0*/  FSEL R109, R91, -INF , !P1 ;  /* 0xff8000005b6d7808 */ /* 0x002fe20004800000 */
[----:B------:R1:W-:Y:S01]  /*dbf0*/  MUFU.TANH R146, R119 ;  /* 0x0000007700927308 */ /* 0x0003e20000002400 */
[C---:B------:R-:W-:Y:S01]  /*dc00*/  ISETP.GE.AND P0, PT, R128.reuse, 0x28, PT ;  /* 0x000000288000780c */ /* 0x040fe20003f06270 */
[----:B------:R-:W4:Y:S01]  /*dc10*/  SHFL.IDX PT, R226, R224, R9, 0x1f ;  /* 0x00001f09e0e27589 */ /* 0x000f2200000e0000 */
[----:B------:R-:W-:-:S02]  /*dc20*/  ISETP.GE.AND P1, PT, R128, 0x29, PT ;  /* 0x000000298000780c */ /* 0x000fc40003f26270 */
[C---:B------:R-:W-:Y:S01]  /*dc30*/  IADD3 R231, R9.reuse, 0x8, RZ ;  /* 0x0000000809e77810 */ /* 0x040fe20007ffe0ff */
[----:B------:R-:W-:Y:S01]  /*dc40*/  VIADD R232, R9, 0xc ;  /* 0x0000000c09e87836 */ /* 0x000fe20000000000 */
[C---:B------:R-:W-:Y:S01]  /*dc50*/  ISETP.GT.OR P2, PT, R218.reuse, 0x38, !P2 ;  /* 0x00000038da00780c */ /* 0x040fe20005744670 */
[----:B------:R-:W4:Y:S01]  /*dc60*/  MUFU.TANH R149, R115 ;  /* 0x0000007300957308 */ /* 0x000f220000002400 */
[----:B------:R-:W-:Y:S01]  /*dc70*/  ISETP.GT.OR P3, PT, R218, 0x39, !P3 ;  /* 0x00000039da00780c */ /* 0x000fe20005f64670 */
[----:B------:R-:W-:Y:S01]  /*dc80*/  ULDC UR4, c[0x0][0x744] ;  /* 0x0001d10000047ab9 */ /* 0x000fe20000000800 */
        /* <DEDUP_REMOVED lines=31> */
[----:B-1----:R-:W-:Y:S02]  /*de80*/  FSEL R119, R160, -INF , !P1 ;  /* 0xff800000a0777808 */ /* 0x002fe40004800000 */
[----:B------:R-:W-:-:S02]  /*de90*/  ISETP.GE.AND P0, PT, R126, 0x58, PT ;  /* 0x000000587e00780c */ /* 0x000fc40003f06270 */
[----:B------:R-:W-:Y:S02]  /*dea0*/  ISETP.GE.AND P1, PT, R126, 0x59, PT ;  /* 0x000000597e00780c */ /* 0x000fe40003f26270 */
[C---:B------:R-:W-:Y:S02]  /*deb0*/  ISETP.GT.OR P2, PT, R218.reuse, 0x48, !P2 ;  /* 0x00000048da00780c */ /* 0x040fe40005744670 */
[C---:B------:R-:W-:Y:S02]  /*dec0*/  ISETP.GT.OR P3, PT, R218.reuse, 0x49, !P3 ;  /* 0x00000049da00780c */ /* 0x040fe40005f64670 */
[C---:B------:R-:W-:Y:S02]  /*ded0*/  ISETP.GT.OR P5, PT, R218.reuse, 0x50, !P5 ;  /* 0x00000050da00780c */ /* 0x040fe40006fa4670 */
[C---:B------:R-:W-:Y:S02]  /*dee0*/  ISETP.GT.OR P4, PT, R218.reuse, 0x51, !P4 ;  /* 0x00000051da00780c */ /* 0x040fe40006784670 */
[----:B------:R-:W-:-:S02]  /*def0*/  ISETP.GT.OR P0, PT, R218, 0x58, !P0 ;  /* 0x00000058da00780c */ /* 0x000fc40004704670 */
[----:B------:R-:W-:Y:S01]  /*df00*/  ISETP.GT.OR P1, PT, R218, 0x59, !P1 ;  /* 0x00000059da00780c */ /* 0x000fe20004f24670 */
[----:B------:R-:W1:Y:S01]  /*df10*/  MUFU.TANH R147, R118 ;  /* 0x0000007600937308 */ /* 0x000e620000002400 */
        /* <DEDUP_REMOVED lines=20> */
[----:B---3--:R-:W-:Y:S02]  /*e060*/  FSEL R111, R155, -INF , !P5 ;  /* 0xff8000009b6f7808 */ /* 0x008fe40006800000 */
[----:B--2---:R-:W-:Y:S02]  /*e070*/  FSEL R104, R154, -INF , !P4 ;  /* 0xff8000009a687808 */ /* 0x004fe40006000000 */
[----:B------:R-:W-:-:S02]  /*e080*/  ISETP.GE.AND P2, PT, R128, 0x58, PT ;  /* 0x000000588000780c */ /* 0x000fc40003f46270 */
[----:B------:R-:W-:Y:S02]  /*e090*/  ISETP.GE.AND P3, PT, R128, 0x59, PT ;  /* 0x000000598000780c */ /* 0x000fe40003f66270 */
[C---:B------:R-:W-:Y:S02]  /*e0a0*/  ISETP.GE.AND P5, PT, R126.reuse, 0x60, PT ;  /* 0x000000607e00780c */ /* 0x040fe40003fa6270 */
[C---:B------:R-:W-:Y:S02]  /*e0b0*/  ISETP.GE.AND P4, PT, R126.reuse, 0x61, PT ;  /* 0x000000617e00780c */ /* 0x040fe40003f86270 */
[----:B------:R-:W-:Y:S02]  /*e0c0*/  FSEL R100, R151, -INF , !P0 ;  /* 0xff80000097647808 */ /* 0x000fe40004000000 */
[----:B----4-:R-:W-:Y:S02]  /*e0d0*/  FSEL R115, R149, -INF , !P1 ;  /* 0xff80000095737808 */ /* 0x010fe40004800000 */
        /* <DEDUP_REMOVED lines=8> */
[----:B------:R2:W3:Y:S01]  /*e160*/  MUFU.TANH R5, R127 ;  /* 0x0000007f00057308 */ /* 0x0004e20000002400 */
[----:B-1----:R-:W-:Y:S02]  /*e170*/  FSEL R95, R147, -INF , !P2 ;  /* 0xff800000935f7808 */ /* 0x002fe40005000000 */
        /* <DEDUP_REMOVED lines=8> */
[----:B--2---:R-:W-:Y:S02]  /*e200*/  FSEL R127, R141, -INF , !P0 ;  /* 0xff8000008d7f7808 */ /* 0x004fe40004000000 */
[----:B------:R-:W-:Y:S02]  /*e210*/  FSEL R126, R140, -INF , !P1 ;  /* 0xff8000008c7e7808 */ /* 0x000fe40004800000 */
[----:B------:R-:W-:-:S02]  /*e220*/  ISETP.GE.AND P0, PT, R128, 0x60, PT ;  /* 0x000000608000780c */ /* 0x000fc40003f06270 */
[----:B------:R-:W-:Y:S02]  /*e230*/  ISETP.GE.AND P1, PT, R128, 0x61, PT ;  /* 0x000000618000780c */ /* 0x000fe40003f26270 */
[----:B------:R-:W-:Y:S02]  /*e240*/  ISETP.GT.OR P2, PT, R218, 0x70, !P2 ;  /* 0x00000070da00780c */ /* 0x000fe40005744670 */
[C---:B------:R-:W-:Y:S02]  /*e250*/  ISETP.GT.OR P0, PT, R221.reuse, 0x60, !P0 ;  /* 0x00000060dd00780c */ /* 0x040fe40004704670 */
[----:B------:R-:W-:Y:S02]  /*e260*/  ISETP.GT.OR P1, PT, R221, 0x61, !P1 ;  /* 0x00000061dd00780c */ /* 0x000fe40004f24670 */
[----:B-1----:R-:W-:Y:S02]  /*e270*/  FSEL R130, R4, -INF , !P2 ;  /* 0xff80000004827808 */ /* 0x002fe40005000000 */
[----:B------:R-:W-:-:S02]  /*e280*/  FSEL R131, R143, -INF , !P0 ;  /* 0xff8000008f837808 */ /* 0x000fc40004000000 */
[----:B------:R-:W-:Y:S02]  /*e290*/  FSEL R137, R142, -INF , !P1 ;  /* 0xff8000008e897808 */ /* 0x000fe40004800000 */
[C---:B------:R-:W-:Y:S02]  /*e2a0*/  ISETP.GE.AND P2, PT, R128.reuse, 0x68, PT ;  /* 0x000000688000780c */ /* 0x040fe40003f46270 */
[C---:B------:R-:W-:Y:S02]  /*e2b0*/  ISETP.GE.AND P0, PT, R128.reuse, 0x69, PT ;  /* 0x000000698000780c */ /* 0x040fe40003f06270 */
[----:B------:R-:W-:Y:S02]  /*e2c0*/  ISETP.GE.AND P1, PT, R128, 0x70, PT ;  /* 0x000000708000780c */ /* 0x000fe40003f26270 */
[C---:B------:R-:W-:Y:S02]  /*e2d0*/  ISETP.GT.OR P2, PT, R221.reuse, 0x68, !P2 ;  /* 0x00000068dd00780c */ /* 0x040fe40005744670 */
[----:B------:R-:W-:-:S02]  /*e2e0*/  ISETP.GT.OR P0, PT, R221, 0x69, !P0 ;  /* 0x00000069dd00780c */ /* 0x000fc40004704670 */
[----:B------:R-:W-:Y:S02]  /*e2f0*/  ISETP.GT.OR P1, PT, R221, 0x70, !P1 ;  /* 0x00000070dd00780c */ /* 0x000fe40004f24670 */
[----:B------:R-:W-:Y:S02]  /*e300*/  R2UR UR8, R136 ;  /* 0x00000000880872ca */ /* 0x000fe400000e0000 */
[----:B------:R-:W-:Y:S02]  /*e310*/  FSEL R129, R6, -INF , !P2 ;  /* 0xff80000006817808 */ /* 0x000fe40005000000 */
[----:B---3--:R-:W-:Y:S02]  /*e320*/  FSEL R139, R5, -INF , !P0 ;  /* 0xff800000058b7808 */ /* 0x008fe40004000000 */
[----:B----4-:R-:W-:Y:S02]  /*e330*/  FSEL R136, R2, -INF , !P1 ;  /* 0xff80000002887808 */ /* 0x010fe40004800000 */
[----:B------:R-:W-:-:S02]  /*e340*/  ISETP.GE.AND P2, PT, R128, 0x71, PT ;  /* 0x000000718000780c */ /* 0x000fc40003f46270 */
        /* <DEDUP_REMOVED lines=19> */
[----:B--2---:R-:W-:Y:S01]  /*e480*/  FFMA.FTZ R216, R216, UR4, -R218 ;  /* 0x00000004d8d87c23 */ /* 0x004fe200080108da */
[C---:B------:R-:W-:Y:S02]  /*e490*/  VIADD R27, R9.reuse, 0x10 ;  /* 0x00000010091b7836 */ /* 0x040fe40000000000 */
[----:B------:R-:W-:Y:S01]  /*e4a0*/  FADD.FTZ R226, R26, -R226 ;  /* 0x800000e21ae27221 */ /* 0x000fe20000010000 */
[----:B------:R-:W-:Y:S01]  /*e4b0*/  IADD3 R221, R9, 0x14, RZ ;  /* 0x0000001409dd7810 */ /* 0x000fe20007ffe0ff */
[----:B------:R-:W-:-:S02]  /*e4c0*/  FFMA.FTZ R26, R214, UR4, -R218 ;  /* 0x00000004d61a7c23 */ /* 0x000fc400080108da */
[----:B------:R2:W4:Y:S01]  /*e4d0*/  MUFU.EX2 R214, R216 ;  /* 0x000000d800d67308 */ /* 0x0005220000000800 */
[----:B------:R-:W4:Y:S01]  /*e4e0*/  SHFL.IDX PT, R231, R17, R231, 0x1f ;  /* 0x00001fe711e77589 */ /* 0x000f2200000e0000 */
[--C-:B---3--:R-:W-:Y:S01]  /*e4f0*/  FADD.FTZ R218, R30, -R24.reuse ;  /* 0x800000181eda7221 */ /* 0x108fe20000010000 */
[----:B--2---:R-:W-:Y:S02]  /*e500*/  FADD.FTZ R216, R28, -R24 ;  /* 0x800000181cd87221 */ /* 0x004fe40000010000 */
[----:B------:R-:W2:Y:S04]  /*e510*/  SHFL.IDX PT, R28, R224, R27, 0x1f ;  /* 0x00001f1be01c7589 */ /* 0x000ea800000e0000 */
[----:B------:R1:W-:Y:S04]  /*e520*/  SHFL.IDX PT, R27, R224, R221, 0x1f ;  /* 0x00001fdde01b7589 */ /* 0x0003e800000e0000 */
[----:B------:R3:W2:Y:S01]  /*e530*/  SHFL.IDX PT, R30, R17, R232, 0x1f ;  /* 0x00001fe8111e7589 */ /* 0x0006a200000e0000 */
[----:B-1----:R-:W-:Y:S01]  /*e540*/  FADD.FTZ R221, R29, -R223 ;  /* 0x800000df1ddd7221 */ /* 0x002fe20000010000 */
[----:B------:R-:W-:-:S02]  /*e550*/  VIADD R29, R9, 0x18 ;  /* 0x00000018091d7836 */ /* 0x000fc40000000000 */
[----:B------:R-:W-:Y:S01]  /*e560*/  FADD.FTZ R223, R31, -R223 ;  /* 0x800000df1fdf7221 */ /* 0x000fe20000010000 */
[----:B------:R-:W-:-:S03]  /*e570*/  IADD3 R31, R9, 0x10, RZ ;  /* 0x00000010091f7810 */ /* 0x000fc60007ffe0ff */
[----:B------:R-:W1:Y:S04]  /*e580*/  SHFL.IDX PT, R29, R224, R29, 0x1f ;  /* 0x00001f1de01d7589 */ /* 0x000e6800000e0000 */
[----:B------:R-:W1:Y:S01]  /*e590*/  SHFL.IDX PT, R31, R17, R31, 0x1f ;  /* 0x00001f1f111f7589 */ /* 0x000e6200000e0000 */
[----:B---3--:R-:W-:Y:S01]  /*e5a0*/  VIADD R232, R9, 0x1c ;  /* 0x0000001c09e87836 */ /* 0x008fe20000000000 */
[----:B------:R3:W1:Y:S01]  /*e5b0*/  MUFU.EX2 R24, R26 ;  /* 0x0000001a00187308 */ /* 0x0006620000000800 */
[----:B------:R-:W-:-:S04]  /*e5c0*/  FFMA.FTZ R219, R219, UR4, -R25 ;  /* 0x00000004dbdb7c23 */ /* 0x000fc80008010819 */
[----:B------:R1:W-:Y:S01]  /*e5d0*/  SHFL.IDX PT, R232, R224, R232, 0x1f ;  /* 0x00001fe8e0e87589 */ /* 0x0003e200000e0000 */
[----:B---3--:R-:W-:Y:S01]  /*e5e0*/  FFMA.FTZ R26, R228, UR4, -R25 ;  /* 0x00000004e41a7c23 */ /* 0x008fe20008010819 */
[--C-:B----4-:R-:W-:Y:S01]  /*e5f0*/  FFMA.FTZ R25, R225, UR4, -R231.reuse ;  /* 0x00000004e1197c23 */ /* 0x110fe200080108e7 */
[----:B------:R-:W-:Y:S01]  /*e600*/  FFMA.FTZ R231, R222, UR4, -R231 ;  /* 0x00000004dee77c23 */ /* 0x000fe200080108e7 */
[--C-:B--2---:R-:W-:Y:S01]  /*e610*/  FADD.FTZ R222, R32, -R28.reuse ;  /* 0x8000001c20de7221 */ /* 0x104fe20000010000 */
[----:B------:R-:W-:Y:S02]  /*e620*/  VIADD R32, R9, 0x14 ;  /* 0x0000001409207836 */ /* 0x000fe40000000000 */
[----:B-1----:R-:W-:Y:S01]  /*e630*/  FADD.FTZ R224, R34, -R28 ;  /* 0x8000001c22e07221 */ /* 0x002fe20000010000 */
[--C-:B------:R-:W-:Y:S01]  /*e640*/  FFMA.FTZ R28, R220, UR4, -R30.reuse ;  /* 0x00000004dc1c7c23 */ /* 0x100fe2000801081e */
[----:B------:R-:W-:Y:S01]  /*e650*/  FFMA.FTZ R30, R217, UR4, -R30 ;  /* 0x00000004d91e7c23 */ /* 0x000fe2000801081e */
[--C-:B------:R-:W-:Y:S01]  /*e660*/  FADD.FTZ R217, R36, -R29.reuse ;  /* 0x8000001d24d97221 */ /* 0x100fe20000010000 */
[----:B------:R-:W-:Y:S01]  /*e670*/  FADD.FTZ R220, R38, -R29 ;  /* 0x8000001d26dc7221 */ /* 0x000fe20000010000 */
[----:B------:R-:W1:Y:S01]  /*e680*/  SHFL.IDX PT, R32, R17, R32, 0x1f ;  /* 0x00001f2011207589 */ /* 0x000e6200000e0000 */
[--C-:B------:R-:W-:Y:S01]  /*e690*/  FFMA.FTZ R29, R215, UR4, -R31.reuse ;  /* 0x00000004d71d7c23 */ /* 0x100fe2000801081f */
[----:B------:R-:W-:Y:S01]  /*e6a0*/  FFMA.FTZ R31, R213, UR4, -R31 ;  /* 0x00000004d51f7c23 */ /* 0x000fe2000801081f */
[----:B------:R-:W-:Y:S01]  /*e6b0*/  FFMA.FTZ R213, -R18, R18, 1 ;  /* 0x3f80000012d57423 */ /* 0x000fe20000010112 */
[----:B------:R-:W-:Y:S01]  /*e6c0*/  FMUL.FTZ R229, R214, R229 ;  /* 0x000000e5d6e57220 */ /* 0x000fe20000410000 */
[----:B------:R-:W-:-:S03]  /*e6d0*/  VIADD R34, R9, 0x18 ;  /* 0x0000001809227836 */ /* 0x000fc60000000000 */
[----:B------:R-:W-:Y:S01]  /*e6e0*/  FMUL.FTZ R213, R213, R229 ;  /* 0x000000e5d5d57220 */ /* 0x000fe20000410000 */
[----:B------:R-:W-:Y:S01]  /*e6f0*/  IADD3 R229, R9, 0x1c, RZ ;  /* 0x0000001c09e57810 */ /* 0x000fe20007ffe0ff */
[--C-:B------:R-:W-:Y:S02]  /*e700*/  FADD.FTZ R225, R33, -R27.reuse ;  /* 0x8000001b21e17221 */ /* 0x100fe40000010000 */
[----:B------:R-:W2:Y:S04]  /*e710*/  SHFL.IDX PT, R33, R17, R34, 0x1f ;  /* 0x00001f2211217589 */ /* 0x000ea800000e0000 */
[----:B------:R-:W3:Y:S01]  /*e720*/  SHFL.IDX PT, R34, R17, R229, 0x1f ;  /* 0x00001fe511227589 */ /* 0x000ee200000e0000 */
[----:B------:R-:W-:Y:S01]  /*e730*/  FMUL.FTZ R226, R24, R226 ;  /* 0x000000e218e27220 */ /* 0x000fe20000410000 */
[----:B------:R-:W4:Y:S01]  /*e740*/  MUFU.EX2 R219, R219 ;  /* 0x000000db00db7308 */ /* 0x000f220000000800 */
[----:B------:R-:W-:Y:S01]  /*e750*/  FADD.FTZ R228, R35, -R27 ;  /* 0x8000001b23e47221 */ /* 0x000fe20000010000 */
[--C-:B-1----:R-:W-:Y:S01]  /*e760*/  FFMA.FTZ R211, R211, UR4, -R32.reuse ;  /* 0x00000004d3d37c23 */ /* 0x102fe20008010820 */
[----:B------:R-:W-:Y:S01]  /*e770*/  FFMA.FTZ R32, R210, UR4, -R32 ;  /* 0x00000004d2207c23 */ /* 0x000fe20008010820 */
[----:B------:R-:W-:Y:S01]  /*e780*/  FFMA.FTZ R210, -R19, R19, 1 ;  /* 0x3f80000013d27423 */ /* 0x000fe20000010113 */
[----:B------:R-:W1:Y:S03]  /*e790*/  SHFL.IDX PT, R35, R15, R9, 0x1f ;  /* 0x00001f090f237589 */ /* 0x000e6600000e0000 */
[----:B------:R2:W-:Y:S01]  /*e7a0*/  MUFU.EX2 R18, R31 ;  /* 0x0000001f00127308 */ /* 0x0005e20000000800 */
[----:B------:R-:W-:Y:S01]  /*e7b0*/  FMUL.FTZ R210, R210, R226 ;  /* 0x000000e2d2d27220 */ /* 0x000fe20000410000 */
[C---:B------:R-:W-:Y:S01]  /*e7c0*/  VIADD R226, R9.reuse, 0x4 ;  /* 0x0000000409e27836 */ /* 0x040fe20000000000 */
[----:B------:R-:W-:-:S05]  /*e7d0*/  IADD3 R36, R9, 0xc, RZ ;  /* 0x0000000c09247810 */ /* 0x000fca0007ffe0ff */
[----:B------:R4:W-:Y:S01]  /*e7e0*/  MUFU.EX2 R19, R32 ;  /* 0x0000002000137308 */ /* 0x0009e20000000800 */
[--C-:B--2---:R-:W-:Y:S01]  /*e7f0*/  FFMA.FTZ R31, R208, UR4, -R33.reuse ;  /* 0x00000004d01f7c23 */ /* 0x104fe20008010821 */
[----:B----4-:R-:W-:Y:S01]  /*e800*/  FFMA.FTZ R32, R209, UR4, -R33 ;  /* 0x00000004d1207c23 */ /* 0x010fe20008010821 */
[--C-:B---3--:R-:W-:Y:S01]  /*e810*/  FFMA.FTZ R33, R206, UR4, -R34.reuse ;  /* 0x00000004ce217c23 */ /* 0x108fe20008010822 */
[----:B------:R-:W-:Y:S02]  /*e820*/  FFMA.FTZ R34, R207, UR4, -R34 ;  /* 0x00000004cf227c23 */ /* 0x000fe40008010822 */
[----:B------:R-:W-:Y:S02]  /*e830*/  SHFL.IDX PT, R207, R15, R226, 0x1f ;  /* 0x00001fe20fcf7589 */ /* 0x000fe400000e0000 */
[----:B------:R2:W-:Y:S01]  /*e840*/  MUFU.EX2 R27, R231 ;  /* 0x000000e7001b7308 */ /* 0x0005e20000000800 */
[----:B------:R-:W-:Y:S01]  /*e850*/  FFMA.FTZ R208, -R230, R230, 1 ;  /* 0x3f800000e6d07423 */ /* 0x000fe200000101e6 */
[----:B------:R-:W-:Y:S01]  /*e860*/  FMUL.FTZ R227, R219, R227 ;  /* 0x000000e3dbe37220 */ /* 0x000fe20000410000 */
[----:B------:R-:W-:-:S02]  /*e870*/  VIADD R215, R9, 0x8 ;  /* 0x0000000809d77836 */ /* 0x000fc40000000000 */
[----:B--2---:R-:W-:Y:S02]  /*e880*/  FADD.FTZ R231, R37, -R232 ;  /* 0x800000e825e77221 */ /* 0x004fe40000010000 */
[----:B------:R2:W3:Y:S01]  /*e890*/  SHFL.IDX PT, R37, R15, R36, 0x1f ;  /* 0x00001f240f257589 */ /* 0x0004e200000e0000 */
[----:B------:R-:W-:Y:S01]  /*e8a0*/  FMUL.FTZ R208, R208, R227 ;  /* 0x000000e3d0d07220 */ /* 0x000fe20000410000 */
[----:B------:R4:W-:Y:S01]  /*e8b0*/  MUFU.EX2 R17, R211 ;  /* 0x000000d300117308 */ /* 0x0009e20000000800 */
[C---:B------:R-:W-:Y:S01]  /*e8c0*/  VIADD R227, R9.reuse, 0x10 ;  /* 0x0000001009e37836 */ /* 0x040fe20000000000 */
[----:B------:R-:W3:Y:S01]  /*e8d0*/  SHFL.IDX PT, R209, R15, R215, 0x1f ;  /* 0x00001fd70fd17589 */ /* 0x000ee200000e0000 */
[--C-:B-1----:R-:W-:Y:S01]  /*e8e0*/  FFMA.FTZ R204, R204, UR4, -R35.reuse ;  /* 0x00000004cccc7c23 */ /* 0x102fe20008010823 */
[C---:B------:R-:W-:Y:S01]  /*e8f0*/  IADD3 R230, R9.reuse, 0x18, RZ ;  /* 0x0000001809e67810 */ /* 0x040fe20007ffe0ff */
[----:B----4-:R-:W-:Y:S02]  /*e900*/  VIADD R211, R9, 0x14 ;  /* 0x0000001409d37836 */ /* 0x010fe40000000000 */
[----:B--2---:R-:W-:-:S02]  /*e910*/  FFMA.FTZ R36, R205, UR4, -R35 ;  /* 0x00000004cd247c23 */ /* 0x004fc40008010823 */
[----:B------:R-:W1:Y:S04]  /*e920*/  SHFL.IDX PT, R205, R15, R227, 0x1f ;  /* 0x00001fe30fcd7589 */ /* 0x000e6800000e0000 */
[----:B------:R-:W2:Y:S01]  /*e930*/  SHFL.IDX PT, R38, R15, R211, 0x1f ;  /* 0x00001fd30f267589 */ /* 0x000ea200000e0000 */
[----:B------:R-:W-:Y:S01]  /*e940*/  FADD.FTZ R232, R39, -R232 ;  /* 0x800000e827e87221 */ /* 0x000fe20000010000 */
[----:B------:R4:W-:Y:S02]  /*e950*/  MUFU.EX2 R35, R204 ;  /* 0x000000cc00237308 */ /* 0x0009e40000000800 */
[----:B------:R-:W2:Y:S01]  /*e960*/  SHFL.IDX PT, R39, R15, R230, 0x1f ;  /* 0x00001fe60f277589 */ /* 0x000ea200000e0000 */
[----:B---3--:R-:W-:Y:S01]  /*e970*/  FFMA.FTZ R120, R120, UR4, -R37 ;  /* 0x0000000478787c23 */ /* 0x008fe20008010825 */
        /* <DEDUP_REMOVED lines=9> */
[----:B------:R-:W-:Y:S02]  /*ea10*/  VIADD R209, R9, 0xc ;  /* 0x0000000c09d17836 */ /* 0x000fe40000000000 */
[--C-:B------:R-:W-:Y:S01]  /*ea20*/  FFMA.FTZ R123, R103, UR4, -R205.reuse ;  /* 0x00000004677b7c23 */ /* 0x100fe200080108cd */
[----:B---3--:R3:W-:Y:S01]  /*ea30*/  MUFU.EX2 R15, R204 ;  /* 0x000000cc000f7308 */ /* 0x0087e20000000800 */
[--C-:B--2---:R-:W-:Y:S01]  /*ea40*/  FFMA.FTZ R109, R109, UR4, -R38.reuse ;  /* 0x000000046d6d7c23 */ /* 0x104fe20008010826 */
[----:B------:R-:W-:Y:S01]  /*ea50*/  FFMA.FTZ R103, R94, UR4, -R38 ;  /* 0x000000045e677c23 */ /* 0x000fe20008010826 */
[----:B------:R-:W-:Y:S01]  /*ea60*/  FFMA.FTZ R114, R114, UR4, -R205 ;  /* 0x0000000472727c23 */ /* 0x000fe200080108cd */
[----:B------:R-:W-:-:S04]  /*ea70*/  FFMA.FTZ R112, R112, UR4, -R39 ;  /* 0x0000000470707c23 */ /* 0x000fc80008010827 */
[----:B------:R2:W-:Y:S01]  /*ea80*/  MUFU.EX2 R38, R206 ;  /* 0x000000ce00267308 */ /* 0x0005e20000000800 */
[----:B---3--:R-:W3:Y:S01]  /*ea90*/  SHFL.IDX PT, R204, R10, R9, 0x1f ;  /* 0x00001f090acc7589 */ /* 0x008ee200000e0000 */
[----:B------:R-:W-:Y:S01]  /*eaa0*/  FFMA.FTZ R107, R107, UR4, -R39 ;  /* 0x000000046b6b7c23 */ /* 0x000fe20008010827 */
[----:B----4-:R-:W-:Y:S01]  /*eab0*/  FFMA.FTZ R205, R97, UR4, -R122 ;  /* 0x0000000461cd7c23 */ /* 0x010fe2000801087a */
[--C-:B------:R-:W-:Y:S01]  /*eac0*/  FFMA.FTZ R119, R119, UR4, -R124.reuse ;  /* 0x0000000477777c23 */ /* 0x100fe2000801087c */
[----:B--2---:R-:W2:Y:S03]  /*ead0*/  SHFL.IDX PT, R206, R10, R209, 0x1f ;  /* 0x00001fd10ace7589 */ /* 0x004ea600000e0000 */
[----:B------:R4:W-:Y:S01]  /*eae0*/  MUFU.EX2 R39, R125 ;  /* 0x0000007d00277308 */ /* 0x0009e20000000800 */
[----:B------:R-:W-:Y:S01]  /*eaf0*/  FFMA.FTZ R124, R98, UR4, -R124 ;  /* 0x00000004627c7c23 */ /* 0x000fe2000801087c */
[----:B------:R-:W2:Y:S04]  /*eb00*/  SHFL.IDX PT, R97, R10, R227, 0x1f ;  /* 0x00001fe30a617589 */ /* 0x000ea800000e0000 */
[----:B------:R-:W-:Y:S04]  /*eb10*/  SHFL.IDX PT, R98, R10, R230, 0x1f ;  /* 0x00001fe60a627589 */ /* 0x000fe800000e0000 */
[----:B----4-:R-:W4:Y:S01]  /*eb20*/  SHFL.IDX PT, R125, R10, R211, 0x1f ;  /* 0x00001fd30a7d7589 */ /* 0x010f2200000e0000 */
[----:B------:R1:W-:Y:S02]  /*eb30*/  MUFU.EX2 R94, R120 ;  /* 0x00000078005e7308 */ /* 0x0003e40000000800 */
[----:B-1----:R-:W-:-:S02]  /*eb40*/  FFMA.FTZ R120, R99, UR4, -R207 ;  /* 0x0000000463787c23 */ /* 0x002fc400080108cf */
[----:B------:R-:W1:Y:S04]  /*eb50*/  SHFL.IDX PT, R99, R12, R9, 0x1f ;  /* 0x00001f090c637589 */ /* 0x000e6800000e0000 */
[----:B------:R-:W1:Y:S01]  /*eb60*/  MUFU.EX2 R29, R29 ;  /* 0x0000001d001d7308 */ /* 0x000e620000000800 */
[--C-:B---3--:R-:W-:Y:S01]  /*eb70*/  FFMA.FTZ R117, R117, UR4, -R204.reuse ;  /* 0x0000000475757c23 */ /* 0x108fe200080108cc */
[----:B------:R-:W-:Y:S01]  /*eb80*/  FFMA.FTZ R106, R106, UR4, -R204 ;  /* 0x000000046a6a7c23 */ /* 0x000fe200080108cc */
[--C-:B--2---:R-:W-:Y:S01]  /*eb90*/  FFMA.FTZ R105, R105, UR4, -R206.reuse ;  /* 0x0000000469697c23 */ /* 0x104fe200080108ce */
        /* <DEDUP_REMOVED lines=59> */
[--C-:B------:R-:W-:Y:S01]  /*ef50*/  FFMA.FTZ R206, R206, UR4, -R112.reuse ;  /* 0x00000004cece7c23 */ /* 0x100fe20008010870 */
[----:B------:R-:W-:Y:S01]  /*ef60*/  FFMA.FTZ R207, R207, UR4, -R112 ;  /* 0x00000004cfcf7c23 */ /* 0x000fe20008010870 */
[----:B------:R3:W-:Y:S01]  /*ef70*/  MUFU.EX2 R95, R109 ;  /* 0x0000006d005f7308 */ /* 0x0007e20000000800 */
[----:B------:R-:W-:Y:S01]  /*ef80*/  FMUL.FTZ R112, R235, R221 ;  /* 0x000000ddeb707220 */ /* 0x000fe20000410000 */
[--C-:B------:R-:W-:Y:S01]  /*ef90*/  FADD.FTZ R45, R45, -R217.reuse ;  /* 0x800000d92d2d7221 */ /* 0x100fe20000010000 */
[----:B------:R-:W-:Y:S01]  /*efa0*/  FADD.FTZ R47, R47, -R217 ;  /* 0x800000d92f2f7221 */ /* 0x000fe20000010000 */
[----:B------:R-:W4:Y:S04]  /*efb0*/  SHFL.IDX PT, R221, R14, R226, 0x1f ;  /* 0x00001fe20edd7589 */ /* 0x000f2800000e0000 */
[----:B------:R-:W-:Y:S04]  /*efc0*/  LDS R217, [R11+0x400] ;  /* 0x000400000bd97984 */ /* 0x000fe80000000800 */
[----:B---3--:R2:W-:Y:S01]  /*efd0*/  SHFL.IDX PT, R109, R12, R227, 0x1f ;  /* 0x00001fe30c6d7589 */ /* 0x0085e200000e0000 */
[----:B------:R-:W3:Y:S01]  /*efe0*/  MUFU.EX2 R36, R36 ;  /* 0x0000002400247308 */ /* 0x000ee20000000800 */
[----:B--2---:R-:W-:-:S02]  /*eff0*/  FMUL.FTZ R227, R32, R220 ;  /* 0x000000dc20e37220 */ /* 0x004fc40000410000 */
[----:B------:R-:W2:Y:S01]  /*f000*/  SHFL.IDX PT, R220, R14, R229, 0x1f ;  /* 0x00001fe50edc7589 */ /* 0x000ea200000e0000 */
[--C-:B-1----:R-:W-:Y:S01]  /*f010*/  FADD.FTZ R40, R40, -R218.reuse ;  /* 0x800000da28287221 */ /* 0x102fe20000010000 */
[----:B------:R-:W-:Y:S01]  /*f020*/  FFMA.FTZ R20, -R20, R20, 1 ;  /* 0x3f80000014147423 */ /* 0x000fe20000010114 */
[----:B------:R-:W-:Y:S01]  /*f030*/  FMUL.FTZ R224, R18, R224 ;  /* 0x000000e012e07220 */ /* 0x000fe20000410000 */
[----:B------:R-:W-:Y:S01]  /*f040*/  IADD3 R235, R9, 0x10, RZ ;  /* 0x0000001009eb7810 */ /* 0x000fe20007ffe0ff */
[----:B------:R-:W-:Y:S01]  /*f050*/  FMUL.FTZ R225, R17, R225 ;  /* 0x000000e111e17220 */ /* 0x000fe20000410000 */
[----:B------:R-:W-:Y:S01]  /*f060*/  FADD.FTZ R42, R42, -R218 ;  /* 0x800000da2a2a7221 */ /* 0x000fe20000010000 */
[----:B------:R-:W-:Y:S01]  /*f070*/  FFMA.FTZ R11, -R170, R170, 1 ;  /* 0x3f800000aa0b7423 */ /* 0x000fe200000101aa */
[----:B------:R-:W-:Y:S01]  /*f080*/  FMUL.FTZ R40, R35, R40 ;  /* 0x0000002823287220 */ /* 0x000fe20000410000 */
[----:B------:R-:W-:Y:S01]  /*f090*/  FFMA.FTZ R21, -R21, R21, 1 ;  /* 0x3f80000015157423 */ /* 0x000fe20000010115 */
[----:B------:R-:W-:-:S02]  /*f0a0*/  VIADD R234, R9, 0x14 ;  /* 0x0000001409ea7836 */ /* 0x000fc40000000000 */
[--C-:B----4-:R-:W-:Y:S01]  /*f0b0*/  FADD.FTZ R41, R41, -R221.reuse ;  /* 0x800000dd29297221 */ /* 0x110fe20000010000 */
[----:B------:R-:W1:Y:S01]  /*f0c0*/  MUFU.EX2 R30, R30 ;  /* 0x0000001e001e7308 */ /* 0x000e620000000800 */
[----:B------:R-:W-:Y:S01]  /*f0d0*/  FMUL.FTZ R22, R20, R22 ;  /* 0x0000001614167220 */ /* 0x000fe20000410000 */
[----:B------:R-:W-:Y:S01]  /*f0e0*/  FMUL.FTZ R20, R211, R224 ;  /* 0x000000e0d3147220 */ /* 0x000fe20000410000 */
[----:B------:R-:W-:Y:S01]  /*f0f0*/  FADD.FTZ R43, R43, -R221 ;  /* 0x800000dd2b2b7221 */ /* 0x000fe20000010000 */
[----:B------:R-:W4:Y:S01]  /*f100*/  SHFL.IDX PT, R224, R14, R235, 0x1f ;  /* 0x00001feb0ee07589 */ /* 0x000f2200000e0000 */
[----:B------:R-:W-:Y:S01]  /*f110*/  FMUL.FTZ R11, R11, R40 ;  /* 0x000000280b0b7220 */ /* 0x000fe20000410000 */
[----:B---3--:R-:W-:Y:S01]  /*f120*/  FMUL.FTZ R42, R36, R42 ;  /* 0x0000002a242a7220 */ /* 0x008fe20000410000 */
[----:B------:R-:W-:Y:S01]  /*f130*/  FMUL.FTZ R21, R21, R225 ;  /* 0x000000e115157220 */ /* 0x000fe20000410000 */
[----:B------:R-:W-:Y:S01]  /*f140*/  FFMA.FTZ R40, -R169, R169, 1 ;  /* 0x3f800000a9287423 */ /* 0x000fe200000101a9 */
[----:B------:R-:W-:Y:S01]  /*f150*/  FMUL.FTZ R221, R15, R41 ;  /* 0x000000290fdd7220 */ /* 0x000fe20000410000 */
[--C-:B--2---:R-:W-:Y:S01]  /*f160*/  FADD.FTZ R53, R53, -R220.reuse ;  /* 0x800000dc35357221 */ /* 0x104fe20000010000 */
[----:B------:R-:W-:Y:S01]  /*f170*/  FADD.FTZ R55, R55, -R220 ;  /* 0x800000dc37377221 */ /* 0x000fe20000010000 */
[----:B------:R-:W-:Y:S01]  /*f180*/  FFMA.FTZ R220, -R168, R168, 1 ;  /* 0x3f800000a8dc7423 */ /* 0x000fe200000101a8 */
[----:B------:R-:W2:Y:S01]  /*f190*/  SHFL.IDX PT, R225, R14, R234, 0x1f ;  /* 0x00001fea0ee17589 */ /* 0x000ea200000e0000 */
[----:B------:R-:W-:-:S02]  /*f1a0*/  FADD.FTZ R46, R46, -R222 ;  /* 0x800000de2e2e7221 */ /* 0x000fc40000010000 */
[----:B------:R-:W-:Y:S01]  /*f1b0*/  FMUL.FTZ R41, R220, R42 ;  /* 0x0000002adc297220 */ /* 0x000fe20000410000 */
[----:B------:R-:W-:Y:S01]  /*f1c0*/  FMUL.FTZ R42, R40, R221 ;  /* 0x000000dd282a7220 */ /* 0x000fe20000410000 */
[----:B------:R-:W-:Y:S01]  /*f1d0*/  FFMA.FTZ R40, -R23, R23, 1 ;  /* 0x3f80000017287423 */ /* 0x000fe20000010117 */
[----:B------:R-:W-:Y:S01]  /*f1e0*/  FFMA.FTZ R23, -R88, R88, 1 ;  /* 0x3f80000058177423 */ /* 0x000fe20000010158 */
[----:B------:R-:W-:-:S04]  /*f1f0*/  FMUL.FTZ R46, R39, R46 ;  /* 0x0000002e272e7220 */ /* 0x000fc80000410000 */
[----:B------:R-:W-:Y:S01]  /*f200*/  FMUL.FTZ R23, R23, R46 ;  /* 0x0000002e17177220 */ /* 0x000fe20000410000 */
[----:B------:R-:W-:Y:S02]  /*f210*/  FFMA.FTZ R46, -R92, R92, 1 ;  /* 0x3f8000005c2e7423 */ /* 0x000fe4000001015c */
[----:B------:R-:W3:Y:S01]  /*f220*/  SHFL.IDX PT, R92, R217, R233, 0x1f ;  /* 0x00001fe9d95c7589 */ /* 0x000ee200000e0000 */
[----:B-1----:R-:W-:-:S04]  /*f230*/  FMUL.FTZ R223, R30, R223 ;  /* 0x000000df1edf7220 */ /* 0x002fc80000410000 */
[----:B------:R-:W-:Y:S02]  /*f240*/  FMUL.FTZ R209, R209, R223 ;  /* 0x000000dfd1d17220 */ /* 0x000fe40000410000 */
[----:B------:R1:W3:Y:S01]  /*f250*/  SHFL.IDX PT, R223, R14, R230, 0x1f ;  /* 0x00001fe60edf7589 */ /* 0x0002e200000e0000 */
[----:B----4-:R-:W-:Y:S01]  /*f260*/  FADD.FTZ R48, R48, -R224 ;  /* 0x800000e030307221 */ /* 0x010fe20000010000 */
[----:B------:R-:W-:Y:S01]  /*f270*/  FMUL.FTZ R45, R94, R45 ;  /* 0x0000002d5e2d7220 */ /* 0x000fe20000410000 */
[--C-:B--2---:R-:W-:Y:S01]  /*f280*/  FADD.FTZ R49, R49, -R225.reuse ;  /* 0x800000e131317221 */ /* 0x104fe20000010000 */
[----:B------:R-:W-:Y:S01]  /*f290*/  FFMA.FTZ R211, -R200, R200, 1 ;  /* 0x3f800000c8d37423 */ /* 0x000fe200000101c8 */
[----:B------:R-:W-:Y:S01]  /*f2a0*/  FMUL.FTZ R228, R19, R228 ;  /* 0x000000e413e47220 */ /* 0x000fe20000410000 */
[----:B------:R-:W-:Y:S01]  /*f2b0*/  FFMA.FTZ R89, -R89, R89, 1 ;  /* 0x3f80000059597423 */ /* 0x000fe20000010159 */
[----:B------:R-:W-:Y:S01]  /*f2c0*/  FMUL.FTZ R47, R10, R47 ;  /* 0x0000002f0a2f7220 */ /* 0x000fe20000410000 */
[----:B------:R-:W-:Y:S01]  /*f2d0*/  FFMA.FTZ R90, -R90, R90, 1 ;  /* 0x3f8000005a5a7423 */ /* 0x000fe2000001015a */
[----:B------:R-:W-:Y:S01]  /*f2e0*/  FMUL.FTZ R48, R96, R48 ;  /* 0x0000003060307220 */ /* 0x000fe20000410000 */
[----:B------:R-:W-:Y:S01]  /*f2f0*/  FFMA.FTZ R226, -R203, R203, 1 ;  /* 0x3f800000cbe27423 */ /* 0x000fe200000101cb */
[----:B------:R-:W-:Y:S01]  /*f300*/  FMUL.FTZ R45, R40, R45 ;  /* 0x0000002d282d7220 */ /* 0x000fe20000410000 */
[----:B------:R-:W-:Y:S01]  /*f310*/  FADD.FTZ R51, R51, -R225 ;  /* 0x800000e133337221 */ /* 0x000fe20000010000 */
[----:B------:R-:W-:Y:S01]  /*f320*/  FFMA.FTZ R218, -R167, R167, 1 ;  /* 0x3f800000a7da7423 */ /* 0x000fe200000101a7 */
[----:B------:R-:W-:Y:S01]  /*f330*/  FMUL.FTZ R43, R37, R43 ;  /* 0x0000002b252b7220 */ /* 0x000fe20000410000 */
[----:B------:R-:W-:Y:S01]  /*f340*/  FMUL.FTZ R40, R95, R49 ;  /* 0x000000315f287220 */ /* 0x000fe20000410000 */
[----:B------:R-:W-:Y:S01]  /*f350*/  FMUL.FTZ R211, R211, R228 ;  /* 0x000000e4d3d37220 */ /* 0x000fe20000410000 */
[----:B------:R-:W-:Y:S01]  /*f360*/  FMUL.FTZ R49, R89, R47 ;  /* 0x0000002f59317220 */ /* 0x000fe20000410000 */
[----:B------:R-:W-:Y:S01]  /*f370*/  FADD.FTZ R44, R44, -R222 ;  /* 0x800000de2c2c7221 */ /* 0x000fe20000010000 */
[----:B------:R-:W-:Y:S01]  /*f380*/  FFMA.FTZ R91, -R91, R91, 1 ;  /* 0x3f8000005b5b7423 */ /* 0x000fe2000001015b */
[----:B------:R-:W-:Y:S01]  /*f390*/  FMUL.FTZ R47, R90, R48 ;  /* 0x000000305a2f7220 */ /* 0x000fe20000410000 */
[----:B------:R-:W-:Y:S01]  /*f3a0*/  IADD3 R228, R9, 0x8, RZ ;  /* 0x0000000809e47810 */ /* 0x000fe20007ffe0ff */
[----:B-1----:R-:W-:Y:S01]  /*f3b0*/  FMUL.FTZ R14, R226, R227 ;  /* 0x000000e3e20e7220 */ /* 0x002fe20000410000 */
[----:B------:R-:W-:Y:S01]  /*f3c0*/  FFMA.FTZ R90, -R165, R165, 1 ;  /* 0x3f800000a55a7423 */ /* 0x000fe200000101a5 */
[----:B------:R-:W-:Y:S01]  /*f3d0*/  FMUL.FTZ R43, R218, R43 ;  /* 0x0000002bda2b7220 */ /* 0x000fe20000410000 */
[----:B------:R-:W-:-:S02]  /*f3e0*/  VIADD R227, R9, 0x4 ;  /* 0x0000000409e37836 */ /* 0x000fc40000000000 */
[----:B------:R-:W-:Y:S01]  /*f3f0*/  FMUL.FTZ R51, R98, R51 ;  /* 0x0000003362337220 */ /* 0x000fe20000410000 */
[----:B------:R-:W-:Y:S01]  /*f400*/  FFMA.FTZ R218, -R166, R166, 1 ;  /* 0x3f800000a6da7423 */ /* 0x000fe200000101a6 */
[----:B------:R-:W-:Y:S01]  /*f410*/  FMUL.FTZ R44, R38, R44 ;  /* 0x0000002c262c7220 */ /* 0x000fe20000410000 */
[----:B------:R-:W-:Y:S01]  /*f420*/  FMUL.FTZ R48, R91, R40 ;  /* 0x000000285b307220 */ /* 0x000fe20000410000 */
[----:B------:R-:W1:Y:S01]  /*f430*/  SHFL.IDX PT, R89, R217, R9, 0x1f ;  /* 0x00001f09d9597589 */ /* 0x000e6200000e0000 */
[----:B------:R-:W2:Y:S01]  /*f440*/  MUFU.EX2 R107, R107 ;  /* 0x0000006b006b7308 */ /* 0x000ea20000000800 */
[--C-:B---3--:R-:W-:Y:S01]  /*f450*/  FADD.FTZ R61, R61, -R92.reuse ;  /* 0x8000005c3d3d7221 */ /* 0x108fe20000010000 */
[----:B------:R-:W-:Y:S01]  /*f460*/  FMUL.FTZ R51, R90, R51 ;  /* 0x000000335a337220 */ /* 0x000fe20000410000 */
[----:B------:R-:W3:Y:S01]  /*f470*/  SHFL.IDX PT, R40, R217, R228, 0x1f ;  /* 0x00001fe4d9287589 */ /* 0x000ee200000e0000 */
[----:B------:R-:W-:Y:S01]  /*f480*/  FADD.FTZ R92, R63, -R92 ;  /* 0x8000005c3f5c7221 */ /* 0x000fe20000010000 */
[----:B------:R-:W-:Y:S01]  /*f490*/  FADD.FTZ R50, R50, -R224 ;  /* 0x800000e032327221 */ /* 0x000fe20000010000 */
[----:B------:R-:W-:Y:S01]  /*f4a0*/  FMUL.FTZ R44, R218, R44 ;  /* 0x0000002cda2c7220 */ /* 0x000fe20000410000 */
[----:B------:R-:W4:Y:S01]  /*f4b0*/  SHFL.IDX PT, R88, R217, R227, 0x1f ;  /* 0x00001fe3d9587589 */ /* 0x000f2200000e0000 */
[----:B------:R-:W1:Y:S03]  /*f4c0*/  MUFU.EX2 R205, R205 ;  /* 0x000000cd00cd7308 */ /* 0x000e660000000800 */
[----:B------:R-:W4:Y:S04]  /*f4d0*/  SHFL.IDX PT, R90, R217, R230, 0x1f ;  /* 0x00001fe6d95a7589 */ /* 0x000f2800000e0000 */
[----:B------:R-:W-:Y:S01]  /*f4e0*/  LDS R63, [R13+0x400] ;  /* 0x000400000d3f7984 */ /* 0x000fe20000000800 */
[----:B------:R-:W3:Y:S03]  /*f4f0*/  MUFU.EX2 R122, R122 ;  /* 0x0000007a007a7308 */ /* 0x000ee60000000800 */
[----:B------:R-:W4:Y:S01]  /*f500*/  SHFL.IDX PT, R218, R217, R235, 0x1f ;  /* 0x00001febd9da7589 */ /* 0x000f2200000e0000 */
[----:B------:R-:W-:-:S03]  /*f510*/  FMUL.FTZ R50, R97, R50 ;  /* 0x0000003261327220 */ /* 0x000fc60000410000 */
[----:B------:R-:W-:Y:S01]  /*f520*/  SHFL.IDX PT, R91, R217, R234, 0x1f ;  /* 0x00001fead95b7589 */ /* 0x000fe200000e0000 */
[----:B------:R-:W-:-:S03]  /*f530*/  FADD.FTZ R52, R52, -R223 ;  /* 0x800000df34347221 */ /* 0x000fc60000010000 */
[----:B------:R-:W4:Y:S01]  /*f540*/  SHFL.IDX PT, R217, R217, R229, 0x1f ;  /* 0x00001fe5d9d97589 */ /* 0x000f2200000e0000 */
[----:B------:R-:W4:Y:S01]  /*f550*/  MUFU.EX2 R117, R117 ;  /* 0x0000007500757308 */ /* 0x000f220000000800 */
[----:B------:R-:W-:Y:S01]  /*f560*/  FMUL.FTZ R46, R46, R50 ;  /* 0x000000322e2e7220 */ /* 0x000fe20000410000 */
[----:B------:R-:W-:Y:S01]  /*f570*/  FFMA.FTZ R50, -R164, R164, 1 ;  /* 0x3f800000a4327423 */ /* 0x000fe200000101a4 */
[----:B------:R-:W-:Y:S01]  /*f580*/  FMUL.FTZ R52, R99, R52 ;  /* 0x0000003463347220 */ /* 0x000fe20000410000 */
[----:B------:R-:W-:-:S04]  /*f590*/  FADD.FTZ R54, R54, -R223 ;  /* 0x800000df36367221 */ /* 0x000fc80000010000 */
[----:B------:R-:W4:Y:S01]  /*f5a0*/  MUFU.EX2 R124, R124 ;  /* 0x0000007c007c7308 */ /* 0x000f220000000800 */
[----:B------:R-:W-:Y:S01]  /*f5b0*/  FMUL.FTZ R50, R50, R52 ;  /* 0x0000003432327220 */ /* 0x000fe20000410000 */
[----:B------:R-:W-:Y:S01]  /*f5c0*/  FFMA.FTZ R52, -R162, R162, 1 ;  /* 0x3f800000a2347423 */ /* 0x000fe200000101a2 */
[----:B--2---:R-:W-:Y:S01]  /*f5d0*/  FMUL.FTZ R54, R107, R54 ;  /* 0x000000366b367220 */ /* 0x004fe20000410000 */
[----:B------:R-:W-:-:S04]  /*f5e0*/  FFMA.FTZ R220, -R163, R163, 1 ;  /* 0x3f800000a3dc7423 */ /* 0x000fc800000101a3 */
[----:B------:R-:W2:Y:S01]  /*f5f0*/  MUFU.EX2 R26, R26 ;  /* 0x0000001a001a7308 */ /* 0x000ea20000000800 */
[----:B-1----:R-:W-:Y:S01]  /*f600*/  FMUL.FTZ R53, R205, R53 ;  /* 0x00000035cd357220 */ /* 0x002fe20000410000 */
[----:B------:R-:W-:Y:S01]  /*f610*/  FFMA.FTZ R93, -R93, R93, 1 ;  /* 0x3f8000005d5d7423 */ /* 0x000fe2000001015d */
[----:B---3--:R-:W-:-:S05]  /*f620*/  FMUL.FTZ R55, R122, R55 ;  /* 0x000000377a377220 */ /* 0x008fca0000410000 */
[----:B------:R-:W1:Y:S01]  /*f630*/  MUFU.EX2 R111, R111 ;  /* 0x0000006f006f7308 */ /* 0x000e620000000800 */
[----:B------:R-:W-:-:S07]  /*f640*/  FMUL.FTZ R52, R52, R54 ;  /* 0x0000003634347220 */ /* 0x000fce0000410000 */
[----:B------:R-:W3:Y:S01]  /*f650*/  MUFU.TANH R138, R138 ;  /* 0x0000008a008a7308 */ /* 0x000ee20000002400 */
[----:B------:R-:W-:-:S07]  /*f660*/  FMUL.FTZ R54, R220, R53 ;  /* 0x00000035dc367220 */ /* 0x000fce0000410000 */
[----:B------:R-:W3:Y:S01]  /*f670*/  MUFU.EX2 R100, R100 ;  /* 0x0000006400647308 */ /* 0x000ee20000000800 */
[----:B------:R-:W-:-:S07]  /*f680*/  FMUL.FTZ R53, R93, R55 ;  /* 0x000000375d357220 */ /* 0x000fce0000410000 */
[----:B------:R-:W3:Y:S01]  /*f690*/  MUFU.EX2 R106, R106 ;  /* 0x0000006a006a7308 */ /* 0x000ee20000000800 */
[----:B------:R-:W-:-:S07]  /*f6a0*/  FADD.FTZ R56, R56, -R89 ;  /* 0x8000005938387221 */ /* 0x000fce0000010000 */
[----:B------:R-:W3:Y:S01]  /*f6b0*/  MUFU.EX2 R25, R25 ;  /* 0x0000001900197308 */ /* 0x000ee20000000800 */
[----:B------:R-:W-:-:S07]  /*f6c0*/  FADD.FTZ R55, R60, -R40 ;  /* 0x800000283c377221 */ /* 0x000fce0000010000 */
[----:B------:R-:W3:Y:S01]  /*f6d0*/  MUFU.EX2 R102, R102 ;  /* 0x0000006600667308 */ /* 0x000ee20000000800 */
[----:B------:R-:W-:-:S07]  /*f6e0*/  FADD.FTZ R40, R62, -R40 ;  /* 0x800000283e287221 */ /* 0x000fce0000010000 */
[----:B------:R-:W3:Y:S01]  /*f6f0*/  MUFU.EX2 R116, R116 ;  /* 0x0000007400747308 */ /* 0x000ee20000000800 */
[----:B----4-:R-:W-:Y:S01]  /*f700*/  FADD.FTZ R59, R59, -R88 ;  /* 0x800000583b3b7221 */ /* 0x010fe20000010000 */
[----:B------:R-:W-:-:S06]  /*f710*/  FADD.FTZ R62, R68, -R90 ;  /* 0x8000005a443e7221 */ /* 0x000fcc0000010000 */
[----:B------:R-:W4:Y:S01]  /*f720*/  MUFU.EX2 R104, R104 ;  /* 0x0000006800687308 */ /* 0x000f220000000800 */
[----:B------:R-:W-:-:S07]  /*f730*/  FFMA.FTZ R68, -R161, R161, 1 ;  /* 0x3f800000a1447423 */ /* 0x000fce00000101a1 */
[----:B------:R-:W4:Y:S01]  /*f740*/  MUFU.EX2 R101, R101 ;  /* 0x0000006500657308 */ /* 0x000f220000000800 */
[----:B------:R-:W-:Y:S01]  /*f750*/  FMUL.FTZ R56, R117, R56 ;  /* 0x0000003875387220 */ /* 0x000fe20000410000 */
        /* <DEDUP_REMOVED lines=10> */
[----:B--2---:R-:W-:Y:S01]  /*f800*/  FMUL.FTZ R212, R26, R212 ;  /* 0x000000d41ad47220 */ /* 0x004fe20000410000 */
[--C-:B------:R-:W-:Y:S01]  /*f810*/  FFMA.FTZ R130, R130, UR4, -R109.reuse ;  /* 0x0000000482827c23 */ /* 0x100fe2000801086d */
[----:B------:R-:W-:Y:S01]  /*f820*/  FFMA.FTZ R136, R136, UR4, -R109 ;  /* 0x0000000488887c23 */ /* 0x000fe2000801086d */
[----:B------:R-:W-:Y:S01]  /*f830*/  FADD.FTZ R65, R65, -R91 ;  /* 0x8000005b41417221 */ /* 0x000fe20000010000 */
[----:B------:R-:W-:Y:S01]  /*f840*/  FMUL.FTZ R68, R68, R56 ;  /* 0x0000003844447220 */ /* 0x000fe20000410000 */
[----:B------:R-:W-:Y:S01]  /*f850*/  FFMA.FTZ R71, -R155, R155, 1 ;  /* 0x3f8000009b477423 */ /* 0x000fe2000001019b */
[----:B-1----:R-:W-:Y:S01]  /*f860*/  FMUL.FTZ R40, R111, R40 ;  /* 0x000000286f287220 */ /* 0x002fe20000410000 */
[----:B---3--:R-:W-:Y:S01]  /*f870*/  FSEL R109, R138, -INF , !P3 ;  /* 0xff8000008a6d7808 */ /* 0x008fe20005800000 */
        /* <DEDUP_REMOVED lines=20> */
[----:B----4-:R-:W-:Y:S01]  /*f9c0*/  FMUL.FTZ R92, R104, R92 ;  /* 0x0000005c685c7220 */ /* 0x010fe20000410000 */
        /* <DEDUP_REMOVED lines=216> */
[----:B----4-:R-:W-:-:S04]  /*10750*/  IMAD R11, R0, 0x4000, R220 ;  /* 0x00004000000b7824 */ /* 0x010fc800078e02dc */
        /* <DEDUP_REMOVED lines=147> */
.L_x_1736:
        /* <DEDUP_REMOVED lines=70> */
.L_x_1737:
        /* <DEDUP_REMOVED lines=11> */
[----:B---3--:R-:W-:Y:S05]  /*115a0*/  @!P1 BRA `(.L_x_1738) ;  /* 0xffffffac00cc9947 */ /* 0x008fea000383ffff */
.L_x_1727:
        /* <DEDUP_REMOVED lines=34> */
.L_x_1695:
[----:B------:R-:W-:Y:S05]  /*117d0*/  @P0 BRA `(.L_x_1739) ;  /* 0x0000001000a00947 */ /* 0x000fea0003800000 */
[----:B------:R-:W2:Y:S01]  /*117e0*/  S2R R0, SR_TID.X ;  /* 0x0000000000007919 */ /* 0x000ea20000002100 */
[----:B------:R-:W3:Y:S01]  /*117f0*/  S2UR UR5, SR_CgaCtaId ;  /* 0x00000000000579c3 */ /* 0x000ee20000008800 */
[----:B------:R-:W-:Y:S01]  /*11800*/  UMOV UR4, 0x400 ;  /* 0x0000040000047882 */ /* 0x000fe20000000000 */
[----:B------:R-:W-:-:S06]  /*11810*/  F2FP.BF16.F32.PACK_AB R172, R173, R172 ;  /* 0x000000acadac723e */ /* 0x000fcc00000010ff */
[----:B------:R-:W-:Y:S01]  /*11820*/  BAR.SYNC.DEFER_BLOCKING 0x1, 0x100 ;  /* 0x0044000000007b1d */ /* 0x000fe20000010000 */
        /* <DEDUP_REMOVED lines=10> */
[----:B---3--:R-:W-:Y:S01]  /*118d0*/  ULEA UR6, UR5, UR4, 0x18 ;  /* 0x0000000405067291 */ /* 0x008fe2000f8ec03f */
[----:B------:R-:W-:Y:S02]  /*118e0*/  F2FP.BF16.F32.PACK_AB R190, R193, R192 ;  /* 0x000000c0c1be723e */ /* 0x000fe400000010ff */
[----:B------:R-:W-:Y:S01]  /*118f0*/  F2FP.BF16.F32.PACK_AB R191, R195, R194 ;  /* 0x000000c2c3bf723e */ /* 0x000fe200000010ff */
[----:B------:R-:W-:Y:S01]  /*11900*/  ULDC.64 UR4, c[0x0][0x870] ;  /* 0x00021c0000047ab9 */ /* 0x000fe20000000a00 */
[----:B------:R-:W-:Y:S01]  /*11910*/  F2FP.BF16.F32.PACK_AB R197, R199, R198 ;  /* 0x000000c6c7c5723e */ /* 0x000fe200000010ff */
[----:B--2---:R-:W-:Y:S01]  /*11920*/  VIADD R11, R0, 0xffffff80 ;  /* 0xffffff80000b7836 */ /* 0x004fe20000000000 */
[----:B------:R-:W-:-:S02]  /*11930*/  F2FP.BF16.F32.PACK_AB R140, R141, R140 ;  /* 0x0000008c8d8c723e */ /* 0x000fc400000010ff */
[----:B------:R-:W-:Y:S02]  /*11940*/  F2FP.BF16.F32.PACK_AB R198, R201, R200 ;  /* 0x000000c8c9c6723e */ /* 0x000fe400000010ff */
[----:B------:R-:W-:Y:S02]  /*11950*/  SHF.R.S32.HI R10, RZ, 0x1f, R11 ;  /* 0x0000001fff0a7819 */ /* 0x000fe4000001140b */
[----:B------:R-:W-:Y:S02]  /*11960*/  F2FP.BF16.F32.PACK_AB R199, R203, R202 ;  /* 0x000000cacbc7723e */ /* 0x000fe400000010ff */
[CC--:B------:R-:W-:Y:S02]  /*11970*/  LEA.HI R7, R10.reuse, R11.reuse, RZ, 0x4 ;  /* 0x0000000b0a077211 */ /* 0x0c0fe400078f20ff */
[----:B------:R-:W-:Y:S02]  /*11980*/  LEA.HI R4, R10, R11, RZ, 0x5 ;  /* 0x0000000b0a047211 */ /* 0x000fe400078f28ff */
[----:B------:R-:W-:-:S02]  /*11990*/  LOP3.LUT R0, R7, 0xfffffff0, RZ, 0xc0, !PT ;  /* 0xfffffff007007812 */ /* 0x000fc400078ec0ff */
[----:B------:R-:W-:Y:S02]  /*119a0*/  SHF.R.U32.HI R7, RZ, 0x1, R7 ;  /* 0x00000001ff077819 */ /* 0x000fe40000011607 */
[----:B------:R-:W-:Y:S01]  /*119b0*/  F2FP.BF16.F32.PACK_AB R141, R143, R142 ;  /* 0x0000008e8f8d723e */ /* 0x000fe200000010ff */
[----:B------:R-:W-:Y:S01]  /*119c0*/  IMAD.IADD R0, R11, 0x1, -R0 ;  /* 0x000000010b007824 */ /* 0x000fe200078e0a00 */
[----:B------:R-:W-:Y:S02]  /*119d0*/  F2FP.BF16.F32.PACK_AB R148, R149, R148 ;  /* 0x000000949594723e */ /* 0x000fe400000010ff */
[----:B------:R-:W-:Y:S02]  /*119e0*/  F2FP.BF16.F32.PACK_AB R142, R145, R144 ;  /* 0x00000090918e723e */ /* 0x000fe400000010ff */
[----:B------:R-:W-:Y:S02]  /*119f0*/  SHF.R.S32.HI R3, RZ, 0x1f, R0 ;  /* 0x0000001fff037819 */ /* 0x000fe40000011400 */
[----:B------:R-:W-:-:S02]  /*11a00*/  F2FP.BF16.F32.PACK_AB R143, R147, R146 ;  /* 0x00000092938f723e */ /* 0x000fc400000010ff */
[----:B------:R-:W-:Y:S02]  /*11a10*/  LEA.HI R3, R3, R0, RZ, 0x3 ;  /* 0x0000000003037211 */ /* 0x000fe400078f18ff */
[----:B------:R-:W-:Y:S02]  /*11a20*/  F2FP.BF16.F32.PACK_AB R149, R151, R150 ;  /* 0x000000969795723e */ /* 0x000fe400000010ff */
[C---:B------:R-:W-:Y:S02]  /*11a30*/  LOP3.LUT R5, R3.reuse, 0xfffffff8, RZ, 0xc0, !PT ;  /* 0xfffffff803057812 */ /* 0x040fe400078ec0ff */
[----:B------:R-:W-:Y:S02]  /*11a40*/  SHF.L.U32 R3, R3, 0x6, RZ ;  /* 0x0000000603037819 */ /* 0x000fe400000006ff */
[----:B------:R-:W-:Y:S02]  /*11a50*/  IADD3 R5, R0, -R5, RZ ;  /* 0x8000000500057210 */ /* 0x000fe40007ffe0ff */
[----:B------:R-:W-:-:S02]  /*11a60*/  LOP3.LUT R3, R3, 0x7ffffe00, RZ, 0xc0, !PT ;  /* 0x7ffffe0003037812 */ /* 0x000fc400078ec0ff */
[C---:B------:R-:W-:Y:S01]  /*11a70*/  R2P PR, R5.reuse, 0x6 ;  /* 0x0000000605007804 */ /* 0x040fe20000000000 */
[----:B------:R-:W-:Y:S01]  /*11a80*/  IMAD.SHL.U32 R0, R5, 0x40, RZ ;  /* 0x0000004005007824 */ /* 0x000fe200078e00ff */
[----:B------:R-:W-:Y:S01]  /*11a90*/  F2FP.BF16.F32.PACK_AB R156, R157, R156 ;  /* 0x0000009c9d9c723e */ /* 0x000fe200000010ff */
[----:B------:R-:W-:Y:S01]  /*11aa0*/  IMAD.MOV.U32 R5, RZ, RZ, 0x40 ;  /* 0x00000040ff057424 */ /* 0x000fe200078e00ff */
[----:B------:R-:W-:Y:S02]  /*11ab0*/  F2FP.BF16.F32.PACK_AB R150, R153, R152 ;  /* 0x000000989996723e */ /* 0x000fe400000010ff */
        /* <DEDUP_REMOVED lines=16> */
[C---:B------:R-:W-:Y:S02]  /*11bc0*/  IADD3 R2, R3.reuse, 0x4000, R0 ;  /* 0x0000400003027810 */ /* 0x040fe40007ffe000 */
[----:B------:R-:W-:Y:S02]  /*11bd0*/  IADD3 R3, R3, R6, RZ ;  /* 0x0000000603037210 */ /* 0x000fe40007ffe0ff */
[----:B------:R-:W-:Y:S01]  /*11be0*/  F2FP.BF16.F32.PACK_AB R158, R161, R160 ;  /* 0x000000a0a19e723e */ /* 0x000fe200000010ff */
[----:B------:R-:W-:Y:S01]  /*11bf0*/  STSM.16.M88.4 [R2], R180 ;  /* 0x000000b402007844 */ /* 0x000fe20000000200 */
[----:B------:R-:W-:-:S02]  /*11c00*/  F2FP.BF16.F32.PACK_AB R159, R163, R162 ;  /* 0x000000a2a39f723e */ /* 0x000fc400000010ff */
[----:B------:R-:W-:Y:S01]  /*11c10*/  F2FP.BF16.F32.PACK_AB R165, R167, R166 ;  /* 0x000000a6a7a5723e */ /* 0x000fe200000010ff */
[----:B------:R-:W-:Y:S01]  /*11c20*/  STSM.16.M88.4 [R6], R188 ;  /* 0x000000bc06007844 */ /* 0x000fe20000000200 */
[----:B------:R-:W-:Y:S02]  /*11c30*/  F2FP.BF16.F32.PACK_AB R166, R169, R168 ;  /* 0x000000a8a9a6723e */ /* 0x000fe400000010ff */
[----:B------:R-:W-:Y:S01]  /*11c40*/  F2FP.BF16.F32.PACK_AB R167, R171, R170 ;  /* 0x000000aaaba7723e */ /* 0x000fe200000010ff */
[----:B------:R-:W-:Y:S01]  /*11c50*/  STSM.16.M88.4 [R3], R196 ;  /* 0x000000c403007844 */ /* 0x000fe20000000200 */
[----:B------:R-:W-:-:S03]  /*11c60*/  ISETP.NE.U32.AND P4, PT, RZ, UR4, PT ;  /* 0x00000004ff007c0c */ /* 0x000fc6000bf85070 */
[----:B------:R-:W-:Y:S01]  /*11c70*/  STSM.16.M88.4 [R0], R140 ;  /* 0x0000008c00007844 */ /* 0x000fe20000000200 */
[----:B------:R-:W-:Y:S01]  /*11c80*/  ISETP.NE.AND.EX P4, PT, RZ, UR5, PT, P4 ;  /* 0x00000005ff007c0c */ /* 0x000fe2000bf85340 */
[----:B------:R-:W-:Y:S02]  /*11c90*/  ULDC.64 UR4, c[0x0][0x870] ;  /* 0x00021c0000047ab9 */ /* 0x000fe40000000a00 */
[----:B------:R-:W-:Y:S01]  /*11ca0*/  STSM.16.M88.4 [R2+-0x4000], R148 ;  /* 0xffc0009402007844 */ /* 0x000fe20000000200 */
[----:B------:R-:W-:-:S03]  /*11cb0*/  UIMAD.WIDE UR4, UR37, 0x4, UR4 ;  /* 0x00000004250478a5 */ /* 0x000fc6000f8e0204 */
[----:B------:R2:W-:Y:S03]  /*11cc0*/  STSM.16.M88.4 [R6+-0x4000], R156 ;  /* 0xffc0009c06007844 */ /* 0x0005e60000000200 */
[----:B------:R-:W-:Y:S01]  /*11cd0*/  IMAD.U32 R4, RZ, RZ, UR4 ;  /* 0x00000004ff047e24 */ /* 0x000fe2000f8e00ff */
[----:B------:R3:W-:Y:S01]  /*11ce0*/  STSM.16.M88.4 [R3+-0x4000], R164 ;  /* 0xffc000a403007844 */ /* 0x0007e20000000200 */
[----:B------:R-:W-:Y:S01]  /*11cf0*/  IMAD.U32 R5, RZ, RZ, UR5 ;  /* 0x00000005ff057e24 */ /* 0x000fe2000f8e00ff */
[----:B------:R-:W-:Y:S01]  /*11d00*/  ULDC.64 UR4, c[0x0][0x878] ;  /* 0x00021e0000047ab9 */ /* 0x000fe20000000a00 */
[----:B------:R-:W-:Y:S06]  /*11d10*/  BAR.SYNC.DEFER_BLOCKING 0x1, 0x100 ;  /* 0x0044000000007b1d */ /* 0x000fec0000010000 */
[----:B------:R-:W4:Y:S01]  /*11d20*/  @P4 LDG.E R7, desc[UR38][R4.64] ;  /* 0x0000002604074981 */ /* 0x000f22000c1e1900 */
[----:B------:R-:W-:Y:S01]  /*11d30*/  UISETP.NE.U32.AND UP0, UPT, UR4, URZ, UPT ;  /* 0x0000003f0400728c */ /* 0x000fe2000bf05070 */
[----:B------:R-:W-:Y:S01]  /*11d40*/  LEA.HI R19, R10, R11, RZ, 0x3 ;  /* 0x0000000b0a137211 */ /* 0x000fe200078f18ff */
[----:B------:R-:W-:-:S02]  /*11d50*/  ULDC UR7, c[0x0][0x808] ;  /* 0x0002020000077ab9 */ /* 0x000fc40000000800 */
[----:B------:R-:W-:Y:S01]  /*11d60*/  UISETP.NE.AND.EX UP0, UPT, UR5, URZ, UPT, UP0 ;  /* 0x0000003f0500728c */ /* 0x000fe2000bf05300 */
[----:B--2---:R-:W-:Y:S02]  /*11d70*/  LOP3.LUT R6, R19, 0x1ffffff8, RZ, 0xc0, !PT ;  /* 0x1ffffff813067812 */ /* 0x004fe400078ec0ff */
[----:B------:R-:W-:Y:S01]  /*11d80*/  SHF.R.S32.HI R19, RZ, 0x3, R19 ;  /* 0x00000003ff137819 */ /* 0x000fe20000011413 */
[----:B------:R-:W2:Y:S01]  /*11d90*/  S2R R27, SR_CTAID.X ;  /* 0x00000000001b7919 */ /* 0x000ea20000002500 */
[----:B------:R-:W-:Y:S02]  /*11da0*/  IADD3 R6, R11, -R6, RZ ;  /* 0x800000060b067210 */ /* 0x000fe40007ffe0ff */
[----:B------:R-:W-:Y:S01]  /*11db0*/  PLOP3.LUT P0, PT, PT, PT, UP0, 0x80, 0x0 ;  /* 0x000000000000781c */ /* 0x000fe20003f0f008 */
[----:B------:R-:W1:Y:S01]  /*11dc0*/  S2R R31, SR_CTAID.Y ;  /* 0x00000000001f7919 */ /* 0x000e620000002600 */
[----:B------:R-:W-:Y:S01]  /*11dd0*/  IMAD.SHL.U32 R8, R19, 0x40, RZ ;  /* 0x0000004013087824 */ /* 0x000fe200078e00ff */
[----:B------:R-:W-:Y:S01]  /*11de0*/  MOV R0, UR7 ;  /* 0x0000000700007c02 */ /* 0x000fe20008000f00 */
[----:B------:R-:W-:Y:S01]  /*11df0*/  @UP0 ULDC.64 UR4, c[0x0][0x878] ;  /* 0x00021e0000040ab9 */ /* 0x000fe20000000a00 */
[----:B------:R-:W-:Y:S01]  /*11e00*/  IMAD.SHL.U32 R20, R6, 0x8, RZ ;  /* 0x0000000806147824 */ /* 0x000fe200078e00ff */
[----:B------:R-:W-:Y:S01]  /*11e10*/  @UP0 UIMAD.WIDE UR4, UR37, 0x4, UR4 ;  /* 0x00000004250408a5 */ /* 0x000fe2000f8e0204 */
[----:B------:R-:W-:-:S02]  /*11e20*/  LOP3.LUT R9, R8, 0x1c0, RZ, 0xc0, !PT ;  /* 0x000001c008097812 */ /* 0x000fc400078ec0ff */
[----:B------:R-:W-:Y:S02]  /*11e30*/  LEA.HI R8, R10, R11, RZ, 0x6 ;  /* 0x0000000b0a087211 */ /* 0x000fe400078f30ff */
[----:B------:R-:W-:Y:S01]  /*11e40*/  LOP3.LUT R6, R9, 0x38, R20, 0xf8, !PT ;  /* 0x0000003809067812 */ /* 0x000fe200078ef814 */
[----:B------:R-:W-:Y:S01]  /*11e50*/  IMAD.U32 R2, RZ, RZ, UR4 ;  /* 0x00000004ff027e24 */ /* 0x000fe2000f8e00ff */
[----:B------:R-:W-:Y:S01]  /*11e60*/  SHF.R.U32.HI R9, RZ, 0x3, R9 ;  /* 0x00000003ff097819 */ /* 0x000fe20000011609 */
[----:B---3--:R-:W-:Y:S01]  /*11e70*/  IMAD.U32 R3, RZ, RZ, UR5 ;  /* 0x00000005ff037e24 */ /* 0x008fe2000f8e00ff */
[----:B------:R-:W-:Y:S02]  /*11e80*/  SHF.L.U32 R8, R8, 0x3, RZ ;  /* 0x0000000308087819 */ /* 0x000fe400000006ff */
[----:B------:R-:W-:Y:S02]  /*11e90*/  LOP3.LUT R9, R6, R9, RZ, 0x3c, !PT ;  /* 0x0000000906097212 */ /* 0x000fe400078e3cff */
[----:B------:R3:W5:Y:S02]  /*11ea0*/  @P0 LDG.E R0, desc[UR38][R2.64] ;  /* 0x0000002602000981 */ /* 0x000764000c1e1900 */
[----:B------:R-:W-:-:S02]  /*11eb0*/  LOP3.LUT R8, R9, 0x7ffffe00, R8, 0xf8, !PT ;  /* 0x7ffffe0009087812 */ /* 0x000fc400078ef808 */
[----:B---3--:R-:W-:Y:S02]  /*11ec0*/  CS2R R2, SRZ ;  /* 0x0000000000027805 */ /* 0x008fe4000001ff00 */
[--C-:B----4-:R-:W-:Y:S01]  /*11ed0*/  @P4 SHF.R.S32.HI R3, RZ, 0x1f, R7.reuse ;  /* 0x0000001fff034819 */ /* 0x110fe20000011407 */
[----:B------:R-:W-:Y:S01]  /*11ee0*/  @P4 IMAD.MOV.U32 R2, RZ, RZ, R7 ;  /* 0x000000ffff024224 */ /* 0x000fe200078e0007 */
[----:B-12---:R-:W-:Y:S06]  /*11ef0*/  @P0 BRA `(.L_x_1740) ;  /* 0x0000000000100947 */ /* 0x006fec0003800000 */
[----:B------:R-:W-:Y:S05]  /*11f00*/  @!P4 BRA `(.L_x_1740) ;  /* 0x00000000000cc947 */ /* 0x000fea0003800000 */
[----:B------:R-:W2:Y:S04]  /*11f10*/  LDG.E R7, desc[UR38][R4.64] ;  /* 0x0000002604077981 */ /* 0x000ea8000c1e1900 */
[----:B-----5:R-:W2:Y:S02]  /*11f20*/  LDG.E R0, desc[UR38][R4.64+0x4] ;  /* 0x0000042604007981 */ /* 0x020ea4000c1e1900 */
[----:B--2---:R-:W-:-:S07]  /*11f30*/  IMAD.IADD R0, R0, 0x1, -R7 ;  /* 0x0000000100007824 */ /* 0x004fce00078e0a07 */
.L_x_1740:
[----:B------:R-:W-:Y:S01]  /*11f40*/  LEA R30, R8, UR6, 0x1 ;  /* 0x00000006081e7c11 */ /* 0x000fe2000f8e08ff */
[----:B------:R-:W1:Y:S01]  /*11f50*/  LDC R33, c[0x0][0x83c] ;  /* 0x00020f00ff217b82 */ /* 0x000e620000000800 */
[----:B------:R-:W-:Y:S01]  /*11f60*/  SHF.R.S32.HI R32, RZ, 0x1f, R31 ;  /* 0x0000001fff207819 */ /* 0x000fe2000001141f */
[----:B-----5:R-:W-:Y:S01]  /*11f70*/  IMAD R0, R27, -0x80, R0 ;  /* 0xffffff801b007824 */ /* 0x020fe200078e0200 */
[--C-:B------:R-:W-:Y:S01]  /*11f80*/  SHF.R.S32.HI R21, RZ, 0x1f, R20.reuse ;  /* 0x0000001fff157819 */ /* 0x100fe20000011414 */
[----:B------:R2:W3:Y:S01]  /*11f90*/  LDS.128 R12, [R30+0x1000] ;  /* 0x001000001e0c7984 */ /* 0x0004e20000000c00 */
[----:B------:R-:W-:Y:S01]  /*11fa0*/  ULDC.64 UR4, c[0x0][0x850] ;  /* 0x0002140000047ab9 */ /* 0x000fe20000000a00 */
[----:B------:R-:W-:Y:S01]  /*11fb0*/  IADD3 R2, P0, R19, R2, RZ ;  /* 0x0000000213027210 */ /* 0x000fe20007f1e0ff */
[----:B------:R-:W-:Y:S01]  /*11fc0*/  IMAD R18, R32, UR4, RZ ;  /* 0x0000000420127c24 */ /* 0x000fe2000f8e02ff */
[----:B------:R2:W4:Y:S01]  /*11fd0*/  LDS.128 R8, [R30+0x2000] ;  /* 0x002000001e087984 */ /* 0x0005220000000c00 */
[----:B------:R-:W-:Y:S01]  /*11fe0*/  IMAD.WIDE.U32 R16, R31, UR4, R20 ;  /* 0x000000041f107c25 */ /* 0x000fe2000f8e0014 */
[----:B------:R-:W-:Y:S01]  /*11ff0*/  USHF.R.S32.HI UR4, URZ, 0x1f, UR37 ;  /* 0x0000001f3f047899 */ /* 0x000fe20008011425 */
[----:B------:R-:W-:Y:S01]  /*12000*/  VIMNMX R22, R0, 0x80, PT ;  /* 0x0000008000167848 */ /* 0x000fe20003fe0100 */
[----:B------:R2:W2:Y:S01]  /*12010*/  LDS.128 R4, [R30+0x3000] ;  /* 0x003000001e047984 */ /* 0x0004a20000000c00 */
[----:B------:R-:W2:Y:S01]  /*12020*/  LDC R35, c[0x0][0x80c] ;  /* 0x00020300ff237b82 */ /* 0x000ea20000000800 */
[----:B------:R-:W-:Y:S01]  /*12030*/  IADD3 R0, R19, 0x20, RZ ;  /* 0x0000002013007810 */ /* 0x000fe20007ffe0ff */
[----:B------:R-:W-:Y:S01]  /*12040*/  IMAD R23, R31, UR5, R18 ;  /* 0x000000051f177c24 */ /* 0x000fe2000f8e0212 */
[CC--:B------:R-:W-:Y:S01]  /*12050*/  ISETP.GE.AND P3, PT, R19.reuse, R22.reuse, PT ;  /* 0x000000161300720c */ /* 0x0c0fe20003f66270 */
[----:B------:R-:W-:Y:S01]  /*12060*/  VIADD R18, R19, 0x40 ;  /* 0x0000004013127836 */ /* 0x000fe20000000000 */
[----:B------:R-:W-:Y:S01]  /*12070*/  MOV R34, UR4 ;  /* 0x0000000400227c02 */ /* 0x000fe20008000f00 */
[----:B------:R-:W-:Y:S01]  /*12080*/  ULDC.64 UR4, c[0x0][0x858] ;  /* 0x0002160000047ab9 */ /* 0x000fe20000000a00 */
[----:B------:R-:W-:Y:S01]  /*12090*/  ISETP.GE.AND P2, PT, R0, R22, PT ;  /* 0x000000160000720c */ /* 0x000fe20003f46270 */
[----:B------:R-:W-:Y:S01]  /*120a0*/  IMAD.IADD R17, R17, 0x1, R23 ;  /* 0x0000000111117824 */ /* 0x000fe200078e0217 */
[----:B------:R-:W-:Y:S01]  /*120b0*/  SEL R34, R34, RZ, !P4 ;  /* 0x000000ff22227207 */ /* 0x000fe20006000000 */
[----:B------:R-:W-:Y:S01]  /*120c0*/  BSSY B0, `(.L_x_1741) ;  /* 0x000001a000007945 */ /* 0x000fe20003800000 */
[----:B-1----:R-:W-:-:S02]  /*120d0*/  ISETP.GE.OR P6, PT, R20, R33, P3 ;  /* 0x000000211400720c */ /* 0x002fc40001fc6670 */
[----:B------:R-:W-:Y:S01]  /*120e0*/  SEL R37, RZ, UR37, P4 ;  /* 0x00000025ff257c07 */ /* 0x000fe2000a000000 */
[----:B------:R-:W-:Y:S01]  /*120f0*/  IMAD R0, R34, UR4, RZ ;  /* 0x0000000422007c24 */ /* 0x000fe2000f8e02ff */
[C---:B------:R-:W-:Y:S01]  /*12100*/  LEA.HI.X.SX32 R3, R19.reuse, R3, 0x1, P0 ;  /* 0x0000000313037211 */ /* 0x040fe200000f0eff */
[----:B------:R-:W-:Y:S01]  /*12110*/  VIADD R19, R19, 0x60 ;  /* 0x0000006013137836 */ /* 0x000fe20000000000 */
[-C--:B------:R-:W-:Y:S01]  /*12120*/  ISETP.GE.AND P1, PT, R18, R22.reuse, PT ;  /* 0x000000161200720c */ /* 0x080fe20003f26270 */
[C---:B------:R-:W-:Y:S01]  /*12130*/  IMAD R23, R37.reuse, UR5, R0 ;  /* 0x0000000525177c24 */ /* 0x040fe2000f8e0200 */
[CC--:B------:R-:W-:Y:S01]  /*12140*/  ISETP.GE.OR P5, PT, R20.reuse, R33.reuse, P2 ;  /* 0x000000211400720c */ /* 0x0c0fe200017a6670 */
[----:B------:R-:W-:Y:S01]  /*12150*/  IMAD.WIDE.U32 R28, R37, UR4, R16 ;  /* 0x00000004251c7c25 */ /* 0x000fe2000f8e0010 */
[----:B------:R-:W-:Y:S02]  /*12160*/  ISETP.GE.AND P0, PT, R19, R22, PT ;  /* 0x000000161300720c */ /* 0x000fe40003f06270 */
[----:B------:R-:W-:Y:S01]  /*12170*/  ISETP.GE.OR P4, PT, R20, R33, P1 ;  /* 0x000000211400720c */ /* 0x000fe20000f86670 */
[----:B------:R-:W-:-:S04]  /*12180*/  IMAD.WIDE R26, R27, 0x80, R2 ;  /* 0x000000801b1a7825 */ /* 0x000fc800078e0202 */
[----:B------:R-:W-:Y:S01]  /*12190*/  IMAD.IADD R23, R29, 0x1, R23 ;  /* 0x000000011d177824 */ /* 0x000fe200078e0217 */
[----:B--234-:R-:W-:Y:S07]  /*121a0*/  @P6 BRA `(.L_x_1742) ;  /* 0x00000000002c6947 */ /* 0x01cfee0003800000 */
[----:B------:R-:W1:Y:S01]  /*121b0*/  LDS.128 R16, [R30+0x4000] ;  /* 0x004000001e107984 */ /* 0x000e620000000c00 */
        /* <DEDUP_REMOVED lines=10> */
.L_x_1742:
[----:B------:R-:W-:Y:S05]  /*12260*/  BSYNC B0 ;  /* 0x0000000000007941 */ /* 0x000fea0003800000 */
.L_x_1741:
[----:B-1----:R1:W2:Y:S01]  /*12270*/  LDS.128 R16, [R30+0x5000] ;  /* 0x005000001e107984 */ /* 0x0022a20000000c00 */
[----:B------:R-:W-:Y:S01]  /*12280*/  BSSY B0, `(.L_x_1743) ;  /* 0x0000010000007945 */ /* 0x000fe20003800000 */
[----:B------:R-:W-:-:S03]  /*12290*/  ISETP.GE.OR P6, PT, R20, R33, P0 ;  /* 0x000000211400720c */ /* 0x000fc600007c6670 */
        /* <DEDUP_REMOVED lines=14> */
.L_x_1744:
[----:B------:R-:W-:Y:S05]  /*12380*/  BSYNC B0 ;  /* 0x0000000000007941 */ /* 0x000fea0003800000 */
.L_x_1743:
[----:B--23--:R2:W3:Y:S01]  /*12390*/  LDS.128 R16, [R30+0x6000] ;  /* 0x006000001e107984 */ /* 0x00c4e20000000c00 */
        /* <DEDUP_REMOVED lines=11> */
[----:B------:R-:W-:Y:S02]  /*12450*/  LEA R24, P4, R2, UR4, 0x1 ;  /* 0x0000000402187c11 */ /* 0x000fe4000f8808ff */
[----:B------:R-:W-:-:S04]  /*12460*/  IADD3 R3, R3, R25, RZ ;  /* 0x0000001903037210 */ /* 0x000fc80007ffe0ff */
[----:B------:R-:W-:-:S05]  /*12470*/  LEA.HI.X R25, R2, UR5, R3, 0x1, P4 ;  /* 0x0000000502197c11 */ /* 0x000fca000a0f0c03 */
[----:B---3--:R4:W-:Y:S02]  /*12480*/  STG.E.128 desc[UR38][R24.64], R16 ;  /* 0x0000001018007986 */ /* 0x0089e4000c101d26 */
.L_x_1746:
[----:B------:R-:W-:Y:S05]  /*12490*/  BSYNC B0 ;  /* 0x0000000000007941 */ /* 0x000fea0003800000 */
.L_x_1745:
[----:B---34-:R3:W4:Y:S01]  /*124a0*/  LDS.128 R16, [R30+0x7000] ;  /* 0x007000001e107984 */ /* 0x0187220000000c00 */
[----:B------:R-:W-:Y:S04]  /*124b0*/  BSSY B0, `(.L_x_1747) ;  /* 0x000000f000007945 */ /* 0x000fe80003800000 */
        /* <DEDUP_REMOVED lines=14> */
.L_x_1748:
[----:B------:R-:W-:Y:S05]  /*125a0*/  BSYNC B0 ;  /* 0x0000000000007941 */ /* 0x000fea0003800000 */
.L_x_1747:
[----:B----4-:R4:W1:Y:S01]  /*125b0*/  LDS.128 R16, [R30] ;  /* 0x000000001e107984 */ /* 0x0108620000000c00 */
[----:B------:R-:W-:Y:S01]  /*125c0*/  ULDC.64 UR4, c[0x0][0x820] ;  /* 0x0002080000047ab9 */ /* 0x000fe20000000a00 */
[-C--:B------:R-:W-:Y:S01]  /*125d0*/  ISETP.GE.OR P3, PT, R20, R35.reuse, P3 ;  /* 0x000000231400720c */ /* 0x080fe20001f66670 */
        /* <DEDUP_REMOVED lines=10> */
[C---:B------:R-:W-:Y:S02]  /*12680*/  IMAD R21, R37.reuse, UR5, R0 ;  /* 0x0000000525157c24 */ /* 0x040fe4000f8e0200 */
[----:B------:R-:W-:-:S05]  /*12690*/  IMAD.WIDE.U32 R24, R37, UR4, R2 ;  /* 0x0000000425187c25 */ /* 0x000fca000f8e0002 */
        /* <DEDUP_REMOVED lines=12> */
.L_x_1750:
[----:B------:R-:W-:Y:S05]  /*12760*/  BSYNC B0 ;  /* 0x0000000000007941 */ /* 0x000fea0003800000 */
.L_x_1749:
        /* <DEDUP_REMOVED lines=14> */
[----:B------:R1:W-:Y:S02]  /*12850*/  STG.E.128 desc[UR38][R16.64], R12 ;  /* 0x0000000c10007986 */ /* 0x0003e4000c101d26 */
.L_x_1752:
[----:B------:R-:W-:Y:S05]  /*12860*/  BSYNC B0 ;  /* 0x0000000000007941 */ /* 0x000fea0003800000 */
.L_x_1751:
        /* <DEDUP_REMOVED lines=15> */
.L_x_1754:
[----:B------:R-:W-:Y:S05]  /*12960*/  BSYNC B0 ;  /* 0x0000000000007941 */ /* 0x000fea0003800000 */
.L_x_1753:
        /* <DEDUP_REMOVED lines=15> */
.L_x_1739:
[----:B------:R-:W-:Y:S01]  /*12a60*/  ULDC.64 UR4, c[0x0][0x870] ;  /* 0x00021c0000047ab9 */ /* 0x000fe20000000a00 */
[----:B------:R-:W-:Y:S01]  /*12a70*/  ULDC.64 UR6, c[0x0][0x870] ;  /* 0x00021c0000067ab9 */ /* 0x000fe20000000a00 */
[----:B------:R-:W-:Y:S01]  /*12a80*/  UIMAD.WIDE UR4, UR37, 0x4, UR4 ;  /* 0x00000004250478a5 */ /* 0x000fe2000f8e0204 */
[----:B------:R-:W-:-:S04]  /*12a90*/  ISETP.NE.U32.AND P0, PT, RZ, UR6, PT ;  /* 0x00000006ff007c0c */ /* 0x000fc8000bf05070 */
[----:B------:R-:W-:Y:S01]  /*12aa0*/  ISETP.NE.AND.EX P4, PT, RZ, UR7, PT, P0 ;  /* 0x00000007ff007c0c */ /* 0x000fe2000bf85300 */
[----:B------:R-:W-:Y:S01]  /*12ab0*/  IMAD.U32 R5, RZ, RZ, UR5 ;  /* 0x00000005ff057e24 */ /* 0x000fe2000f8e00ff */
[----:B------:R-:W-:Y:S01]  /*12ac0*/  MOV R4, UR4 ;  /* 0x0000000400047c02 */ /* 0x000fe20008000f00 */
[----:B------:R-:W-:Y:S02]  /*12ad0*/  ULDC.64 UR4, c[0x0][0x878] ;  /* 0x00021e0000047ab9 */ /* 0x000fe40000000a00 */
[----:B------:R-:W-:-:S04]  /*12ae0*/  UISETP.NE.U32.AND UP0, UPT, UR4, URZ, UPT ;  /* 0x0000003f0400728c */ /* 0x000fc8000bf05070 */
[----:B------:R-:W-:Y:S01]  /*12af0*/  UISETP.NE.AND.EX UP0, UPT, UR5, URZ, UPT, UP0 ;  /* 0x0000003f0500728c */ /* 0x000fe2000bf05300 */
[----:B------:R-:W-:-:S03]  /*12b00*/  ULDC UR6, c[0x0][0x808] ;  /* 0x0002020000067ab9 */ /* 0x000fc60000000800 */
[----:B------:R-:W2:Y:S01]  /*12b10*/  @P4 LDG.E R9, desc[UR38][R4.64] ;  /* 0x0000002604094981 */ /* 0x000ea2000c1e1900 */
[----:B------:R-:W-:Y:S01]  /*12b20*/  IMAD.U32 R0, RZ, RZ, UR6 ;  /* 0x00000006ff007e24 */ /* 0x000fe2000f8e00ff */
[----:B------:R-:W-:-:S05]  /*12b30*/  PLOP3.LUT P0, PT, PT, PT, UP0, 0x80, 0x0 ;  /* 0x000000000000781c */ /* 0x000fca0003f0f008 */
[----:B------:R-:W-:Y:S02]  /*12b40*/  @UP0 ULDC.64 UR4, c[0x0][0x878] ;  /* 0x00021e0000040ab9 */ /* 0x000fe40000000a00 */
[----:B------:R-:W-:-:S06]  /*12b50*/  @UP0 UIMAD.WIDE UR4, UR37, 0x4, UR4 ;  /* 0x00000004250408a5 */ /* 0x000fcc000f8e0204 */
[----:B------:R-:W-:Y:S01]  /*12b60*/  MOV R6, UR4 ;  /* 0x0000000400067c02 */ /* 0x000fe20008000f00 */
[----:B------:R-:W-:-:S05]  /*12b70*/  IMAD.U32 R7, RZ, RZ, UR5 ;  /* 0x00000005ff077e24 */ /* 0x000fca000f8e00ff */
[----:B------:R3:W5:Y:S01]  /*12b80*/  @P0 LDG.E R0, desc[UR38][R6.64] ;  /* 0x0000002606000981 */ /* 0x000762000c1e1900 */
[----:B------:R-:W4:Y:S01]  /*12b90*/  S2R R2, SR_TID.X ;  /* 0x0000000000027919 */ /* 0x000f220000002100 */
[----:B------:R-:W1:Y:S01]  /*12ba0*/  S2R R15, SR_CTAID.X ;  /* 0x00000000000f7919 */ /* 0x000e620000002500 */
[----:B------:R-:W1:Y:S01]  /*12bb0*/  S2R R19, SR_CTAID.Y ;  /* 0x0000000000137919 */ /* 0x000e620000002600 */
[----:B----4-:R-:W-:-:S05]  /*12bc0*/  VIADD R8, R2, 0xffffff80 ;  /* 0xffffff8002087836 */ /* 0x010fca0000000000 */
[----:B------:R-:W-:-:S04]  /*12bd0*/  SHF.R.S32.HI R3, RZ, 0x1f, R8 ;  /* 0x0000001fff037819 */ /* 0x000fc80000011408 */
[----:B------:R-:W-:Y:S02]  /*12be0*/  LEA.HI R10, R3, R8, RZ, 0x3 ;  /* 0x00000008030a7211 */ /* 0x000fe400078f18ff */
[----:B------:R-:W-:Y:S02]  /*12bf0*/  CS2R R2, SRZ ;  /* 0x0000000000027805 */ /* 0x000fe4000001ff00 */
[----:B------:R-:W-:-:S04]  /*12c00*/  LOP3.LUT R11, R10, 0x1ffffff8, RZ, 0xc0, !PT ;  /* 0x1ffffff80a0b7812 */ /* 0x000fc800078ec0ff */
[----:B------:R-:W-:Y:S02]  /*12c10*/  IADD3 R11, R8, -R11, RZ ;  /* 0x8000000b080b7210 */ /* 0x000fe40007ffe0ff */
[--C-:B--2---:R-:W-:Y:S01]  /*12c20*/  @P4 SHF.R.S32.HI R3, RZ, 0x1f, R9.reuse ;  /* 0x0000001fff034819 */ /* 0x104fe20000011409 */
[----:B------:R-:W-:Y:S01]  /*12c30*/  @P4 IMAD.MOV.U32 R2, RZ, RZ, R9 ;  /* 0x000000ffff024224 */ /* 0x000fe200078e0009 */
[----:B-1-3--:R-:W-:Y:S06]  /*12c40*/  @P0 BRA `(.L_x_1755) ;  /* 0x0000000000100947 */ /* 0x00afec0003800000 */
[----:B------:R-:W-:Y:S05]  /*12c50*/  @!P4 BRA `(.L_x_1755) ;  /* 0x00000000000cc947 */ /* 0x000fea0003800000 */
[----:B------:R-:W2:Y:S04]  /*12c60*/  LDG.E R7, desc[UR38][R4.64] ;  /* 0x0000002604077981 */ /* 0x000ea8000c1e1900 */
[----:B-----5:R-:W2:Y:S02]  /*12c70*/  LDG.E R0, desc[UR38][R4.64+0x4] ;  /* 0x0000042604007981 */ /* 0x020ea4000c1e1900 */
[----:B--2---:R-:W-:-:S07]  /*12c80*/  IMAD.IADD R0, R0, 0x1, -R7 ;  /* 0x0000000100007824 */ /* 0x004fce00078e0a07 */
.L_x_1755:
[----:B------:R-:W1:Y:S01]  /*12c90*/  LDC R21, c[0x0][0x80c] ;  /* 0x00020300ff157b82 */ /* 0x000e620000000800 */
[----:B------:R-:W-:Y:S01]  /*12ca0*/  SHF.R.S32.HI R7, RZ, 0x3, R10 ;  /* 0x00000003ff077819 */ /* 0x000fe2000001140a */
[----:B------:R-:W-:Y:S01]  /*12cb0*/  ULDC.64 UR4, c[0x0][0x820] ;  /* 0x0002080000047ab9 */ /* 0x000fe20000000a00 */
[----:B------:R-:W-:Y:S01]  /*12cc0*/  SHF.L.U32 R10, R11, 0x3, RZ ;  /* 0x000000030b0a7819 */ /* 0x000fe200000006ff */
[----:B-----5:R-:W-:Y:S01]  /*12cd0*/  IMAD R0, R15, -0x80, R0 ;  /* 0xffffff800f007824 */ /* 0x020fe200078e0200 */
[----:B------:R-:W-:Y:S01]  /*12ce0*/  SHF.R.S32.HI R14, RZ, 0x1f, R19 ;  /* 0x0000001fff0e7819 */ /* 0x000fe20000011413 */
[C---:B------:R-:W-:Y:S01]  /*12cf0*/  VIADD R17, R7.reuse, 0x40 ;  /* 0x0000004007117836 */ /* 0x040fe20000000000 */
[--C-:B------:R-:W-:Y:S01]  /*12d00*/  SHF.R.S32.HI R11, RZ, 0x1f, R10.reuse ;  /* 0x0000001fff0b7819 */ /* 0x100fe2000001140a */
[----:B------:R-:W2:Y:S01]  /*12d10*/  LDC R23, c[0x0][0x83c] ;  /* 0x00020f00ff177b82 */ /* 0x000ea20000000800 */
[C---:B------:R-:W-:Y:S01]  /*12d20*/  IADD3 R2, P0, R7.reuse, R2, RZ ;  /* 0x0000000207027210 */ /* 0x040fe20007f1e0ff */
[----:B------:R-:W-:Y:S01]  /*12d30*/  IMAD R6, R14, UR4, RZ ;  /* 0x000000040e067c24 */ /* 0x000fe2000f8e02ff */
[-C--:B------:R-:W-:Y:S01]  /*12d40*/  ISETP.GE.AND P3, PT, R7, R0.reuse, PT ;  /* 0x000000000700720c */ /* 0x080fe20003f66270 */
[----:B------:R-:W-:Y:S01]  /*12d50*/  IMAD.WIDE.U32 R4, R19, UR4, R10 ;  /* 0x0000000413047c25 */ /* 0x000fe2000f8e000a */
[----:B------:R-:W-:Y:S01]  /*12d60*/  USHF.R.S32.HI UR4, URZ, 0x1f, UR37 ;  /* 0x0000001f3f047899 */ /* 0x000fe20008011425 */
[C---:B------:R-:W-:Y:S01]  /*12d70*/  LEA.HI.X.SX32 R3, R7.reuse, R3, 0x1, P0 ;  /* 0x0000000307037211 */ /* 0x040fe200000f0eff */
[----:B------:R-:W-:Y:S01]  /*12d80*/  BSSY B0, `(.L_x_1756) ;  /* 0x000001f000007945 */ /* 0x000fe20003800000 */
[C---:B------:R-:W-:Y:S01]  /*12d90*/  VIADD R13, R7.reuse, 0x20 ;  /* 0x00000020070d7836 */ /* 0x040fe20000000000 */
[----:B------:R-:W-:Y:S01]  /*12da0*/  IADD3 R7, R7, 0x60, RZ ;  /* 0x0000006007077810 */ /* 0x000fe20007ffe0ff */
[----:B------:R-:W-:Y:S01]  /*12db0*/  IMAD R9, R19, UR5, R6 ;  /* 0x0000000513097c24 */ /* 0x000fe2000f8e0206 */
[-C--:B------:R-:W-:Y:S01]  /*12dc0*/  ISETP.GE.AND P1, PT, R17, R0.reuse, PT ;  /* 0x000000001100720c */ /* 0x080fe20003f26270 */
[----:B------:R-:W-:Y:S01]  /*12dd0*/  IMAD.U32 R12, RZ, RZ, UR4 ;  /* 0x00000004ff0c7e24 */ /* 0x000fe2000f8e00ff */
[----:B------:R-:W-:Y:S01]  /*12de0*/  ULDC.64 UR4, c[0x0][0x828] ;  /* 0x00020a0000047ab9 */ /* 0x000fe20000000a00 */
[----:B------:R-:W-:Y:S01]  /*12df0*/  ISETP.GE.AND P2, PT, R13, R0, PT ;  /* 0x000000000d00720c */ /* 0x000fe20003f46270 */
[----:B------:R-:W-:Y:S01]  /*12e00*/  IMAD.IADD R5, R5, 0x1, R9 ;  /* 0x0000000105057824 */ /* 0x000fe200078e0209 */
[----:B-1----:R-:W-:-:S02]  /*12e10*/  ISETP.GE.OR P6, PT, R10, R21, P3 ;  /* 0x000000150a00720c */ /* 0x002fc40001fc6670 */
[----:B------:R-:W-:Y:S02]  /*12e20*/  SEL R12, R12, RZ, !P4 ;  /* 0x000000ff0c0c7207 */ /* 0x000fe40006000000 */
[----:B------:R-:W-:Y:S01]  /*12e30*/  ISETP.GE.AND P0, PT, R7, R0, PT ;  /* 0x000000000700720c */ /* 0x000fe20003f06270 */
[----:B------:R-:W-:Y:S01]  /*12e40*/  IMAD.WIDE R6, R15, 0x80, R2 ;  /* 0x000000800f067825 */ /* 0x000fe200078e0202 */
[----:B------:R-:W-:Y:S02]  /*12e50*/  SEL R17, RZ, UR37, P4 ;  /* 0x00000025ff117c07 */ /* 0x000fe4000a000000 */
[-C--:B------:R-:W-:Y:S01]  /*12e60*/  ISETP.GE.OR P5, PT, R10, R21.reuse, P2 ;  /* 0x000000150a00720c */ /* 0x080fe200017a6670 */
[----:B------:R-:W-:Y:S01]  /*12e70*/  IMAD R0, R12, UR4, RZ ;  /* 0x000000040c007c24 */ /* 0x000fe2000f8e02ff */
[----:B------:R-:W-:Y:S01]  /*12e80*/  ISETP.GE.OR P4, PT, R10, R21, P1 ;  /* 0x000000150a00720c */ /* 0x000fe20000f86670 */
[----:B------:R-:W-:-:S04]  /*12e90*/  IMAD.WIDE.U32 R8, R17, UR4, R4 ;  /* 0x0000000411087c25 */ /* 0x000fc8000f8e0004 */
[----:B------:R-:W-:-:S05]  /*12ea0*/  IMAD R13, R17, UR5, R0 ;  /* 0x00000005110d7c24 */ /* 0x000fca000f8e0200 */
[----:B------:R-:W-:Y:S01]  /*12eb0*/  IADD3 R5, R9, R13, RZ ;  /* 0x0000000d09057210 */ /* 0x000fe20007ffe0ff */
[----:B--2---:R-:W-:Y:S06]  /*12ec0*/  @P6 BRA `(.L_x_1757) ;  /* 0x0000000000286947 */ /* 0x004fec0003800000 */
        /* <DEDUP_REMOVED lines=10> */
.L_x_1757:
[----:B------:R-:W-:Y:S05]  /*12f70*/  BSYNC B0 ;  /* 0x0000000000007941 */ /* 0x000fea0003800000 */
.L_x_1756:
[----:B------:R-:W-:Y:S01]  /*12f80*/  BSSY B0, `(.L_x_1758) ;  /* 0x0000010000007945 */ /* 0x000fe20003800000 */
[----:B------:R-:W-:-:S03]  /*12f90*/  ISETP.GE.OR P6, PT, R10, R21, P0 ;  /* 0x000000150a00720c */ /* 0x000fc600007c6670 */
[----:B------:R-:W-:Y:S10]  /*12fa0*/  @P5 BRA `(.L_x_1759) ;  /* 0x0000000000345947 */ /* 0x000ff40003800000 */
        /* <DEDUP_REMOVED lines=13> */
.L_x_1759:
[----:B------:R-:W-:Y:S05]  /*13080*/  BSYNC B0 ;  /* 0x0000000000007941 */ /* 0x000fea0003800000 */
.L_x_1758:
        /* <DEDUP_REMOVED lines=11> */
[----:B--2---:R-:W-:Y:S01]  /*13140*/  LEA R20, P4, R2, UR4, 0x1 ;  /* 0x0000000402147c11 */ /* 0x004fe2000f8808ff */
[----:B------:R-:W-:-:S05]  /*13150*/  IMAD.IADD R3, R3, 0x1, R13 ;  /* 0x0000000103037824 */ /* 0x000fca00078e020d */
[----:B------:R-:W-:-:S05]  /*13160*/  LEA.HI.X R21, R2, UR5, R3, 0x1, P4 ;  /* 0x0000000502157c11 */ /* 0x000fca000a0f0c03 */
[----:B------:R3:W-:Y:S02]  /*13170*/  STG.E.128 desc[UR38][R20.64], RZ ;  /* 0x000000ff14007986 */ /* 0x0007e4000c101d26 */
.L_x_1761:
[----:B------:R-:W-:Y:S05]  /*13180*/  BSYNC B0 ;  /* 0x0000000000007941 */ /* 0x000fea0003800000 */
.L_x_1760:
        /* <DEDUP_REMOVED lines=15> */
.L_x_1763:
[----:B------:R-:W-:Y:S05]  /*13280*/  BSYNC B0 ;  /* 0x0000000000007941 */ /* 0x000fea0003800000 */
.L_x_1762:
        /* <DEDUP_REMOVED lines=26> */
.L_x_1765:
[----:B------:R-:W-:Y:S05]  /*13430*/  BSYNC B0 ;  /* 0x0000000000007941 */ /* 0x000fea0003800000 */
.L_x_1764:
[----:B------:R-:W-:Y:S04]  /*13440*/  BSSY B0, `(.L_x_1766) ;  /* 0x000000f000007945 */ /* 0x000fe80003800000 */
[----:B------:R-:W-:Y:S05]  /*13450*/  @P2 BRA `(.L_x_1767) ;  /* 0x0000000000342947 */ /* 0x000fea0003800000 */
[----:B----4-:R-:W-:Y:S01]  /*13460*/  IADD3 R11, P2, R6, 0x20, RZ ;  /* 0x00000020060b7810 */ /* 0x010fe20007f5e0ff */
        /* <DEDUP_REMOVED lines=12> */
.L_x_1767:
[----:B------:R-:W-:Y:S05]  /*13530*/  BSYNC B0 ;  /* 0x0000000000007941 */ /* 0x000fea0003800000 */
.L_x_1766:
        /* <DEDUP_REMOVED lines=15> */
.L_x_1769:
[----:B------:R-:W-:Y:S05]  /*13630*/  BSYNC B0 ;  /* 0x0000000000007941 */ /* 0x000fea0003800000 */
.L_x_1768:
        /* <DEDUP_REMOVED lines=15> */
.L_x_1684:
[----:B------:R-:W-:-:S08]  /*13730*/  NOP ;  /* 0x0000000000007918 */ /* 0x000fd00000000000 */
[----:B------:R-:W1:-:S00]  /*13740*/  USETMAXREG.DEALLOC.CTAPOOL 0x18 ;  /* 0x00000018000079c8 */ /* 0x000e4000080e0500 */
        /* <DEDUP_REMOVED lines=19> */
.L_x_1771:
        /* <DEDUP_REMOVED lines=13> */
.L_x_1773:
[----:B------:R-:W-:-:S05]  /*13950*/  ULDC UR4, c[0x0][0x8bc] ;  /* 0x00022f0000047ab9 */ /* 0x000fca0000000800 */
.L_x_1772:
[----:B-1----:R-:W-:-:S04]  /*13960*/  USHF.L.U32 UR11, UR14, 0x7, URZ ;  /* 0x000000070e0b7899 */ /* 0x002fc8000800063f */
[----:B------:R-:W-:-:S04]  /*13970*/  UISETP.GE.AND UP0, UPT, UR11, UR4, UPT ;  /* 0x000000040b00728c */ /* 0x000fc8000bf06270 */
[----:B--2---:R-:W-:-:S06]  /*13980*/  USEL UR12, UR12, 0xffffffff, !UP0 ;  /* 0xffffffff0c0c7887 */ /* 0x004fcc000c000000 */
[----:B------:R-:W-:-:S13]  /*13990*/  ISETP.LE.AND P0, PT, RZ, UR12, PT ;  /* 0x0000000cff007c0c */ /* 0x000fda000bf03270 */
[----:B------:R-:W-:Y:S05]  /*139a0*/  @!P0 BRA `(.L_x_1689) ;  /* 0x0000003400248947 */ /* 0x000fea0003800000 */
[----:B------:R-:W-:Y:S01]  /*139b0*/  ULDC.64 UR4, c[0x0][0x770] ;  /* 0x0001dc0000047ab9 */ /* 0x000fe20000000a00 */
[----:B------:R-:W1:Y:S01]  /*139c0*/  S2UR UR13, SR_CTAID.Y ;  /* 0x00000000000d79c3 */ /* 0x000e620000002600 */
[----:B------:R-:W-:Y:S01]  /*139d0*/  UISETP.NE.U32.AND UP0, UPT, UR4, URZ, UPT ;  /* 0x0000003f0400728c */ /* 0x000fe2000bf05070 */
[----:B------:R-:W-:-:S03]  /*139e0*/  ULDC.64 UR8, c[0x0][0x788] ;  /* 0x0001e20000087ab9 */ /* 0x000fc60000000a00 */
        /* <DEDUP_REMOVED lines=9> */
[----:B------:R-:W-:-:S06]  /*13a80*/  UISETP.NE.AND.EX UP1, UPT, UR5, URZ, UPT, UP1 ;  /* 0x0000003f0500728c */ /* 0x000fcc000bf25310 */
[----:B------:R-:W-:-:S05]  /*13a90*/  PLOP3.LUT P2, PT, PT, PT, UP1, 0x80, 0x0 ;  /* 0x000000000000781c */ /* 0x000fca0003f4f018 */
[----:B------:R-:W-:Y:S02]  /*13aa0*/  @UP1 ULDC.64 UR4, c[0x0][0x780] ;  /* 0x0001e00000041ab9 */ /* 0x000fe40000000a00 */
[----:B------:R-:W-:-:S06]  /*13ab0*/  @UP1 UIMAD.WIDE UR4, UR12, 0x4, UR4 ;  /* 0x000000040c0418a5 */ /* 0x000fcc000f8e0204 */
[----:B------:R-:W-:Y:S01]  /*13ac0*/  MOV R4, UR4 ;  /* 0x0000000400047c02 */ /* 0x000fe20008000f00 */
[----:B------:R-:W-:-:S05]  /*13ad0*/  IMAD.U32 R5, RZ, RZ, UR5 ;  /* 0x00000005ff057e24 */ /* 0x000fca000f8e00ff */
[----:B------:R-:W3:Y:S01]  /*13ae0*/  @P2 LDG.E R4, desc[UR38][R4.64] ;  /* 0x0000002604042981 */ /* 0x000ee2000c1e1900 */
[----:B------:R-:W-:Y:S01]  /*13af0*/  PLOP3.LUT P0, PT, PT, PT, UP0, 0x80, 0x0 ;  /* 0x000000000000781c */ /* 0x000fe20003f0f008 */
[----:B-1----:R-:W-:-:S12]  /*13b00*/  USHF.R.S32.HI UR16, URZ, 0x1f, UR13 ;  /* 0x0000001f3f107899 */ /* 0x002fd8000801140d */
[----:B--2---:R-:W-:Y:S02]  /*13b10*/  @P0 R2UR UR4, R0 ;  /* 0x00000000000402ca */ /* 0x004fe400000e0000 */
[----:B------:R-:W-:Y:S01]  /*13b20*/  ISETP.NE.U32.AND P0, PT, RZ, UR8, PT ;  /* 0x00000008ff007c0c */ /* 0x000fe2000bf05070 */
[----:B------:R-:W-:-:S03]  /*13b30*/  ULDC UR8, c[0x0][0x280] ;  /* 0x0000a00000087ab9 */ /* 0x000fc60000000800 */
[----:B------:R-:W-:-:S07]  /*13b40*/  ISETP.NE.AND.EX P0, PT, RZ, UR9, PT, P0 ;  /* 0x00000009ff007c0c */ /* 0x000fce000bf05300 */
[----:B------:R-:W-:-:S04]  /*13b50*/  @UP0 ULEA UR4, UR12, UR4, 0x7 ;  /* 0x000000040c040291 */ /* 0x000fc8000f8e383f */
[----:B------:R-:W-:-:S04]  /*13b60*/  @UP0 USHF.R.S32.HI UR5, URZ, 0x1f, UR4 ;  /* 0x0000001f3f050899 */ /* 0x000fc80008011404 */
[----:B------:R-:W-:-:S04]  /*13b70*/  @UP0 ULEA.HI UR5, UR5, UR4, URZ, 0x7 ;  /* 0x0000000405050291 */ /* 0x000fc8000f8f383f */
[----:B------:R-:W-:Y:S01]  /*13b80*/  @UP0 USHF.L.U32 UR5, UR5, 0x6, URZ ;  /* 0x0000000605050899 */ /* 0x000fe2000800063f */
[----:B---3--:R-:W-:-:S03]  /*13b90*/  @P2 R2UR UR8, R4 ;  /* 0x00000000040822ca */ /* 0x008fc600000e0000 */
[----:B------:R-:W-:-:S04]  /*13ba0*/  @UP0 ULOP3.LUT UR7, UR5, 0xffffe000, URZ, 0xc0, !UPT ;  /* 0xffffe00005070892 */ /* 0x000fc8000f8ec03f */
[----:B------:R-:W-:Y:S01]  /*13bb0*/  @UP0 USHF.R.S32.HI UR9, URZ, 0x1f, UR7 ;  /* 0x0000001f3f090899 */ /* 0x000fe20008011407 */
[----:B------:R-:W-:Y:S11]  /*13bc0*/  @P2 BRA `(.L_x_1774) ;  /* 0x0000000000142947 */ /* 0x000ff60003800000 */
[----:B------:R-:W-:Y:S05]  /*13bd0*/  @!P1 BRA `(.L_x_1774) ;  /* 0x0000000000109947 */ /* 0x000fea0003800000 */
[----:B------:R-:W2:Y:S04]  /*13be0*/  LDG.E R5, desc[UR38][R2.64] ;  /* 0x0000002602057981 */ /* 0x000ea8000c1e1900 */
[----:B------:R-:W2:Y:S02]  /*13bf0*/  LDG.E R0, desc[UR38][R2.64+0x4] ;  /* 0x0000042602007981 */ /* 0x000ea4000c1e1900 */
[----:B--2---:R-:W-:-:S04]  /*13c00*/  IADD3 R0, -R5, R0, RZ ;  /* 0x0000000005007210 */ /* 0x004fc80007ffe1ff */
[----:B------:R-:W-:-:S15]  /*13c10*/  R2UR UR8, R0 ;  /* 0x00000000000872ca */ /* 0x000fde00000e0000 */
.L_x_1774:
[----:B------:R-:W-:Y:S01]  /*13c20*/  UMOV UR4, URZ ;  /* 0x0000003f00047c82 */ /* 0x000fe20008000000 */
[----:B------:R-:W-:Y:S01]  /*13c30*/  UMOV UR5, URZ ;  /* 0x0000003f00057c82 */ /* 0x000fe20008000000 */
[----:B------:R-:W-:Y:S01]  /*13c40*/  ULDC UR6, c[0x0][0x290] ;  /* 0x0000a40000067ab9 */ /* 0x000fe20000000800 */
[----:B------:R-:W-:Y:S01]  /*13c50*/  @UP0 UMOV UR4, UR7 ;  /* 0x0000000700040c82 */ /* 0x000fe20008000000 */
[----:B------:R-:W-:Y:S01]  /*13c60*/  @UP0 UMOV UR5, UR9 ;  /* 0x0000000900050c82 */ /* 0x000fe20008000000 */
        /* <DEDUP_REMOVED lines=8> */
.L_x_1775:
        /* <DEDUP_REMOVED lines=9> */
[----:B------:R-:W2:Y:S02]  /*13d80*/  LDG.E R5, desc[UR38][R2.64+0x4] ;  /* 0x0000042602057981 */ /* 0x000ea4000c1e1900 */
[----:B--2---:R-:W-:-:S05]  /*13d90*/  IMAD.IADD R0, R5, 0x1, -R0 ;  /* 0x0000000105007824 */ /* 0x004fca00078e0a00 */
[----:B------:R-:W-:-:S15]  /*13da0*/  R2UR UR6, R0 ;  /* 0x00000000000672ca */ /* 0x000fde00000e0000 */
.L_x_1776:
[----:B------:R-:W-:Y:S01]  /*13db0*/  UIADD3 UR7, -UR6, UR8, UR11 ;  /* 0x0000000806077290 */ /* 0x000fe2000fffe10b */
[----:B------:R-:W-:Y:S01]  /*13dc0*/  ISETP.LE.AND P0, PT, RZ, UR14, PT ;  /* 0x0000000eff007c0c */ /* 0x000fe2000bf03270 */
[----:B------:R-:W-:Y:S02]  /*13dd0*/  ULDC UR9, c[0x0][0x74c] ;  /* 0x0001d30000097ab9 */ /* 0x000fe40000000800 */
[----:B------:R-:W-:Y:S02]  /*13de0*/  UIADD3 UR9, UR7, -UR9, URZ ;  /* 0x8000000907097290 */ /* 0x000fe4000fffe03f */
        /* <DEDUP_REMOVED lines=10> */
[----:B------:R-:W-:Y:S07]  /*13e90*/  @!P0 BRA `(.L_x_1777) ;  /* 0x00000000001c8947 */ /* 0x000fee0003800000 */
[----:B------:R-:W-:Y:S01]  /*13ea0*/  UIADD3 UR8, UR11, 0xff, UR8 ;  /* 0x000000ff0b087890 */ /* 0x000fe2000fffe008 */
[----:B------:R-:W-:-:S03]  /*13eb0*/  ULDC UR9, c[0x0][0x748] ;  /* 0x0001d20000097ab9 */ /* 0x000fc60000000800 */
[----:B------:R-:W-:-:S04]  /*13ec0*/  UIADD3 UR8, UR8, UR9, -UR6 ;  /* 0x0000000908087290 */ /* 0x000fc8000fffe806 */
[----:B------:R-:W-:-:S04]  /*13ed0*/  USHF.R.S32.HI UR6, URZ, 0x1f, UR8 ;  /* 0x0000001f3f067899 */ /* 0x000fc80008011408 */
[----:B------:R-:W-:-:S04]  /*13ee0*/  ULEA.HI UR6, UR6, UR8, URZ, 0x7 ;  /* 0x0000000806067291 */ /* 0x000fc8000f8f383f */
[----:B------:R-:W-:-:S06]  /*13ef0*/  USHF.R.S32.HI UR6, URZ, 0x7, UR6 ;  /* 0x000000073f067899 */ /* 0x000fcc0008011406 */
[----:B------:R-:W-:-:S07]  /*13f00*/  VIMNMX R2, R2, UR6, PT ;  /* 0x0000000602027c48 */ /* 0x000fce000bfe0100 */
.L_x_1777:
[----:B------:R-:W-:-:S13]  /*13f10*/  ISETP.GT.AND P0, PT, R2, UR7, PT ;  /* 0x0000000702007c0c */ /* 0x000fda000bf04270 */
[----:B------:R-:W-:Y:S05]  /*13f20*/  @!P0 BRA `(.L_x_1689) ;  /* 0x0000002c00c48947 */ /* 0x000fea0003800000 */
[----:B------:R-:W-:Y:S01]  /*13f30*/  ULDC.64 UR14, c[0x0][0x2d8] ;  /* 0x0000b600000e7ab9 */ /* 0x000fe20000000a00 */
[----:B------:R-:W-:Y:S01]  /*13f40*/  VIADD R0, R2, -UR7 ;  /* 0x8000000702007c36 */ /* 0x000fe20008000000 */
[----:B------:R-:W-:Y:S02]  /*13f50*/  UIMAD UR10, UR16, UR14, URZ ;  /* 0x0000000e100a72a4 */ /* 0x000fe4000f8e023f */
[----:B------:R-:W-:Y:S02]  /*13f60*/  UIMAD.WIDE.U32 UR8, UR13, UR14, URZ ;  /* 0x0000000e0d0872a5 */ /* 0x000fe4000f8e003f */
[----:B------:R-:W-:Y:S01]  /*13f70*/  USHF.R.S32.HI UR6, URZ, 0x1f, UR12 ;  /* 0x0000001f3f067899 */ /* 0x000fe2000801140c */
[----:B------:R-:W-:Y:S01]  /*13f80*/  LOP3.LUT R0, R0, 0x1, RZ, 0xc0, !PT ;  /* 0x0000000100007812 */ /* 0x000fe200078ec0ff */
[----:B------:R-:W-:Y:S02]  /*13f90*/  UIMAD UR13, UR13, UR15, UR10 ;  /* 0x0000000f0d0d72a4 */ /* 0x000fe4000f8e020a */
[----:B------:R-:W-:Y:S01]  /*13fa0*/  UIADD3 UR10, UP1, UR4, UR8, URZ ;  /* 0x00000008040a7290 */ /* 0x000fe2000ff3e03f */
[----:B------:R-:W-:Y:S01]  /*13fb0*/  ISETP.NE.U32.AND P1, PT, R0, 0x1, PT ;  /* 0x000000010000780c */ /* 0x000fe20003f25070 */
[----:B------:R-:W-:-:S02]  /*13fc0*/  UIADD3 UR13, UR9, UR13, URZ ;  /* 0x0000000d090d7290 */ /* 0x000fc4000fffe03f */
[----:B------:R-:W-:Y:S01]  /*13fd0*/  USEL UR6, UR6, URZ, !UP0 ;  /* 0x0000003f06067287 */ /* 0x000fe2000c000000 */
[----:B------:R-:W-:Y:S01]  /*13fe0*/  ULDC.64 UR26, c[0x0][0x2e0] ;  /* 0x0000b800001a7ab9 */ /* 0x000fe20000000a00 */
[----:B------:R-:W-:Y:S02]  /*13ff0*/  USEL UR12, UR12, URZ, !UP0 ;  /* 0x0000003f0c0c7287 */ /* 0x000fe4000c000000 */
[----:B------:R-:W-:Y:S02]  /*14000*/  UIADD3.X UR11, UR5, UR13, URZ, UP1, !UPT ;  /* 0x0000000d050b7290 */ /* 0x000fe40008ffe43f */
[----:B------:R-:W-:Y:S02]  /*14010*/  UIMAD UR14, UR6, UR26, URZ ;  /* 0x0000001a060e72a4 */ /* 0x000fe4000f8e023f */
[----:B------:R-:W-:Y:S02]  /*14020*/  UIMAD.WIDE.U32 UR10, UR12, UR26, UR10 ;  /* 0x0000001a0c0a72a5 */ /* 0x000fe4000f8e000a */
[----:B------:R-:W-:Y:S01]  /*14030*/  UIMAD UR14, UR12, UR27, UR14 ;  /* 0x0000001b0c0e72a4 */ /* 0x000fe2000f8e020e */
[----:B------:R-:W-:-:S03]  /*14040*/  ELECT P0, URZ, PT ;  /* 0x00000000003f782f */ /* 0x000fc60003800000 */
        /* <DEDUP_REMOVED lines=20> */
.L_x_1780:
[----:B------:R-:W-:Y:S05]  /*14190*/  BSYNC B0 ;  /* 0x0000000000007941 */ /* 0x000fea0003800000 */
.L_x_1779:
        /* <DEDUP_REMOVED lines=19> */
.L_x_1782:
[----:B------:R-:W-:Y:S05]  /*142d0*/  BSYNC B0 ;  /* 0x0000000000007941 */ /* 0x000fea0003800000 */
.L_x_1781:
[----:B------:R-:W-:Y:S06]  /*142e0*/  BAR.ARV 0xa, 0xa0 ;  /* 0x0282800000007b1d */ /* 0x000fec0000002000 */
[----:B------:R-:W-:Y:S04]  /*142f0*/  BSSY B0, `(.L_x_1783) ;  /* 0x0000003000007945 */ /* 0x000fe80003800000 */
[----:B------:R-:W-:Y:S05]  /*14300*/  @!P0 BRA `(.L_x_1784) ;  /* 0x0000000000048947 */ /* 0x000fea0003800000 */
[----:B------:R-:W-:-:S04]  /*14310*/  DEPBAR.LE SB0, 0x0 ;  /* 0x000080000000791a */ /* 0x000fc80000000000 */
.L_x_1784:
[----:B------:R-:W-:Y:S05]  /*14320*/  BSYNC B0 ;  /* 0x0000000000007941 */ /* 0x000fea0003800000 */
.L_x_1783:
[----:B------:R-:W-:Y:S06]  /*14330*/  BAR.ARV 0xb, 0xa0 ;  /* 0x02c2800000007b1d */ /* 0x000fec0000002000 */
[----:B------:R-:W-:Y:S01]  /*14340*/  UIADD3 UR15, UR7, 0x1, URZ ;  /* 0x00000001070f7890 */ /* 0x000fe2000fffe03f */
[----:B------:R-:W-:Y:S11]  /*14350*/  BRA `(.L_x_1785) ;  /* 0x0000000000047947 */ /* 0x000ff60003800000 */
.L_x_1778:
[----:B------:R-:W-:-:S05]  /*14360*/  UMOV UR15, UR7 ;  /* 0x00000007000f7c82 */ /* 0x000fca0008000000 */
.L_x_1785:
[----:B------:R-:W-:-:S06]  /*14370*/  UIADD3 UR6, UR7, 0x1, URZ ;  /* 0x0000000107067890 */ /* 0x000fcc000fffe03f */
[----:B------:R-:W-:-:S13]  /*14380*/  ISETP.NE.AND P1, PT, R2, UR6, PT ;  /* 0x0000000602007c0c */ /* 0x000fda000bf25270 */
[----:B------:R-:W-:Y:S05]  /*14390*/  @!P1 BRA `(.L_x_1689) ;  /* 0x0000002800a89947 */ /* 0x000fea0003800000 */
[----:B------:R-:W-:Y:S01]  /*143a0*/  UMOV UR16, UR8 ;  /* 0x0000000800107c82 */ /* 0x000fe20008000000 */
[----:B------:R-:W-:Y:S01]  /*143b0*/  UMOV UR17, UR13 ;  /* 0x0000000d00117c82 */ /* 0x000fe20008000000 */
[----:B------:R-:W-:Y:S01]  /*143c0*/  ULDC.64 UR18, c[0x0][0x2c0] ;  /* 0x0000b00000127ab9 */ /* 0x000fe20000000a00 */
[----:B------:R-:W-:Y:S01]  /*143d0*/  UIMAD.WIDE.U32 UR16, UR12, UR26, UR16 ;  /* 0x0000001a0c1072a5 */ /* 0x000fe2000f8e0010 */
[----:B------:R-:W-:Y:S01]  /*143e0*/  UMOV UR6, URZ ;  /* 0x0000003f00067c82 */ /* 0x000fe20008000000 */
[----:B------:R-:W-:Y:S02]  /*143f0*/  ULDC.64 UR30, c[0x0][0x2c0] ;  /* 0x0000b000001e7ab9 */ /* 0x000fe40000000a00 */
[----:B------:R-:W-:-:S04]  /*14400*/  UIADD3 UR25, UP0, UR4, UR16, URZ ;  /* 0x0000001004197290 */ /* 0x000fc8000ff1e03f */
[----:B------:R-:W-:Y:S02]  /*14410*/  UIADD3.X UR16, UR5, UR14, UR17, UP0, !UPT ;  /* 0x0000000e05107290 */ /* 0x000fe400087fe411 */
[----:B------:R-:W-:Y:S02]  /*14420*/  ULEA UR24, UP0, UR25, UR18, 0x2 ;  /* 0x0000001219187291 */ /* 0x000fe4000f80103f */
[----:B------:R-:W-:Y:S02]  /*14430*/  USHF.L.U32 UR18, UR15, 0xd, URZ ;  /* 0x0000000d0f127899 */ /* 0x000fe4000800063f */
        /* <DEDUP_REMOVED lines=8> */
.L_x_1798:
        /* <DEDUP_REMOVED lines=9> */
[----:B------:R-:W-:Y:S01]  /*14550*/  UMOV UR28, 0x400 ;  /* 0x00000400001c7882 */ /* 0x000fe20000000000 */
[----:B------:R-:W-:Y:S02]  /*14560*/  UMOV UR42, 0x0 ;  /* 0x00000000002a7882 */ /* 0x000fe40000000000 */
[----:B------:R-:W-:Y:S02]  /*14570*/  ULEA.HI.X.SX32 UR41, UR19, UR27, 0x1, UP0 ;  /* 0x0000001b13297291 */ /* 0x000fe400080f0e3f */
[----:B------:R-:W-:Y:S01]  /*14580*/  ULEA UR40, UP0, UR37, UR30, 0x2 ;  /* 0x0000001e25287291 */ /* 0x000fe2000f80103f */
[----:B------:R-:W-:-:S03]  /*14590*/  UMOV UR43, 0x14f00000 ;  /* 0x14f00000002b7882 */ /* 0x000fc60000000000 */
[----:B------:R-:W-:Y:S02]  /*145a0*/  ULEA.HI.X UR41, UR37, UR31, UR41, 0x2, UP0 ;  /* 0x0000001f25297291 */ /* 0x000fe400080f1429 */
[----:B-1----:R-:W-:-:S03]  /*145b0*/  ULEA UR28, UR29, UR28, 0x18 ;  /* 0x0000001c1d1c7291 */ /* 0x002fc6000f8ec03f */
[----:B------:R-:W-:Y:S01]  /*145c0*/  UMOV UR29, 0x400 ;  /* 0x00000400001d7882 */ /* 0x000fe20000000000 */
[----:B------:R-:W-:-:S09]  /*145d0*/  UIADD3 UR28, UR28, 0x8000, URZ ;  /* 0x000080001c1c7890 */ /* 0x000fd2000fffe03f */
[----:B------:R1:W-:Y:S02]  /*145e0*/  UBLKRED.G.S.ADD.F32.RN [UR40], [UR28], UR29, desc[UR42] ;  /* 0x00002a281c0073bb */ /* 0x0003e400080a141d */
[----:B-1----:R0:W-:Y:S02]  /*145f0*/  UTMACMDFLUSH ;  /* 0x00000000000079b7 */ /* 0x0021e40000000000 */
.L_x_1787:
[----:B------:R-:W-:Y:S05]  /*14600*/  BSYNC B0 ;  /* 0x0000000000007941 */ /* 0x000fea0003800000 */
.L_x_1786:
        /* <DEDUP_REMOVED lines=13> */
.L_x_1789:
[----:B------:R-:W-:Y:S05]  /*146e0*/  BSYNC B0 ;  /* 0x0000000000007941 */ /* 0x000fea0003800000 */
.L_x_1788:
[----:B------:R-:W-:Y:S06]  /*146f0*/  BAR.ARV 0xa, 0xa0 ;  /* 0x0282800000007b1d */ /* 0x000fec0000002000 */
[----:B------:R-:W-:Y:S04]  /*14700*/  BSSY B0, `(.L_x_1790) ;  /* 0x0000003000007945 */ /* 0x000fe80003800000 */
[----:B------:R-:W-:Y:S05]  /*14710*/  @!P0 BRA `(.L_x_1791) ;  /* 0x0000000000048947 */ /* 0x000fea0003800000 */
[----:B------:R-:W-:-:S04]  /*14720*/  DEPBAR.LE SB0, 0x0 ;  /* 0x000080000000791a */ /* 0x000fc80000000000 */
.L_x_1791:
[----:B------:R-:W-:Y:S05]  /*14730*/  BSYNC B0 ;  /* 0x0000000000007941 */ /* 0x000fea0003800000 */
.L_x_1790:
        /* <DEDUP_REMOVED lines=13> */
.L_x_1793:
[----:B------:R-:W-:Y:S05]  /*14810*/  BSYNC B0 ;  /* 0x0000000000007941 */ /* 0x000fea0003800000 */
.L_x_1792:
        /* <DEDUP_REMOVED lines=13> */
.L_x_1795:
[----:B------:R-:W-:Y:S05]  /*148f0*/  BSYNC B0 ;  /* 0x0000000000007941 */ /* 0x000fea0003800000 */
.L_x_1794:
[----:B------:R-:W-:Y:S01]  /*14900*/  UIADD3 UR15, UR15, 0x2, URZ ;  /* 0x000000020f0f7890 */ /* 0x000fe2000fffe03f */
[----:B------:R-:W-:Y:S06]  /*14910*/  BAR.ARV 0xa, 0xa0 ;  /* 0x0282800000007b1d */ /* 0x000fec0000002000 */
[----:B------:R-:W-:Y:S01]  /*14920*/  BSSY B0, `(.L_x_1796) ;  /* 0x0000004000007945 */ /* 0x000fe20003800000 */
[----:B------:R-:W-:-:S03]  /*14930*/  ISETP.LE.AND P1, PT, R2, UR15, PT ;  /* 0x0000000f02007c0c */ /* 0x000fc6000bf23270 */
[----:B------:R-:W-:Y:S10]  /*14940*/  @!P0 BRA `(.L_x_1797) ;  /* 0x0000000000048947 */ /* 0x000ff40003800000 */
[----:B------:R-:W-:-:S04]  /*14950*/  DEPBAR.LE SB0, 0x0 ;  /* 0x000080000000791a */ /* 0x000fc80000000000 */
.L_x_1797:
[----:B------:R-:W-:Y:S05]  /*14960*/  BSYNC B0 ;  /* 0x0000000000007941 */ /* 0x000fea0003800000 */
.L_x_1796:
[----:B------:R-:W-:Y:S06]  /*14970*/  BAR.ARV 0xb, 0xa0 ;  /* 0x02c2800000007b1d */ /* 0x000fec0000002000 */
[----:B------:R-:W-:Y:S02]  /*14980*/  UIADD3 UR19, UR19, 0x4000, URZ ;  /* 0x0000400013137890 */ /* 0x000fe4000fffe03f */
[----:B------:R-:W-:Y:S01]  /*14990*/  UIADD3 UR6, UR6, 0x4000, URZ ;  /* 0x0000400006067890 */ /* 0x000fe2000fffe03f */
[----:B------:R-:W-:Y:S11]  /*149a0*/  @!P1 BRA `(.L_x_1798) ;  /* 0xfffffff800c49947 */ /* 0x000ff6000383ffff */
[----:B------:R-:W-:Y:S05]  /*149b0*/  BRA `(.L_x_1689) ;  /* 0x0000002400207947 */ /* 0x000fea0003800000 */
.L_x_1770:
[----:B------:R-:W-:Y:S01]  /*149c0*/  ULDC.64 UR4, c[0x0][0x8d8] ;  /* 0x0002360000047ab9 */ /* 0x000fe20000000a00 */
[----:B------:R-:W1:Y:S01]  /*149d0*/  S2UR UR21, SR_CTAID.X ;  /* 0x00000000001579c3 */ /* 0x000e620000002500 */
[----:B------:R-:W-:-:S04]  /*149e0*/  ISETP.NE.U32.AND P0, PT, RZ, UR4, PT ;  /* 0x00000004ff007c0c */ /* 0x000fc8000bf05070 */
[----:B------:R-:W-:-:S03]  /*149f0*/  ISETP.NE.AND.EX P0, PT, RZ, UR5, PT, P0 ;  /* 0x00000005ff007c0c */ /* 0x000fc6000bf05300 */
[----:B------:R-:W2:Y:S08]  /*14a00*/  S2UR UR13, SR_CTAID.Z ;  /* 0x00000000000d79c3 */ /* 0x000eb00000002700 */
[----:B------:R-:W3:Y:S02]  /*14a10*/  S2UR UR20, SR_CTAID.Y ;  /* 0x00000000001479c3 */ /* 0x000ee40000002600 */
[----:B------:R-:W-:Y:S05]  /*14a20*/  @!P0 BRA `(.L_x_1799) ;  /* 0x00000000001c8947 */ /* 0x000fea0003800000 */
[----:B------:R-:W-:Y:S02]  /*14a30*/  ULDC.64 UR4, c[0x0][0x8d8] ;  /* 0x0002360000047ab9 */ /* 0x000fe40000000a00 */
[----:B--2---:R-:W-:-:S06]  /*14a40*/  UIMAD.WIDE UR4, UR13, 0x4, UR4 ;  /* 0x000000040d0478a5 */ /* 0x004fcc000f8e0204 */
[----:B------:R-:W-:Y:S01]  /*14a50*/  MOV R2, UR4 ;  /* 0x0000000400027c02 */ /* 0x000fe20008000f00 */
[----:B------:R-:W-:-:S05]  /*14a60*/  IMAD.U32 R3, RZ, RZ, UR5 ;  /* 0x00000005ff037e24 */ /* 0x000fca000f8e00ff */
[----:B------:R-:W2:Y:S02]  /*14a70*/  LDG.E R2, desc[UR38][R2.64] ;  /* 0x0000002602027981 */ /* 0x000ea4000c1e1900 */
[----:B--2---:R-:W-:Y:S01]  /*14a80*/  R2UR UR4, R2 ;  /* 0x00000000020472ca */ /* 0x004fe200000e0000 */
[----:B------:R-:W-:-:S14]  /*14a90*/  BRA `(.L_x_1800) ;  /* 0x00000000003c7947 */ /* 0x000fdc0003800000 */
.L_x_1799:
[----:B------:R-:W-:Y:S02]  /*14aa0*/  ULDC.64 UR4, c[0x0][0x8d0] ;  /* 0x0002340000047ab9 */ /* 0x000fe40000000a00 */
[----:B------:R-:W-:-:S04]  /*14ab0*/  ISETP.NE.U32.AND P0, PT, RZ, UR4, PT ;  /* 0x00000004ff007c0c */ /* 0x000fc8000bf05070 */
[----:B------:R-:W-:-:S13]  /*14ac0*/  ISETP.NE.AND.EX P0, PT, RZ, UR5, PT, P0 ;  /* 0x00000005ff007c0c */ /* 0x000fda000bf05300 */
[----:B------:R-:W-:Y:S05]  /*14ad0*/  @!P0 BRA `(.L_x_1801) ;  /* 0x0000000000288947 */ /* 0x000fea0003800000 */
[----:B------:R-:W-:Y:S02]  /*14ae0*/  ULDC.64 UR4, c[0x0][0x8d0] ;  /* 0x0002340000047ab9 */ /* 0x000fe40000000a00 */
[----:B--2---:R-:W-:-:S06]  /*14af0*/  UIMAD.WIDE UR4, UR13, 0x4, UR4 ;  /* 0x000000040d0478a5 */ /* 0x004fcc000f8e0204 */
[----:B------:R-:W-:Y:S01]  /*14b00*/  MOV R2, UR4 ;  /* 0x0000000400027c02 */ /* 0x000fe20008000f00 */
[----:B------:R-:W-:-:S05]  /*14b10*/  IMAD.U32 R3, RZ, RZ, UR5 ;  /* 0x00000005ff037e24 */ /* 0x000fca000f8e00ff */
[----:B------:R-:W2:Y:S04]  /*14b20*/  LDG.E R0, desc[UR38][R2.64] ;  /* 0x0000002602007981 */ /* 0x000ea8000c1e1900 */
[----:B------:R-:W4:Y:S01]  /*14b30*/  LDG.E R4, desc[UR38][R2.64+0x4] ;  /* 0x0000042602047981 */ /* 0x000f22000c1e1900 */
[----:B--2---:R-:W-:Y:S02]  /*14b40*/  R2UR UR4, R0 ;  /* 0x00000000000472ca */ /* 0x004fe400000e0000 */
[----:B----4-:R-:W-:-:S13]  /*14b50*/  R2UR UR5, R4 ;  /* 0x00000000040572ca */ /* 0x010fda00000e0000 */
[----:B------:R-:W-:Y:S01]  /*14b60*/  UIADD3 UR4, -UR4, UR5, URZ ;  /* 0x0000000504047290 */ /* 0x000fe2000fffe13f */
[----:B------:R-:W-:Y:S11]  /*14b70*/  BRA `(.L_x_1800) ;  /* 0x0000000000047947 */ /* 0x000ff60003800000 */
.L_x_1801:
[----:B------:R-:W-:-:S05]  /*14b80*/  ULDC UR4, c[0x0][0x8bc] ;  /* 0x00022f0000047ab9 */ /* 0x000fca0000000800 */
.L_x_1800:
[----:B-1----:R-:W-:Y:S01]  /*14b90*/  USHF.L.U32 UR8, UR21, 0x7, URZ ;  /* 0x0000000715087899 */ /* 0x002fe2000800063f */
[----:B------:R-:W-:Y:S01]  /*14ba0*/  MOV R10, 0x1 ;  /* 0x00000001000a7802 */ /* 0x000fe20000000f00 */
[----:B------:R-:W-:Y:S02]  /*14bb0*/  IMAD.MOV.U32 R0, RZ, RZ, RZ ;  /* 0x000000ffff007224 */ /* 0x000fe400078e00ff */
[----:B------:R-:W-:-:S04]  /*14bc0*/  UISETP.GE.AND UP0, UPT, UR8, UR4, UPT ;  /* 0x000000040800728c */ /* 0x000fc8000bf06270 */
[----:B--2---:R-:W-:-:S06]  /*14bd0*/  USEL UR13, UR13, 0xffffffff, !UP0 ;  /* 0xffffffff0d0d7887 */ /* 0x004fcc000c000000 */
[----:B------:R-:W-:-:S13]  /*14be0*/  ISETP.LE.AND P0, PT, RZ, UR13, PT ;  /* 0x0000000dff007c0c */ /* 0x000fda000bf03270 */
[----:B------:R-:W-:Y:S05]  /*14bf0*/  @!P0 BRA `(.L_x_1802) ;  /* 0x0000001c00fc8947 */ /* 0x000fea0003800000 */
[----:B------:R-:W-:Y:S01]  /*14c00*/  ULDC.64 UR18, c[0x0][0x770] ;  /* 0x0001dc0000127ab9 */ /* 0x000fe20000000a00 */
[----:B------:R-:W-:Y:S01]  /*14c10*/  ULDC.64 UR14, c[0x0][0x770] ;  /* 0x0001dc00000e7ab9 */ /* 0x000fe20000000a00 */
[----:B------:R-:W-:Y:S02]  /*14c20*/  UISETP.NE.U32.AND UP1, UPT, UR18, URZ, UPT ;  /* 0x0000003f1200728c */ /* 0x000fe4000bf25070 */
[----:B------:R-:W-:Y:S02]  /*14c30*/  UIMAD.WIDE UR14, UR13, 0x4, UR14 ;  /* 0x000000040d0e78a5 */ /* 0x000fe4000f8e020e */
[----:B------:R-:W-:Y:S01]  /*14c40*/  UISETP.NE.AND.EX UP1, UPT, UR19, URZ, UPT, UP1 ;  /* 0x0000003f1300728c */ /* 0x000fe2000bf25310 */
[----:B------:R-:W-:Y:S01]  /*14c50*/  ULDC.64 UR4, c[0x0][0x778] ;  /* 0x0001de0000047ab9 */ /* 0x000fe20000000a00 */
[----:B------:R-:W-:Y:S02]  /*14c60*/  ULDC.64 UR6, c[0x0][0x780] ;  /* 0x0001e00000067ab9 */ /* 0x000fe40000000a00 */
[----:B------:R-:W-:Y:S01]  /*14c70*/  MOV R2, UR14 ;  /* 0x0000000e00027c02 */ /* 0x000fe20008000f00 */
[----:B------:R-:W-:Y:S01]  /*14c80*/  IMAD.U32 R3, RZ, RZ, UR15 ;  /* 0x0000000fff037e24 */ /* 0x000fe2000f8e00ff */
[----:B------:R-:W-:Y:S01]  /*14c90*/  PLOP3.LUT P1, PT, PT, PT, UP1, 0x80, 0x0 ;  /* 0x000000000000781c */ /* 0x000fe20003f2f018 */
[----:B------:R-:W-:-:S02]  /*14ca0*/  UISETP.NE.U32.AND UP0, UPT, UR4, URZ, UPT ;  /* 0x0000003f0400728c */ /* 0x000fc4000bf05070 */
[----:B------:R-:W-:Y:S02]  /*14cb0*/  UISETP.NE.U32.AND UP2, UPT, UR6, URZ, UPT ;  /* 0x0000003f0600728c */ /* 0x000fe4000bf45070 */
[----:B------:R-:W-:Y:S02]  /*14cc0*/  UISETP.NE.AND.EX UP0, UPT, UR5, URZ, UPT, UP0 ;  /* 0x0000003f0500728c */ /* 0x000fe4000bf05300 */
[----:B------:R-:W-:Y:S01]  /*14cd0*/  UISETP.NE.AND.EX UP2, UPT, UR7, URZ, UPT, UP2 ;  /* 0x0000003f0700728c */ /* 0x000fe2000bf45320 */
[----:B------:R-:W-:Y:S01]  /*14ce0*/  ULDC.64 UR16, c[0x0][0x778] ;  /* 0x0001de0000107ab9 */ /* 0x000fe20000000a00 */
[----:B------:R-:W-:-:S04]  /*14cf0*/  ULDC.64 UR22, c[0x0][0x788] ;  /* 0x0001e20000167ab9 */ /* 0x000fc80000000a00 */
[----:B------:R-:W2:Y:S01]  /*14d00*/  @P1 LDG.E R6, desc[UR38][R2.64] ;  /* 0x0000002602061981 */ /* 0x000ea2000c1e1900 */
[----:B------:R-:W-:Y:S01]  /*14d10*/  PLOP3.LUT P2, PT, PT, PT, UP0, 0x80, 0x0 ;  /* 0x000000000000781c */ /* 0x000fe20003f4f008 */
[----:B------:R-:W-:Y:S01]  /*14d20*/  UIMAD.WIDE UR16, UR13, 0x4, UR16 ;  /* 0x000000040d1078a5 */ /* 0x000fe2000f8e0210 */
[----:B------:R-:W-:Y:S01]  /*14d30*/  PLOP3.LUT P3, PT, PT, PT, UP2, 0x80, 0x0 ;  /* 0x000000000000781c */ /* 0x000fe20003f6f028 */
[----:B------:R1:W4:Y:S01]  /*14d40*/  @P1 LDG.E R0, desc[UR38][R2.64] ;  /* 0x0000002602001981 */ /* 0x000322000c1e1900 */
[----:B------:R-:W-:Y:S02]  /*14d50*/  @UP2 ULDC.64 UR4, c[0x0][0x780] ;  /* 0x0001e00000042ab9 */ /* 0x000fe40000000a00 */
[----:B------:R-:W-:Y:S01]  /*14d60*/  @UP2 UIMAD.WIDE UR4, UR13, 0x4, UR4 ;  /* 0x000000040d0428a5 */ /* 0x000fe2000f8e0204 */
[----:B-1----:R-:W-:Y:S01]  /*14d70*/  MOV R2, UR16 ;  /* 0x0000001000027c02 */ /* 0x002fe20008000f00 */
[----:B------:R-:W-:-:S05]  /*14d80*/  IMAD.U32 R3, RZ, RZ, UR17 ;  /* 0x00000011ff037e24 */ /* 0x000fca000f8e00ff */
[----:B------:R1:W5:Y:S02]  /*14d90*/  @P2 LDG.E R4, desc[UR38][R2.64] ;  /* 0x0000002602042981 */ /* 0x000364000c1e1900 */
[----:B-1----:R-:W-:Y:S01]  /*14da0*/  MOV R2, UR4 ;  /* 0x0000000400027c02 */ /* 0x002fe20008000f00 */
[----:B------:R-:W-:-:S05]  /*14db0*/  IMAD.U32 R3, RZ, RZ, UR5 ;  /* 0x00000005ff037e24 */ /* 0x000fca000f8e00ff */
[----:B------:R-:W3:Y:S01]  /*14dc0*/  @P3 LDG.E R5, desc[UR38][R2.64] ;  /* 0x0000002602053981 */ /* 0x000ee2000c1e1900 */
[----:B------:R-:W-:Y:S01]  /*14dd0*/  ISETP.NE.U32.AND P0, PT, RZ, UR22, PT ;  /* 0x00000016ff007c0c */ /* 0x000fe2000bf05070 */
[----:B------:R-:W-:Y:S01]  /*14de0*/  UMOV UR7, URZ ;  /* 0x0000003f00077c82 */ /* 0x000fe20008000000 */
[----:B------:R-:W-:Y:S01]  /*14df0*/  UMOV UR11, URZ ;  /* 0x0000003f000b7c82 */ /* 0x000fe20008000000 */
[----:B------:R-:W-:Y:S01]  /*14e00*/  ULDC UR9, c[0x0][0x280] ;  /* 0x0000a00000097ab9 */ /* 0x000fe20000000800 */
[----:B------:R-:W-:Y:S02]  /*14e10*/  ISETP.NE.AND.EX P0, PT, RZ, UR23, PT, P0 ;  /* 0x00000017ff007c0c */ /* 0x000fe4000bf05300 */
[----:B--2---:R-:W-:Y:S02]  /*14e20*/  @P1 R2UR UR4, R6 ;  /* 0x00000000060412ca */ /* 0x004fe400000e0000 */
[----:B----4-:R-:W-:-:S11]  /*14e30*/  @P1 R2UR UR7, R0 ;  /* 0x00000000000712ca */ /* 0x010fd600000e0000 */
[----:B------:R-:W-:-:S04]  /*14e40*/  @UP1 ULEA UR4, UR13, UR4, 0x7 ;  /* 0x000000040d041291 */ /* 0x000fc8000f8e383f */
[----:B------:R-:W-:Y:S01]  /*14e50*/  @UP1 USHF.R.S32.HI UR5, URZ, 0x1f, UR4 ;  /* 0x0000001f3f051899 */ /* 0x000fe20008011404 */
[----:B-----5:R-:W-:-:S03]  /*14e60*/  @P2 R2UR UR11, R4 ;  /* 0x00000000040b22ca */ /* 0x020fc600000e0000 */
[----:B------:R-:W-:-:S04]  /*14e70*/  @UP1 ULEA.HI UR5, UR5, UR4, URZ, 0x7 ;  /* 0x0000000405051291 */ /* 0x000fc8000f8f383f */
[----:B------:R-:W-:-:S04]  /*14e80*/  @UP1 ULOP3.LUT UR6, UR5, 0xffffff80, URZ, 0xc0, !UPT ;  /* 0xffffff8005061892 */ /* 0x000fc8000f8ec03f */
[----:B------:R-:W-:Y:S01]  /*14e90*/  @UP1 USHF.R.S32.HI UR12, URZ, 0x1f, UR6 ;  /* 0x0000001f3f0c1899 */ /* 0x000fe20008011406 */
[----:B---3--:R-:W-:Y:S01]  /*14ea0*/  @P3 R2UR UR9, R5 ;  /* 0x00000000050932ca */ /* 0x008fe200000e0000 */
[----:B------:R-:W-:-:S14]  /*14eb0*/  @P3 BRA `(.L_x_1803) ;  /* 0x0000000000203947 */ /* 0x000fdc0003800000 */
[----:B------:R-:W-:Y:S05]  /*14ec0*/  @!P1 BRA `(.L_x_1803) ;  /* 0x00000000001c9947 */ /* 0x000fea0003800000 */
[----:B------:R-:W-:Y:S01]  /*14ed0*/  MOV R2, UR14 ;  /* 0x0000000e00027c02 */ /* 0x000fe20008000f00 */
[----:B------:R-:W-:-:S05]  /*14ee0*/  IMAD.U32 R3, RZ, RZ, UR15 ;  /* 0x0000000fff037e24 */ /* 0x000fca000f8e00ff */
[----:B------:R-:W2:Y:S04]  /*14ef0*/  LDG.E R0, desc[UR38][R2.64] ;  /* 0x0000002602007981 */ /* 0x000ea8000c1e1900 */
[----:B------:R-:W3:Y:S01]  /*14f00*/  LDG.E R4, desc[UR38][R2.64+0x4] ;  /* 0x0000042602047981 */ /* 0x000ee2000c1e1900 */
[----:B--2---:R-:W-:Y:S02]  /*14f10*/  R2UR UR4, R0 ;  /* 0x00000000000472ca */ /* 0x004fe400000e0000 */
[----:B---3--:R-:W-:-:S13]  /*14f20*/  R2UR UR9, R4 ;  /* 0x00000000040972ca */ /* 0x008fda00000e0000 */
[----:B------:R-:W-:-:S12]  /*14f30*/  UIADD3 UR9, -UR4, UR9, URZ ;  /* 0x0000000904097290 */ /* 0x000fd8000fffe13f */
.L_x_1803:
        /* <DEDUP_REMOVED lines=13> */
.L_x_1804:
        /* <DEDUP_REMOVED lines=8> */
.L_x_1805:
        /* <DEDUP_REMOVED lines=9> */
[----:B------:R-:W-:-:S04]  /*15120*/  ULEA.HI UR6, UR12, UR6, URZ, 0x7 ;  /* 0x000000060c067291 */ /* 0x000fc8000f8f383f */
[----:B------:R-:W-:Y:S01]  /*15130*/  VIMNMX R4, RZ, UR14, !PT ;  /* 0x0000000eff047c48 */ /* 0x000fe2000ffe0100 */
[----:B------:R-:W-:Y:S01]  /*15140*/  USHF.R.S32.HI UR6, URZ, 0x7, UR6 ;  /* 0x000000073f067899 */ /* 0x000fe20008011406 */
[----:B------:R-:W-:Y:S11]  /*15150*/  @!P0 BRA `(.L_x_1806) ;  /* 0x0000000000208947 */ /* 0x000ff60003800000 */
[----:B------:R-:W-:Y:S01]  /*15160*/  UIADD3 UR9, UR8, 0xff, UR9 ;  /* 0x000000ff08097890 */ /* 0x000fe2000fffe009 */
[----:B------:R-:W-:-:S03]  /*15170*/  ULDC UR12, c[0x0][0x748] ;  /* 0x0001d200000c7ab9 */ /* 0x000fc60000000800 */
[----:B------:R-:W-:-:S04]  /*15180*/  UIADD3 UR9, UR9, UR12, -UR10 ;  /* 0x0000000c09097290 */ /* 0x000fc8000fffe80a */
[----:B------:R-:W-:-:S04]  /*15190*/  USHF.R.S32.HI UR10, URZ, 0x1f, UR9 ;  /* 0x0000001f3f0a7899 */ /* 0x000fc80008011409 */
[----:B------:R-:W-:-:S04]  /*151a0*/  ULEA.HI UR10, UR10, UR9, URZ, 0x7 ;  /* 0x000000090a0a7291 */ /* 0x000fc8000f8f383f */
[----:B------:R-:W-:-:S04]  /*151b0*/  USHF.R.S32.HI UR10, URZ, 0x7, UR10 ;  /* 0x000000073f0a7899 */ /* 0x000fc8000801140a */
[----:B------:R-:W-:-:S04]  /*151c0*/  UISETP.LT.AND UP1, UPT, UR6, UR10, UPT ;  /* 0x0000000a0600728c */ /* 0x000fc8000bf21270 */
[----:B------:R-:W-:-:S12]  /*151d0*/  USEL UR6, UR6, UR10, UP1 ;  /* 0x0000000a06067287 */ /* 0x000fd80008800000 */
.L_x_1806:
[----:B------:R-:W-:Y:S02]  /*151e0*/  ISETP.LT.AND P0, PT, R4, UR6, PT ;  /* 0x0000000604007c0c */ /* 0x000fe4000bf01270 */
[----:B------:R-:W-:-:S11]  /*151f0*/  MOV R0, RZ ;  /* 0x000000ff00007202 */ /* 0x000fd60000000f00 */
[----:B------:R-:W-:Y:S05]  /*15200*/  @!P0 BRA `(.L_x_1802) ;  /* 0x0000001800788947 */ /* 0x000fea0003800000 */
[----:B------:R-:W-:Y:S01]  /*15210*/  USHF.R.S32.HI UR10, URZ, 0x1f, UR20 ;  /* 0x0000001f3f0a7899 */ /* 0x000fe20008011414 */
[----:B------:R-:W-:Y:S01]  /*15220*/  BSSY B0, `(.L_x_1802) ;  /* 0x000019c000007945 */ /* 0x000fe20003800000 */
[----:B------:R-:W-:Y:S01]  /*15230*/  ULDC.64 UR16, c[0x0][0x718] ;  /* 0x0001c60000107ab9 */ /* 0x000fe20000000a00 */
[----:B------:R-:W-:Y:S01]  /*15240*/  UISETP.NE.U32.AND UP1, UPT, UR18, URZ, UPT ;  /* 0x0000003f1200728c */ /* 0x000fe2000bf25070 */
[----:B------:R-:W-:Y:S01]  /*15250*/  IMAD.MOV.U32 R0, RZ, RZ, RZ ;  /* 0x000000ffff007224 */ /* 0x000fe200078e00ff */
[----:B------:R-:W-:Y:S01]  /*15260*/  UIMAD UR9, UR10, UR16, URZ ;  /* 0x000000100a0972a4 */ /* 0x000fe2000f8e023f */
[----:B------:R-:W-:Y:S01]  /*15270*/  ULDC UR12, c[0x0][0x2e8] ;  /* 0x0000ba00000c7ab9 */ /* 0x000fe20000000800 */
[----:B------:R-:W-:Y:S01]  /*15280*/  UMOV UR14, UR4 ;  /* 0x00000004000e7c82 */ /* 0x000fe20008000000 */
[----:B------:R-:W-:Y:S01]  /*15290*/  UMOV UR15, UR5 ;  /* 0x00000005000f7c82 */ /* 0x000fe20008000000 */
[----:B------:R-:W-:Y:S02]  /*152a0*/  UIMAD UR22, UR20, UR17, UR9 ;  /* 0x00000011141672a4 */ /* 0x000fe4000f8e0209 */
[----:B------:R-:W-:-:S02]  /*152b0*/  UISETP.NE.AND.EX UP1, UPT, UR19, URZ, UPT, UP1 ;  /* 0x0000003f1300728c */ /* 0x000fc4000bf25310 */
[----:B------:R-:W-:Y:S02]  /*152c0*/  USHF.R.S32.HI UR9, URZ, 0x1f, UR13 ;  /* 0x0000001f3f097899 */ /* 0x000fe4000801140d */
[----:B------:R-:W-:Y:S02]  /*152d0*/  UISETP.NE.AND UP2, UPT, UR12, 0x1, UPT ;  /* 0x000000010c00788c */ /* 0x000fe4000bf45270 */
[----:B------:R-:W-:Y:S01]  /*152e0*/  UIMAD.WIDE.U32 UR4, UR20, UR16, UR14 ;  /* 0x00000010140472a5 */ /* 0x000fe2000f8e000e */
[----:B------:R-:W-:Y:S01]  /*152f0*/  ULDC.64 UR18, c[0x0][0x730] ;  /* 0x0001cc0000127ab9 */ /* 0x000fe20000000a00 */
[----:B------:R-:W-:Y:S02]  /*15300*/  USEL UR9, UR9, URZ, !UP1 ;  /* 0x0000003f09097287 */ /* 0x000fe4000c800000 */
[----:B------:R-:W-:Y:S01]  /*15310*/  UIMAD UR10, UR10, UR18, URZ ;  /* 0x000000120a0a72a4 */ /* 0x000fe2000f8e023f */
[----:B------:R-:W-:Y:S01]  /*15320*/  ELECT P0, URZ, PT ;  /* 0x00000000003f782f */ /* 0x000fe20003800000 */
[----:B------:R-:W-:Y:S01]  /*15330*/  ULDC.64 UR16, c[0x0][0x720] ;  /* 0x0001c80000107ab9 */ /* 0x000fe20000000a00 */
[----:B------:R-:W-:-:S02]  /*15340*/  USEL UR21, UR13, URZ, !UP1 ;  /* 0x0000003f0d157287 */ /* 0x000fc4000c800000 */
[----:B------:R-:W-:Y:S02]  /*15350*/  UIADD3 UR23, UR5, UR22, URZ ;  /* 0x0000001605177290 */ /* 0x000fe4000fffe03f */
[----:B------:R-:W-:Y:S01]  /*15360*/  UIMAD UR5, UR9, UR16, URZ ;  /* 0x00000010090572a4 */ /* 0x000fe2000f8e023f */
[----:B------:R-:W-:Y:S01]  /*15370*/  UMOV UR22, UR4 ;  /* 0x0000000400167c82 */ /* 0x000fe20008000000 */
[----:B------:R-:W-:Y:S02]  /*15380*/  UIMAD.WIDE.U32 UR14, UR20, UR18, UR14 ;  /* 0x00000012140e72a5 */ /* 0x000fe4000f8e000e */
[----:B------:R-:W-:Y:S02]  /*15390*/  UIMAD UR10, UR20, UR19, UR10 ;  /* 0x00000013140a72a4 */ /* 0x000fe4000f8e020a */
[----:B------:R-:W-:Y:S01]  /*153a0*/  UIMAD.WIDE.U32 UR22, UR16, UR21, UR22 ;  /* 0x00000015101672a5 */ /* 0x000fe2000f8e0016 */
[----:B------:R-:W-:Y:S02]  /*153b0*/  ULDC.64 UR18, c[0x0][0x738] ;  /* 0x0001ce0000127ab9 */ /* 0x000fe40000000a00 */
[----:B------:R-:W-:Y:S01]  /*153c0*/  @UP2 ULDC UR16, c[0x0][0x2ec] ;  /* 0x0000bb0000102ab9 */ /* 0x000fe20000000800 */
[----:B------:R-:W-:-:S02]  /*153d0*/  UIMAD UR5, UR17, UR21, UR5 ;  /* 0x00000015110572a4 */ /* 0x000fc4000f8e0205 */
[----:B------:R-:W-:Y:S02]  /*153e0*/  UIADD3 UR15, UR15, UR10, URZ ;  /* 0x0000000a0f0f7290 */ /* 0x000fe4000fffe03f */
[----:B------:R-:W-:Y:S02]  /*153f0*/  UIMAD UR9, UR9, UR18, URZ ;  /* 0x00000012090972a4 */ /* 0x000fe4000f8e023f */
[----:B------:R-:W-:Y:S02]  /*15400*/  UIMAD.WIDE.U32 UR16, UR20, UR16, URZ ;  /* 0x00000010141072a5 */ /* 0x000fe4000f8e003f */
[----:B------:R-:W-:Y:S01]  /*15410*/  UIADD3 UR11, UR8, UR11, URZ ;  /* 0x0000000b080b7290 */ /* 0x000fe2000fffe03f */
[----:B------:R-:W-:Y:S02]  /*15420*/  UMOV UR12, UR20 ;  /* 0x00000014000c7c82 */ /* 0x000fe40008000000 */
[----:B------:R-:W-:Y:S01]  /*15430*/  @UP2 ULDC UR8, c[0x0][0x2f0] ;  /* 0x0000bc0000082ab9 */ /* 0x000fe20000000800 */
[----:B------:R-:W-:-:S02]  /*15440*/  UIMAD UR4, UR19, UR21, UR9 ;  /* 0x00000015130472a4 */ /* 0x000fc4000f8e0209 */
[----:B------:R-:W-:Y:S02]  /*15450*/  UIMAD.WIDE.U32 UR14, UR18, UR21, UR14 ;  /* 0x00000015120e72a5 */ /* 0x000fe4000f8e000e */
[----:B------:R-:W-:Y:S02]  /*15460*/  USEL UR13, UR13, URZ, !UP0 ;  /* 0x0000003f0d0d7287 */ /* 0x000fe4000c000000 */
        /* <DEDUP_REMOVED lines=9> */
.L_x_1836:
        /* <DEDUP_REMOVED lines=15> */
.L_x_1809:
[----:B------:R-:W-:Y:S01]  /*155f0*/  R2UR UR19, R4 ;  /* 0x00000000041372ca */ /* 0x000fe200000e0000 */
[----:B------:R-:W2:Y:S01]  /*15600*/  LDC.64 R12, c[0x0][0x198] ;  /* 0x00006600ff0c7b82 */ /* 0x000ea20000000a00 */
        /* <DEDUP_REMOVED lines=10> */
[----:B------:R-:W-:Y:S01]  /*156b0*/  UMOV UR27, UR11 ;  /* 0x0000000b001b7c82 */ /* 0x000fe20008000000 */
[----:B------:R-:W-:Y:S01]  /*156c0*/  USHF.L.U32 UR19, UR19, 0x7, URZ ;  /* 0x0000000713137899 */ /* 0x000fe2000800063f */
[----:B------:R-:W-:Y:S01]  /*156d0*/  IMAD.MOV.U32 R16, RZ, RZ, RZ ;  /* 0x000000ffff107224 */ /* 0x000fe200078e00ff */
[----:B------:R-:W-:Y:S01]  /*156e0*/  UMOV UR28, UR12 ;  /* 0x0000000c001c7c82 */ /* 0x000fe20008000000 */
[----:B------:R-:W-:Y:S01]  /*156f0*/  UMOV UR29, UR13 ;  /* 0x0000000d001d7c82 */ /* 0x000fe20008000000 */
[----:B------:R-:W-:-:S02]  /*15700*/  UIADD3 UR8, UP0, UR19, UR22, URZ ;  /* 0x0000001613087290 */ /* 0x000fc4000ff1e03f */
[----:B------:R-:W-:Y:S01]  /*15710*/  IMAD.U32 R3, RZ, RZ, UR19 ;  /* 0x00000013ff037e24 */ /* 0x000fe2000f8e00ff */
[----:B------:R-:W-:Y:S01]  /*15720*/  UIADD3 UR19, UR19, UR7, URZ ;  /* 0x0000000713137290 */ /* 0x000fe2000fffe03f */
[----:B------:R-:W-:Y:S02]  /*15730*/  UMOV UR26, UR18 ;  /* 0x00000012001a7c82 */ /* 0x000fe40008000000 */
[----:B------:R-:W-:Y:S01]  /*15740*/  PLOP3.LUT P1, PT, PT, PT, UP0, 0x80, 0x0 ;  /* 0x000000000000781c */ /* 0x000fe20003f2f008 */
[----:B-1----:R-:W-:Y:S01]  /*15750*/  IMAD.U32 R0, RZ, RZ, UR8 ;  /* 0x00000008ff007e24 */ /* 0x002fe2000f8e00ff */
[----:B--2---:R-:W-:Y:S01]  /*15760*/  MOV R6, R13 ;  /* 0x0000000d00067202 */ /* 0x004fe20000000f00 */
[----:B------:R-:W-:Y:S01]  /*15770*/  IMAD.MOV.U32 R7, RZ, RZ, R12 ;  /* 0x000000ffff077224 */ /* 0x000fe200078e000c */
[----:B------:R-:W-:Y:S02]  /*15780*/  LEA.HI.X.SX32 R3, R3, R14, 0x1, P1 ;  /* 0x0000000e03037211 */ /* 0x000fe400008f0eff */
[----:B------:R-:W-:-:S02]  /*15790*/  LEA R2, P1, R0, R9, 0x2 ;  /* 0x0000000900027211 */ /* 0x000fc400078210ff */
[----:B------:R-:W-:Y:S02]  /*157a0*/  R2UR UR8, R15 ;  /* 0x000000000f0872ca */ /* 0x000fe400000e0000 */
[----:B------:R-:W-:Y:S02]  /*157b0*/  LEA.HI.X R0, R0, R8, R3, 0x2, P1 ;  /* 0x0000000800007211 */ /* 0x000fe400008f1403 */
[----:B------:R-:W-:Y:S02]  /*157c0*/  R2UR UR30, R2 ;  /* 0x00000000021e72ca */ /* 0x000fe400000e0000 */
[----:B------:R-:W-:Y:S02]  /*157d0*/  R2UR UR31, R0 ;  /* 0x00000000001f72ca */ /* 0x000fe400000e0000 */
[----:B------:R-:W-:-:S04]  /*157e0*/  IADD3 R0, P1, R7, 0x2f0, RZ ;  /* 0x000002f007007810 */ /* 0x000fc80007f3e0ff */
[----:B------:R-:W-:Y:S01]  /*157f0*/  R2UR UR44, R0 ;  /* 0x00000000002c72ca */ /* 0x000fe200000e0000 */
[----:B------:R-:W-:Y:S01]  /*15800*/  UIADD3 UR16, UR8, 0x10000, URZ ;  /* 0x0001000008107890 */ /* 0x000fe2000fffe03f */
[C---:B------:R-:W-:Y:S01]  /*15810*/  IADD3 R0, P2, R7.reuse, 0x3f0, RZ ;  /* 0x000003f007007810 */ /* 0x040fe20007f5e0ff */
[----:B------:R-:W-:Y:S02]  /*15820*/  UIADD3 UR17, UR8, 0x30c10, URZ ;  /* 0x00030c1008117890 */ /* 0x000fe4000fffe03f */
[----:B------:R-:W-:Y:S01]  /*15830*/  UIADD3 UR42, UR8, 0x20000, URZ ;  /* 0x00020000082a7890 */ /* 0x000fe2000fffe03f */
[----:B------:R-:W-:Y:S01]  /*15840*/  R2UR UR46, R0 ;  /* 0x00000000002e72ca */ /* 0x000fe200000e0000 */
[----:B------:R-:W-:Y:S01]  /*15850*/  IMAD.X R0, RZ, RZ, R6, P1 ;  /* 0x000000ffff007224 */ /* 0x000fe200008e0606 */
[----:B------:R-:W-:Y:S01]  /*15860*/  IADD3 R2, P1, R7, 0xf0, RZ ;  /* 0x000000f007027810 */ /* 0x000fe20007f3e0ff */
[----:B------:R-:W-:Y:S01]  /*15870*/  UIADD3 UR9, UR8, 0x30c00, URZ ;  /* 0x00030c0008097890 */ /* 0x000fe2000fffe03f */
[----:B------:R-:W-:-:S02]  /*15880*/  UMOV UR43, UR17 ;  /* 0x00000011002b7c82 */ /* 0x000fc40008000000 */
[----:B------:R-:W-:Y:S01]  /*15890*/  IADD3.X R3, RZ, R6, RZ, P1, !PT ;  /* 0x00000006ff037210 */ /* 0x000fe20000ffe4ff */
[----:B------:R-:W-:Y:S01]  /*158a0*/  UIADD3 UR24, UR8, 0x4000, URZ ;  /* 0x0000400008187890 */ /* 0x000fe2000fffe03f */
[----:B------:R-:W-:Y:S02]  /*158b0*/  R2UR UR32, R2 ;  /* 0x00000000022072ca */ /* 0x000fe400000e0000 */
[----:B------:R-:W-:Y:S01]  /*158c0*/  R2UR UR33, R3 ;  /* 0x00000000032172ca */ /* 0x000fe200000e0000 */
[----:B------:R-:W-:Y:S01]  /*158d0*/  UMOV UR25, UR9 ;  /* 0x0000000900197c82 */ /* 0x000fe20008000000 */
[----:B------:R-:W-:Y:S01]  /*158e0*/  R2UR UR45, R0 ;  /* 0x00000000002d72ca */ /* 0x000fe200000e0000 */
[----:B------:R-:W-:-:S05]  /*158f0*/  IMAD.X R0, RZ, RZ, R6, P2 ;  /* 0x000000ffff007224 */ /* 0x000fca00010e0606 */
[----:B------:R-:W-:Y:S02]  /*15900*/  R2UR UR47, R0 ;  /* 0x00000000002f72ca */ /* 0x000fe400000e0000 */
[----:B------:R-:W-:-:S03]  /*15910*/  MOV R0, 0x8000 ;  /* 0x0000800000007802 */ /* 0x000fc60000000f00 */
[----:B------:R1:W-:Y:S01]  /*15920*/  UTMALDG.4D [UR16], [UR32], desc[UR34] ;  /* 0x00002210200075b4 */ /* 0x0003e20008019000 */
[----:B------:R1:W-:Y:S01]  /*15930*/  UBLKCP.S.G [UR42], [UR30], UR37 ;  /* 0x0000002a1e0073ba */ /* 0x0003e20008000225 */
[----:B------:R2:W-:Y:S01]  /*15940*/  SYNCS.ARRIVE.TRANS64 RZ, [R15+URZ+0x30c00], R0 ;  /* 0x030c00000fff79a7 */ /* 0x0005e2000800003f */
[----:B------:R1:W-:Y:S01]  /*15950*/  UTMALDG.4D [UR8], [UR44], desc[UR40] ;  /* 0x000028082c0075b4 */ /* 0x0003e20008019000 */
[----:B--2---:R-:W-:-:S05]  /*15960*/  IMAD.U32 R0, RZ, RZ, UR6 ;  /* 0x00000006ff007e24 */ /* 0x004fca000f8e00ff */
[----:B------:R-:W-:Y:S01]  /*15970*/  IADD3 R5, R0, -0x1, RZ ;  /* 0xffffffff00057810 */ /* 0x000fe20007ffe0ff */
[----:B------:R1:W-:Y:S03]  /*15980*/  UTMALDG.4D [UR24], [UR46], desc[UR40] ;  /* 0x000028182e0075b4 */ /* 0x0003e60008019000 */
[----:B------:R-:W-:Y:S01]  /*15990*/  ISETP.GE.AND P1, PT, R4, R5, PT ;  /* 0x000000050400720c */ /* 0x000fe20003f26270 */
[----:B------:R1:W-:-:S12]  /*159a0*/  STL [R1], R5 ;  /* 0x0000000501007387 */ /* 0x0003d80000100800 */
[----:B-1----:R-:W-:Y:S05]  /*159b0*/  @P1 BRA `(.L_x_1810) ;  /* 0x0000000c00c81947 */ /* 0x002fea0003800000 */
[----:B------:R-:W-:Y:S01]  /*159c0*/  R2UR UR8, R4 ;  /* 0x00000000040872ca */ /* 0x000fe200000e0000 */
[----:B------:R-:W-:Y:S01]  /*159d0*/  UIADD3 UR9, UR6, -0x2, URZ ;  /* 0xfffffffe06097890 */ /* 0x000fe2000fffe03f */
[----:B------:R-:W-:-:S05]  /*159e0*/  IMAD.MOV.U32 R10, RZ, RZ, 0x1 ;  /* 0x00000001ff0a7424 */ /* 0x000fca00078e00ff */
[----:B------:R-:W-:-:S06]  /*159f0*/  ISETP.NE.AND P1, PT, R4, UR9, PT ;  /* 0x0000000904007c0c */ /* 0x000fcc000bf25270 */
[----:B------:R-:W-:-:S04]  /*15a00*/  ULOP3.LUT UR8, URZ, UR8, URZ, 0x33, !UPT ;  /* 0x000000083f087292 */ /* 0x000fc8000f8e333f */
[----:B------:R-:W-:-:S06]  /*15a10*/  UIADD3 UR8, UR8, UR6, URZ ;  /* 0x0000000608087290 */ /* 0x000fcc000fffe03f */
[----:B------:R-:W-:-:S04]  /*15a20*/  MOV R0, UR8 ;  /* 0x0000000800007c02 */ /* 0x000fc80008000f00 */
[----:B------:R-:W-:Y:S02]  /*15a30*/  LOP3.LUT R5, R0, 0x1, RZ, 0xc0, !PT ;  /* 0x0000000100057812 */ /* 0x000fe400078ec0ff */
[----:B------:R-:W-:-:S03]  /*15a40*/  MOV R0, R4 ;  /* 0x0000000400007202 */ /* 0x000fc60000000f00 */
[----:B------:R1:W-:Y:S01]  /*15a50*/  STL [R1+0x4], R5 ;  /* 0x0000040501007387 */ /* 0x0003e20000100800 */
[----:B------:R-:W-:Y:S05]  /*15a60*/  @!P1 BRA `(.L_x_1811) ;  /* 0x0000000800689947 */ /* 0x000fea0003800000 */
[----:B------:R-:W-:Y:S01]  /*15a70*/  R2UR UR9, R5 ;  /* 0x00000000050972ca */ /* 0x000fe200000e0000 */
[----:B------:R-:W-:Y:S01]  /*15a80*/  IMAD.MOV.U32 R0, RZ, RZ, R4 ;  /* 0x000000ffff007224 */ /* 0x000fe200078e0004 */
[----:B------:R-:W-:-:S11]  /*15a90*/  MOV R10, 0x1 ;  /* 0x00000001000a7802 */ /* 0x000fd60000000f00 */
[----:B------:R-:W-:-:S06]  /*15aa0*/  UIADD3 UR8, UR8, -UR9, URZ ;  /* 0x8000000908087290 */ /* 0x000fcc000fffe03f */
[----:B------:R-:W-:-:S07]  /*15ab0*/  IMAD.U32 R17, RZ, RZ, UR8 ;  /* 0x00000008ff117e24 */ /* 0x000fce000f8e00ff */
.L_x_1820:
[----:B-123--:R-:W-:-:S04]  /*15ac0*/  SHF.L.U32 R18, R10, 0x1f, RZ ;  /* 0x0000001f0a127819 */ /* 0x00efc800000006ff */
[----:B------:R-:W2:Y:S02]  /*15ad0*/  SYNCS.PHASECHK.TRANS64.TRYWAIT P1, [R15+URZ+0x30c40], R18 ;  /* 0x030c40120f0075a7 */ /* 0x000ea4000802017f */
[----:B--2---:R-:W-:Y:S05]  /*15ae0*/  @!P1 BRA `(.L_x_1812) ;  /* 0x00000014009c9947 */ /* 0x004fea0003800000 */
.L_x_1837:
[----:B------:R-:W-:Y:S05]  /*15af0*/  @P0 BRA `(.L_x_1813) ;  /* 0x00000000001c0947 */ /* 0x000fea0003800000 */
[----:B------:R-:W3:Y:S02]  /*15b00*/  S2R R2, SR_TID.X ;  /* 0x0000000000027919 */ /* 0x000ee40000002100 */
[----:B---3--:R-:W-:Y:S02]  /*15b10*/  LOP3.LUT R3, R2, 0x1f, RZ, 0xc0, !PT ;  /* 0x0000001f02037812 */ /* 0x008fe400078ec0ff */
[----:B------:R-:W-:Y:S02]  /*15b20*/  MOV R2, 0x4200 ;  /* 0x0000420000027802 */ /* 0x000fe40000000f00 */
[----:B------:R-:W-:Y:S02]  /*15b30*/  ISETP.NE.AND P1, PT, R3, RZ, PT ;  /* 0x000000ff0300720c */ /* 0x000fe40003f25270 */
[----:B------:R3:W-:Y:S11]  /*15b40*/  SYNCS.ARRIVE.TRANS64 RZ, [R15+URZ+0x30c30], R2 ;  /* 0x030c30020fff79a7 */ /* 0x0007f6000800003f */
[----:B---3--:R-:W-:Y:S05]  /*15b50*/  @!P1 BRA `(.L_x_1813) ;  /* 0x0000000000049947 */ /* 0x008fea0003800000 */
[----:B------:R-:W-:Y:S01]  /*15b60*/  BPT.TRAP 0x1 ;  /* 0x000000040000795c */ /* 0x000fe20000300000 */
.L_x_1813:
[----:B------:R-:W3:Y:S01]  /*15b70*/  LDC.64 R12, c[0x0][0x728] ;  /* 0x0001ca00ff0c7b82 */ /* 0x000ee20000000a00 */
[----:B------:R-:W-:Y:S01]  /*15b80*/  IMAD.SHL.U32 R19, R0, 0x80, RZ ;  /* 0x0000008000137824 */ /* 0x000fe200078e00ff */
[----:B------:R-:W-:Y:S01]  /*15b90*/  R2UR UR8, R15 ;  /* 0x000000000f0872ca */ /* 0x000fe200000e0000 */
[----:B------:R-:W-:Y:S01]  /*15ba0*/  UMOV UR28, 0x0 ;  /* 0x00000000001c7882 */ /* 0x000fe20000000000 */
[----:B------:R-:W-:Y:S01]  /*15bb0*/  UMOV UR29, 0x14f00000 ;  /* 0x14f00000001d7882 */ /* 0x000fe20000000000 */
[----:B------:R-:W-:Y:S01]  /*15bc0*/  UMOV UR18, URZ ;  /* 0x0000003f00127c82 */ /* 0x000fe20008000000 */
[C---:B------:R-:W-:Y:S01]  /*15bd0*/  IADD3 R2, P1, R19.reuse, UR14, RZ ;  /* 0x0000000e13027c10 */ /* 0x040fe2000ff3e0ff */
[----:B------:R-:W-:Y:S01]  /*15be0*/  UMOV UR10, 0x20 ;  /* 0x00000020000a7882 */ /* 0x000fe20000000000 */
[----:B-1----:R-:W1:Y:S01]  /*15bf0*/  LDC.64 R4, c[0x0][0x198] ;  /* 0x00006600ff047b82 */ /* 0x002e620000000a00 */
[----:B------:R-:W-:-:S06]  /*15c00*/  R2UR UR19, R19 ;  /* 0x00000000131372ca */ /* 0x000fcc00000e0000 */
[----:B------:R-:W-:Y:S02]  /*15c10*/  UIADD3 UR16, UR8, 0x18000, URZ ;  /* 0x0001800008107890 */ /* 0x000fe4000fffe03f */
[----:B------:R-:W-:Y:S02]  /*15c20*/  UIADD3 UR17, UR8, 0x30c30, URZ ;  /* 0x00030c3008117890 */ /* 0x000fe4000fffe03f */
[----:B------:R-:W-:-:S03]  /*15c30*/  UIADD3 UR8, UR8, 0x20400, URZ ;  /* 0x0002040008087890 */ /* 0x000fc6000fffe03f */
[----:B------:R-:W-:Y:S01]  /*15c40*/  UIADD3 UR19, UR19, UR7, URZ ;  /* 0x0000000713137290 */ /* 0x000fe2000fffe03f */
[----:B---3--:R-:W-:Y:S01]  /*15c50*/  LEA R3, P2, R2, R12, 0x2 ;  /* 0x0000000c02037211 */ /* 0x008fe200078410ff */
[----:B------:R-:W-:-:S03]  /*15c60*/  UMOV UR9, UR17 ;  /* 0x0000001100097c82 */ /* 0x000fc60008000000 */
[----:B------:R-:W-:Y:S02]  /*15c70*/  R2UR UR24, R3 ;  /* 0x00000000031872ca */ /* 0x000fe400000e0000 */
[----:B------:R-:W-:Y:S02]  /*15c80*/  LEA.HI.X.SX32 R3, R19, R11, 0x1, P1 ;  /* 0x0000000b13037211 */ /* 0x000fe400008f0eff */
[----:B-1----:R-:W-:Y:S01]  /*15c90*/  MOV R7, R4 ;  /* 0x0000000400077202 */ /* 0x002fe20000000f00 */
        /* <DEDUP_REMOVED lines=10> */
[----:B-1-3--:R-:W-:Y:S05]  /*15d40*/  @!P1 BRA `(.L_x_1814) ;  /* 0x0000001400189947 */ /* 0x00afea0003800000 */
.L_x_1838:
[----:B------:R-:W-:Y:S05]  /*15d50*/  @P0 BRA `(.L_x_1815) ;  /* 0x00000000001c0947 */ /* 0x000fea0003800000 */
[----:B------:R-:W3:Y:S02]  /*15d60*/  S2R R2, SR_TID.X ;  /* 0x0000000000027919 */ /* 0x000ee40000002100 */
[----:B---3--:R-:W-:Y:S01]  /*15d70*/  LOP3.LUT R3, R2, 0x1f, RZ, 0xc0, !PT ;  /* 0x0000001f02037812 */ /* 0x008fe200078ec0ff */
[----:B------:R-:W-:-:S03]  /*15d80*/  IMAD.MOV.U32 R2, RZ, RZ, 0x4200 ;  /* 0x00004200ff027424 */ /* 0x000fc600078e00ff */
[----:B------:R-:W-:Y:S01]  /*15d90*/  ISETP.NE.AND P1, PT, R3, RZ, PT ;  /* 0x000000ff0300720c */ /* 0x000fe20003f25270 */
[----:B------:R3:W-:-:S12]  /*15da0*/  SYNCS.ARRIVE.TRANS64 RZ, [R15+URZ+0x30c18], R2 ;  /* 0x030c18020fff79a7 */ /* 0x0007d8000800003f */
[----:B---3--:R-:W-:Y:S05]  /*15db0*/  @!P1 BRA `(.L_x_1815) ;  /* 0x0000000000049947 */ /* 0x008fea0003800000 */
[----:B------:R-:W-:Y:S01]  /*15dc0*/  BPT.TRAP 0x1 ;  /* 0x000000040000795c */ /* 0x000fe20000300000 */
.L_x_1815:
[----:B------:R-:W-:Y:S01]  /*15dd0*/  IADD3 R19, R19, 0x80, RZ ;  /* 0x0000008013137810 */ /* 0x000fe20007ffe0ff */
[----:B------:R-:W-:Y:S01]  /*15de0*/  ULDC.64 UR8, c[0x0][0x700] ;  /* 0x0001c00000087ab9 */ /* 0x000fe20000000a00 */
[----:B------:R-:W-:Y:S01]  /*15df0*/  R2UR UR26, R15 ;  /* 0x000000000f1a72ca */ /* 0x000fe200000e0000 */
[----:B------:R-:W-:Y:S01]  /*15e00*/  IMAD.U32 R9, RZ, RZ, UR8 ;  /* 0x00000008ff097e24 */ /* 0x000fe2000f8e00ff */
[C---:B------:R-:W-:Y:S01]  /*15e10*/  IADD3 R2, P1, R19.reuse, UR22, RZ ;  /* 0x0000001613027c10 */ /* 0x040fe2000ff3e0ff */
[----:B------:R-:W-:Y:S01]  /*15e20*/  VIADD R21, R19, UR7 ;  /* 0x0000000713157c36 */ /* 0x000fe20008000000 */
[----:B------:R-:W-:Y:S01]  /*15e30*/  SHF.R.S32.HI R20, RZ, 0x1f, R19 ;  /* 0x0000001fff147819 */ /* 0x000fe20000011413 */
[----:B------:R-:W-:Y:S01]  /*15e40*/  UMOV UR24, 0x0 ;  /* 0x0000000000187882 */ /* 0x000fe20000000000 */
[----:B------:R-:W-:Y:S01]  /*15e50*/  LEA R3, P2, R2, R9, 0x2 ;  /* 0x0000000902037211 */ /* 0x000fe200078410ff */
[----:B------:R-:W-:Y:S01]  /*15e60*/  UMOV UR25, 0x14f00000 ;  /* 0x14f0000000197882 */ /* 0x000fe20000000000 */
[----:B------:R-:W-:Y:S01]  /*15e70*/  MOV R8, UR9 ;  /* 0x0000000900087c02 */ /* 0x000fe20008000f00 */
[----:B------:R-:W-:Y:S01]  /*15e80*/  UMOV UR18, URZ ;  /* 0x0000003f00127c82 */ /* 0x000fe20008000000 */
[----:B------:R-:W-:Y:S01]  /*15e90*/  R2UR UR28, R3 ;  /* 0x00000000031c72ca */ /* 0x000fe200000e0000 */
[----:B------:R-:W-:Y:S01]  /*15ea0*/  IMAD.X R3, R20, 0x1, R14, P1 ;  /* 0x0000000114037824 */ /* 0x000fe200008e060e */
[----:B------:R-:W-:Y:S01]  /*15eb0*/  R2UR UR19, R21 ;  /* 0x00000000151372ca */ /* 0x000fe200000e0000 */
[----:B------:R-:W-:-:S02]  /*15ec0*/  UIADD3 UR16, UR26, 0x14000, URZ ;  /* 0x000140001a107890 */ /* 0x000fc4000fffe03f */
[----:B------:R-:W-:Y:S01]  /*15ed0*/  UIADD3 UR17, UR26, 0x30c18, URZ ;  /* 0x00030c181a117890 */ /* 0x000fe2000fffe03f */
[----:B------:R-:W-:Y:S01]  /*15ee0*/  LEA.HI.X R3, R2, R8, R3, 0x2, P2 ;  /* 0x0000000802037211 */ /* 0x000fe200010f1403 */
[----:B------:R-:W-:Y:S01]  /*15ef0*/  UIADD3 UR26, UR26, 0x20200, URZ ;  /* 0x000202001a1a7890 */ /* 0x000fe2000fffe03f */
[----:B------:R-:W-:Y:S01]  /*15f00*/  IADD3 R2, P1, R7, 0xf0, RZ ;  /* 0x000000f007027810 */ /* 0x000fe20007f3e0ff */
[----:B------:R-:W-:Y:S01]  /*15f10*/  UMOV UR10, 0x20 ;  /* 0x00000020000a7882 */ /* 0x000fe20000000000 */
        /* <DEDUP_REMOVED lines=9> */
.L_x_1839:
[----:B------:R-:W-:Y:S05]  /*15fb0*/  @P0 BRA `(.L_x_1817) ;  /* 0x00000000001c0947 */ /* 0x000fea0003800000 */
[----:B-123--:R-:W-:-:S04]  /*15fc0*/  MOV R18, 0x4200 ;  /* 0x0000420000127802 */ /* 0x00efc80000000f00 */
[----:B------:R1:W-:Y:S02]  /*15fd0*/  SYNCS.ARRIVE.TRANS64 RZ, [R15+URZ+0x30c38], R18 ;  /* 0x030c38120fff79a7 */ /* 0x0003e4000800003f */
[----:B-1----:R-:W1:Y:S02]  /*15fe0*/  S2R R18, SR_TID.X ;  /* 0x0000000000127919 */ /* 0x002e640000002100 */
[----:B-1----:R-:W-:-:S04]  /*15ff0*/  LOP3.LUT R18, R18, 0x1f, RZ, 0xc0, !PT ;  /* 0x0000001f12127812 */ /* 0x002fc800078ec0ff */
[----:B------:R-:W-:-:S13]  /*16000*/  ISETP.NE.AND P1, PT, R18, RZ, PT ;  /* 0x000000ff1200720c */ /* 0x000fda0003f25270 */
[----:B------:R-:W-:Y:S05]  /*16010*/  @!P1 BRA `(.L_x_1817) ;  /* 0x0000000000049947 */ /* 0x000fea0003800000 */
[----:B------:R-:W-:Y:S01]  /*16020*/  BPT.TRAP 0x1 ;  /* 0x000000040000795c */ /* 0x000fe20000300000 */
.L_x_1817:
[----:B------:R-:W-:Y:S01]  /*16030*/  IADD3 R19, P1, R19, UR14, RZ ;  /* 0x0000000e13137c10 */ /* 0x000fe2000ff3e0ff */
[----:B------:R-:W-:Y:S01]  /*16040*/  UMOV UR24, 0x0 ;  /* 0x0000000000187882 */ /* 0x000fe20000000000 */
[----:B------:R-:W-:Y:S01]  /*16050*/  R2UR UR26, R15 ;  /* 0x000000000f1a72ca */ /* 0x000fe200000e0000 */
[----:B------:R-:W-:Y:S01]  /*16060*/  UMOV UR25, 0x14f00000 ;  /* 0x14f0000000197882 */ /* 0x000fe20000000000 */
[----:B------:R-:W-:Y:S01]  /*16070*/  R2UR UR19, R21 ;  /* 0x00000000151372ca */ /* 0x000fe200000e0000 */
[----:B------:R-:W-:Y:S01]  /*16080*/  IMAD.X R20, R20, 0x1, R11, P1 ;  /* 0x0000000114147824 */ /* 0x000fe200008e060b */
[C---:B------:R-:W-:Y:S01]  /*16090*/  LEA R12, P1, R19.reuse, R12, 0x2 ;  /* 0x0000000c130c7211 */ /* 0x040fe200078210ff */
        /* <DEDUP_REMOVED lines=16> */
[----:B----45:R-:W-:Y:S05]  /*161a0*/  @!P1 BRA `(.L_x_1818) ;  /* 0x0000001000289947 */ /* 0x030fea0003800000 */
.L_x_1841:
[----:B------:R-:W-:Y:S05]  /*161b0*/  @P0 BRA `(.L_x_1819) ;  /* 0x00000000001c0947 */ /* 0x000fea0003800000 */
[----:B------:R-:W5:Y:S01]  /*161c0*/  S2R R5, SR_TID.X ;  /* 0x0000000000057919 */ /* 0x000f620000002100 */
[----:B----4-:R-:W-:-:S04]  /*161d0*/  MOV R4, 0x4200 ;  /* 0x0000420000047802 */ /* 0x010fc80000000f00 */
[----:B------:R4:W-:Y:S01]  /*161e0*/  SYNCS.ARRIVE.TRANS64 RZ, [R15+URZ+0x30c10], R4 ;  /* 0x030c10040fff79a7 */ /* 0x0009e2000800003f */
[----:B-----5:R-:W-:-:S04]  /*161f0*/  LOP3.LUT R5, R5, 0x1f, RZ, 0xc0, !PT ;  /* 0x0000001f05057812 */ /* 0x020fc800078ec0ff */
[----:B------:R-:W-:-:S13]  /*16200*/  ISETP.NE.AND P1, PT, R5, RZ, PT ;  /* 0x000000ff0500720c */ /* 0x000fda0003f25270 */
[----:B----4-:R-:W-:Y:S05]  /*16210*/  @!P1 BRA `(.L_x_1819) ;  /* 0x0000000000049947 */ /* 0x010fea0003800000 */
[----:B------:R-:W-:Y:S01]  /*16220*/  BPT.TRAP 0x1 ;  /* 0x000000040000795c */ /* 0x000fe20000300000 */
.L_x_1819:
        /* <DEDUP_REMOVED lines=8> */
[----:B------:R-:W-:Y:S02]  /*162b0*/  UIADD3 UR10, UR10, 0x2, URZ ;  /* 0x000000020a0a7890 */ /* 0x000fe4000fffe03f */
[----:B------:R-:W-:Y:S02]  /*162c0*/  UIADD3 UR16, UR26, 0x10000, URZ ;  /* 0x000100001a107890 */ /* 0x000fe4000fffe03f */
[----:B------:R-:W-:Y:S02]  /*162d0*/  USHF.L.U32 UR19, UR10, 0x7, URZ ;  /* 0x000000070a137899 */ /* 0x000fe4000800063f */
[----:B------:R-:W-:Y:S02]  /*162e0*/  UIADD3 UR17, UR26, 0x30c10, URZ ;  /* 0x00030c101a117890 */ /* 0x000fe4000fffe03f */
[----:B------:R-:W-:Y:S02]  /*162f0*/  UIADD3 UR8, UP0, UR19, UR22, URZ ;  /* 0x0000001613087290 */ /* 0x000fe4000ff1e03f */
[----:B------:R-:W-:Y:S01]  /*16300*/  MOV R5, UR19 ;  /* 0x0000001300057c02 */ /* 0x000fe20008000f00 */
[----:B------:R-:W-:-:S02]  /*16310*/  UIADD3 UR19, UR19, UR7, URZ ;  /* 0x0000000713137290 */ /* 0x000fc4000fffe03f */
[----:B------:R-:W-:Y:S01]  /*16320*/  UIADD3 UR26, UR26, 0x20000, URZ ;  /* 0x000200001a1a7890 */ /* 0x000fe2000fffe03f */
[----:B------:R-:W-:Y:S01]  /*16330*/  IMAD.U32 R0, RZ, RZ, UR8 ;  /* 0x00000008ff007e24 */ /* 0x000fe2000f8e00ff */
[----:B------:R-:W-:Y:S01]  /*16340*/  PLOP3.LUT P2, PT, PT, PT, UP0, 0x80, 0x0 ;  /* 0x000000000000781c */ /* 0x000fe20003f4f008 */
[----:B------:R-:W-:Y:S01]  /*16350*/  UMOV UR27, UR17 ;  /* 0x00000011001b7c82 */ /* 0x000fe20008000000 */
[----:B------:R-:W-:Y:S02]  /*16360*/  R2UR UR8, R2 ;  /* 0x00000000020872ca */ /* 0x000fe400000e0000 */
[----:B----4-:R-:W-:Y:S02]  /*16370*/  LEA R4, P1, R0, R9, 0x2 ;  /* 0x0000000900047211 */ /* 0x010fe400078210ff */
[----:B------:R-:W-:Y:S02]  /*16380*/  LEA.HI.X.SX32 R5, R5, R14, 0x1, P2 ;  /* 0x0000000e05057211 */ /* 0x000fe400010f0eff */
[----:B------:R-:W-:-:S02]  /*16390*/  R2UR UR30, R4 ;  /* 0x00000000041e72ca */ /* 0x000fc400000e0000 */
[----:B------:R-:W-:Y:S02]  /*163a0*/  LEA.HI.X R0, R0, R8, R5, 0x2, P1 ;  /* 0x0000000800007211 */ /* 0x000fe400008f1405 */
[----:B------:R-:W-:Y:S02]  /*163b0*/  ISETP.NE.AND P1, PT, R17, RZ, PT ;  /* 0x000000ff1100720c */ /* 0x000fe40003f25270 */
[----:B------:R-:W-:Y:S01]  /*163c0*/  R2UR UR31, R0 ;  /* 0x00000000001f72ca */ /* 0x000fe200000e0000 */
[----:B------:R4:W-:Y:S01]  /*163d0*/  UTMALDG.4D [UR16], [UR8], desc[UR24] ;  /* 0x00001810080075b4 */ /* 0x0009e20008019000 */
[----:B------:R-:W-:-:S11]  /*163e0*/  MOV R0, UR10 ;  /* 0x0000000a00007c02 */ /* 0x000fd60008000f00 */
[----:B------:R4:W-:Y:S02]  /*163f0*/  UBLKCP.S.G [UR26], [UR30], UR28 ;  /* 0x0000001a1e0073ba */ /* 0x0009e4000800021c */
[----:B----4-:R-:W-:Y:S05]  /*16400*/  @P1 BRA `(.L_x_1820) ;  /* 0xfffffff400ac1947 */ /* 0x010fea000383ffff */
.L_x_1811:
[----:B------:R-:W4:Y:S02]  /*16410*/  LDL.LU R4, [R1+0x4] ;  /* 0x0000040001047983 */ /* 0x000f240000300800 */
[----:B----4-:R-:W-:Y:S02]  /*16420*/  ISETP.NE.AND P1, PT, R4, RZ, PT ;  /* 0x000000ff0400720c */ /* 0x010fe40003f25270 */
[----:B------:R4:W5:Y:S11]  /*16430*/  LDL R4, [R1] ;  /* 0x0000000001047983 */ /* 0x0009760000100800 */
[----:B----4-:R-:W-:Y:S05]  /*16440*/  @!P1 BRA `(.L_x_1810) ;  /* 0x0000000400249947 */ /* 0x010fea0003800000 */
[----:B------:R-:W-:-:S04]  /*16450*/  SHF.L.U32 R12, R10, 0x1f, RZ ;  /* 0x0000001f0a0c7819 */ /* 0x000fc800000006ff */
[----:B------:R-:W4:Y:S02]  /*16460*/  SYNCS.PHASECHK.TRANS64.TRYWAIT P1, [R15+URZ+0x30c40], R12 ;  /* 0x030c400c0f0075a7 */ /* 0x000f24000802017f */
[----:B----4-:R-:W-:Y:S05]  /*16470*/  @!P1 BRA `(.L_x_1821) ;  /* 0x0000000c008c9947 */ /* 0x010fea0003800000 */
.L_x_1842:
[----:B------:R-:W-:Y:S05]  /*16480*/  @P0 BRA `(.L_x_1822) ;  /* 0x00000000001c0947 */ /* 0x000fea0003800000 */
[----:B-----5:R-:W1:Y:S02]  /*16490*/  S2R R4, SR_TID.X ;  /* 0x0000000000047919 */ /* 0x020e640000002100 */
[----:B-1----:R-:W-:Y:S01]  /*164a0*/  LOP3.LUT R5, R4, 0x1f, RZ, 0xc0, !PT ;  /* 0x0000001f04057812 */ /* 0x002fe200078ec0ff */
[----:B------:R-:W-:-:S03]  /*164b0*/  IMAD.MOV.U32 R4, RZ, RZ, 0x4200 ;  /* 0x00004200ff047424 */ /* 0x000fc600078e00ff */
[----:B------:R-:W-:Y:S01]  /*164c0*/  ISETP.NE.AND P1, PT, R5, RZ, PT ;  /* 0x000000ff0500720c */ /* 0x000fe20003f25270 */
[----:B------:R1:W-:-:S12]  /*164d0*/  SYNCS.ARRIVE.TRANS64 RZ, [R15+URZ+0x30c30], R4 ;  /* 0x030c30040fff79a7 */ /* 0x0003d8000800003f */
[----:B-1----:R-:W-:Y:S05]  /*164e0*/  @!P1 BRA `(.L_x_1822) ;  /* 0x0000000000049947 */ /* 0x002fea0003800000 */
[----:B------:R-:W-:Y:S01]  /*164f0*/  BPT.TRAP 0x1 ;  /* 0x000000040000795c */ /* 0x000fe20000300000 */
.L_x_1822:
[----:B-1---5:R-:W1:Y:S01]  /*16500*/  LDC.64 R4, c[0x0][0x728] ;  /* 0x0001ca00ff047b82 */ /* 0x022e620000000a00 */
        /* <DEDUP_REMOVED lines=10> */
[----:B------:R-:W-:Y:S02]  /*165b0*/  UIADD3 UR19, UR19, UR7, URZ ;  /* 0x0000000713137290 */ /* 0x000fe4000fffe03f */
[----:B------:R-:W-:Y:S01]  /*165c0*/  UIADD3 UR26, UR26, 0x20400, URZ ;  /* 0x000204001a1a7890 */ /* 0x000fe2000fffe03f */
[----:B-1----:R-:W-:Y:S02]  /*165d0*/  LEA R4, P2, R13, R4, 0x2 ;  /* 0x000000040d047211 */ /* 0x002fe400078410ff */
        /* <DEDUP_REMOVED lines=13> */
.L_x_1843:
[----:B------:R-:W-:Y:S05]  /*166b0*/  @P0 BRA `(.L_x_1824) ;  /* 0x00000000001c0947 */ /* 0x000fea0003800000 */
[----:B------:R-:W2:Y:S02]  /*166c0*/  S2R R4, SR_TID.X ;  /* 0x0000000000047919 */ /* 0x000ea40000002100 */
[----:B--2---:R-:W-:Y:S02]  /*166d0*/  LOP3.LUT R5, R4, 0x1f, RZ, 0xc0, !PT ;  /* 0x0000001f04057812 */ /* 0x004fe400078ec0ff */
[----:B------:R-:W-:Y:S02]  /*166e0*/  MOV R4, 0x4200 ;  /* 0x0000420000047802 */ /* 0x000fe40000000f00 */
[----:B------:R-:W-:Y:S02]  /*166f0*/  ISETP.NE.AND P0, PT, R5, RZ, PT ;  /* 0x000000ff0500720c */ /* 0x000fe40003f05270 */
[----:B------:R2:W-:Y:S11]  /*16700*/  SYNCS.ARRIVE.TRANS64 RZ, [R15+URZ+0x30c18], R4 ;  /* 0x030c18040fff79a7 */ /* 0x0005f6000800003f */
[----:B--2---:R-:W-:Y:S05]  /*16710*/  @!P0 BRA `(.L_x_1824) ;  /* 0x0000000000048947 */ /* 0x004fea0003800000 */
[----:B------:R-:W-:Y:S01]  /*16720*/  BPT.TRAP 0x1 ;  /* 0x000000040000795c */ /* 0x000fe20000300000 */
.L_x_1824:
[----:B------:R2:W5:Y:S01]  /*16730*/  LDL.LU R4, [R1] ;  /* 0x0000000001047983 */ /* 0x0005620000300800 */
[----:B------:R-:W-:Y:S01]  /*16740*/  R2UR UR19, R0 ;  /* 0x00000000001372ca */ /* 0x000fe200000e0000 */
[----:B------:R-:W-:Y:S01]  /*16750*/  UMOV UR24, 0x0 ;  /* 0x0000000000187882 */ /* 0x000fe20000000000 */
[----:B------:R-:W-:Y:S01]  /*16760*/  R2UR UR26, R15 ;  /* 0x000000000f1a72ca */ /* 0x000fe200000e0000 */
[----:B------:R-:W-:Y:S01]  /*16770*/  UMOV UR25, 0x14f00000 ;  /* 0x14f0000000197882 */ /* 0x000fe20000000000 */
[----:B------:R-:W-:Y:S01]  /*16780*/  R2UR UR9, R3 ;  /* 0x00000000030972ca */ /* 0x000fe200000e0000 */
[----:B------:R-:W-:Y:S01]  /*16790*/  UMOV UR18, URZ ;  /* 0x0000003f00127c82 */ /* 0x000fe20008000000 */
[----:B------:R-:W-:-:S07]  /*167a0*/  UMOV UR10, 0x20 ;  /* 0x00000020000a7882 */ /* 0x000fce0000000000 */
[----:B------:R-:W-:Y:S02]  /*167b0*/  UIADD3 UR19, UR19, 0x80, URZ ;  /* 0x0000008013137890 */ /* 0x000fe4000fffe03f */
[----:B------:R-:W-:Y:S02]  /*167c0*/  UIADD3 UR16, UR26, 0x14000, URZ ;  /* 0x000140001a107890 */ /* 0x000fe4000fffe03f */
[----:B------:R-:W-:Y:S02]  /*167d0*/  UIADD3 UR8, UP0, UR19, UR22, URZ ;  /* 0x0000001613087290 */ /* 0x000fe4000ff1e03f */
[----:B------:R-:W-:Y:S01]  /*167e0*/  IMAD.U32 R5, RZ, RZ, UR19 ;  /* 0x00000013ff057e24 */ /* 0x000fe2000f8e00ff */
[----:B------:R-:W-:Y:S02]  /*167f0*/  UIADD3 UR17, UR26, 0x30c18, URZ ;  /* 0x00030c181a117890 */ /* 0x000fe4000fffe03f */
[----:B------:R-:W-:Y:S01]  /*16800*/  UIADD3 UR19, UR19, UR7, URZ ;  /* 0x0000000713137290 */ /* 0x000fe2000fffe03f */
[----:B------:R-:W-:Y:S01]  /*16810*/  PLOP3.LUT P0, PT, PT, PT, UP0, 0x80, 0x0 ;  /* 0x000000000000781c */ /* 0x000fe20003f0f008 */
[----:B------:R-:W-:Y:S01]  /*16820*/  UIADD3 UR26, UR26, 0x20200, URZ ;  /* 0x000202001a1a7890 */ /* 0x000fe2000fffe03f */
[----:B------:R-:W-:-:S02]  /*16830*/  MOV R0, UR8 ;  /* 0x0000000800007c02 */ /* 0x000fc40008000f00 */
[----:B------:R-:W-:Y:S01]  /*16840*/  LEA.HI.X.SX32 R5, R5, R14, 0x1, P0 ;  /* 0x0000000e05057211 */ /* 0x000fe200000f0eff */
[----:B------:R-:W-:Y:S01]  /*16850*/  UMOV UR27, UR17 ;  /* 0x00000011001b7c82 */ /* 0x000fe20008000000 */
[----:B------:R-:W-:Y:S02]  /*16860*/  LEA R9, P0, R0, R9, 0x2 ;  /* 0x0000000900097211 */ /* 0x000fe400078010ff */
[----:B------:R-:W-:Y:S02]  /*16870*/  R2UR UR8, R2 ;  /* 0x00000000020872ca */ /* 0x000fe400000e0000 */
[----:B------:R-:W-:Y:S02]  /*16880*/  LEA.HI.X R8, R0, R8, R5, 0x2, P0 ;  /* 0x0000000800087211 */ /* 0x000fe400000f1405 */
[----:B------:R-:W-:Y:S02]  /*16890*/  R2UR UR28, R9 ;  /* 0x00000000091c72ca */ /* 0x000fe400000e0000 */
[----:B------:R-:W-:-:S07]  /*168a0*/  R2UR UR29, R8 ;  /* 0x00000000081d72ca */ /* 0x000fce00000e0000 */
[----:B------:R2:W-:Y:S06]  /*168b0*/  UTMALDG.4D [UR16], [UR8], desc[UR24] ;  /* 0x00001810080075b4 */ /* 0x0005ec0008019000 */
[----:B------:R2:W-:Y:S02]  /*168c0*/  UBLKCP.S.G [UR26], [UR28], UR10 ;  /* 0x0000001a1c0073ba */ /* 0x0005e4000800020a */
[----:B--2---:R-:W-:-:S07]  /*168d0*/  IMAD.MOV.U32 R16, RZ, RZ, 0x1 ;  /* 0x00000001ff107424 */ /* 0x004fce00078e00ff */
.L_x_1810:
[----:B------:R-:W1:Y:S01]  /*168e0*/  S2R R0, SR_TID.X ;  /* 0x0000000000007919 */ /* 0x000e620000002100 */
[----:B------:R-:W-:Y:S02]  /*168f0*/  LEA R3, R16, R15, 0x3 ;  /* 0x0000000f10037211 */ /* 0x000fe400078e18ff */
[----:B-1----:R-:W-:Y:S02]  /*16900*/  LOP3.LUT R2, R0, 0x7f, RZ, 0xc0, !PT ;  /* 0x0000007f00027812 */ /* 0x002fe400078ec0ff */
[----:B------:R-:W-:Y:S02]  /*16910*/  SHF.L.U32 R0, R10, 0x1f, RZ ;  /* 0x0000001f0a007819 */ /* 0x000fe400000006ff */
[----:B------:R-:W-:Y:S02]  /*16920*/  ISETP.NE.AND P1, PT, R2, RZ, PT ;  /* 0x000000ff0200720c */ /* 0x000fe40003f25270 */
[----:B------:R-:W1:Y:S02]  /*16930*/  SYNCS.PHASECHK.TRANS64.TRYWAIT P0, [R3+URZ+0x30c40], R0 ;  /* 0x030c4000030075a7 */ /* 0x000e64000800017f */
[----:B-1----:R-:W-:Y:S09]  /*16940*/  @!P0 BRA `(.L_x_1825) ;  /* 0x0000000800808947 */ /* 0x002ff20003800000 */
.L_x_1844:
[----:B------:R-:W-:Y:S05]  /*16950*/  @P1 BRA `(.L_x_1826) ;  /* 0x0000000000181947 */ /* 0x000fea0003800000 */
[----:B------:R-:W1:Y:S01]  /*16960*/  S2R R2, SR_TID.X ;  /* 0x0000000000027919 */ /* 0x000e620000002100 */
[----:B------:R-:W-:-:S04]  /*16970*/  IMAD.MOV.U32 R0, RZ, RZ, 0x4200 ;  /* 0x00004200ff007424 */ /* 0x000fc800078e00ff */
[----:B------:R1:W-:Y:S02]  /*16980*/  SYNCS.ARRIVE.TRANS64 RZ, [R3+URZ+0x30c30], R0 ;  /* 0x030c300003ff79a7 */ /* 0x0003e4000800003f */
[----:B-1----:R-:W-:-:S13]  /*16990*/  LOP3.LUT P0, RZ, R2, 0x1f, RZ, 0xc0, !PT ;  /* 0x0000001f02ff7812 */ /* 0x002fda000780c0ff */
[----:B------:R-:W-:Y:S05]  /*169a0*/  @!P0 BRA `(.L_x_1826) ;  /* 0x0000000000048947 */ /* 0x000fea0003800000 */
[----:B------:R-:W-:Y:S01]  /*169b0*/  BPT.TRAP 0x1 ;  /* 0x000000040000795c */ /* 0x000fe20000300000 */
.L_x_1826:
[----:B-----5:R-:W-:Y:S01]  /*169c0*/  R2UR UR19, R4 ;  /* 0x00000000041372ca */ /* 0x020fe200000e0000 */
[----:B------:R-:W-:Y:S01]  /*169d0*/  ULDC.64 UR26, c[0x0][0x728] ;  /* 0x0001ca00001a7ab9 */ /* 0x000fe20000000a00 */
[C---:B------:R-:W-:Y:S01]  /*169e0*/  LEA R0, R16.reuse, R15, 0xe ;  /* 0x0000000f10007211 */ /* 0x040fe200078e70ff */
[----:B--234-:R-:W-:Y:S01]  /*169f0*/  IMAD R15, R16, 0x200, R15 ;  /* 0x00000200100f7824 */ /* 0x01cfe200078e020f */
[----:B------:R-:W-:Y:S02]  /*16a00*/  R2UR UR9, R11 ;  /* 0x000000000b0972ca */ /* 0x000fe400000e0000 */
[----:B------:R-:W-:Y:S02]  /*16a10*/  R2UR UR17, R3 ;  /* 0x00000000031172ca */ /* 0x000fe400000e0000 */
[----:B------:R-:W-:Y:S01]  /*16a20*/  R2UR UR16, R0 ;  /* 0x00000000001072ca */ /* 0x000fe200000e0000 */
[----:B------:R-:W-:Y:S01]  /*16a30*/  VIADD R0, R16, 0x1 ;  /* 0x0000000110007836 */ /* 0x000fe20000000000 */
        /* <DEDUP_REMOVED lines=9> */
[----:B------:R-:W-:Y:S02]  /*16ad0*/  ULEA.HI.X.SX32 UR9, UR19, UR9, 0x1, UP0 ;  /* 0x0000000913097291 */ /* 0x000fe400080f0e3f */
[----:B------:R-:W-:Y:S01]  /*16ae0*/  ULEA UR8, UP0, UR18, UR26, 0x2 ;  /* 0x0000001a12087291 */ /* 0x000fe2000f80103f */
[----:B------:R-:W-:Y:S01]  /*16af0*/  SEL R3, RZ, 0x1, P0 ;  /* 0x00000001ff037807 */ /* 0x000fe20000000000 */
[----:B------:R-:W-:Y:S01]  /*16b00*/  UIADD3 UR19, UR19, UR7, URZ ;  /* 0x0000000713137290 */ /* 0x000fe2000fffe03f */
[----:B------:R-:W-:Y:S01]  /*16b10*/  SEL R0, R0, RZ, P0 ;  /* 0x000000ff00007207 */ /* 0x000fe20000000000 */
[----:B------:R-:W-:Y:S01]  /*16b20*/  UIADD3 UR16, UR16, 0x18000, URZ ;  /* 0x0001800010107890 */ /* 0x000fe2000fffe03f */
[----:B------:R-:W-:Y:S01]  /*16b30*/  LOP3.LUT R10, R10, R3, RZ, 0x3c, !PT ;  /* 0x000000030a0a7212 */ /* 0x000fe200078e3cff */
[----:B------:R-:W-:-:S02]  /*16b40*/  ULEA.HI.X UR9, UR18, UR27, UR9, 0x2, UP0 ;  /* 0x0000001b12097291 */ /* 0x000fc400080f1409 */
[----:B------:R-:W-:Y:S01]  /*16b50*/  UIADD3 UR28, UR10, 0x20400, URZ ;  /* 0x000204000a1c7890 */ /* 0x000fe2000fffe03f */
[----:B------:R-:W-:Y:S01]  /*16b60*/  UMOV UR26, 0x0 ;  /* 0x00000000001a7882 */ /* 0x000fe20000000000 */
[----:B------:R-:W-:Y:S01]  /*16b70*/  UMOV UR27, 0x14f00000 ;  /* 0x14f00000001b7882 */ /* 0x000fe20000000000 */
[----:B------:R-:W-:Y:S01]  /*16b80*/  UMOV UR18, URZ ;  /* 0x0000003f00127c82 */ /* 0x000fe20008000000 */
[----:B------:R-:W-:Y:S01]  /*16b90*/  UMOV UR29, UR17 ;  /* 0x00000011001d7c82 */ /* 0x000fe20008000000 */
[----:B------:R-:W-:Y:S01]  /*16ba0*/  UMOV UR10, 0x20 ;  /* 0x00000020000a7882 */ /* 0x000fe20000000000 */
[----:B------:R1:W-:Y:S03]  /*16bb0*/  UTMALDG.4D [UR16], [UR24], desc[UR26] ;  /* 0x00001a10180075b4 */ /* 0x0003e60008019000 */
[----:B------:R1:W-:Y:S02]  /*16bc0*/  UBLKCP.S.G [UR28], [UR8], UR10 ;  /* 0x0000001c080073ba */ /* 0x0003e4000800020a */
[----:B-1----:R-:W-:Y:S01]  /*16bd0*/  NOP ;  /* 0x0000000000007918 */ /* 0x002fe20000000000 */
.L_x_1807:
[----:B------:R-:W-:Y:S05]  /*16be0*/  BSYNC B0 ;  /* 0x0000000000007941 */ /* 0x000fea0003800000 */
.L_x_1802:
[----:B------:R-:W-:-:S03]  /*16bf0*/  UMOV UR8, 0xffffffff ;  /* 0xffffffff00087882 */ /* 0x000fc60000000000 */
[----:B------:R-:W-:Y:S05]  /*16c00*/  BRA.DIV UR8, `(.L_x_1827) ;  /* 0x0000000608e47947 */ /* 0x000fea000b800000 */
[----:B------:R-:W-:-:S13]  /*16c10*/  ELECT P6, URZ, PT ;  /* 0x00000000003f782f */ /* 0x000fda00038c0000 */
.L_x_1847:
[----:B------:R-:W-:Y:S05]  /*16c20*/  @!P6 BRA `(.L_x_1689) ;  /* 0x000000000084e947 */ /* 0x000fea0003800000 */
[----:B------:R-:W-:-:S06]  /*16c30*/  ULOP3.LUT UR8, UR36, 0x2, URZ, 0xfc, !UPT ;  /* 0x0000000224087892 */ /* 0x000fcc000f8efc3f */
[----:B------:R-:W-:-:S04]  /*16c40*/  MOV R2, UR8 ;  /* 0x0000000800027c02 */ /* 0x000fc80008000f00 */
[----:B------:R-:W-:-:S13]  /*16c50*/  ISETP.NE.AND P2, PT, R2, 0x3, PT ;  /* 0x000000030200780c */ /* 0x000fda0003f45270 */
[----:B------:R-:W-:Y:S05]  /*16c60*/  @!P2 BRA `(.L_x_1828) ;  /* 0x000000000004a947 */ /* 0x000fea0003800000 */
[----:B---3--:R-:W-:Y:S01]  /*16c70*/  BPT.TRAP 0x1 ;  /* 0x000000040000795c */ /* 0x008fe20000300000 */
.L_x_1828:
        /* <DEDUP_REMOVED lines=9> */
[----:B------:R-:W1:Y:S01]  /*16d10*/  SYNCS.PHASECHK.TRANS64.TRYWAIT P0, [R7+URZ], R4 ;  /* 0x00000004070075a7 */ /* 0x000e62000800017f */
[----:B------:R-:W-:Y:S02]  /*16d20*/  SEL R6, R2, RZ, P1 ;  /* 0x000000ff02067207 */ /* 0x000fe40000800000 */
[----:B------:R-:W-:Y:S02]  /*16d30*/  LOP3.LUT R5, R10, R5, RZ, 0x3c, !PT ;  /* 0x000000050a057212 */ /* 0x000fe400078e3cff */
[----:B------:R-:W-:Y:S02]  /*16d40*/  LEA R3, R6, R3, 0x3 ;  /* 0x0000000306037211 */ /* 0x000fe400078e18ff */
[----:B------:R-:W-:Y:S01]  /*16d50*/  SHF.L.U32 R2, R5, 0x1f, RZ ;  /* 0x0000001f05027819 */ /* 0x000fe200000006ff */
[----:B-1----:R-:W-:Y:S06]  /*16d60*/  @!P0 BRA `(.L_x_1829) ;  /* 0x0000000400ac8947 */ /* 0x002fec0003800000 */
.L_x_1848:
[----:B------:R-:W2:Y:S02]  /*16d70*/  SYNCS.PHASECHK.TRANS64.TRYWAIT P0, [R3+URZ], R2 ;  /* 0x00000002030075a7 */ /* 0x000ea4000800017f */
[----:B--2---:R-:W-:Y:S05]  /*16d80*/  @!P0 BRA `(.L_x_1830) ;  /* 0x0000000400b88947 */ /* 0x004fea0003800000 */
.L_x_1849:
[----:B------:R-:W-:Y:S05]  /*16d90*/  @!P2 BRA `(.L_x_1831) ;  /* 0x000000000004a947 */ /* 0x000fea0003800000 */
[----:B---3--:R-:W-:Y:S01]  /*16da0*/  BPT.TRAP 0x1 ;  /* 0x000000040000795c */ /* 0x008fe20000300000 */
.L_x_1831:
[----:B--2---:R-:W-:-:S05]  /*16db0*/  VIADD R3, R8, 0x30c40 ;  /* 0x00030c4008037836 */ /* 0x004fca0000000000 */
[----:B------:R-:W-:-:S04]  /*16dc0*/  LEA R5, R0, R3, 0x3 ;  /* 0x0000000300057211 */ /* 0x000fc800078e18ff */
[----:B------:R-:W2:Y:S02]  /*16dd0*/  SYNCS.PHASECHK.TRANS64.TRYWAIT P0, [R5+URZ], R4 ;  /* 0x00000004050075a7 */ /* 0x000ea4000800017f */
[----:B--2---:R-:W-:Y:S05]  /*16de0*/  @!P0 BRA `(.L_x_1832) ;  /* 0x0000000400b48947 */ /* 0x004fea0003800000 */
.L_x_1850:
[----:B------:R-:W-:-:S07]  /*16df0*/  IMAD R3, R6, 0x8, R3 ;  /* 0x0000000806037824 */ /* 0x000fce00078e0203 */
.L_x_1833:
[----:B----4-:R4:W1:Y:S02]  /*16e00*/  SYNCS.PHASECHK.TRANS64.TRYWAIT P0, [R3+URZ], R2 ;  /* 0x00000002030075a7 */ /* 0x010864000800017f */
[----:B-1----:R-:W-:Y:S05]  /*16e10*/  @!P0 NANOSLEEP.SYNCS 0x989680 ;  /* 0x009896800000895d */ /* 0x002fea0003900000 */
[----:B------:R-:W1:Y:S02]  /*16e20*/  @!P0 SYNCS.PHASECHK.TRANS64 P0, [R3+URZ], R2 ;  /* 0x00000002030085a7 */ /* 0x000e64000800007f */
[----:B-1----:R-:W-:Y:S05]  /*16e30*/  @!P0 BRA `(.L_x_1833) ;  /* 0xfffffffc00f08947 */ /* 0x002fea000383ffff */
.L_x_1689:
[----:B---3--:R-:W-:Y:S05]  /*16e40*/  BSYNC B6 ;  /* 0x0000000000067941 */ /* 0x008fea0003800000 */
.L_x_1683:
[----:B------:R-:W-:Y:S05]  /*16e50*/  EXIT ;  /* 0x000000000000794d */ /* 0x000fea0003800000 */
.L_x_1700:
[----:B------:R-:W-:Y:S01]  /*16e60*/  MOV R13, R18 ;  /* 0x00000012000d7202 */ /* 0x000fe20000000f00 */
[----:B------:R-:W-:Y:S01]  /*16e70*/  IMAD.MOV.U32 R12, RZ, RZ, RZ ;  /* 0x000000ffff0c7224 */ /* 0x000fe200078e00ff */
[----:B------:R-:W-:Y:S01]  /*16e80*/  MOV R11, 0x1f ;  /* 0x0000001f000b7802 */ /* 0x000fe20000000f00 */
[----:B------:R-:W-:-:S07]  /*16e90*/  IMAD.MOV.U32 R15, RZ, RZ, -0x1 ;  /* 0xffffffffff0f7424 */ /* 0x000fce00078e00ff */
[----:B------:R-:W-:Y:S05]  /*16ea0*/  WARPSYNC.COLLECTIVE R15, `(.L_x_1834) ;  /* 0x000000000f087348 */ /* 0x000fea0003c00000 */
[----:B------:R1:W2:Y:S02]  /*16eb0*/  SHFL.IDX P6, R14, R13, R12, R11 ;  /* 0x0000000c0d0e7389 */ /* 0x0002a400000c000b */
[----:B-12---:R-:W-:Y:S01]  /*16ec0*/  ENDCOLLECTIVE ;  /* 0x000000000000791b */ /* 0x006fe20003800000 */
.L_x_1834:
[----:B------:R-:W-:Y:S05]  /*16ed0*/  BRA `(.L_x_1835) ;  /* 0xfffffea400507947 */ /* 0x000fea000383ffff */
.L_x_1702:
[----:B--2---:R2:W3:Y:S02]  /*16ee0*/  SYNCS.PHASECHK.TRANS64.TRYWAIT P0, [R16+URZ+0x30c00], R11 ;  /* 0x030c000b100075a7 */ /* 0x0044e4000800017f */
[----:B---3--:R-:W-:Y:S05]  /*16ef0*/  @!P0 NANOSLEEP.SYNCS 0x989680 ;  /* 0x009896800000895d */ /* 0x008fea0003900000 */
[----:B------:R-:W3:Y:S02]  /*16f00*/  @!P0 SYNCS.PHASECHK.TRANS64 P0, [R16+URZ+0x30c00], R11 ;  /* 0x030c000b100085a7 */ /* 0x000ee4000800007f */
[----:B---3--:R-:W-:Y:S05]  /*16f10*/  @!P0 BRA `(.L_x_1702) ;  /* 0xfffffffc00f08947 */ /* 0x008fea000383ffff */
[----:B------:R-:W-:Y:S05]  /*16f20*/  BRA `(.L_x_1701) ;  /* 0xfffffea4009c7947 */ /* 0x000fea000383ffff */
.L_x_1707:
[----:B--2---:R2:W3:Y:S02]  /*16f30*/  SYNCS.PHASECHK.TRANS64.TRYWAIT P0, [R6+URZ+0x30c10], R23 ;  /* 0x030c1017060075a7 */ /* 0x0044e4000800017f */
[----:B---3--:R-:W-:Y:S05]  /*16f40*/  @!P0 NANOSLEEP.SYNCS 0x989680 ;  /* 0x009896800000895d */ /* 0x008fea0003900000 */
[----:B------:R-:W3:Y:S02]  /*16f50*/  @!P0 SYNCS.PHASECHK.TRANS64 P0, [R6+URZ+0x30c10], R23 ;  /* 0x030c1017060085a7 */ /* 0x000ee4000800007f */
[----:B---3--:R-:W-:Y:S05]  /*16f60*/  @!P0 BRA `(.L_x_1707) ;  /* 0xfffffffc00f08947 */ /* 0x008fea000383ffff */
[----:B------:R-:W-:Y:S05]  /*16f70*/  BRA `(.L_x_1706) ;  /* 0xfffffeac00d47947 */ /* 0x000fea000383ffff */
.L_x_1711:
[----:B------:R1:W1:Y:S02]  /*16f80*/  SYNCS.PHASECHK.TRANS64.TRYWAIT P0, [R6+URZ+0x30c30], R23 ;  /* 0x030c3017060075a7 */ /* 0x000264000800017f */
[----:B-1----:R-:W-:Y:S05]  /*16f90*/  @!P0 NANOSLEEP.SYNCS 0x989680 ;  /* 0x009896800000895d */ /* 0x002fea0003900000 */
[----:B------:R-:W1:Y:S02]  /*16fa0*/  @!P0 SYNCS.PHASECHK.TRANS64 P0, [R6+URZ+0x30c30], R23 ;  /* 0x030c3017060085a7 */ /* 0x000e64000800007f */
[----:B-1----:R-:W-:Y:S05]  /*16fb0*/  @!P0 BRA `(.L_x_1711) ;  /* 0xfffffffc00f08947 */ /* 0x002fea000383ffff */
[----:B------:R-:W-:Y:S05]  /*16fc0*/  BRA `(.L_x_1710) ;  /* 0xfffffeb000dc7947 */ /* 0x000fea000383ffff */
.L_x_1719:
[----:B--2---:R2:W3:Y:S02]  /*16fd0*/  SYNCS.PHASECHK.TRANS64.TRYWAIT P1, [R6+URZ+0x30c10], R23 ;  /* 0x030c1017060075a7 */ /* 0x0044e4000802017f */
[----:B---3--:R-:W-:Y:S05]  /*16fe0*/  @!P1 NANOSLEEP.SYNCS 0x989680 ;  /* 0x009896800000995d */ /* 0x008fea0003900000 */
[----:B------:R-:W3:Y:S02]  /*16ff0*/  @!P1 SYNCS.PHASECHK.TRANS64 P1, [R6+URZ+0x30c10], R23 ;  /* 0x030c1017060095a7 */ /* 0x000ee4000802007f */
[----:B---3--:R-:W-:Y:S05]  /*17000*/  @!P1 BRA `(.L_x_1719) ;  /* 0xfffffffc00f09947 */ /* 0x008fea000383ffff */
[----:B------:R-:W-:Y:S05]  /*17010*/  BRA `(.L_x_1718) ;  /* 0xffffff0400f47947 */ /* 0x000fea000383ffff */
.L_x_1723:
[----:B------:R1:W1:Y:S02]  /*17020*/  SYNCS.PHASECHK.TRANS64.TRYWAIT P1, [R6+URZ+0x30c30], R23 ;  /* 0x030c3017060075a7 */ /* 0x000264000802017f */
[----:B-1----:R-:W-:Y:S05]  /*17030*/  @!P1 NANOSLEEP.SYNCS 0x989680 ;  /* 0x009896800000995d */ /* 0x002fea0003900000 */
[----:B------:R-:W1:Y:S02]  /*17040*/  @!P1 SYNCS.PHASECHK.TRANS64 P1, [R6+URZ+0x30c30], R23 ;  /* 0x030c3017060095a7 */ /* 0x000e64000802007f */
[----:B-1----:R-:W-:Y:S05]  /*17050*/  @!P1 BRA `(.L_x_1723) ;  /* 0xfffffffc00f09947 */ /* 0x002fea000383ffff */
[----:B------:R-:W-:Y:S05]  /*17060*/  BRA `(.L_x_1722) ;  /* 0xffffff0800f47947 */ /* 0x000fea000383ffff */
.L_x_1731:
[----:B--2---:R2:W3:Y:S02]  /*17070*/  SYNCS.PHASECHK.TRANS64.TRYWAIT P0, [R6+URZ+0x30c10], R23 ;  /* 0x030c1017060075a7 */ /* 0x0044e4000800017f */
[----:B---3--:R-:W-:Y:S05]  /*17080*/  @!P0 NANOSLEEP.SYNCS 0x989680 ;  /* 0x009896800000895d */ /* 0x008fea0003900000 */
[----:B------:R-:W3:Y:S02]  /*17090*/  @!P0 SYNCS.PHASECHK.TRANS64 P0, [R6+URZ+0x30c10], R23 ;  /* 0x030c1017060085a7 */ /* 0x000ee4000800007f */
[----:B---3--:R-:W-:Y:S05]  /*170a0*/  @!P0 BRA `(.L_x_1731) ;  /* 0xfffffffc00f08947 */ /* 0x008fea000383ffff */
[----:B------:R-:W-:Y:S05]  /*170b0*/  BRA `(.L_x_1730) ;  /* 0xffffff54004c7947 */ /* 0x000fea000383ffff */
.L_x_1735:
[----:B------:R1:W1:Y:S02]  /*170c0*/  SYNCS.PHASECHK.TRANS64.TRYWAIT P0, [R6+URZ+0x30c30], R23 ;  /* 0x030c3017060075a7 */ /* 0x000264000800017f */
[----:B-1----:R-:W-:Y:S05]  /*170d0*/  @!P0 NANOSLEEP.SYNCS 0x989680 ;  /* 0x009896800000895d */ /* 0x002fea0003900000 */
[----:B------:R-:W1:Y:S02]  /*170e0*/  @!P0 SYNCS.PHASECHK.TRANS64 P0, [R6+URZ+0x30c30], R23 ;  /* 0x030c3017060085a7 */ /* 0x000e64000800007f */
[----:B-1----:R-:W-:Y:S05]  /*170f0*/  @!P0 BRA `(.L_x_1735) ;  /* 0xfffffffc00f08947 */ /* 0x002fea000383ffff */
[----:B------:R-:W-:Y:S05]  /*17100*/  BRA `(.L_x_1734) ;  /* 0xffffff58004c7947 */ /* 0x000fea000383ffff */
.L_x_1808:
[----:B-1----:R1:W2:Y:S02]  /*17110*/  SYNCS.PHASECHK.TRANS64.TRYWAIT P0, [R15+URZ+0x30c20], R0 ;  /* 0x030c20000f0075a7 */ /* 0x0022a4000800017f */
[----:B--2---:R-:W-:Y:S05]  /*17120*/  @!P0 NANOSLEEP.SYNCS 0x989680 ;  /* 0x009896800000895d */ /* 0x004fea0003900000 */
[----:B------:R-:W2:Y:S02]  /*17130*/  @!P0 SYNCS.PHASECHK.TRANS64 P0, [R15+URZ+0x30c20], R0 ;  /* 0x030c20000f0085a7 */ /* 0x000ea4000800007f */
[----:B--2---:R-:W-:Y:S05]  /*17140*/  @!P0 BRA `(.L_x_1808) ;  /* 0xfffffffc00f08947 */ /* 0x004fea000383ffff */
[----:B------:R-:W-:Y:S05]  /*17150*/  BRA `(.L_x_1836) ;  /* 0xffffffe000e87947 */ /* 0x000fea000383ffff */
.L_x_1812:
[----:B--2---:R2:W3:Y:S02]  /*17160*/  SYNCS.PHASECHK.TRANS64.TRYWAIT P1, [R15+URZ+0x30c40], R18 ;  /* 0x030c40120f0075a7 */ /* 0x0044e4000802017f */
[----:B---3--:R-:W-:Y:S05]  /*17170*/  @!P1 NANOSLEEP.SYNCS 0x989680 ;  /* 0x009896800000995d */ /* 0x008fea0003900000 */
[----:B------:R-:W3:Y:S02]  /*17180*/  @!P1 SYNCS.PHASECHK.TRANS64 P1, [R15+URZ+0x30c40], R18 ;  /* 0x030c40120f0095a7 */ /* 0x000ee4000802007f */
[----:B---3--:R-:W-:Y:S05]  /*17190*/  @!P1 BRA `(.L_x_1812) ;  /* 0xfffffffc00f09947 */ /* 0x008fea000383ffff */
[----:B------:R-:W-:Y:S05]  /*171a0*/  BRA `(.L_x_1837) ;  /* 0xffffffe800507947 */ /* 0x000fea000383ffff */
.L_x_1814:
[----:B-1----:R1:W3:Y:S02]  /*171b0*/  SYNCS.PHASECHK.TRANS64.TRYWAIT P1, [R15+URZ+0x30c28], R18 ;  /* 0x030c28120f0075a7 */ /* 0x0022e4000802017f */
[----:B---3--:R-:W-:Y:S05]  /*171c0*/  @!P1 NANOSLEEP.SYNCS 0x989680 ;  /* 0x009896800000995d */ /* 0x008fea0003900000 */
[----:B------:R-:W3:Y:S02]  /*171d0*/  @!P1 SYNCS.PHASECHK.TRANS64 P1, [R15+URZ+0x30c28], R18 ;  /* 0x030c28120f0095a7 */ /* 0x000ee4000802007f */
[----:B---3--:R-:W-:Y:S05]  /*171e0*/  @!P1 BRA `(.L_x_1814) ;  /* 0xfffffffc00f09947 */ /* 0x008fea000383ffff */
[----:B------:R-:W-:Y:S05]  /*171f0*/  BRA `(.L_x_1838) ;  /* 0xffffffe800d47947 */ /* 0x000fea000383ffff */
.L_x_1816:
[----:B---3--:R3:W4:Y:S02]  /*17200*/  SYNCS.PHASECHK.TRANS64.TRYWAIT P1, [R15+URZ+0x30c48], R18 ;  /* 0x030c48120f0075a7 */ /* 0x008724000802017f */
[----:B----4-:R-:W-:Y:S05]  /*17210*/  @!P1 NANOSLEEP.SYNCS 0x989680 ;  /* 0x009896800000995d */ /* 0x010fea0003900000 */
[----:B------:R-:W4:Y:S02]  /*17220*/  @!P1 SYNCS.PHASECHK.TRANS64 P1, [R15+URZ+0x30c48], R18 ;  /* 0x030c48120f0095a7 */ /* 0x000f24000802007f */
[----:B----4-:R-:W-:Y:S05]  /*17230*/  @!P1 BRA `(.L_x_1816) ;  /* 0xfffffffc00f09947 */ /* 0x010fea000383ffff */
[----:B------:R-:W-:Y:S05]  /*17240*/  BRA `(.L_x_1839) ;  /* 0xffffffec00587947 */ /* 0x000fea000383ffff */
.L_x_1818:
[----:B------:R-:W-:-:S07]  /*17250*/  SHF.L.U32 R4, R10, 0x1f, RZ ;  /* 0x0000001f0a047819 */ /* 0x000fce00000006ff */
.L_x_1840:
[----:B----4-:R4:W1:Y:S02]  /*17260*/  SYNCS.PHASECHK.TRANS64.TRYWAIT P1, [R15+URZ+0x30c20], R4 ;  /* 0x030c20040f0075a7 */ /* 0x010864000802017f */
[----:B-1----:R-:W-:Y:S05]  /*17270*/  @!P1 NANOSLEEP.SYNCS 0x989680 ;  /* 0x009896800000995d */ /* 0x002fea0003900000 */
[----:B------:R-:W1:Y:S02]  /*17280*/  @!P1 SYNCS.PHASECHK.TRANS64 P1, [R15+URZ+0x30c20], R4 ;  /* 0x030c20040f0095a7 */ /* 0x000e64000802007f */
[----:B-1----:R-:W-:Y:S05]  /*17290*/  @!P1 BRA `(.L_x_1840) ;  /* 0xfffffffc00f09947 */ /* 0x002fea000383ffff */
[----:B------:R-:W-:Y:S05]  /*172a0*/  BRA `(.L_x_1841) ;  /* 0xffffffec00c07947 */ /* 0x000fea000383ffff */
.L_x_1821:
[----:B----4-:R4:W1:Y:S02]  /*172b0*/  SYNCS.PHASECHK.TRANS64.TRYWAIT P1, [R15+URZ+0x30c40], R12 ;  /* 0x030c400c0f0075a7 */ /* 0x010864000802017f */
[----:B-1----:R-:W-:Y:S05]  /*172c0*/  @!P1 NANOSLEEP.SYNCS 0x989680 ;  /* 0x009896800000995d */ /* 0x002fea0003900000 */
[----:B------:R-:W1:Y:S02]  /*172d0*/  @!P1 SYNCS.PHASECHK.TRANS64 P1, [R15+URZ+0x30c40], R12 ;  /* 0x030c400c0f0095a7 */ /* 0x000e64000802007f */
[----:B-1----:R-:W-:Y:S05]  /*172e0*/  @!P1 BRA `(.L_x_1821) ;  /* 0xfffffffc00f09947 */ /* 0x002fea000383ffff */
[----:B------:R-:W-:Y:S05]  /*172f0*/  BRA `(.L_x_1842) ;  /* 0xfffffff000607947 */ /* 0x000fea000383ffff */
.L_x_1823:
[----:B-1----:R1:W2:Y:S02]  /*17300*/  SYNCS.PHASECHK.TRANS64.TRYWAIT P1, [R15+URZ+0x30c28], R12 ;  /* 0x030c280c0f0075a7 */ /* 0x0022a4000802017f */
[----:B--2---:R-:W-:Y:S05]  /*17310*/  @!P1 NANOSLEEP.SYNCS 0x989680 ;  /* 0x009896800000995d */ /* 0x004fea0003900000 */
[----:B------:R-:W2:Y:S02]  /*17320*/  @!P1 SYNCS.PHASECHK.TRANS64 P1, [R15+URZ+0x30c28], R12 ;  /* 0x030c280c0f0095a7 */ /* 0x000ea4000802007f */
[----:B--2---:R-:W-:Y:S05]  /*17330*/  @!P1 BRA `(.L_x_1823) ;  /* 0xfffffffc00f09947 */ /* 0x004fea000383ffff */
[----:B------:R-:W-:Y:S05]  /*17340*/  BRA `(.L_x_1843) ;  /* 0xfffffff000d87947 */ /* 0x000fea000383ffff */
.L_x_1825:
[----:B------:R1:W1:Y:S02]  /*17350*/  SYNCS.PHASECHK.TRANS64.TRYWAIT P0, [R3+URZ+0x30c40], R0 ;  /* 0x030c4000030075a7 */ /* 0x000264000800017f */
[----:B-1----:R-:W-:Y:S05]  /*17360*/  @!P0 NANOSLEEP.SYNCS 0x989680 ;  /* 0x009896800000895d */ /* 0x002fea0003900000 */
[----:B------:R-:W1:Y:S02]  /*17370*/  @!P0 SYNCS.PHASECHK.TRANS64 P0, [R3+URZ+0x30c40], R0 ;  /* 0x030c4000030085a7 */ /* 0x000e64000800007f */
[----:B-1----:R-:W-:Y:S05]  /*17380*/  @!P0 BRA `(.L_x_1825) ;  /* 0xfffffffc00f08947 */ /* 0x002fea000383ffff */
[----:B------:R-:W-:Y:S05]  /*17390*/  BRA `(.L_x_1844) ;  /* 0xfffffff4006c7947 */ /* 0x000fea000383ffff */
.L_x_1827:
[----:B------:R-:W-:Y:S01]  /*173a0*/  BSSY B0, `(.L_x_1845) ;  /* 0x0000006000007945 */ /* 0x000fe20003800000 */
[----:B------:R-:W-:-:S07]  /*173b0*/  MOV R15, 0xffffffff ;  /* 0xffffffff000f7802 */ /* 0x000fce0000000f00 */
[----:B---3--:R-:W-:Y:S05]  /*173c0*/  WARPSYNC.COLLECTIVE R15, `(.L_x_1846) ;  /* 0x000000000f0c7348 */ /* 0x008fea0003c00000 */
[----:B------:R-:W-:Y:S02]  /*173d0*/  ELECT P6, UR62, PT ;  /* 0x00000000003e782f */ /* 0x000fe400038c0000 */
[----:B------:R-:W-:Y:S01]  /*173e0*/  MOV R14, UR62 ;  /* 0x0000003e000e7c02 */ /* 0x000fe20008000f00 */
[----:B---3--:R-:W-:Y:S10]  /*173f0*/  ENDCOLLECTIVE ;  /* 0x000000000000791b */ /* 0x008ff40003800000 */
.L_x_1846:
[----:B------:R-:W-:Y:S05]  /*17400*/  BSYNC B0 ;  /* 0x0000000000007941 */ /* 0x000fea0003800000 */
.L_x_1845:
[----:B------:R-:W-:Y:S05]  /*17410*/  BRA `(.L_x_1847) ;  /* 0xfffffff800007947 */ /* 0x000fea000383ffff */
.L_x_1829:
[----:B-1----:R1:W2:Y:S02]  /*17420*/  SYNCS.PHASECHK.TRANS64.TRYWAIT P0, [R7+URZ], R4 ;  /* 0x00000004070075a7 */ /* 0x0022a4000800017f */
[----:B--2---:R-:W-:Y:S05]  /*17430*/  @!P0 NANOSLEEP.SYNCS 0x989680 ;  /* 0x009896800000895d */ /* 0x004fea0003900000 */
[----:B------:R-:W2:Y:S02]  /*17440*/  @!P0 SYNCS.PHASECHK.TRANS64 P0, [R7+URZ], R4 ;  /* 0x00000004070085a7 */ /* 0x000ea4000800007f */
[----:B--2---:R-:W-:Y:S05]  /*17450*/  @!P0 BRA `(.L_x_1829) ;  /* 0xfffffffc00f08947 */ /* 0x004fea000383ffff */
[----:B------:R-:W-:Y:S05]  /*17460*/  BRA `(.L_x_1848) ;  /* 0xfffffff800407947 */ /* 0x000fea000383ffff */
.L_x_1830:
[----:B--2---:R2:W4:Y:S02]  /*17470*/  SYNCS.PHASECHK.TRANS64.TRYWAIT P0, [R3+URZ], R2 ;  /* 0x00000002030075a7 */ /* 0x004524000800017f */
[----:B----4-:R-:W-:Y:S05]  /*17480*/  @!P0 NANOSLEEP.SYNCS 0x989680 ;  /* 0x009896800000895d */ /* 0x010fea0003900000 */
[----:B------:R-:W4:Y:S02]  /*17490*/  @!P0 SYNCS.PHASECHK.TRANS64 P0, [R3+URZ], R2 ;  /* 0x00000002030085a7 */ /* 0x000f24000800007f */
[----:B----4-:R-:W-:Y:S05]  /*174a0*/  @!P0 BRA `(.L_x_1830) ;  /* 0xfffffffc00f08947 */ /* 0x010fea000383ffff */
[----:B------:R-:W-:Y:S05]  /*174b0*/  BRA `(.L_x_1849) ;  /* 0xfffffff800347947 */ /* 0x000fea000383ffff */
.L_x_1832:
[----:B--2---:R2:W4:Y:S02]  /*174c0*/  SYNCS.PHASECHK.TRANS64.TRYWAIT P0, [R5+URZ], R4 ;  /* 0x00000004050075a7 */ /* 0x004524000800017f */
[----:B----4-:R-:W-:Y:S05]  /*174d0*/  @!P0 NANOSLEEP.SYNCS 0x989680 ;  /* 0x009896800000895d */ /* 0x010fea0003900000 */
[----:B------:R-:W4:Y:S02]  /*174e0*/  @!P0 SYNCS.PHASECHK.TRANS64 P0, [R5+URZ], R4 ;  /* 0x00000004050085a7 */ /* 0x000f24000800007f */
[----:B----4-:R-:W-:Y:S05]  /*174f0*/  @!P0 BRA `(.L_x_1832) ;  /* 0xfffffffc00f08947 */ /* 0x010fea000383ffff */
[----:B------:R-:W-:Y:S05]  /*17500*/  BRA `(.L_x_1850) ;  /* 0xfffffff800387947 */ /* 0x000fea000383ffff */
.L_x_1851:
        /* <DEDUP_REMOVED lines=15> */
.L_x_3731:


//--------------------- .text._ZN7cutlass13device_kernelIN5flash11enable_sm90INS1_16FlashAttnBwdSm90INS1_25CollectiveMainloopBwdSm90ILi2ELi2ELi2EN4cute5tupleIJNS5_1CILi1EEES8_S8_EEENS6_IJNS7_ILi128EEESA_NS7_ILi64EEEEEENS_10bfloat16_tEfNS_4arch4Sm90ELb0ELb1ELb1ELb1ELb1ELb1ELb0ELb0ELi2ELi1ELi2ELi2ELb0EEENS1_21CollectiveEpilogueBwdISC_SD_SF_Li256ELb1ELb0ELi1EEENS1_19SingleTileSchedulerILb1ELb0ELb0ELi128EEEEEEEEEvNT_6ParamsE --------------------------
	.section	.text._ZN7cutlass13device_kernelIN5flash11enable_sm90INS1_16FlashAttnBwdSm90INS1_25CollectiveMainloopBwdSm90ILi2ELi2ELi2EN4cute5tupleIJNS5_1CILi1EEES8_S8_EEENS6_IJNS7_ILi128EEESA_NS7_ILi64EEEEEENS_10bfloat16_tEfNS_4arch4Sm90ELb0ELb1ELb1ELb1ELb1ELb1ELb0ELb0ELi2ELi1ELi2ELi2ELb0EEENS1_21CollectiveEpilogueBwdISC_SD_SF_Li256ELb1ELb0ELi1EEENS1_19SingleTileSchedulerILb1ELb0ELb0ELi128EEEEEEEEEvNT_6ParamsE,"ax",@progbits
	.align	128
.text._ZN7cutlass13device_kernelIN5flash11enable_sm90INS1_16FlashAttnBwdSm90INS1_25CollectiveMainloopBwdSm90ILi2ELi2ELi2EN4cute5tupleIJNS5_1CILi1EEES8_S8_EEENS6_IJNS7_ILi128EEESA_NS7_ILi64EEEEEENS_10bfloat16_tEfNS_4arch4Sm90ELb0ELb1ELb1ELb1ELb1ELb1ELb0ELb0ELi2ELi1ELi2ELi2ELb0EEENS1_21CollectiveEpilogueBwdISC_SD_SF_Li256ELb1ELb0ELi1EEENS1_19SingleTileSchedulerILb1ELb0ELb0ELi128EEEEEEEEEvNT_6ParamsE:
        .type           _ZN7cutlass13device_kernelIN5flash11enable_sm90INS1_16FlashAttnBwdSm90INS1_25CollectiveMainloopBwdSm90ILi2ELi2ELi2EN4cute5tupleIJNS5_1CILi1EEES8_S8_EEENS6_IJNS7_ILi128EEESA_NS7_ILi64EEEEEENS_10bfloat16_tEfNS_4arch4Sm90ELb0ELb1ELb1ELb1ELb1ELb1ELb0ELb0ELi2ELi1ELi2ELi2ELb0EEENS1_21CollectiveEpilogueBwdISC_SD_SF_Li256ELb1ELb0ELi1EEENS1_19SingleTileSchedulerILb1ELb0ELb0ELi128EEEEEEEEEvNT_6ParamsE,@function
        .size           _ZN7cutlass13device_kernelIN5flash11enable_sm90INS1_16FlashAttnBwdSm90INS1_25CollectiveMainloopBwdSm90ILi2ELi2ELi2EN4cute5tupleIJNS5_1CILi1EEES8_S8_EEENS6_IJNS7_ILi128EEESA_NS7_ILi64EEEEEENS_10bfloat16_tEfNS_4arch4Sm90ELb0ELb1ELb1ELb1ELb1ELb1ELb0ELb0ELi2ELi1ELi2ELi2ELb0EEENS1_21CollectiveEpilogueBwdISC_SD_SF_Li256ELb1ELb0ELi1EEENS1_19SingleTileSchedulerILb1ELb0ELb0ELi128EEEEEEEEEvNT_6ParamsE,(.L_x_3732 - _ZN7cutlass13device_kernelIN5flash11enable_sm90INS1_16FlashAttnBwdSm90INS1_25CollectiveMainloopBwdSm90ILi2ELi2ELi2EN4cute5tupleIJNS5_1CILi1EEES8_S8_EEENS6_IJNS7_ILi128EEESA_NS7_ILi64EEEEEENS_10bfloat16_tEfNS_4arch4Sm90ELb0ELb1ELb1ELb1ELb1ELb1ELb0ELb0ELi2ELi1ELi2ELi2ELb0EEENS1_21CollectiveEpilogueBwdISC_SD_SF_Li256ELb1ELb0ELi1EEENS1_19SingleTileSchedulerILb1ELb0ELb0ELi128EEEEEEEEEvNT_6ParamsE)
        .other          _ZN7cutlass13device_kernelIN5flash11enable_sm90INS1_16FlashAttnBwdSm90INS1_25CollectiveMainloopBwdSm90ILi2ELi2ELi2EN4cute5tupleIJNS5_1CILi1EEES8_S8_EEENS6_IJNS7_ILi128EEESA_NS7_ILi64EEEEEENS_10bfloat16_tEfNS_4arch4Sm90ELb0ELb1ELb1ELb1ELb1ELb1ELb0ELb0ELi2ELi1ELi2ELi2ELb0EEENS1_21CollectiveEpilogueBwdISC_SD_SF_Li256ELb1ELb0ELi1EEENS1_19SingleTileSchedulerILb1ELb0ELb0ELi128EEEEEEEEEvNT_6ParamsE,@"STO_CUDA_ENTRY STV_DEFAULT"
_ZN7cutlass13device_kernelIN5flash11enable_sm90INS1_16FlashAttnBwdSm90INS1_25CollectiveMainloopBwdSm90ILi2ELi2ELi2EN4cute5tupleIJNS5_1CILi1EEES8_S8_EEENS6_IJNS7_ILi128EEESA_NS7_ILi64EEEEEENS_10bfloat16_tEfNS_4arch4Sm90ELb0ELb1ELb1ELb1ELb1ELb1ELb0ELb0ELi2ELi1ELi2ELi2ELb0EEENS1_21CollectiveEpilogueBwdISC_SD_SF_Li256ELb1ELb0ELi1EEENS1_19SingleTileSchedulerILb1ELb0ELb0ELi128EEEEEEEEEvNT_6ParamsE:
        /* <DEDUP_REMOVED lines=24> */
.L_x_1853:
[----:B------:R-:W-:Y:S05]  /*0180*/  BSYNC B0 ;  /* 0x0000000000007941 */ /* 0x000fea0003800000 */
.L_x_1852:
        /* <DEDUP_REMOVED lines=37> */
.L_x_1854:
        /* <DEDUP_REMOVED lines=22> */
.L_x_1855:
[----:B------:R-:W-:Y:S01]  /*0540*/  PLOP3.LUT P0, PT, PT, PT, UP0, 0x80, 0x0 ;  /* 0x000000000000781c */ /* 0x000fe20003f0f008 */
[----:B------:R-:W-:Y:S01]  /*0550*/  NOP ;  /* 0x0000000000007918 */ /* 0x000fe20000000000 */
[----:B------:R-:W-:Y:S01]  /*0560*/  ULDC.64 UR38, c[0x0][0x208] ;  /* 0x0000820000267ab9 */ /* 0x000fe20000000a00 */
[----:B------:R-:W-:Y:S01]  /*0570*/  BSSY B6, `(.L_x_1856) ;  /* 0x0001774000067945 */ /* 0x000fe20003800000 */
[----:B-12-4-:R-:W-:Y:S09]  /*0580*/  BAR.SYNC.DEFER_BLOCKING 0x0 ;  /* 0x0000000000007b1d */ /* 0x016ff20000010000 */
[----:B------:R-:W-:Y:S05]  /*0590*/  @!P0 BRA `(.L_x_1857) ;  /* 0x00000130003c8947 */ /* 0x000fea0003800000 */
.L_x_1858:
        /* <DEDUP_REMOVED lines=24> */
.L_x_1859:
        /* <DEDUP_REMOVED lines=14> */
.L_x_1861:
[----:B------:R-:W-:-:S05]  /*0800*/  ULDC UR4, c[0x0][0x8bc] ;  /* 0x00022f0000047ab9 */ /* 0x000fca0000000800 */
.L_x_1860:
        /* <DEDUP_REMOVED lines=19> */
.L_x_1863:
        /* <DEDUP_REMOVED lines=14> */
.L_x_1864:
        /* <DEDUP_REMOVED lines=11> */
.L_x_1865:
        /* <DEDUP_REMOVED lines=13> */
.L_x_1866:
        /* <DEDUP_REMOVED lines=50> */
.L_x_1867:
        /* <DEDUP_REMOVED lines=28> */
.L_x_1870:
        /* <DEDUP_REMOVED lines=15> */
.L_x_1869:
        /* <DEDUP_REMOVED lines=22> */
.L_x_1872:
        /* <DEDUP_REMOVED lines=15> */
.L_x_1871:
[----:B------:R-:W-:Y:S01]  /*13c0*/  SHF.R.S32.HI R6, RZ, 0x1f, R17 ;  /* 0x0000001fff067819 */ /* 0x000fe20000011411 */
[----:B------:R-:W-:-:S03]  /*13d0*/  UMOV UR4, 0xffffffff ;  /* 0xffffffff00047882 */ /* 0x000fc60000000000 */
[----:B------:R-:W-:-:S04]  /*13e0*/  LEA.HI R0, R6, R17, RZ, 0x7 ;  /* 0x0000001106007211 */ /* 0x000fc800078f38ff */
[----:B------:R-:W-:Y:S01]  /*13f0*/  SHF.R.S32.HI R18, RZ, 0x7, R0 ;  /* 0x00000007ff127819 */ /* 0x000fe20000011400 */
[----:B------:R-:W-:Y:S06]  /*1400*/  BRA.DIV UR4, `(.L_x_1873) ;  /* 0x0000016a04307947 */ /* 0x000fec000b800000 */
[----:B------:R1:W2:Y:S02]  /*1410*/  SHFL.IDX PT, R14, R18, RZ, 0x1f ;  /* 0x00001fff120e7589 */ /* 0x0002a400000e0000 */
.L_x_2036:
        /* <DEDUP_REMOVED lines=24> */
.L_x_1874:
        /* <DEDUP_REMOVED lines=131> */
.L_x_1887:
[----:B------:R-:W-:-:S06]  /*1dd0*/  ULOP3.LUT UR4, UR36, 0x1, URZ, 0xfc, !UPT ;  /* 0x0000000124047892 */ /* 0x000fcc000f8efc3f */
[----:B------:R-:W-:-:S04]  /*1de0*/  MOV R5, UR4 ;  /* 0x0000000400057c02 */ /* 0x000fc80008000f00 */
[----:B------:R-:W-:-:S13]  /*1df0*/  ISETP.NE.AND P6, PT, R5, 0x3, PT ;  /* 0x000000030500780c */ /* 0x000fda0003fc5270 */
[----:B------:R-:W-:Y:S05]  /*1e00*/  @!P6 BRA `(.L_x_1877) ;  /* 0x000000000004e947 */ /* 0x000fea0003800000 */
[----:B------:R-:W-:Y:S01]  /*1e10*/  BPT.TRAP 0x1 ;  /* 0x000000040000795c */ /* 0x000fe20000300000 */
.L_x_1877:
[----:B------:R-:W-:Y:S01]  /*1e20*/  IMAD R6, R0, 0x8, R16 ;  /* 0x0000000800067824 */ /* 0x000fe200078e0210 */
[----:B------:R-:W-:-:S04]  /*1e30*/  SHF.L.U32 R23, R4, 0x1f, RZ ;  /* 0x0000001f04177819 */ /* 0x000fc800000006ff */
[----:B------:R1:W2:Y:S01]  /*1e40*/  SYNCS.PHASECHK.TRANS64.TRYWAIT P0, [R6+URZ+0x30c10], R23 ;  /* 0x030c1017060075a7 */ /* 0x0002a2000800017f */
[----:B------:R-:W-:Y:S05]  /*1e50*/  @!P6 BRA `(.L_x_1878) ;  /* 0x000000000004e947 */ /* 0x000fea0003800000 */
[----:B------:R-:W-:Y:S01]  /*1e60*/  BPT.TRAP 0x1 ;  /* 0x000000040000795c */ /* 0x000fe20000300000 */
.L_x_1878:
[----:B------:R-:W-:-:S05]  /*1e70*/  VIADD R5, R16, 0x10000 ;  /* 0x0001000010057836 */ /* 0x000fca0000000000 */
[----:B------:R-:W-:-:S04]  /*1e80*/  SHF.R.U32.HI R5, RZ, 0x4, R5 ;  /* 0x00000004ff057819 */ /* 0x000fc80000011605 */
[----:B------:R-:W-:Y:S01]  /*1e90*/  LOP3.LUT R5, R5, 0x3fff, RZ, 0xc0, !PT ;  /* 0x00003fff05057812 */ /* 0x000fe200078ec0ff */
[----:B--2---:R-:W-:Y:S06]  /*1ea0*/  @P0 BRA `(.L_x_1879) ;  /* 0x0000000000080947 */ /* 0x004fec0003800000 */
[----:B------:R-:W2:Y:S02]  /*1eb0*/  SYNCS.PHASECHK.TRANS64.TRYWAIT P0, [R6+URZ+0x30c10], R23 ;  /* 0x030c1017060075a7 */ /* 0x000ea4000800017f */
[----:B--2---:R-:W-:Y:S05]  /*1ec0*/  @!P0 BRA `(.L_x_1880) ;  /* 0x0000015c00b48947 */ /* 0x004fea0003800000 */
.L_x_1879:
        /* <DEDUP_REMOVED lines=65> */
.L_x_1881:
[----:B------:R1:W1:Y:S01]  /*22e0*/  SYNCS.PHASECHK.TRANS64.TRYWAIT P0, [R6+URZ+0x30c30], R23 ;  /* 0x030c3017060075a7 */ /* 0x000262000800017f */
[----:B------:R-:W-:Y:S05]  /*22f0*/  @!P6 BRA `(.L_x_1882) ;  /* 0x000000000004e947 */ /* 0x000fea0003800000 */
[----:B------:R-:W-:Y:S01]  /*2300*/  BPT.TRAP 0x1 ;  /* 0x000000040000795c */ /* 0x000fe20000300000 */
.L_x_1882:
[----:B-1----:R-:W-:Y:S05]  /*2310*/  @P0 BRA `(.L_x_1883) ;  /* 0x0000000000080947 */ /* 0x002fea0003800000 */
[----:B------:R-:W1:Y:S02]  /*2320*/  SYNCS.PHASECHK.TRANS64.TRYWAIT P0, [R6+URZ+0x30c30], R23 ;  /* 0x030c3017060075a7 */ /* 0x000e64000800017f */
[----:B-1----:R-:W-:Y:S05]  /*2330*/  @!P0 BRA `(.L_x_1884) ;  /* 0x0000015800ac8947 */ /* 0x002fea0003800000 */
.L_x_1883:
        /* <DEDUP_REMOVED lines=1123> */
.L_x_1885:
        /* <DEDUP_REMOVED lines=68> */
.L_x_1886:
        /* <DEDUP_REMOVED lines=12> */
.L_x_1876:
        /* <DEDUP_REMOVED lines=15> */
[----:B------:R-:W3:Y:S04]  /*6f60*/  LDL.LU R11, [R1+0x6c] ;  /* 0x00006c00010b7983 */ /* 0x000ee80000300800 */
[----:B------:R-:W4:Y:S01]  /*6f70*/  LDL R6, [R1+0x68] ;  /* 0x0000680001067983 */ /* 0x000f220000100800 */
[----:B------:R-:W-:Y:S01]  /*6f80*/  UIMAD UR4, UR6, -0x80, UR40 ;  /* 0xffffff80060478a4 */ /* 0x000fe2000f8e0228 */
[----:B------:R-:W-:Y:S01]  /*6f90*/  IMAD.MOV.U32 R21, RZ, RZ, 0x40000040 ;  /* 0x40000040ff157424 */ /* 0x000fe200078e00ff */
[----:B------:R-:W5:Y:S01]  /*6fa0*/  S2R R5, SR_TID.X ;  /* 0x0000000000057919 */ /* 0x000f620000002100 */
[----:B------:R-:W-:-:S03]  /*6fb0*/  IMAD.MOV.U32 R19, RZ, RZ, 0x40000040 ;  /* 0x40000040ff137424 */ /* 0x000fc600078e00ff */
[----:B------:R-:W-:Y:S02]  /*6fc0*/  IMAD.U32 R14, RZ, RZ, UR4 ;  /* 0x00000004ff0e7e24 */ /* 0x000fe4000f8e00ff */
[----:B-----5:R-:W-:-:S05]  /*6fd0*/  VIADD R8, R5, 0xffffff80 ;  /* 0xffffff8005087836 */ /* 0x020fca0000000000 */
[----:B------:R-:W-:-:S04]  /*6fe0*/  SHF.R.S32.HI R7, RZ, 0x1f, R8 ;  /* 0x0000001fff077819 */ /* 0x000fc80000011408 */
[----:B------:R-:W-:-:S04]  /*6ff0*/  LEA.HI R5, R7, R8, RZ, 0x5 ;  /* 0x0000000807057211 */ /* 0x000fc800078f28ff */
[----:B------:R-:W-:Y:S01]  /*7000*/  LOP3.LUT R5, R5, 0xffffffe0, RZ, 0xc0, !PT ;  /* 0xffffffe005057812 */ /* 0x000fe200078ec0ff */
[----:B--2---:R-:W-:Y:S02]  /*7010*/  IMAD.MOV.U32 R15, RZ, RZ, R10 ;  /* 0x000000ffff0f7224 */ /* 0x004fe400078e000a */
[----:B------:R-:W2:Y:S01]  /*7020*/  S2R R10, SR_TID.X ;  /* 0x00000000000a7919 */ /* 0x000ea20000002100 */
[----:B---3--:R-:W-:Y:S02]  /*7030*/  LEA.HI R9, R11, R12, RZ, 0x5 ;  /* 0x0000000c0b097211 */ /* 0x008fe400078f28ff */
[--C-:B----4-:R-:W-:Y:S02]  /*7040*/  SHF.R.S32.HI R11, RZ, 0x2, R6.reuse ;  /* 0x00000002ff0b7819 */ /* 0x110fe40000011406 */
[----:B------:R-:W-:Y:S02]  /*7050*/  SHF.R.S32.HI R6, RZ, 0x1f, R6 ;  /* 0x0000001fff067819 */ /* 0x000fe40000011406 */
[----:B------:R-:W-:-:S02]  /*7060*/  SHF.R.S32.HI R13, RZ, 0x5, R9 ;  /* 0x00000005ff0d7819 */ /* 0x000fc40000011409 */
[----:B------:R-:W-:Y:S02]  /*7070*/  LEA.HI R12, R6, R11, RZ, 0x3 ;  /* 0x0000000b060c7211 */ /* 0x000fe400078f18ff */
[----:B------:R-:W-:Y:S01]  /*7080*/  IADD3 R9, R8, -R5, RZ ;  /* 0x8000000508097210 */ /* 0x000fe20007ffe0ff */
[----:B------:R-:W-:Y:S01]  /*7090*/  IMAD R6, R13, -0x10, R14 ;  /* 0xfffffff00d067824 */ /* 0x000fe200078e020e */
[----:B------:R-:W-:Y:S02]  /*70a0*/  LOP3.LUT R12, R12, 0xfffffff8, RZ, 0xc0, !PT ;  /* 0xfffffff80c0c7812 */ /* 0x000fe400078ec0ff */
[----:B------:R-:W-:Y:S02]  /*70b0*/  LEA.HI R13, R7, R8, RZ, 0x2 ;  /* 0x00000008070d7211 */ /* 0x000fe400078f10ff */
[----:B------:R-:W-:Y:S02]  /*70c0*/  IADD3 R6, R6, R12, -R11 ;  /* 0x0000000c06067210 */ /* 0x000fe40007ffe80b */
[----:B------:R-:W-:-:S04]  /*70d0*/  LOP3.LUT R13, R13, 0xfffffffc, RZ, 0xc0, !PT ;  /* 0xfffffffc0d0d7812 */ /* 0x000fc800078ec0ff */
[----:B------:R-:W-:Y:S01]  /*70e0*/  IADD3 R8, R8, -R13, RZ ;  /* 0x8000000d08087210 */ /* 0x000fe20007ffe0ff */
[C---:B--2---:R-:W-:Y:S01]  /*70f0*/  VIADD R17, R10.reuse, 0xffffff80 ;  /* 0xffffff800a117836 */ /* 0x044fe20000000000 */
[----:B-1----:R-:W-:-:S04]  /*7100*/  IADD3 R18, R10, -0x80, RZ ;  /* 0xffffff800a127810 */ /* 0x002fc80007ffe0ff */
[----:B------:R-:W-:-:S04]  /*7110*/  SHF.R.S32.HI R17, RZ, 0x1f, R17 ;  /* 0x0000001fff117819 */ /* 0x000fc80000011411 */
[----:B------:R-:W-:-:S04]  /*7120*/  LEA.HI R17, R17, R18, RZ, 0x7 ;  /* 0x0000001211117211 */ /* 0x000fc800078f38ff */
[----:B------:R-:W-:-:S04]  /*7130*/  SHF.R.S32.HI R17, RZ, 0x7, R17 ;  /* 0x00000007ff117819 */ /* 0x000fc80000011411 */
[----:B------:R-:W-:-:S04]  /*7140*/  LEA.HI R10, R17, R17, RZ, 0x1 ;  /* 0x00000011110a7211 */ /* 0x000fc800078f08ff */
[----:B------:R-:W-:Y:S02]  /*7150*/  LOP3.LUT R5, R10, 0xfffffffe, RZ, 0xc0, !PT ;  /* 0xfffffffe0a057812 */ /* 0x000fe400078ec0ff */
[----:B------:R-:W-:-:S03]  /*7160*/  SHF.R.S32.HI R10, RZ, 0x1f, R9 ;  /* 0x0000001fff0a7819 */ /* 0x000fc60000011409 */
[----:B------:R-:W-:Y:S01]  /*7170*/  IMAD.IADD R5, R17, 0x1, -R5 ;  /* 0x0000000111057824 */ /* 0x000fe200078e0a05 */
[CC--:B------:R-:W-:Y:S01]  /*7180*/  LEA.HI R11, R10.reuse, R9.reuse, RZ, 0x2 ;  /* 0x000000090a0b7211 */ /* 0x0c0fe200078f10ff */
[----:B------:R-:W-:Y:S01]  /*7190*/  IMAD.MOV.U32 R17, RZ, RZ, R15 ;  /* 0x000000ffff117224 */ /* 0x000fe200078e000f */
[----:B------:R-:W-:Y:S01]  /*71a0*/  LEA.HI R7, R10, R9, RZ, 0x3 ;  /* 0x000000090a077211 */ /* 0x000fe200078f18ff */
[----:B------:R-:W-:Y:S01]  /*71b0*/  IMAD R9, R5, -0x40, R6 ;  /* 0xffffffc005097824 */ /* 0x000fe200078e0206 */
[----:B------:R-:W-:Y:S02]  /*71c0*/  SHF.R.S32.HI R12, RZ, 0x2, R11 ;  /* 0x00000002ff0c7819 */ /* 0x000fe4000001140b */
[--C-:B------:R-:W-:Y:S02]  /*71d0*/  SHF.R.S32.HI R10, RZ, 0x3, R7.reuse ;  /* 0x00000003ff0a7819 */ /* 0x100fe40000011407 */
[----:B------:R-:W-:Y:S01]  /*71e0*/  SHF.R.S32.HI R7, RZ, 0x1f, R7 ;  /* 0x0000001fff077819 */ /* 0x000fe20000011407 */
[C---:B------:R-:W-:Y:S01]  /*71f0*/  VIADD R5, R12.reuse, 0x8 ;  /* 0x000000080c057836 */ /* 0x040fe20000000000 */
[----:B------:R-:W-:Y:S01]  /*7200*/  LEA.HI R11, R11, R12, RZ, 0x1 ;  /* 0x0000000c0b0b7211 */ /* 0x000fe200078f08ff */
[----:B------:R-:W-:Y:S01]  /*7210*/  VIADD R13, R12, 0x10 ;  /* 0x000000100c0d7836 */ /* 0x000fe20000000000 */
[----:B------:R-:W-:-:S02]  /*7220*/  LEA.HI R7, R7, R10, RZ, 0x4 ;  /* 0x0000000a07077211 */ /* 0x000fc400078f20ff */
[----:B------:R-:W-:Y:S02]  /*7230*/  LOP3.LUT R11, R11, 0xfffffffe, RZ, 0xc0, !PT ;  /* 0xfffffffe0b0b7812 */ /* 0x000fe400078ec0ff */
[----:B------:R-:W-:Y:S02]  /*7240*/  LOP3.LUT R7, R7, 0x1ffffff0, RZ, 0xc0, !PT ;  /* 0x1ffffff007077812 */ /* 0x000fe400078ec0ff */
[----:B------:R-:W-:Y:S01]  /*7250*/  LEA.HI R6, R5, R5, RZ, 0x1 ;  /* 0x0000000505067211 */ /* 0x000fe200078f08ff */
[----:B------:R-:W-:Y:S01]  /*7260*/  IMAD.IADD R11, R12, 0x1, -R11 ;  /* 0x000000010c0b7824 */ /* 0x000fe200078e0a0b */
[----:B------:R-:W-:Y:S01]  /*7270*/  IADD3 R10, R10, -R7, RZ ;  /* 0x800000070a0a7210 */ /* 0x000fe20007ffe0ff */
[----:B------:R-:W-:Y:S01]  /*7280*/  VIADD R12, R12, 0x18 ;  /* 0x000000180c0c7836 */ /* 0x000fe20000000000 */
[----:B------:R-:W-:Y:S02]  /*7290*/  LOP3.LUT R14, R6, 0xfffffffe, RZ, 0xc0, !PT ;  /* 0xfffffffe060e7812 */ /* 0x000fe400078ec0ff */
[----:B------:R-:W-:-:S02]  /*72a0*/  LEA.HI R15, R13, R13, RZ, 0x1 ;  /* 0x0000000d0d0f7211 */ /* 0x000fc400078f08ff */
[----:B------:R-:W-:Y:S01]  /*72b0*/  LEA R7, R10, R11, 0x3 ;  /* 0x0000000b0a077211 */ /* 0x000fe200078e18ff */
[----:B------:R-:W-:Y:S01]  /*72c0*/  IMAD.IADD R14, R5, 0x1, -R14 ;  /* 0x00000001050e7824 */ /* 0x000fe200078e0a0e */
[--C-:B------:R-:W-:Y:S02]  /*72d0*/  SHF.R.S32.HI R5, RZ, 0x1, R6.reuse ;  /* 0x00000001ff057819 */ /* 0x100fe40000011406 */
[----:B------:R-:W-:Y:S01]  /*72e0*/  LOP3.LUT R18, R15, 0xfffffffe, RZ, 0xc0, !PT ;  /* 0xfffffffe0f127812 */ /* 0x000fe200078ec0ff */
[----:B------:R1:W-:Y:S01]  /*72f0*/  STL [R1+0x4c], R7 ;  /* 0x00004c0701007387 */ /* 0x0003e20000100800 */
[----:B------:R-:W-:Y:S02]  /*7300*/  SHF.R.S32.HI R6, RZ, 0x1f, R6 ;  /* 0x0000001fff067819 */ /* 0x000fe40000011406 */
[--C-:B------:R-:W-:Y:S01]  /*7310*/  SHF.R.S32.HI R11, RZ, 0x1, R15.reuse ;  /* 0x00000001ff0b7819 */ /* 0x100fe2000001140f */
[----:B------:R-:W-:Y:S01]  /*7320*/  IMAD.IADD R18, R13, 0x1, -R18 ;  /* 0x000000010d127824 */ /* 0x000fe200078e0a12 */
[----:B------:R-:W-:-:S02]  /*7330*/  SHF.R.S32.HI R10, RZ, 0x1f, R15 ;  /* 0x0000001fff0a7819 */ /* 0x000fc4000001140f */
[----:B------:R-:W-:Y:S02]  /*7340*/  LEA.HI R6, R6, R5, RZ, 0x4 ;  /* 0x0000000506067211 */ /* 0x000fe400078f20ff */
[----:B-1----:R-:W-:-:S04]  /*7350*/  LEA.HI R7, R12, R12, RZ, 0x1 ;  /* 0x0000000c0c077211 */ /* 0x002fc800078f08ff */
[--C-:B------:R-:W-:Y:S02]  /*7360*/  SHF.R.S32.HI R13, RZ, 0x1, R7.reuse ;  /* 0x00000001ff0d7819 */ /* 0x100fe40000011407 */
[----:B------:R-:W-:Y:S02]  /*7370*/  SHF.R.S32.HI R20, RZ, 0x1f, R7 ;  /* 0x0000001fff147819 */ /* 0x000fe40000011407 */
[----:B------:R-:W-:Y:S02]  /*7380*/  LOP3.LUT R15, R7, 0xfffffffe, RZ, 0xc0, !PT ;  /* 0xfffffffe070f7812 */ /* 0x000fe400078ec0ff */
[----:B------:R-:W-:Y:S02]  /*7390*/  LEA.HI R7, R10, R11, RZ, 0x4 ;  /* 0x0000000b0a077211 */ /* 0x000fe400078f20ff */
[----:B------:R-:W-:Y:S01]  /*73a0*/  LOP3.LUT R10, R6, 0x1ffffff0, RZ, 0xc0, !PT ;  /* 0x1ffffff0060a7812 */ /* 0x000fe200078ec0ff */
[----:B------:R-:W-:Y:S01]  /*73b0*/  IMAD R6, R17, 0x2000, R16 ;  /* 0x0000200011067824 */ /* 0x000fe200078e0210 */
[----:B------:R-:W-:Y:S01]  /*73c0*/  IADD3 R15, R12, -R15, RZ ;  /* 0x8000000f0c0f7210 */ /* 0x000fe20007ffe0ff */
[----:B------:R-:W-:Y:S01]  /*73d0*/  VIADD R17, R8, 0x8 ;  /* 0x0000000808117836 */ /* 0x000fe20000000000 */
[----:B------:R-:W-:Y:S01]  /*73e0*/  LOP3.LUT R12, R7, 0x1ffffff0, RZ, 0xc0, !PT ;  /* 0x1ffffff0070c7812 */ /* 0x000fe200078ec0ff */
[----:B------:R-:W-:Y:S01]  /*73f0*/  IMAD.IADD R7, R5, 0x1, -R10 ;  /* 0x0000000105077824 */ /* 0x000fe200078e0a0a */
[----:B------:R-:W-:Y:S01]  /*7400*/  LEA.HI R20, R20, R13, RZ, 0x4 ;  /* 0x0000000d14147211 */ /* 0x000fe200078f20ff */
[C---:B------:R-:W-:Y:S01]  /*7410*/  VIADD R10, R6.reuse, 0x4000 ;  /* 0x00004000060a7836 */ /* 0x040fe20000000000 */
[----:B------:R-:W-:Y:S01]  /*7420*/  IADD3 R11, R11, -R12, RZ ;  /* 0x8000000c0b0b7210 */ /* 0x000fe20007ffe0ff */
[----:B------:R-:W-:Y:S01]  /*7430*/  IMAD R7, R7, 0x8, R14 ;  /* 0x0000000807077824 */ /* 0x000fe200078e020e */
[----:B------:R-:W-:Y:S01]  /*7440*/  IADD3 R5, R6, 0x20c00, RZ ;  /* 0x00020c0006057810 */ /* 0x000fe20007ffe0ff */
[----:B------:R-:W-:Y:S01]  /*7450*/  VIADD R17, R8, 0x14 ;  /* 0x0000001408117836 */ /* 0x000fe20000000000 */
[----:B------:R-:W-:-:S02]  /*7460*/  LOP3.LUT R20, R20, 0x1ffffff0, RZ, 0xc0, !PT ;  /* 0x1ffffff014147812 */ /* 0x000fc400078ec0ff */
[----:B------:R-:W-:Y:S01]  /*7470*/  SHF.R.U32.HI R6, RZ, 0x4, R6 ;  /* 0x00000004ff067819 */ /* 0x000fe20000011606 */
[----:B------:R1:W-:Y:S01]  /*7480*/  STL [R1+0x44], R7 ;  /* 0x0000440701007387 */ /* 0x0003e20000100800 */
[----:B------:R-:W-:Y:S01]  /*7490*/  SHF.R.U32.HI R10, RZ, 0x4, R10 ;  /* 0x00000004ff0a7819 */ /* 0x000fe2000001160a */
[----:B------:R-:W-:Y:S01]  /*74a0*/  IMAD.IADD R20, R13, 0x1, -R20 ;  /* 0x000000010d147824 */ /* 0x000fe200078e0a14 */
[----:B------:R-:W-:Y:S01]  /*74b0*/  SHF.R.U32.HI R5, RZ, 0x4, R5 ;  /* 0x00000004ff057819 */ /* 0x000fe20000011605 */
[----:B------:R-:W-:Y:S01]  /*74c0*/  IMAD.MOV.U32 R13, RZ, RZ, 0x40000040 ;  /* 0x40000040ff0d7424 */ /* 0x000fe200078e00ff */
[----:B------:R-:W-:Y:S02]  /*74d0*/  LOP3.LUT R6, R6, 0x3fff, RZ, 0xc0, !PT ;  /* 0x00003fff06067812 */ /* 0x000fe400078ec0ff */
[----:B------:R-:W-:Y:S02]  /*74e0*/  LOP3.LUT R10, R10, 0x3fff, RZ, 0xc0, !PT ;  /* 0x00003fff0a0a7812 */ /* 0x000fe400078ec0ff */
[----:B------:R-:W-:Y:S01]  /*74f0*/  LOP3.LUT R5, R5, 0x3fff, RZ, 0xc0, !PT ;  /* 0x00003fff05057812 */ /* 0x000fe200078ec0ff */
[----:B-1----:R-:W-:Y:S01]  /*7500*/  IMAD R7, R11, 0x8, R18 ;  /* 0x000000080b077824 */ /* 0x002fe200078e0212 */
[----:B------:R-:W-:Y:S01]  /*7510*/  LEA R12, R20, R15, 0x3 ;  /* 0x0000000f140c7211 */ /* 0x000fe200078e18ff */
[----:B------:R-:W-:Y:S01]  /*7520*/  IMAD.MOV.U32 R11, RZ, RZ, 0x40000040 ;  /* 0x40000040ff0b7424 */ /* 0x000fe200078e00ff */
[----:B------:R-:W-:-:S02]  /*7530*/  LOP3.LUT R5, R5, 0x10000, RZ, 0xfc, !PT ;  /* 0x0001000005057812 */ /* 0x000fc400078efcff */
[----:B------:R1:W-:Y:S01]  /*7540*/  STL [R1+0x40], R7 ;  /* 0x0000400701007387 */ /* 0x0003e20000100800 */
[----:B------:R-:W-:-:S03]  /*7550*/  MOV R15, 0x40000040 ;  /* 0x40000040000f7802 */ /* 0x000fc60000000f00 */
[----:B------:R-:W-:Y:S04]  /*7560*/  STL [R1+0x3c], R12 ;  /* 0x00003c0c01007387 */ /* 0x000fe80000100800 */
[----:B------:R2:W-:Y:S01]  /*7570*/  STL [R1+0x50], R5 ;  /* 0x0000500501007387 */ /* 0x0005e20000100800 */
[----:B-1----:R-:W-:Y:S02]  /*7580*/  LOP3.LUT R7, R6, 0x10000, RZ, 0xfc, !PT ;  /* 0x0001000006077812 */ /* 0x002fe400078efcff */
[----:B------:R-:W-:-:S03]  /*7590*/  LOP3.LUT R6, R10, 0x10000, RZ, 0xfc, !PT ;  /* 0x000100000a067812 */ /* 0x000fc600078efcff */
[C---:B------:R-:W-:Y:S01]  /*75a0*/  VIADD R20, R7.reuse, 0x4 ;  /* 0x0000000407147836 */ /* 0x040fe20000000000 */
[C---:B------:R-:W-:Y:S01]  /*75b0*/  IADD3 R14, R6.reuse, 0x2, RZ ;  /* 0x00000002060e7810 */ /* 0x040fe20007ffe0ff */
[----:B------:R-:W-:Y:S01]  /*75c0*/  VIADD R18, R7, 0x6 ;  /* 0x0000000607127836 */ /* 0x000fe20000000000 */
[----:B------:R1:W-:Y:S01]  /*75d0*/  STL [R1+0x8], R6 ;  /* 0x0000080601007387 */ /* 0x0003e20000100800 */
[----:B------:R-:W-:Y:S01]  /*75e0*/  VIADD R10, R6, 0x6 ;  /* 0x00000006060a7836 */ /* 0x000fe20000000000 */
[----:B--2---:R-:W-:Y:S01]  /*75f0*/  IADD3 R5, R8, 0x4, RZ ;  /* 0x0000000408057810 */ /* 0x004fe20007ffe0ff */
[----:B------:R-:W-:Y:S01]  /*7600*/  VIADD R12, R6, 0x4 ;  /* 0x00000004060c7836 */ /* 0x000fe20000000000 */
[----:B------:R2:W-:Y:S01]  /*7610*/  STL.64 [R1+0x30], R20 ;  /* 0x0000301401007387 */ /* 0x0005e20000100a00 */
[C---:B------:R-:W-:Y:S02]  /*7620*/  IADD3 R5, R8.reuse, 0x10, RZ ;  /* 0x0000001008057810 */ /* 0x040fe40007ffe0ff */
[C---:B------:R-:W-:Y:S01]  /*7630*/  IADD3 R5, R8.reuse, 0x1c, RZ ;  /* 0x0000001c08057810 */ /* 0x040fe20007ffe0ff */
[----:B------:R2:W-:Y:S01]  /*7640*/  STL.64 [R1+0x28], R18 ;  /* 0x0000281201007387 */ /* 0x0005e20000100a00 */
[----:B-1----:R-:W-:-:S03]  /*7650*/  VIADD R6, R8, 0xc ;  /* 0x0000000c08067836 */ /* 0x002fc60000000000 */
[----:B------:R2:W-:Y:S01]  /*7660*/  STL.64 [R1+0x10], R10 ;  /* 0x0000100a01007387 */ /* 0x0005e20000100a00 */
[----:B------:R-:W-:-:S03]  /*7670*/  VIADD R6, R8, 0x18 ;  /* 0x0000001808067836 */ /* 0x000fc60000000000 */
[----:B------:R2:W-:Y:S04]  /*7680*/  STL.64 [R1+0x20], R14 ;  /* 0x0000200e01007387 */ /* 0x0005e80000100a00 */
[----:B------:R2:W-:Y:S02]  /*7690*/  STL.64 [R1+0x18], R12 ;  /* 0x0000180c01007387 */ /* 0x0005e40000100a00 */
.L_x_1899:
[----:B------:R-:W-:-:S06]  /*76a0*/  ULOP3.LUT UR4, UR36, 0x1, URZ, 0xfc, !UPT ;  /* 0x0000000124047892 */ /* 0x000fcc000f8efc3f */
[----:B------:R-:W-:-:S04]  /*76b0*/  MOV R5, UR4 ;  /* 0x0000000400057c02 */ /* 0x000fc80008000f00 */
[----:B------:R-:W-:-:S13]  /*76c0*/  ISETP.NE.AND P0, PT, R5, 0x3, PT ;  /* 0x000000030500780c */ /* 0x000fda0003f05270 */
[----:B------:R-:W-:Y:S05]  /*76d0*/  @!P0 BRA `(.L_x_1889) ;  /* 0x0000000000048947 */ /* 0x000fea0003800000 */
[----:B------:R-:W-:Y:S01]  /*76e0*/  BPT.TRAP 0x1 ;  /* 0x000000040000795c */ /* 0x000fe20000300000 */
.L_x_1889:
[----:B------:R-:W-:Y:S01]  /*76f0*/  IMAD R6, R0, 0x8, R16 ;  /* 0x0000000800067824 */ /* 0x000fe200078e0210 */
[----:B--2---:R-:W-:-:S04]  /*7700*/  SHF.L.U32 R21, R4, 0x1f, RZ ;  /* 0x0000001f04157819 */ /* 0x004fc800000006ff */
[----:B------:R1:W2:Y:S01]  /*7710*/  SYNCS.PHASECHK.TRANS64.TRYWAIT P1, [R6+URZ+0x30c10], R21 ;  /* 0x030c1015060075a7 */ /* 0x0002a2000802017f */
[----:B------:R-:W-:Y:S05]  /*7720*/  @!P0 BRA `(.L_x_1890) ;  /* 0x0000000000048947 */ /* 0x000fea0003800000 */
[----:B------:R-:W-:Y:S01]  /*7730*/  BPT.TRAP 0x1 ;  /* 0x000000040000795c */ /* 0x000fe20000300000 */
.L_x_1890:
[----:B------:R-:W-:-:S05]  /*7740*/  VIADD R5, R16, 0x10000 ;  /* 0x0001000010057836 */ /* 0x000fca0000000000 */
[----:B------:R-:W-:-:S04]  /*7750*/  SHF.R.U32.HI R5, RZ, 0x4, R5 ;  /* 0x00000004ff057819 */ /* 0x000fc80000011605 */
[----:B------:R-:W-:-:S04]  /*7760*/  LOP3.LUT R5, R5, 0x3fff, RZ, 0xc0, !PT ;  /* 0x00003fff05057812 */ /* 0x000fc800078ec0ff */
[----:B------:R-:W-:Y:S01]  /*7770*/  LOP3.LUT R11, R5, 0x10000, RZ, 0xfc, !PT ;  /* 0x00010000050b7812 */ /* 0x000fe200078efcff */
[----:B--2---:R-:W-:Y:S06]  /*7780*/  @P1 BRA `(.L_x_1891) ;  /* 0x0000000000081947 */ /* 0x004fec0003800000 */
[----:B------:R-:W2:Y:S02]  /*7790*/  SYNCS.PHASECHK.TRANS64.TRYWAIT P1, [R6+URZ+0x30c10], R21 ;  /* 0x030c1015060075a7 */ /* 0x000ea4000802017f */
[----:B--2---:R-:W-:Y:S05]  /*77a0*/  @!P1 BRA `(.L_x_1892) ;  /* 0x0000010400a49947 */ /* 0x004fea0003800000 */
.L_x_1891:
[----:B------:R-:W3:Y:S01]  /*77b0*/  LDL.64 R22, [R1+0x30] ;  /* 0x0000300001167983 */ /* 0x000ee20000100a00 */
[----:B------:R-:W-:Y:S01]  /*77c0*/  LEA R11, R0, R11, 0xa ;  /* 0x0000000b000b7211 */ /* 0x000fe200078e50ff */
[----:B------:R-:W-:Y:S05]  /*77d0*/  WARPSYNC.ALL ;  /* 0x0000000000007948 */ /* 0x000fea0003800000 */
[----:B------:R-:W-:Y:S01]  /*77e0*/  R2UR UR4, R7 ;  /* 0x00000000070472ca */ /* 0x000fe200000e0000 */
[----:B------:R-:W4:Y:S01]  /*77f0*/  LDL.64 R18, [R1+0x28] ;  /* 0x0000280001127983 */ /* 0x000f220000100a00 */
[----:B------:R-:W-:Y:S01]  /*7800*/  R2UR UR6, R11 ;  /* 0x000000000b0672ca */ /* 0x000fe200000e0000 */
[----:B------:R-:W-:Y:S01]  /*7810*/  WARPGROUP.ARRIVE ;  /* 0x00000000000079c5 */ /* 0x000fe20000000000 */
[----:B------:R-:W-:Y:S01]  /*7820*/  UMOV UR5, 0x40000040 ;  /* 0x4000004000057882 */ /* 0x000fe20000000000 */
[----:B------:R-:W-:Y:S01]  /*7830*/  UMOV UR7, 0x40000040 ;  /* 0x4000004000077882 */ /* 0x000fe20000000000 */
[----:B------:R-:W5:Y:S04]  /*7840*/  LDL R14, [R1+0x40] ;  /* 0x00004000010e7983 */ /* 0x000f680000100800 */
[----:B------:R-:W2:Y:S04]  /*7850*/  LDL R15, [R1+0x4c] ;  /* 0x00004c00010f7983 */ /* 0x000ea80000100800 */
[----:B------:R-:W2:Y:S01]  /*7860*/  LDL R12, [R1+0x44] ;  /* 0x00004400010c7983 */ /* 0x000ea20000100800 */
[----:B------:R-:W-:Y:S01]  /*7870*/  HGMMA.64x128x16.F32.BF16 R76, gdesc[UR4], RZ, !UPT, gsb0 ;  /* 0x01e00000044c79f0 */ /* 0x000fe2000c0018ff */
[----:B------:R-:W-:-:S02]  /*7880*/  VIADD R10, R7, 0x2 ;  /* 0x00000002070a7836 */ /* 0x000fc40000000000 */
[----:B------:R-:W-:Y:S01]  /*7890*/  IMAD.MOV.U32 R11, RZ, RZ, 0x40000040 ;  /* 0x40000040ff0b7424 */ /* 0x000fe200078e00ff */
[----:B------:R-:W2:Y:S02]  /*78a0*/  LDL R13, [R1+0x3c] ;  /* 0x00003c00010d7983 */ /* 0x000ea40000100800 */
[----:B------:R-:W-:Y:S02]  /*78b0*/  R2UR UR8, R10 ;  /* 0x000000000a0872ca */ /* 0x000fe400000e0000 */
[----:B------:R-:W-:Y:S01]  /*78c0*/  R2UR UR9, R11 ;  /* 0x000000000b0972ca */ /* 0x000fe200000e0000 */
[----:B------:R-:W-:Y:S01]  /*78d0*/  UIADD3 UR4, UR6, 0x2, URZ ;  /* 0x0000000206047890 */ /* 0x000fe2000fffe03f */
[----:B------:R-:W-:-:S06]  /*78e0*/  UMOV UR11, 0x40000040 ;  /* 0x40000040000b7882 */ /* 0x000fcc0000000000 */
[----:B------:R-:W-:Y:S01]  /*78f0*/  UMOV UR10, UR4 ;  /* 0x00000004000a7c82 */ /* 0x000fe20008000000 */
[----:B------:R-:W-:Y:S01]  /*7900*/  UIADD3 UR4, UR6, 0x4, URZ ;  /* 0x0000000406047890 */ /* 0x000fe2000fffe03f */
[----:B------:R-:W-:Y:S02]  /*7910*/  WARPGROUP.DEPBAR.LE gsb0, 0x0 ;  /* 0x00008000000079c5 */ /* 0x000fe40000010000 */
[----:B------:R-:W-:-:S06]  /*7920*/  WARPGROUP.ARRIVE ;  /* 0x00000000000079c5 */ /* 0x000fcc0000000000 */
[----:B------:R-:W-:Y:S01]  /*7930*/  HGMMA.64x128x16.F32.BF16 R76, gdesc[UR8], R76, gsb0 ;  /* 0x01e00000084c79f0 */ /* 0x000fe2000800184c */
[----:B------:R-:W-:Y:S01]  /*7940*/  UMOV UR10, UR4 ;  /* 0x00000004000a7c82 */ /* 0x000fe20008000000 */
[----:B------:R-:W-:Y:S01]  /*7950*/  UMOV UR11, 0x40000040 ;  /* 0x40000040000b7882 */ /* 0x000fe20000000000 */
[----:B------:R-:W-:Y:S01]  /*7960*/  UIADD3 UR6, UR6, 0x6, URZ ;  /* 0x0000000606067890 */ /* 0x000fe2000fffe03f */
[----:B------:R-:W-:Y:S01]  /*7970*/  UMOV UR7, 0x40000040 ;  /* 0x4000004000077882 */ /* 0x000fe20000000000 */
[----:B---3--:R-:W-:Y:S02]  /*7980*/  R2UR UR8, R22 ;  /* 0x00000000160872ca */ /* 0x008fe400000e0000 */
[----:B------:R-:W-:Y:S01]  /*7990*/  R2UR UR9, R23 ;  /* 0x00000000170972ca */ /* 0x000fe200000e0000 */
[----:B------:R-:W-:Y:S02]  /*79a0*/  WARPGROUP.DEPBAR.LE gsb0, 0x0 ;  /* 0x00008000000079c5 */ /* 0x000fe40000010000 */
[----:B------:R-:W-:-:S10]  /*79b0*/  WARPGROUP.ARRIVE ;  /* 0x00000000000079c5 */ /* 0x000fd40000000000 */
[----:B------:R-:W-:Y:S01]  /*79c0*/  HGMMA.64x128x16.F32.BF16 R76, gdesc[UR8], R76, gsb0 ;  /* 0x01e00000084c79f0 */ /* 0x000fe2000800184c */
[----:B----4-:R-:W-:Y:S02]  /*79d0*/  R2UR UR4, R18 ;  /* 0x00000000120472ca */ /* 0x010fe400000e0000 */
[----:B------:R-:W-:Y:S01]  /*79e0*/  R2UR UR5, R19 ;  /* 0x00000000130572ca */ /* 0x000fe200000e0000 */
[C---:B-----5:R-:W-:Y:S01]  /*79f0*/  IMAD R14, R0.reuse, 0x80, R14 ;  /* 0x00000080000e7824 */ /* 0x060fe200078e020e */
[C---:B--2---:R-:W-:Y:S01]  /*7a00*/  LEA R10, R0.reuse, R15, 0x7 ;  /* 0x0000000f000a7211 */ /* 0x044fe200078e38ff */
[C---:B------:R-:W-:Y:S01]  /*7a10*/  IMAD R12, R0.reuse, 0x80, R12 ;  /* 0x00000080000c7824 */ /* 0x040fe200078e020c */
[----:B------:R-:W-:-:S03]  /*7a20*/  LEA R18, R0, R13, 0x7 ;  /* 0x0000000d00127211 */ /* 0x000fc600078e38ff */
[C---:B------:R-:W-:Y:S01]  /*7a30*/  IMAD R11, R3.reuse, 0x2, R12 ;  /* 0x00000002030b7824 */ /* 0x040fe200078e020c */
[C---:B------:R-:W-:Y:S01]  /*7a40*/  LEA R17, R3.reuse, R14, 0x1 ;  /* 0x0000000e03117211 */ /* 0x040fe200078e08ff */
[C---:B------:R-:W-:Y:S02]  /*7a50*/  IMAD R15, R3.reuse, 0x2, R10 ;  /* 0x00000002030f7824 */ /* 0x040fe400078e020a */
[----:B------:R-:W-:Y:S01]  /*7a60*/  IMAD R19, R3, 0x2, R18 ;  /* 0x0000000203137824 */ /* 0x000fe200078e0212 */
[----:B------:R-:W-:Y:S01]  /*7a70*/  LEA R10, R11, R16, 0x2 ;  /* 0x000000100b0a7211 */ /* 0x000fe200078e10ff */
[--C-:B------:R-:W-:Y:S02]  /*7a80*/  IMAD R18, R15, 0x4, R16.reuse ;  /* 0x000000040f127824 */ /* 0x100fe400078e0210 */
[--C-:B------:R-:W-:Y:S02]  /*7a90*/  IMAD R14, R17, 0x4, R16.reuse ;  /* 0x00000004110e7824 */ /* 0x100fe400078e0210 */
[----:B------:R-:W-:Y:S01]  /*7aa0*/  IMAD R13, R19, 0x4, R16 ;  /* 0x00000004130d7824 */ /* 0x000fe200078e0210 */
[----:B------:R-:W-:-:S02]  /*7ab0*/  WARPGROUP.DEPBAR.LE gsb0, 0x0 ;  /* 0x00008000000079c5 */ /* 0x000fc40000010000 */
[----:B------:R-:W-:-:S06]  /*7ac0*/  WARPGROUP.ARRIVE ;  /* 0x00000000000079c5 */ /* 0x000fcc0000000000 */
[----:B------:R-:W-:Y:S01]  /*7ad0*/  HGMMA.64x128x16.F32.BF16 R76, gdesc[UR4], R76, gsb0 ;  /* 0x01e00000044c79f0 */ /* 0x000fe2000800184c */
[----:B------:R-:W-:-:S04]  /*7ae0*/  IADD3 R12, R16, 0x20000, RZ ;  /* 0x00020000100c7810 */ /* 0x000fc80007ffe0ff */
[----:B------:R-:W-:Y:S01]  /*7af0*/  LEA R17, R17, R12, 0x2 ;  /* 0x0000000c11117211 */ /* 0x000fe200078e10ff */
[--C-:B------:R-:W-:Y:S02]  /*7b00*/  IMAD R15, R15, 0x4, R12.reuse ;  /* 0x000000040f0f7824 */ /* 0x100fe400078e020c */
        /* <DEDUP_REMOVED lines=9> */
.L_x_1893:
[----:B------:R1:W1:Y:S01]  /*7ba0*/  SYNCS.PHASECHK.TRANS64.TRYWAIT P1, [R6+URZ+0x30c30], R21 ;  /* 0x030c3015060075a7 */ /* 0x000262000802017f */
[----:B------:R-:W-:Y:S05]  /*7bb0*/  @!P0 BRA `(.L_x_1894) ;  /* 0x0000000000048947 */ /* 0x000fea0003800000 */
[----:B------:R-:W-:Y:S01]  /*7bc0*/  BPT.TRAP 0x1 ;  /* 0x000000040000795c */ /* 0x000fe20000300000 */
.L_x_1894:
[----:B-1----:R-:W-:Y:S05]  /*7bd0*/  @P1 BRA `(.L_x_1895) ;  /* 0x0000000000081947 */ /* 0x002fea0003800000 */
[----:B------:R-:W1:Y:S02]  /*7be0*/  SYNCS.PHASECHK.TRANS64.TRYWAIT P1, [R6+URZ+0x30c30], R21 ;  /* 0x030c3015060075a7 */ /* 0x000e64000802017f */
[----:B-1----:R-:W-:Y:S05]  /*7bf0*/  @!P1 BRA `(.L_x_1896) ;  /* 0x0000010000a49947 */ /* 0x002fea0003800000 */
.L_x_1895:
        /* <DEDUP_REMOVED lines=84> */
[----:B------:R-:W-:Y:S01]  /*8140*/  UMOV UR11, 0x40000040 ;  /* 0x40000040000b7882 */ /* 0x000fe20000000000 */
[C---:B------:R-:W-:Y:S01]  /*8150*/  VIADD R223, R8.reuse, 0x4 ;  /* 0x0000000408df7836 */ /* 0x040fe20000000000 */
[----:B------:R-:W-:Y:S01]  /*8160*/  STL [R1+0x94], R143 ;  /* 0x0000948f01007387 */ /* 0x000fe20000100800 */
[----:B------:R-:W-:Y:S03]  /*8170*/  MUFU.TANH R19, R19 ;  /* 0x0000001300137308 */ /* 0x000fe60000002400 */
[----:B------:R-:W-:Y:S04]  /*8180*/  STL [R1+0x90], R142 ;  /* 0x0000908e01007387 */ /* 0x000fe80000100800 */
[----:B------:R-:W-:Y:S01]  /*8190*/  STL [R1+0x8c], R141 ;  /* 0x00008c8d01007387 */ /* 0x000fe20000100800 */
[----:B------:R-:W1:Y:S03]  /*81a0*/  MUFU.TANH R21, R21 ;  /* 0x0000001500157308 */ /* 0x000e660000002400 */
[----:B------:R-:W-:Y:S04]  /*81b0*/  STL [R1+0x88], R140 ;  /* 0x0000888c01007387 */ /* 0x000fe80000100800 */
[----:B------:R-:W-:Y:S01]  /*81c0*/  STL [R1+0x84], R7 ;  /* 0x0000840701007387 */ /* 0x000fe20000100800 */
[C---:B------:R-:W-:Y:S01]  /*81d0*/  VIADD R230, R8.reuse, 0x8 ;  /* 0x0000000808e67836 */ /* 0x040fe20000000000 */
[----:B------:R-:W2:Y:S02]  /*81e0*/  MUFU.TANH R22, R22 ;  /* 0x0000001600167308 */ /* 0x000ea40000002400 */
[----:B------:R-:W-:Y:S04]  /*81f0*/  STL [R1+0x80], R6 ;  /* 0x0000800601007387 */ /* 0x000fe80000100800 */
[----:B------:R-:W-:Y:S02]  /*8200*/  STL [R1+0x7c], R5 ;  /* 0x00007c0501007387 */ /* 0x000fe40000100800 */
[----:B------:R-:W3:Y:S02]  /*8210*/  MUFU.TANH R20, R20 ;  /* 0x0000001400147308 */ /* 0x000ee40000002400 */
[----:B------:R-:W-:Y:S04]  /*8220*/  STL [R1+0x78], R4 ;  /* 0x0000780401007387 */ /* 0x000fe80000100800 */
[----:B------:R-:W-:Y:S01]  /*8230*/  STL [R1+0x74], R3 ;  /* 0x0000740301007387 */ /* 0x000fe20000100800 */
[----:B------:R-:W-:Y:S01]  /*8240*/  IADD3 R213, R8, 0xc, RZ ;  /* 0x0000000c08d57810 */ /* 0x000fe20007ffe0ff */
[----:B------:R-:W4:Y:S02]  /*8250*/  MUFU.TANH R23, R23 ;  /* 0x0000001700177308 */ /* 0x000f240000002400 */
[----:B------:R1:W-:Y:S01]  /*8260*/  STL [R1+0x70], R2 ;  /* 0x0000700201007387 */ /* 0x0003e20000100800 */
[----:B------:R-:W-:-:S02]  /*8270*/  ISETP.GT.AND P2, PT, R9, RZ, PT ;  /* 0x000000ff0900720c */ /* 0x000fc40003f44270 */
[----:B------:R-:W-:-:S03]  /*8280*/  ISETP.GT.AND P1, PT, R9, 0x8, PT ;  /* 0x000000080900780c */ /* 0x000fc60003f24270 */
[----:B------:R-:W4:Y:S01]  /*8290*/  MUFU.TANH R205, R205 ;  /* 0x000000cd00cd7308 */ /* 0x000f220000002400 */
[----:B-1----:R-:W2:Y:S01]  /*82a0*/  LDL.64 R2, [R1+0x20] ;  /* 0x0000200001027983 */ /* 0x002ea20000100a00 */
[----:B------:R-:W-:Y:S01]  /*82b0*/  WARPGROUP.ARRIVE ;  /* 0x00000000000079c5 */ /* 0x000fe20000000000 */
[----:B------:R-:W-:-:S05]  /*82c0*/  VIADD R217, R8, 0x14 ;  /* 0x0000001408d97836 */ /* 0x000fca0000000000 */
        /* <DEDUP_REMOVED lines=8> */
[----:B------:R-:W-:-:S03]  /*8350*/  FMUL.FTZ R93, R101, UR8 ;  /* 0x00000008655d7c20 */ /* 0x000fc60008410000 */
[----:B------:R4:W-:Y:S01]  /*8360*/  MUFU.TANH R154, R112 ;  /* 0x00000070009a7308 */ /* 0x0009e20000002400 */
[----:B---3--:R-:W3:Y:S01]  /*8370*/  LDL.64 R108, [R1+0x10] ;  /* 0x00001000016c7983 */ /* 0x008ee20000100a00 */
[----:B------:R-:W-:Y:S01]  /*8380*/  UIADD3 UR4, UR6, 0x2, URZ ;  /* 0x0000000206047890 */ /* 0x000fe2000fffe03f */
[----:B------:R-:W-:Y:S01]  /*8390*/  VIADD R220, R8, 0x10 ;  /* 0x0000001008dc7836 */ /* 0x000fe20000000000 */
[----:B------:R-:W-:-:S04]  /*83a0*/  ULDC UR5, c[0x0][0x744] ;  /* 0x0001d10000057ab9 */ /* 0x000fc80000000800 */
[----:B------:R-:W1:Y:S01]  /*83b0*/  MUFU.TANH R206, R206 ;  /* 0x000000ce00ce7308 */ /* 0x000e620000002400 */
[----:B------:R-:W-:Y:S01]  /*83c0*/  UMOV UR14, UR4 ;  /* 0x00000004000e7c82 */ /* 0x000fe20008000000 */
[----:B------:R-:W-:-:S06]  /*83d0*/  IADD3 R214, R8, 0x18, RZ ;  /* 0x0000001808d67810 */ /* 0x000fcc0007ffe0ff */
[----:B------:R-:W-:Y:S08]  /*83e0*/  MUFU.TANH R208, R208 ;  /* 0x000000d000d07308 */ /* 0x000ff00000002400 */
[----:B------:R-:W1:Y:S08]  /*83f0*/  MUFU.TANH R207, R207 ;  /* 0x000000cf00cf7308 */ /* 0x000e700000002400 */
[----:B------:R-:W1:Y:S08]  /*8400*/  MUFU.TANH R228, R228 ;  /* 0x000000e400e47308 */ /* 0x000e700000002400 */
        /* <DEDUP_REMOVED lines=12> */
[----:B----4-:R-:W-:Y:S01]  /*84d0*/  FMUL.FTZ R112, R118, UR8 ;  /* 0x0000000876707c20 */ /* 0x010fe20008410000 */
[----:B---3--:R-:W-:-:S05]  /*84e0*/  R2UR UR9, R109 ;  /* 0x000000006d0972ca */ /* 0x008fca00000e0000 */
[----:B------:R3:W-:Y:S01]  /*84f0*/  MUFU.TANH R153, R114 ;  /* 0x0000007200997308 */ /* 0x0007e20000002400 */
[----:B-1----:R-:W-:Y:S01]  /*8500*/  FMUL.FTZ R113, R134, UR8 ;  /* 0x0000000886717c20 */ /* 0x002fe20008410000 */
[----:B------:R-:W-:-:S06]  /*8510*/  UIADD3 UR6, UR6, 0x6, URZ ;  /* 0x0000000606067890 */ /* 0x000fcc000fffe03f */
[----:B------:R1:W-:Y:S01]  /*8520*/  MUFU.TANH R151, R115 ;  /* 0x0000007300977308 */ /* 0x0003e20000002400 */
[----:B---3--:R-:W-:Y:S01]  /*8530*/  FMUL.FTZ R114, R135, UR8 ;  /* 0x0000000887727c20 */ /* 0x008fe20008410000 */
[----:B------:R-:W-:Y:S02]  /*8540*/  WARPGROUP.DEPBAR.LE gsb0, 0x0 ;  /* 0x00008000000079c5 */ /* 0x000fe40000010000 */
[----:B------:R-:W-:-:S04]  /*8550*/  WARPGROUP.ARRIVE ;  /* 0x00000000000079c5 */ /* 0x000fc80000000000 */
[----:B------:R3:W-:Y:S01]  /*8560*/  MUFU.TANH R150, R116 ;  /* 0x0000007400967308 */ /* 0x0007e20000002400 */
[----:B-1----:R-:W-:-:S07]  /*8570*/  FMUL.FTZ R115, R136, UR8 ;  /* 0x0000000888737c20 */ /* 0x002fce0008410000 */
[----:B------:R1:W-:Y:S01]  /*8580*/  MUFU.TANH R149, R117 ;  /* 0x0000007500957308 */ /* 0x0003e20000002400 */
[----:B---3--:R-:W-:-:S07]  /*8590*/  FMUL.FTZ R116, R137, UR8 ;  /* 0x0000000889747c20 */ /* 0x008fce0008410000 */
[----:B------:R3:W-:Y:S01]  /*85a0*/  MUFU.TANH R147, R120 ;  /* 0x0000007800937308 */ /* 0x0007e20000002400 */
[----:B-1----:R-:W-:Y:S01]  /*85b0*/  FMUL.FTZ R117, R138, UR8 ;  /* 0x000000088a757c20 */ /* 0x002fe20008410000 */
[----:B---3--:R-:W-:Y:S01]  /*85c0*/  FMUL.FTZ R120, R139, UR8 ;  /* 0x000000088b787c20 */ /* 0x008fe20008410000 */
[----:B------:R-:W-:Y:S02]  /*85d0*/  R2UR UR8, R108 ;  /* 0x000000006c0872ca */ /* 0x000fe400000e0000 */
[----:B--2---:R-:W-:Y:S02]  /*85e0*/  R2UR UR12, R2 ;  /* 0x00000000020c72ca */ /* 0x004fe400000e0000 */
[----:B------:R-:W-:-:S13]  /*85f0*/  R2UR UR13, R3 ;  /* 0x00000000030d72ca */ /* 0x000fda00000e0000 */
[----:B------:R-:W-:Y:S01]  /*8600*/  HGMMA.64x128x16.F32.BF16 R24, gdesc[UR12], R24, gsb0 ;  /* 0x01e000000c1879f0 */ /* 0x000fe20008001818 */
[----:B------:R-:W-:Y:S01]  /*8610*/  UMOV UR10, UR6 ;  /* 0x00000006000a7c82 */ /* 0x000fe20008000000 */
[----:B------:R-:W1:Y:S04]  /*8620*/  SHFL.IDX PT, R96, R18, R8, 0x1f ;  /* 0x00001f0812607589 */ /* 0x000e6800000e0000 */
[----:B------:R-:W2:Y:S04]  /*8630*/  SHFL.IDX PT, R97, R18, R223, 0x1f ;  /* 0x00001fdf12617589 */ /* 0x000ea800000e0000 */
        /* <DEDUP_REMOVED lines=8> */
[--C-:B------:R-:W-:Y:S01]  /*86c0*/  FFMA.FTZ R99, R99, UR5, -R96.reuse ;  /* 0x0000000563637c23 */ /* 0x100fe20008010860 */
[----:B------:R-:W-:Y:S01]  /*86d0*/  FFMA.FTZ R98, R98, UR5, -R96 ;  /* 0x0000000562627c23 */ /* 0x000fe20008010860 */
[----:B------:R-:W-:-:S02]  /*86e0*/  WARPGROUP.DEPBAR.LE gsb0, 0x0 ;  /* 0x00008000000079c5 */ /* 0x000fc40000010000 */
[----:B------:R-:W-:-:S06]  /*86f0*/  WARPGROUP.ARRIVE ;  /* 0x00000000000079c5 */ /* 0x000fcc0000000000 */
[----:B------:R-:W-:Y:S01]  /*8700*/  HGMMA.64x128x16.F32.BF16 R24, gdesc[UR8], R24, gsb0 ;  /* 0x01e00000081879f0 */ /* 0x000fe20008001818 */
[----:B----4-:R-:W-:Y:S01]  /*8710*/  VIADD R128, R8, 0x1c ;  /* 0x0000001c08807836 */ /* 0x010fe20000000000 */
[----:B------:R-:W-:Y:S01]  /*8720*/  FSEL R96, R22, -INF , P1 ;  /* 0xff80000016607808 */ /* 0x000fe20000800000 */
[----:B------:R-:W4:Y:S01]  /*8730*/  SHFL.IDX PT, R101, R18, R220, 0x1f ;  /* 0x00001fdc12657589 */ /* 0x000f2200000e0000 */
[----:B------:R-:W-:Y:S01]  /*8740*/  FSEL R118, R20, -INF , P2 ;  /* 0xff80000014767808 */ /* 0x000fe20001000000 */
[----:B------:R3:W-:Y:S04]  /*8750*/  MUFU.TANH R161, R106 ;  /* 0x0000006a00a17308 */ /* 0x0007e80000002400 */
[----:B--2---:R-:W-:-:S04]  /*8760*/  FFMA.FTZ R118, R118, UR5, -R97 ;  /* 0x0000000576767c23 */ /* 0x004fc80008010861 */
[----:B------:R-:W-:Y:S01]  /*8770*/  MUFU.TANH R148, R119 ;  /* 0x0000007700947308 */ /* 0x000fe20000002400 */
[----:B---3--:R-:W2:Y:S07]  /*8780*/  SHFL.IDX PT, R106, R18, R128, 0x1f ;  /* 0x00001f80126a7589 */ /* 0x008eae00000e0000 */
[----:B------:R3:W-:Y:S08]  /*8790*/  MUFU.EX2 R119, R99 ;  /* 0x0000006300777308 */ /* 0x0007f00000000800 */
[----:B------:R-:W4:Y:S01]  /*87a0*/  MUFU.TANH R235, R235 ;  /* 0x000000eb00eb7308 */ /* 0x000f220000002400 */
[----:B---3--:R-:W-:Y:S01]  /*87b0*/  FFMA.FTZ R99, R96, UR5, -R97 ;  /* 0x0000000560637c23 */ /* 0x008fe20008010861 */
[----:B------:R-:W-:-:S02]  /*87c0*/  FSEL R96, R23, -INF , P2 ;  /* 0xff80000017607808 */ /* 0x000fc40001000000 */
[----:B------:R-:W-:-:S04]  /*87d0*/  FSEL R97, R205, -INF , P1 ;  /* 0xff800000cd617808 */ /* 0x000fc80000800000 */
[----:B------:R-:W-:Y:S01]  /*87e0*/  MUFU.TANH R225, R225 ;  /* 0x000000e100e17308 */ /* 0x000fe20000002400 */
[--C-:B------:R-:W-:Y:S01]  /*87f0*/  FFMA.FTZ R96, R96, UR5, -R95.reuse ;  /* 0x0000000560607c23 */ /* 0x100fe2000801085f */
[----:B------:R-:W-:-:S06]  /*8800*/  FFMA.FTZ R95, R97, UR5, -R95 ;  /* 0x00000005615f7c23 */ /* 0x000fcc000801085f */
[----:B------:R3:W-:Y:S01]  /*8810*/  MUFU.TANH R159, R107 ;  /* 0x0000006b009f7308 */ /* 0x0007e20000002400 */
[----:B------:R-:W-:Y:S01]  /*8820*/  FSEL R97, R204, -INF , P2 ;  /* 0xff800000cc617808 */ /* 0x000fe20001000000 */
[----:B---3--:R3:W2:Y:S06]  /*8830*/  SHFL.IDX PT, R107, R18, R214, 0x1f ;  /* 0x00001fd6126b7589 */ /* 0x0086ac00000e0000 */
[----:B------:R-:W2:Y:S01]  /*8840*/  MUFU.TANH R88, R88 ;  /* 0x0000005800587308 */ /* 0x000ea20000002400 */
[----:B------:R-:W-:-:S07]  /*8850*/  FSEL R102, R206, -INF , P1 ;  /* 0xff800000ce667808 */ /* 0x000fce0000800000 */
[----:B------:R1:W-:Y:S01]  /*8860*/  MUFU.TANH R144, R123 ;  /* 0x0000007b00907308 */ /* 0x0003e20000002400 */
[----:B------:R-:W-:Y:S07]  /*8870*/  SHFL.IDX PT, R221, R10, R217, 0x1f ;  /* 0x00001fd90add7589 */ /* 0x000fee00000e0000 */
[----:B------:R-:W2:Y:S01]  /*8880*/  MUFU.TANH R226, R226 ;  /* 0x000000e200e27308 */ /* 0x000ea20000002400 */
[----:B-1----:R-:W1:Y:S01]  /*8890*/  SHFL.IDX PT, R123, R10, R230, 0x1f ;  /* 0x00001fe60a7b7589 */ /* 0x002e6200000e0000 */
[----:B------:R-:W-:-:S06]  /*88a0*/  FFMA.FTZ R97, R97, UR5, -R104 ;  /* 0x0000000561617c23 */ /* 0x000fcc0008010868 */
[----:B------:R-:W1:Y:S01]  /*88b0*/  MUFU.TANH R237, R237 ;  /* 0x000000ed00ed7308 */ /* 0x000e620000002400 */
[----:B------:R-:W-:-:S07]  /*88c0*/  FFMA.FTZ R104, R102, UR5, -R104 ;  /* 0x0000000566687c23 */ /* 0x000fce0008010868 */
[----:B------:R-:W-:Y:S01]  /*88d0*/  MUFU.TANH R92, R92 ;  /* 0x0000005c005c7308 */ /* 0x000fe20000002400 */
[----:B------:R-:W-:-:S07]  /*88e0*/  FSEL R102, R207, -INF , P2 ;  /* 0xff800000cf667808 */ /* 0x000fce0001000000 */
[----:B------:R4:W-:Y:S01]  /*88f0*/  MUFU.TANH R145, R121 ;  /* 0x0000007900917308 */ /* 0x0009e20000002400 */
[----:B---3--:R-:W-:Y:S01]  /*8900*/  FSEL R18, R228, -INF , P1 ;  /* 0xff800000e4127808 */ /* 0x008fe20000800000 */
[----:B------:R-:W-:Y:S06]  /*8910*/  SHFL.IDX PT, R212, R10, R213, 0x1f ;  /* 0x00001fd50ad47589 */ /* 0x000fec00000e0000 */
[----:B------:R3:W-:Y:S01]  /*8920*/  MUFU.TANH R4, R131 ;  /* 0x0000008300047308 */ /* 0x0007e20000002400 */
[----:B----4-:R-:W4:Y:S01]  /*8930*/  SHFL.IDX PT, R121, R10, R8, 0x1f ;  /* 0x00001f080a797589 */ /* 0x010f2200000e0000 */
[----:B------:R-:W-:-:S06]  /*8940*/  FSEL R108, R235, -INF , P2 ;  /* 0xff800000eb6c7808 */ /* 0x000fcc0001000000 */
[----:B------:R-:W4:Y:S01]  /*8950*/  MUFU.TANH R231, R231 ;  /* 0x000000e700e77308 */ /* 0x000f220000002400 */
[----:B---3--:R-:W3:Y:S07]  /*8960*/  SHFL.IDX PT, R131, R14, R230, 0x1f ;  /* 0x00001fe60e837589 */ /* 0x008eee00000e0000 */
[----:B------:R-:W3:Y:S01]  /*8970*/  MUFU.TANH R89, R89 ;  /* 0x0000005900597308 */ /* 0x000ee20000002400 */
[----:B------:R-:W3:Y:S07]  /*8980*/  SHFL.IDX PT, R137, R10, R128, 0x1f ;  /* 0x00001f800a897589 */ /* 0x000eee00000e0000 */
[----:B------:R-:W3:Y:S01]  /*8990*/  MUFU.TANH R93, R93 ;  /* 0x0000005d005d7308 */ /* 0x000ee20000002400 */
[----:B------:R-:W-:-:S02]  /*89a0*/  WARPGROUP.DEPBAR.LE gsb0, 0x0 ;  /* 0x00008000000079c5 */ /* 0x000fc40000010000 */
[----:B------:R3:W-:Y:S05]  /*89b0*/  LDS R227, [R15+0x400] ;  /* 0x000400000fe37984 */ /* 0x0007ea0000000800 */
[----:B------:R2:W3:Y:S01]  /*89c0*/  MUFU.TANH R163, R103 ;  /* 0x0000006700a37308 */ /* 0x0004e20000002400 */
[----:B------:R-:W-:-:S07]  /*89d0*/  FFMA.FTZ R102, R102, UR5, -R101 ;  /* 0x0000000566667c23 */ /* 0x000fce0008010865 */
[----:B------:R1:W-:Y:S01]  /*89e0*/  MUFU.TANH R160, R105 ;  /* 0x0000006900a07308 */ /* 0x0003e20000002400 */
[----:B--2---:R-:W-:Y:S01]  /*89f0*/  FSEL R103, R208, -INF , P2 ;  /* 0xff800000d0677808 */ /* 0x004fe20001000000 */
[----:B------:R-:W-:Y:S01]  /*8a00*/  FFMA.FTZ R108, R108, UR5, -R106 ;  /* 0x000000056c6c7c23 */ /* 0x000fe2000801086a */
[----:B------:R-:W-:Y:S03]  /*8a10*/  SHFL.IDX PT, R211, R10, R220, 0x1f ;  /* 0x00001fdc0ad37589 */ /* 0x000fe600000e0000 */
[--C-:B------:R-:W-:Y:S02]  /*8a20*/  FFMA.FTZ R103, R103, UR5, -R100.reuse ;  /* 0x0000000567677c23 */ /* 0x100fe40008010864 */
[----:B------:R2:W-:Y:S01]  /*8a30*/  MUFU.TANH R157, R110 ;  /* 0x0000006e009d7308 */ /* 0x0005e20000002400 */
[----:B-1----:R-:W-:Y:S01]  /*8a40*/  FSEL R105, R209, -INF , P1 ;  /* 0xff800000d1697808 */ /* 0x002fe20000800000 */
[----:B------:R-:W-:Y:S01]  /*8a50*/  FFMA.FTZ R100, R18, UR5, -R100 ;  /* 0x0000000512647c23 */ /* 0x000fe20008010864 */
[----:B------:R-:W-:-:S05]  /*8a60*/  FSEL R18, R88, -INF , P2 ;  /* 0xff80000058127808 */ /* 0x000fca0001000000 */
[----:B------:R-:W1:Y:S01]  /*8a70*/  MUFU.TANH R91, R91 ;  /* 0x0000005b005b7308 */ /* 0x000e620000002400 */
[----:B--2---:R-:W-:Y:S01]  /*8a80*/  FSEL R110, R225, -INF , P1 ;  /* 0xff800000e16e7808 */ /* 0x004fe20000800000 */
[----:B------:R-:W-:Y:S01]  /*8a90*/  FFMA.FTZ R101, R105, UR5, -R101 ;  /* 0x0000000569657c23 */ /* 0x000fe20008010865 */
[----:B------:R-:W-:Y:S01]  /*8aa0*/  FSEL R105, R226, -INF , P1 ;  /* 0xff800000e2697808 */ /* 0x000fe20000800000 */
[----:B------:R-:W-:-:S04]  /*8ab0*/  IMAD R210, R0, 0x400, R210 ;  /* 0x0000040000d27824 */ /* 0x000fc800078e02d2 */
[----:B------:R2:W-:Y:S01]  /*8ac0*/  MUFU.TANH R155, R111 ;  /* 0x0000006f009b7308 */ /* 0x0005e20000002400 */
[----:B------:R-:W-:Y:S01]  /*8ad0*/  FFMA.FTZ R106, R110, UR5, -R106 ;  /* 0x000000056e6a7c23 */ /* 0x000fe2000801086a */
[----:B------:R-:W-:Y:S01]  /*8ae0*/  FSEL R110, R237, -INF , P2 ;  /* 0xff800000ed6e7808 */ /* 0x000fe20001000000 */
[----:B------:R-:W-:-:S05]  /*8af0*/  FFMA.FTZ R18, R18, UR5, -R107 ;  /* 0x0000000512127c23 */ /* 0x000fca000801086b */
[----:B------:R3:W-:Y:S01]  /*8b00*/  MUFU.TANH R2, R133 ;  /* 0x0000008500027308 */ /* 0x0007e20000002400 */
[----:B--2---:R-:W2:Y:S01]  /*8b10*/  SHFL.IDX PT, R111, R10, R223, 0x1f ;  /* 0x00001fdf0a6f7589 */ /* 0x004ea200000e0000 */
[----:B------:R-:W-:Y:S01]  /*8b20*/  FFMA.FTZ R107, R105, UR5, -R107 ;  /* 0x00000005696b7c23 */ /* 0x000fe2000801086b */
[----:B----4-:R-:W-:-:S05]  /*8b30*/  FSEL R105, R231, -INF , P2 ;  /* 0xff800000e7697808 */ /* 0x010fca0001000000 */
[----:B------:R-:W-:Y:S01]  /*8b40*/  MUFU.TANH R232, R232 ;  /* 0x000000e800e87308 */ /* 0x000fe20000002400 */
[----:B---3--:R-:W3:Y:S01]  /*8b50*/  SHFL.IDX PT, R133, R14, R223, 0x1f ;  /* 0x00001fdf0e857589 */ /* 0x008ee200000e0000 */
[----:B------:R-:W-:Y:S01]  /*8b60*/  R2UR UR4, R210 ;  /* 0x00000000d20472ca */ /* 0x000fe200000e0000 */
[----:B------:R-:W-:-:S05]  /*8b70*/  FFMA.FTZ R110, R110, UR5, -R123 ;  /* 0x000000056e6e7c23 */ /* 0x000fca000801087b */
[----:B------:R-:W4:Y:S01]  /*8b80*/  MUFU.TANH R236, R236 ;  /* 0x000000ec00ec7308 */ /* 0x000f220000002400 */
[----:B------:R3:W3:Y:S01]  /*8b90*/  SHFL.IDX PT, R139, R10, R214, 0x1f ;  /* 0x00001fd60a8b7589 */ /* 0x0006e200000e0000 */
[----:B------:R-:W-:-:S06]  /*8ba0*/  FSEL R109, R89, -INF , P1 ;  /* 0xff800000596d7808 */ /* 0x000fcc0000800000 */
[----:B------:R1:W-:Y:S01]  /*8bb0*/  MUFU.TANH R141, R125 ;  /* 0x0000007d008d7308 */ /* 0x0003e20000002400 */
[----:B------:R-:W-:-:S07]  /*8bc0*/  FSEL R210, R93, -INF , P2 ;  /* 0xff8000005dd27808 */ /* 0x000fce0001000000 */
[----:B------:R-:W2:Y:S01]  /*8bd0*/  MUFU.TANH R94, R94 ;  /* 0x0000005e005e7308 */ /* 0x000ea20000002400 */
[----:B-1----:R-:W-:Y:S01]  /*8be0*/  FSEL R125, R92, -INF , P1 ;  /* 0xff8000005c7d7808 */ /* 0x002fe20000800000 */
[----:B------:R-:W-:Y:S01]  /*8bf0*/  SHFL.IDX PT, R135, R14, R8, 0x1f ;  /* 0x00001f080e877589 */ /* 0x000fe200000e0000 */
[----:B------:R-:W-:-:S03]  /*8c00*/  FSEL R15, R163, -INF , P1 ;  /* 0xff800000a30f7808 */ /* 0x000fc60000800000 */
[----:B------:R-:W-:Y:S02]  /*8c10*/  FFMA.FTZ R123, R125, UR5, -R123 ;  /* 0x000000057d7b7c23 */ /* 0x000fe4000801087b */
[----:B------:R1:W-:Y:S01]  /*8c20*/  MUFU.TANH R140, R127 ;  /* 0x0000007f008c7308 */ /* 0x0003e20000002400 */
[----:B------:R-:W-:Y:S01]  /*8c30*/  FSEL R125, R153, -INF , P1 ;  /* 0xff800000997d7808 */ /* 0x000fe20000800000 */
[--C-:B------:R-:W-:Y:S01]  /*8c40*/  FFMA.FTZ R105, R105, UR5, -R121.reuse ;  /* 0x0000000569697c23 */ /* 0x100fe20008010879 */
[----:B------:R-:W-:-:S05]  /*8c50*/  FFMA.FTZ R121, R109, UR5, -R121 ;  /* 0x000000056d797c23 */ /* 0x000fca0008010879 */
[----:B------:R4:W-:Y:S01]  /*8c60*/  MUFU.TANH R3, R132 ;  /* 0x0000008400037308 */ /* 0x0009e20000002400 */
[----:B-1----:R-:W1:Y:S01]  /*8c70*/  SHFL.IDX PT, R127, R14, R220, 0x1f ;  /* 0x00001fdc0e7f7589 */ /* 0x002e6200000e0000 */
[----:B------:R-:W-:Y:S01]  /*8c80*/  FSEL R109, R91, -INF , P2 ;  /* 0xff8000005b6d7808 */ /* 0x000fe20001000000 */
[----:B------:R-:W-:-:S05]  /*8c90*/  FFMA.FTZ R210, R210, UR5, -R221 ;  /* 0x00000005d2d27c23 */ /* 0x000fca00080108dd */
[----:B------:R-:W1:Y:S01]  /*8ca0*/  MUFU.TANH R112, R112 ;  /* 0x0000007000707308 */ /* 0x000e620000002400 */
[----:B----4-:R-:W-:Y:S01]  /*8cb0*/  FSEL R132, R154, -INF , P2 ;  /* 0xff8000009a847808 */ /* 0x010fe20001000000 */
[----:B------:R-:W-:Y:S01]  /*8cc0*/  FFMA.FTZ R221, R15, UR5, -R221 ;  /* 0x000000050fdd7c23 */ /* 0x000fe200080108dd */
[----:B------:R-:W-:-:S05]  /*8cd0*/  FSEL R138, R160, -INF , P2 ;  /* 0xff800000a08a7808 */ /* 0x000fca0001000000 */
[----:B------:R4:W-:Y:S01]  /*8ce0*/  MUFU.TANH R143, R124 ;  /* 0x0000007c008f7308 */ /* 0x0009e20000002400 */
[--C-:B------:R-:W-:Y:S01]  /*8cf0*/  FFMA.FTZ R132, R132, UR5, -R131.reuse ;  /* 0x0000000584847c23 */ /* 0x100fe20008010883 */
[----:B------:R-:W-:Y:S01]  /*8d00*/  FFMA.FTZ R131, R125, UR5, -R131 ;  /* 0x000000057d837c23 */ /* 0x000fe20008010883 */
[----:B------:R-:W-:Y:S01]  /*8d10*/  FSEL R15, R159, -INF , P1 ;  /* 0xff8000009f0f7808 */ /* 0x000fe20000800000 */
[----:B------:R1:W1:Y:S01]  /*8d20*/  SHFL.IDX PT, R125, R14, R128, 0x1f ;  /* 0x00001f800e7d7589 */ /* 0x00026200000e0000 */
[----:B------:R-:W-:-:S03]  /*8d30*/  FFMA.FTZ R109, R109, UR5, -R212 ;  /* 0x000000056d6d7c23 */ /* 0x000fc600080108d4 */
[----:B------:R3:W-:Y:S01]  /*8d40*/  MUFU.TANH R146, R122 ;  /* 0x0000007a00927308 */ /* 0x0007e20000002400 */
[----:B----4-:R-:W-:Y:S01]  /*8d50*/  FSEL R124, R164, -INF , P1 ;  /* 0xff800000a47c7808 */ /* 0x010fe20000800000 */
[--C-:B------:R-:W-:Y:S01]  /*8d60*/  FFMA.FTZ R138, R138, UR5, -R137.reuse ;  /* 0x000000058a8a7c23 */ /* 0x100fe20008010889 */
[----:B------:R-:W-:Y:S01]  /*8d70*/  FSEL R234, R236, -INF , P2 ;  /* 0xff800000ecea7808 */ /* 0x000fe20001000000 */
[----:B------:R-:W-:Y:S01]  /*8d80*/  FFMA.FTZ R137, R15, UR5, -R137 ;  /* 0x000000050f897c23 */ /* 0x000fe20008010889 */
[----:B------:R-:W-:Y:S01]  /*8d90*/  FSEL R134, R156, -INF , P2 ;  /* 0xff8000009c867808 */ /* 0x000fe20001000000 */
[----:B------:R-:W-:Y:S02]  /*8da0*/  FFMA.FTZ R212, R124, UR5, -R212 ;  /* 0x000000057cd47c23 */ /* 0x000fe400080108d4 */
[----:B------:R4:W-:Y:S01]  /*8db0*/  MUFU.TANH R5, R129 ;  /* 0x0000008100057308 */ /* 0x0009e20000002400 */
[----:B---3--:R-:W-:Y:S02]  /*8dc0*/  FSEL R122, R232, -INF , P2 ;  /* 0xff800000e87a7808 */ /* 0x008fe40001000000 */
[----:B------:R-:W-:-:S05]  /*8dd0*/  FSEL R218, R162, -INF , P2 ;  /* 0xff800000a2da7808 */ /* 0x000fca0001000000 */
[----:B------:R-:W3:Y:S01]  /*8de0*/  MUFU.TANH R90, R90 ;  /* 0x0000005a005a7308 */ /* 0x000ee20000002400 */
[----:B----4-:R-:W4:Y:S01]  /*8df0*/  SHFL.IDX PT, R129, R14, R213, 0x1f ;  /* 0x00001fd50e817589 */ /* 0x010f2200000e0000 */
[----:B--2---:R-:W-:Y:S02]  /*8e00*/  FSEL R124, R94, -INF , P1 ;  /* 0xff8000005e7c7808 */ /* 0x004fe40000800000 */
[----:B------:R-:W-:Y:S01]  /*8e10*/  FSEL R15, R155, -INF , P1 ;  /* 0xff8000009b0f7808 */ /* 0x000fe20000800000 */
[----:B------:R-:W-:Y:S01]  /*8e20*/  FFMA.FTZ R122, R122, UR5, -R111 ;  /* 0x000000057a7a7c23 */ /* 0x000fe2000801086f */
[--C-:B------:R-:W-:Y:S01]  /*8e30*/  FFMA.FTZ R234, R234, UR5, -R211.reuse ;  /* 0x00000005eaea7c23 */ /* 0x100fe200080108d3 */
[----:B------:R-:W-:Y:S01]  /*8e40*/  FFMA.FTZ R211, R124, UR5, -R211 ;  /* 0x000000057cd37c23 */ /* 0x000fe200080108d3 */
[--C-:B------:R-:W-:Y:S01]  /*8e50*/  FFMA.FTZ R134, R134, UR5, -R133.reuse ;  /* 0x0000000586867c23 */ /* 0x100fe20008010885 */
[----:B------:R-:W2:Y:S01]  /*8e60*/  SHFL.IDX PT, R222, R227, R223, 0x1f ;  /* 0x00001fdfe3de7589 */ /* 0x000ea200000e0000 */
[----:B------:R-:W-:Y:S01]  /*8e70*/  FSEL R10, R161, -INF , P1 ;  /* 0xff800000a10a7808 */ /* 0x000fe20000800000 */
[----:B------:R-:W-:Y:S01]  /*8e80*/  FFMA.FTZ R133, R15, UR5, -R133 ;  /* 0x000000050f857c23 */ /* 0x000fe20008010885 */
[----:B-1----:R-:W-:Y:S01]  /*8e90*/  FSEL R128, R150, -INF , P2 ;  /* 0xff80000096807808 */ /* 0x002fe20001000000 */
[----:B------:R-:W1:Y:S01]  /*8ea0*/  SHFL.IDX PT, R124, R14, R217, 0x1f ;  /* 0x00001fd90e7c7589 */ /* 0x000e6200000e0000 */
[----:B------:R3:W-:Y:S01]  /*8eb0*/  MUFU.EX2 R15, R122 ;  /* 0x0000007a000f7308 */ /* 0x0007e20000000800 */
[----:B------:R-:W-:-:S02]  /*8ec0*/  FFMA.FTZ R218, R218, UR5, -R139 ;  /* 0x00000005dada7c23 */ /* 0x000fc4000801088b */
[----:B------:R-:W1:Y:S01]  /*8ed0*/  SHFL.IDX PT, R219, R227, R8, 0x1f ;  /* 0x00001f08e3db7589 */ /* 0x000e6200000e0000 */
[----:B------:R-:W-:Y:S01]  /*8ee0*/  FFMA.FTZ R139, R10, UR5, -R139 ;  /* 0x000000050a8b7c23 */ /* 0x000fe2000801088b */
[----:B------:R-:W-:Y:S02]  /*8ef0*/  FSEL R136, R158, -INF , P2 ;  /* 0xff8000009e887808 */ /* 0x000fe40001000000 */
[----:B------:R-:W1:Y:S01]  /*8f00*/  SHFL.IDX PT, R214, R14, R214, 0x1f ;  /* 0x00001fd60ed67589 */ /* 0x000e6200000e0000 */
[----:B---3--:R-:W-:-:S03]  /*8f10*/  FSEL R122, R112, -INF , P1 ;  /* 0xff800000707a7808 */ /* 0x008fc60000800000 */
[----:B------:R3:W1:Y:S01]  /*8f20*/  SHFL.IDX PT, R229, R227, R213, 0x1f ;  /* 0x00001fd5e3e57589 */ /* 0x00066200000e0000 */
[----:B------:R-:W-:Y:S01]  /*8f30*/  FSEL R10, R157, -INF , P1 ;  /* 0xff8000009d0a7808 */ /* 0x000fe20000800000 */
[--C-:B------:R-:W-:Y:S01]  /*8f40*/  FFMA.FTZ R128, R128, UR5, -R127.reuse ;  /* 0x0000000580807c23 */ /* 0x100fe2000801087f */
[----:B------:R-:W-:Y:S01]  /*8f50*/  FFMA.FTZ R127, R122, UR5, -R127 ;  /* 0x000000057a7f7c23 */ /* 0x000fe2000801087f */
[----:B------:R-:W-:Y:S01]  /*8f60*/  FSEL R122, R145, -INF , P2 ;  /* 0xff800000917a7808 */ /* 0x000fe20001000000 */
[--C-:B------:R-:W-:Y:S01]  /*8f70*/  FFMA.FTZ R136, R136, UR5, -R135.reuse ;  /* 0x0000000588887c23 */ /* 0x100fe20008010887 */
[----:B------:R4:W1:Y:S01]  /*8f80*/  MUFU.TANH R6, R130 ;  /* 0x0000008200067308 */ /* 0x0008620000002400 */
[----:B------:R-:W-:-:S07]  /*8f90*/  FFMA.FTZ R135, R10, UR5, -R135 ;  /* 0x000000050a877c23 */ /* 0x000fce0008010887 */
[----:B------:R2:W1:Y:S01]  /*8fa0*/  MUFU.TANH R142, R126 ;  /* 0x0000007e008e7308 */ /* 0x0004620000002400 */
[----:B---3--:R-:W-:Y:S01]  /*8fb0*/  FSEL R213, R144, -INF , P1 ;  /* 0xff80000090d57808 */ /* 0x008fe20000800000 */
[--C-:B------:R-:W-:Y:S01]  /*8fc0*/  FFMA.FTZ R122, R122, UR5, -R125.reuse ;  /* 0x000000057a7a7c23 */ /* 0x100fe2000801087d */
[----:B----4-:R-:W-:Y:S01]  /*8fd0*/  FSEL R130, R152, -INF , P2 ;  /* 0xff80000098827808 */ /* 0x010fe20001000000 */
[----:B------:R3:W-:Y:S02]  /*8fe0*/  SHFL.IDX PT, R224, R227, R220, 0x1f ;  /* 0x00001fdce3e07589 */ /* 0x0007e400000e0000 */
[----:B------:R-:W-:Y:S02]  /*8ff0*/  FFMA.FTZ R125, R213, UR5, -R125 ;  /* 0x00000005d57d7c23 */ /* 0x000fe4000801087d */
[----:B------:R4:W-:Y:S01]  /*9000*/  MUFU.EX2 R10, R121 ;  /* 0x00000079000a7308 */ /* 0x0009e20000000800 */
[----:B------:R1:W1:Y:S01]  /*9010*/  SHFL.IDX PT, R213, R13, R223, 0x1f ;  /* 0x00001fdf0dd57589 */ /* 0x00026200000e0000 */
[----:B--2---:R-:W-:Y:S01]  /*9020*/  FSEL R126, R90, -INF , P1 ;  /* 0xff8000005a7e7808 */ /* 0x004fe20000800000 */
[----:B------:R-:W-:-:S02]  /*9030*/  FFMA.FTZ R130, R130, UR5, -R129 ;  /* 0x0000000582827c23 */ /* 0x000fc40008010881 */
[----:B------:R-:W-:Y:S01]  /*9040*/  SHFL.IDX PT, R233, R13, R8, 0x1f ;  /* 0x00001f080de97589 */ /* 0x000fe200000e0000 */
[----:B----4-:R-:W-:Y:S01]  /*9050*/  FSEL R121, R151, -INF , P1 ;  /* 0xff80000097797808 */ /* 0x010fe20000800000 */
[----:B------:R-:W-:Y:S01]  /*9060*/  FFMA.FTZ R111, R126, UR5, -R111 ;  /* 0x000000057e6f7c23 */ /* 0x000fe2000801086f */
[----:B------:R-:W-:Y:S01]  /*9070*/  FSEL R14, R148, -INF , P1 ;  /* 0xff800000940e7808 */ /* 0x000fe20000800000 */
[----:B------:R-:W-:Y:S08]  /*9080*/  MUFU.EX2 R98, R98 ;  /* 0x0000006200627308 */ /* 0x000ff00000000800 */
[----:B------:R-:W2:Y:S01]  /*9090*/  MUFU.EX2 R118, R118 ;  /* 0x0000007600767308 */ /* 0x000ea20000000800 */
[----:B------:R-:W-:Y:S01]  /*90a0*/  FFMA.FTZ R129, R121, UR5, -R129 ;  /* 0x0000000579817c23 */ /* 0x000fe20008010881 */
[----:B------:R-:W-:Y:S01]  /*90b0*/  FSEL R121, R149, -INF , P2 ;  /* 0xff80000095797808 */ /* 0x000fe20001000000 */
[----:B---3--:R-:W-:Y:S01]  /*90c0*/  FADD.FTZ R220, R25, -R222 ;  /* 0x800000de19dc7221 */ /* 0x008fe20000010000 */
[----:B------:R-:W-:-:S04]  /*90d0*/  FSEL R126, R147, -INF , P2 ;  /* 0xff800000937e7808 */ /* 0x000fc80001000000 */
[----:B------:R-:W3:Y:S01]  /*90e0*/  MUFU.EX2 R99, R99 ;  /* 0x0000006300637308 */ /* 0x000ee20000000800 */
[----:B------:R-:W-:Y:S01]  /*90f0*/  FSEL R216, R146, -INF , P1 ;  /* 0xff80000092d87808 */ /* 0x000fe20000800000 */
[--C-:B-1----:R-:W-:Y:S01]  /*9100*/  FFMA.FTZ R121, R121, UR5, -R124.reuse ;  /* 0x0000000579797c23 */ /* 0x102fe2000801087c */
[----:B------:R-:W-:Y:S01]  /*9110*/  IADD3 R25, R8, 0x18, RZ ;  /* 0x0000001808197810 */ /* 0x000fe20007ffe0ff */
[----:B------:R-:W-:Y:S01]  /*9120*/  FFMA.FTZ R124, R14, UR5, -R124 ;  /* 0x000000050e7c7c23 */ /* 0x000fe2000801087c */
[--C-:B------:R-:W-:Y:S01]  /*9130*/  FADD.FTZ R223, R24, -R219.reuse ;  /* 0x800000db18df7221 */ /* 0x100fe20000010000 */
[----:B------:R-:W-:Y:S02]  /*9140*/  FFMA.FTZ R126, R126, UR5, -R214 ;  /* 0x000000057e7e7c23 */ /* 0x000fe400080108d6 */
[----:B------:R-:W1:Y:S01]  /*9150*/  MUFU.TANH R113, R113 ;  /* 0x0000007100717308 */ /* 0x000e620000002400 */
[----:B------:R-:W4:Y:S01]  /*9160*/  SHFL.IDX PT, R217, R227, R217, 0x1f ;  /* 0x00001fd9e3d97589 */ /* 0x000f2200000e0000 */
[----:B------:R-:W-:Y:S01]  /*9170*/  FADD.FTZ R219, R26, -R219 ;  /* 0x800000db1adb7221 */ /* 0x000fe20000010000 */
[----:B------:R-:W-:-:S05]  /*9180*/  VIADD R26, R8, 0x1c ;  /* 0x0000001c081a7836 */ /* 0x000fca0000000000 */
[----:B------:R-:W1:Y:S01]  /*9190*/  MUFU.TANH R114, R114 ;  /* 0x0000007200727308 */ /* 0x000e620000002400 */
[----:B------:R-:W2:Y:S07]  /*91a0*/  SHFL.IDX PT, R215, R227, R230, 0x1f ;  /* 0x00001fe6e3d77589 */ /* 0x000eae00000e0000 */
[----:B------:R-:W1:Y:S01]  /*91b0*/  MUFU.EX2 R96, R96 ;  /* 0x0000006000607308 */ /* 0x000e620000000800 */
[----:B------:R-:W-:Y:S01]  /*91c0*/  SHFL.IDX PT, R230, R13, R230, 0x1f ;  /* 0x00001fe60de67589 */ /* 0x000fe200000e0000 */
[----:B------:R-:W-:-:S06]  /*91d0*/  FFMA.FTZ R22, -R22, R22, 1 ;  /* 0x3f80000016167423 */ /* 0x000fcc0000010116 */
[----:B------:R-:W1:Y:S08]  /*91e0*/  MUFU.TANH R115, R115 ;  /* 0x0000007300737308 */ /* 0x000e700000002400 */
[----:B------:R-:W1:Y:S08]  /*91f0*/  MUFU.EX2 R95, R95 ;  /* 0x0000005f005f7308 */ /* 0x000e700000000800 */
[----:B------:R-:W-:Y:S08]  /*9200*/  MUFU.TANH R117, R117 ;  /* 0x0000007500757308 */ /* 0x000ff00000002400 */
[----:B------:R-:W1:Y:S01]  /*9210*/  MUFU.TANH R116, R116 ;  /* 0x0000007400747308 */ /* 0x000e620000002400 */
[----:B------:R-:W-:-:S07]  /*9220*/  FFMA.FTZ R23, -R23, R23, 1 ;  /* 0x3f80000017177423 */ /* 0x000fce0000010117 */
[----:B------:R-:W-:Y:S08]  /*9230*/  MUFU.EX2 R97, R97 ;  /* 0x0000006100617308 */ /* 0x000ff00000000800 */
[----:B------:R-:W-:Y:S08]  /*9240*/  MUFU.TANH R120, R120 ;  /* 0x0000007800787308 */ /* 0x000ff00000002400 */
[----:B------:R-:W-:Y:S01]  /*9250*/  MUFU.EX2 R104, R104 ;  /* 0x0000006800687308 */ /* 0x000fe20000000800 */
[----:B------:R-:W-:Y:S01]  /*9260*/  FFMA.FTZ R207, -R207, R207, 1 ;  /* 0x3f800000cfcf7423 */ /* 0x000fe200000101cf */
[----:B------:R-:W-:Y:S01]  /*9270*/  FFMA.FTZ R228, -R228, R228, 1 ;  /* 0x3f800000e4e47423 */ /* 0x000fe200000101e4 */
[----:B------:R-:W-:Y:S05]  /*9280*/  LDS R17, [R17+0x400] ;  /* 0x0004000011117984 */ /* 0x000fea0000000800 */
[----:B------:R3:W-:Y:S08]  /*9290*/  MUFU.EX2 R14, R123 ;  /* 0x0000007b000e7308 */ /* 0x0007f00000000800 */
[----:B------:R4:W-:Y:S01]  /*92a0*/  MUFU.EX2 R24, R212 ;  /* 0x000000d400187308 */ /* 0x0009e20000000800 */
[----:B---3--:R-:W-:Y:S01]  /*92b0*/  FFMA.FTZ R123, R216, UR5, -R214 ;  /* 0x00000005d87b7c23 */ /* 0x008fe200080108d6 */
[--C-:B------:R-:W-:Y:S01]  /*92c0*/  FADD.FTZ R214, R29, -R229.reuse ;  /* 0x800000e51dd67221 */ /* 0x100fe20000010000 */
[----:B------:R-:W-:Y:S01]  /*92d0*/  FSEL R29, R141, -INF , P2 ;  /* 0xff8000008d1d7808 */ /* 0x000fe20001000000 */
[----:B----4-:R-:W-:-:S02]  /*92e0*/  FADD.FTZ R212, R31, -R229 ;  /* 0x800000e51fd47221 */ /* 0x010fc40000010000 */
[----:B------:R3:W4:Y:S01]  /*92f0*/  SHFL.IDX PT, R229, R227, R25, 0x1f ;  /* 0x00001f19e3e57589 */ /* 0x00072200000e0000 */
[----:B------:R-:W-:Y:S01]  /*9300*/  FSEL R31, R140, -INF , P1 ;  /* 0xff8000008c1f7808 */ /* 0x000fe20000800000 */
[----:B------:R-:W-:Y:S01]  /*9310*/  FADD.FTZ R222, R27, -R222 ;  /* 0x800000de1bde7221 */ /* 0x000fe20000010000 */
[----:B------:R-:W-:Y:S01]  /*9320*/  VIADD R27, R8, 0xc ;  /* 0x0000000c081b7836 */ /* 0x000fe20000000000 */
[----:B------:R-:W1:Y:S01]  /*9330*/  SHFL.IDX PT, R227, R227, R26, 0x1f ;  /* 0x00001f1ae3e37589 */ /* 0x000e6200000e0000 */
[--C-:B------:R-:W-:Y:S01]  /*9340*/  FFMA.FTZ R29, R29, UR5, -R213.reuse ;  /* 0x000000051d1d7c23 */ /* 0x100fe200080108d5 */
[----:B------:R-:W-:Y:S01]  /*9350*/  FFMA.FTZ R31, R31, UR5, -R213 ;  /* 0x000000051f1f7c23 */ /* 0x000fe200080108d5 */
[--C-:B------:R-:W-:Y:S01]  /*9360*/  FADD.FTZ R213, R32, -R224.reuse ;  /* 0x800000e020d57221 */ /* 0x100fe20000010000 */
[----:B------:R-:W-:Y:S02]  /*9370*/  FADD.FTZ R34, R34, -R224 ;  /* 0x800000e022227221 */ /* 0x000fe40000010000 */
[----:B------:R4:W1:Y:S01]  /*9380*/  SHFL.IDX PT, R224, R13, R27, 0x1f ;  /* 0x00001f1b0de07589 */ /* 0x00086200000e0000 */
[----:B---3--:R3:W-:Y:S01]  /*9390*/  MUFU.EX2 R25, R234 ;  /* 0x000000ea00197308 */ /* 0x0087e20000000800 */
[--C-:B------:R-:W-:Y:S01]  /*93a0*/  FADD.FTZ R33, R33, -R217.reuse ;  /* 0x800000d921217221 */ /* 0x100fe20000010000 */
[----:B------:R-:W-:Y:S01]  /*93b0*/  FADD.FTZ R35, R35, -R217 ;  /* 0x800000d923237221 */ /* 0x000fe20000010000 */
[----:B------:R-:W-:Y:S01]  /*93c0*/  FSEL R32, R6, -INF , P1 ;  /* 0xff80000006207808 */ /* 0x000fe20000800000 */
[----:B------:R-:W-:Y:S01]  /*93d0*/  FMUL.FTZ R223, R119, R223 ;  /* 0x000000df77df7220 */ /* 0x000fe20000410000 */
[----:B--2---:R-:W-:Y:S01]  /*93e0*/  FADD.FTZ R216, R28, -R215 ;  /* 0x800000d71cd87221 */ /* 0x004fe20000010000 */
[----:B---3--:R-:W-:-:S02]  /*93f0*/  IADD3 R234, R8, 0x10, RZ ;  /* 0x0000001008ea7810 */ /* 0x008fc40007ffe0ff */
[----:B----4-:R2:W-:Y:S01]  /*9400*/  MUFU.EX2 R27, R210 ;  /* 0x000000d2001b7308 */ /* 0x0105e20000000800 */
[--C-:B------:R-:W-:Y:S01]  /*9410*/  FADD.FTZ R217, R36, -R229.reuse ;  /* 0x800000e524d97221 */ /* 0x100fe20000010000 */
[----:B------:R-:W-:Y:S01]  /*9420*/  FADD.FTZ R36, R38, -R229 ;  /* 0x800000e526247221 */ /* 0x000fe20000010000 */
[----:B------:R-:W-:Y:S01]  /*9430*/  FFMA.FTZ R38, -R19, R19, 1 ;  /* 0x3f80000013267423 */ /* 0x000fe20000010113 */
[----:B------:R-:W-:-:S04]  /*9440*/  FADD.FTZ R215, R30, -R215 ;  /* 0x800000d71ed77221 */ /* 0x000fc80000010000 */
[----:B------:R3:W-:Y:S01]  /*9450*/  MUFU.EX2 R26, R211 ;  /* 0x000000d3001a7308 */ /* 0x0007e20000000800 */
[----:B--2---:R-:W-:Y:S01]  /*9460*/  FFMA.FTZ R210, R32, UR5, -R230 ;  /* 0x0000000520d27c23 */ /* 0x004fe200080108e6 */
[----:B------:R-:W-:Y:S01]  /*9470*/  FSEL R28, R143, -INF , P2 ;  /* 0xff8000008f1c7808 */ /* 0x000fe20001000000 */
[----:B------:R2:W4:Y:S01]  /*9480*/  SHFL.IDX PT, R32, R13, R234, 0x1f ;  /* 0x00001fea0d207589 */ /* 0x00052200000e0000 */
[----:B------:R-:W-:Y:S01]  /*9490*/  FSEL R30, R142, -INF , P1 ;  /* 0xff8000008e1e7808 */ /* 0x000fe20000800000 */
[----:B------:R-:W-:Y:S01]  /*94a0*/  FMUL.FTZ R38, R38, R223 ;  /* 0x000000df26267220 */ /* 0x000fe20000410000 */
[----:B------:R-:W-:Y:S02]  /*94b0*/  FSEL R223, R4, -INF , P1 ;  /* 0xff80000004df7808 */ /* 0x000fe40000800000 */
[----:B------:R1:W-:Y:S01]  /*94c0*/  MUFU.EX2 R19, R221 ;  /* 0x000000dd00137308 */ /* 0x0003e20000000800 */
[----:B---3--:R-:W-:Y:S01]  /*94d0*/  FSEL R211, R7, -INF , P2 ;  /* 0xff80000007d37808 */ /* 0x008fe20001000000 */
[----:B--2---:R-:W-:-:S04]  /*94e0*/  VIADD R234, R8, 0x14 ;  /* 0x0000001408ea7836 */ /* 0x004fc80000000000 */
[----:B------:R-:W-:Y:S01]  /*94f0*/  FFMA.FTZ R211, R211, UR5, -R230 ;  /* 0x00000005d3d37c23 */ /* 0x000fe200080108e6 */
[----:B-1----:R-:W-:Y:S01]  /*9500*/  FADD.FTZ R221, R39, -R227 ;  /* 0x800000e327dd7221 */ /* 0x002fe20000010000 */
[----:B------:R-:W-:Y:S01]  /*9510*/  FFMA.FTZ R39, -R21, R21, 1 ;  /* 0x3f80000015277423 */ /* 0x000fe20000010115 */
[----:B------:R-:W-:Y:S01]  /*9520*/  FFMA.FTZ R21, -R20, R20, 1 ;  /* 0x3f80000014157423 */ /* 0x000fe20000010114 */
[--C-:B------:R-:W-:Y:S01]  /*9530*/  FFMA.FTZ R28, R28, UR5, -R233.reuse ;  /* 0x000000051c1c7c23 */ /* 0x100fe200080108e9 */
[----:B------:R1:W-:Y:S01]  /*9540*/  MUFU.EX2 R20, R218 ;  /* 0x000000da00147308 */ /* 0x0003e20000000800 */
[----:B------:R-:W-:Y:S01]  /*9550*/  FFMA.FTZ R30, R30, UR5, -R233 ;  /* 0x000000051e1e7c23 */ /* 0x000fe200080108e9 */
[----:B------:R2:W3:Y:S01]  /*9560*/  SHFL.IDX PT, R230, R13, R234, 0x1f ;  /* 0x00001fea0de67589 */ /* 0x0004e200000e0000 */
[----:B------:R-:W-:Y:S01]  /*9570*/  FMUL.FTZ R229, R118, R220 ;  /* 0x000000dc76e57220 */ /* 0x000fe20000410000 */
[----:B------:R-:W-:Y:S02]  /*9580*/  VIADD R233, R8, 0x18 ;  /* 0x0000001808e97836 */ /* 0x000fe40000000000 */
[----:B-1----:R-:W-:Y:S01]  /*9590*/  FMUL.FTZ R218, R98, R219 ;  /* 0x000000db62da7220 */ /* 0x002fe20000410000 */
[----:B------:R-:W-:-:S02]  /*95a0*/  FFMA.FTZ R219, R223, UR5, -R224 ;  /* 0x00000005dfdb7c23 */ /* 0x000fc400080108e0 */
[----:B------:R-:W-:Y:S01]  /*95b0*/  LDS R223, [R11+0x400] ;  /* 0x000400000bdf7984 */ /* 0x000fe20000000800 */
[----:B------:R-:W-:Y:S01]  /*95c0*/  FMUL.FTZ R39, R39, R218 ;  /* 0x000000da27277220 */ /* 0x000fe20000410000 */
[----:B------:R-:W-:Y:S01]  /*95d0*/  FADD.FTZ R37, R37, -R227 ;  /* 0x800000e325257221 */ /* 0x000fe20000010000 */
[----:B------:R-:W-:Y:S01]  /*95e0*/  FMUL.FTZ R218, R21, R229 ;  /* 0x000000e515da7220 */ /* 0x000fe20000410000 */
[----:B------:R-:W-:Y:S01]  /*95f0*/  FSEL R227, R5, -INF , P2 ;  /* 0xff80000005e37808 */ /* 0x000fe20001000000 */
[----:B------:R-:W1:Y:S01]  /*9600*/  SHFL.IDX PT, R229, R13, R233, 0x1f ;  /* 0x00001fe90de57589 */ /* 0x000e6200000e0000 */
[----:B--2---:R-:W-:-:S03]  /*9610*/  IADD3 R234, R8, 0x1c, RZ ;  /* 0x0000001c08ea7810 */ /* 0x004fc60007ffe0ff */
[----:B------:R-:W-:Y:S02]  /*9620*/  FFMA.FTZ R220, R227, UR5, -R224 ;  /* 0x00000005e3dc7c23 */ /* 0x000fe400080108e0 */
[----:B------:R2:W1:Y:S01]  /*9630*/  SHFL.IDX PT, R227, R13, R234, 0x1f ;  /* 0x00001fea0de37589 */ /* 0x00046200000e0000 */
[----:B------:R-:W-:Y:S01]  /*9640*/  FMUL.FTZ R224, R99, R222 ;  /* 0x000000de63e07220 */ /* 0x000fe20000410000 */
[----:B------:R4:W-:Y:S01]  /*9650*/  MUFU.EX2 R21, R139 ;  /* 0x0000008b00157308 */ /* 0x0009e20000000800 */
[----:B--2---:R-:W-:-:S07]  /*9660*/  FSEL R13, R3, -INF , P2 ;  /* 0xff800000030d7808 */ /* 0x004fce0001000000 */
[----:B------:R2:W-:Y:S01]  /*9670*/  MUFU.EX2 R11, R138 ;  /* 0x0000008a000b7308 */ /* 0x0005e20000000800 */
[----:B----4-:R-:W-:Y:S01]  /*9680*/  FSEL R139, R113, -INF , P1 ;  /* 0xff800000718b7808 */ /* 0x010fe20000800000 */
[----:B------:R-:W-:-:S06]  /*9690*/  FFMA.FTZ R222, R13, UR5, -R32 ;  /* 0x000000050dde7c23 */ /* 0x000fcc0008010820 */
[----:B------:R-:W4:Y:S01]  /*96a0*/  MUFU.EX2 R102, R102 ;  /* 0x0000006600667308 */ /* 0x000f220000000800 */
[----:B--2---:R-:W-:Y:S01]  /*96b0*/  FMUL.FTZ R138, R22, R224 ;  /* 0x000000e0168a7220 */ /* 0x004fe20000410000 */
[----:B------:R-:W-:Y:S02]  /*96c0*/  FSEL R224, R2, -INF , P2 ;  /* 0xff80000002e07808 */ /* 0x000fe40001000000 */
[----:B------:R-:W-:Y:S01]  /*96d0*/  FSEL R22, R114, -INF , P1 ;  /* 0xff80000072167808 */ /* 0x000fe20000800000 */
[----:B------:R-:W-:Y:S01]  /*96e0*/  FFMA.FTZ R139, R139, UR5, -R32 ;  /* 0x000000058b8b7c23 */ /* 0x000fe20008010820 */
[----:B------:R-:W-:Y:S02]  /*96f0*/  FMUL.FTZ R32, R96, R216 ;  /* 0x000000d860207220 */ /* 0x000fe40000410000 */
[----:B------:R-:W2:Y:S01]  /*9700*/  MUFU.EX2 R101, R101 ;  /* 0x0000006500657308 */ /* 0x000ea20000000800 */
[--C-:B---3--:R-:W-:Y:S01]  /*9710*/  FFMA.FTZ R224, R224, UR5, -R230.reuse ;  /* 0x00000005e0e07c23 */ /* 0x108fe200080108e6 */
[----:B------:R-:W-:Y:S01]  /*9720*/  FFMA.FTZ R216, R22, UR5, -R230 ;  /* 0x0000000516d87c23 */ /* 0x000fe200080108e6 */
[----:B------:R-:W-:Y:S01]  /*9730*/  FSEL R230, R115, -INF , P2 ;  /* 0xff80000073e67808 */ /* 0x000fe20001000000 */
[----:B------:R-:W-:-:S04]  /*9740*/  FMUL.FTZ R233, R95, R215 ;  /* 0x000000d75fe97220 */ /* 0x000fc80000410000 */
[----:B------:R-:W-:Y:S01]  /*9750*/  MUFU.EX2 R100, R100 ;  /* 0x0000006400647308 */ /* 0x000fe20000000800 */
[----:B-1----:R-:W-:Y:S01]  /*9760*/  FFMA.FTZ R215, R230, UR5, -R229 ;  /* 0x00000005e6d77c23 */ /* 0x002fe200080108e5 */
[----:B------:R-:W-:-:S06]  /*9770*/  FSEL R230, R116, -INF , P2 ;  /* 0xff80000074e67808 */ /* 0x000fcc0001000000 */
[----:B------:R1:W-:Y:S01]  /*9780*/  MUFU.EX2 R13, R137 ;  /* 0x00000089000d7308 */ /* 0x0003e20000000800 */
[----:B----4-:R-:W-:Y:S01]  /*9790*/  FMUL.FTZ R213, R102, R213 ;  /* 0x000000d566d57220 */ /* 0x010fe20000410000 */
[----:B-1----:R-:W-:Y:S01]  /*97a0*/  FMUL.FTZ R137, R23, R32 ;  /* 0x0000002017897220 */ /* 0x002fe20000410000 */
[----:B------:R-:W-:Y:S01]  /*97b0*/  FSEL R32, R117, -INF , P1 ;  /* 0xff80000075207808 */ /* 0x000fe20000800000 */
[----:B------:R-:W-:-:S04]  /*97c0*/  FFMA.FTZ R23, -R205, R205, 1 ;  /* 0x3f800000cd177423 */ /* 0x000fc800000101cd */
[----:B------:R-:W1:Y:S01]  /*97d0*/  MUFU.EX2 R18, R18 ;  /* 0x0000001200127308 */ /* 0x000e620000000800 */
[----:B------:R-:W-:Y:S01]  /*97e0*/  FFMA.FTZ R205, R32, UR5, -R229 ;  /* 0x0000000520cd7c23 */ /* 0x000fe200080108e5 */
[----:B------:R-:W-:Y:S01]  /*97f0*/  FSEL R229, R120, -INF , P1 ;  /* 0xff80000078e57808 */ /* 0x000fe20000800000 */
[----:B------:R-:W-:-:S05]  /*9800*/  FFMA.FTZ R32, -R204, R204, 1 ;  /* 0x3f800000cc207423 */ /* 0x000fca00000101cc */
[----:B------:R3:W-:Y:S01]  /*9810*/  MUFU.EX2 R22, R136 ;  /* 0x0000008800167308 */ /* 0x0007e20000000800 */
[----:B------:R-:W-:Y:S01]  /*9820*/  FFMA.FTZ R209, -R209, R209, 1 ;  /* 0x3f800000d1d17423 */ /* 0x000fe200000101d1 */
[----:B--2---:R-:W-:Y:S01]  /*9830*/  FMUL.FTZ R34, R101, R34 ;  /* 0x0000002265227220 */ /* 0x004fe20000410000 */
[----:B---3--:R-:W-:Y:S01]  /*9840*/  FMUL.FTZ R136, R23, R233 ;  /* 0x000000e917887220 */ /* 0x008fe20000410000 */
[----:B------:R-:W-:Y:S01]  /*9850*/  FMUL.FTZ R233, R97, R214 ;  /* 0x000000d661e97220 */ /* 0x000fe20000410000 */
[--C-:B------:R-:W-:Y:S01]  /*9860*/  FFMA.FTZ R214, R230, UR5, -R227.reuse ;  /* 0x00000005e6d67c23 */ /* 0x100fe200080108e3 */
[C---:B------:R-:W-:Y:S02]  /*9870*/  VIADD R230, R8.reuse, 0x8 ;  /* 0x0000000808e67836 */ /* 0x040fe40000000000 */
[----:B------:R2:W-:Y:S01]  /*9880*/  MUFU.EX2 R23, R135 ;  /* 0x0000008700177308 */ /* 0x0005e20000000800 */
[----:B------:R-:W-:Y:S01]  /*9890*/  FFMA.FTZ R204, R229, UR5, -R227 ;  /* 0x00000005e5cc7c23 */ /* 0x000fe200080108e3 */
[----:B------:R-:W-:Y:S01]  /*98a0*/  FMUL.FTZ R207, R207, R213 ;  /* 0x000000d5cfcf7220 */ /* 0x000fe20000410000 */
[----:B------:R-:W-:Y:S01]  /*98b0*/  VIADD R229, R8, 0x4 ;  /* 0x0000000408e57836 */ /* 0x000fe20000000000 */
[----:B------:R3:W-:Y:S01]  /*98c0*/  SHFL.IDX PT, R213, R223, R230, 0x1f ;  /* 0x00001fe6dfd57589 */ /* 0x0007e200000e0000 */
[----:B------:R-:W-:Y:S01]  /*98d0*/  FFMA.FTZ R227, -R208, R208, 1 ;  /* 0x3f800000d0e37423 */ /* 0x000fe200000101d0 */
[----:B--2---:R-:W-:-:S02]  /*98e0*/  FMUL.FTZ R135, R32, R233 ;  /* 0x000000e920877220 */ /* 0x004fc40000410000 */
[----:B------:R-:W2:Y:S01]  /*98f0*/  MUFU.EX2 R103, R103 ;  /* 0x0000006700677308 */ /* 0x000ea20000000800 */
[C---:B------:R-:W-:Y:S01]  /*9900*/  VIADD R233, R8.reuse, 0x14 ;  /* 0x0000001408e97836 */ /* 0x040fe20000000000 */
[----:B---3--:R-:W-:-:S06]  /*9910*/  IADD3 R230, R8, 0xc, RZ ;  /* 0x0000000c08e67810 */ /* 0x008fcc0007ffe0ff */
[----:B------:R3:W-:Y:S01]  /*9920*/  MUFU.EX2 R32, R134 ;  /* 0x0000008600207308 */ /* 0x0007e20000000800 */
[----:B------:R-:W-:Y:S01]  /*9930*/  FMUL.FTZ R208, R104, R212 ;  /* 0x000000d468d07220 */ /* 0x000fe20000410000 */
[----:B-1----:R-:W-:Y:S01]  /*9940*/  FMUL.FTZ R217, R18, R217 ;  /* 0x000000d912d97220 */ /* 0x002fe20000410000 */
[----:B------:R-:W-:Y:S01]  /*9950*/  SHFL.IDX PT, R212, R223, R229, 0x1f ;  /* 0x00001fe5dfd47589 */ /* 0x000fe200000e0000 */
[----:B---3--:R-:W-:Y:S01]  /*9960*/  FMUL.FTZ R134, R209, R34 ;  /* 0x00000022d1867220 */ /* 0x008fe20000410000 */
[----:B------:R-:W-:Y:S02]  /*9970*/  FMUL.FTZ R34, R100, R35 ;  /* 0x0000002364227220 */ /* 0x000fe40000410000 */
[----:B------:R-:W1:Y:S01]  /*9980*/  SHFL.IDX PT, R209, R223, R8, 0x1f ;  /* 0x00001f08dfd17589 */ /* 0x000e6200000e0000 */
[----:B------:R-:W-:Y:S01]  /*9990*/  FFMA.FTZ R35, -R88, R88, 1 ;  /* 0x3f80000058237423 */ /* 0x000fe20000010158 */
[----:B------:R-:W3:Y:S01]  /*99a0*/  MUFU.EX2 R108, R108 ;  /* 0x0000006c006c7308 */ /* 0x000ee20000000800 */
[----:B------:R-:W-:Y:S01]  /*99b0*/  FMUL.FTZ R88, R228, R34 ;  /* 0x00000022e4587220 */ /* 0x000fe20000410000 */
[----:B------:R4:W-:Y:S04]  /*99c0*/  SHFL.IDX PT, R229, R223, R230, 0x1f ;  /* 0x00001fe6dfe57589 */ /* 0x0009e800000e0000 */
[----:B------:R-:W1:Y:S02]  /*99d0*/  SHFL.IDX PT, R228, R223, R233, 0x1f ;  /* 0x00001fe9dfe47589 */ /* 0x000e6400000e0000 */
[----:B------:R2:W-:Y:S01]  /*99e0*/  MUFU.EX2 R34, R132 ;  /* 0x0000008400227308 */ /* 0x0005e20000000800 */
[----:B----4-:R-:W-:Y:S01]  /*99f0*/  IADD3 R230, R8, 0x18, RZ ;  /* 0x0000001808e67810 */ /* 0x010fe20007ffe0ff */
[----:B--2---:R-:W-:-:S04]  /*9a00*/  FMUL.FTZ R132, R35, R217 ;  /* 0x000000d923847220 */ /* 0x004fc80000410000 */
[----:B------:R-:W2:Y:S02]  /*9a10*/  SHFL.IDX PT, R217, R223, R230, 0x1f ;  /* 0x00001fe6dfd97589 */ /* 0x000ea400000e0000 */
[----:B------:R-:W4:Y:S01]  /*9a20*/  MUFU.EX2 R105, R105 ;  /* 0x0000006900697308 */ /* 0x000f220000000800 */
[----:B------:R-:W-:Y:S01]  /*9a30*/  FFMA.FTZ R206, -R206, R206, 1 ;  /* 0x3f800000cece7423 */ /* 0x000fe200000101ce */
[----:B------:R-:W-:Y:S01]  /*9a40*/  FMUL.FTZ R33, R103, R33 ;  /* 0x0000002167217220 */ /* 0x000fe20000410000 */
[----:B---3--:R-:W-:Y:S02]  /*9a50*/  FMUL.FTZ R37, R108, R37 ;  /* 0x000000256c257220 */ /* 0x008fe40000410000 */
[----:B------:R-:W-:-:S03]  /*9a60*/  FMUL.FTZ R208, R206, R208 ;  /* 0x000000d0ced07220 */ /* 0x000fc60000410000 */
[----:B------:R-:W3:Y:S01]  /*9a70*/  MUFU.EX2 R107, R107 ;  /* 0x0000006b006b7308 */ /* 0x000ee20000000800 */
[----:B------:R-:W-:-:S07]  /*9a80*/  FMUL.FTZ R206, R227, R33 ;  /* 0x00000021e3ce7220 */ /* 0x000fce0000410000 */
[----:B------:R-:W2:Y:S01]  /*9a90*/  MUFU.EX2 R111, R111 ;  /* 0x0000006f006f7308 */ /* 0x000ea20000000800 */
[----:B-1----:R-:W-:-:S07]  /*9aa0*/  FADD.FTZ R40, R40, -R209 ;  /* 0x800000d128287221 */ /* 0x002fce0000010000 */
[----:B------:R-:W1:Y:S01]  /*9ab0*/  MUFU.EX2 R106, R106 ;  /* 0x0000006a006a7308 */ /* 0x000e620000000800 */
[----:B------:R-:W-:-:S07]  /*9ac0*/  FADD.FTZ R42, R42, -R209 ;  /* 0x800000d12a2a7221 */ /* 0x000fce0000010000 */
[----:B------:R4:W-:Y:S01]  /*9ad0*/  MUFU.EX2 R33, R133 ;  /* 0x0000008500217308 */ /* 0x0009e20000000800 */
[----:B------:R-:W-:-:S07]  /*9ae0*/  FADD.FTZ R209, R49, -R228 ;  /* 0x800000e431d17221 */ /* 0x000fce0000010000 */
[----:B------:R-:W1:Y:S01]  /*9af0*/  MUFU.EX2 R110, R110 ;  /* 0x0000006e006e7308 */ /* 0x000e620000000800 */
[----:B----4-:R-:W-:Y:S01]  /*9b00*/  FFMA.FTZ R133, -R235, R235, 1 ;  /* 0x3f800000eb857423 */ /* 0x010fe200000101eb */
[----:B------:R-:W-:-:S03]  /*9b10*/  FMUL.FTZ R49, R105, R40 ;  /* 0x0000002869317220 */ /* 0x000fc60000410000 */
[----:B------:R-:W-:-:S03]  /*9b20*/  FMUL.FTZ R133, R133, R37 ;  /* 0x0000002585857220 */ /* 0x000fc60000410000 */
[----:B------:R-:W4:Y:S01]  /*9b30*/  MUFU.EX2 R109, R109 ;  /* 0x0000006d006d7308 */ /* 0x000f220000000800 */
[--C-:B------:R-:W-:Y:S01]  /*9b40*/  FADD.FTZ R43, R43, -R212.reuse ;  /* 0x800000d42b2b7221 */ /* 0x100fe20000010000 */
[----:B------:R-:W-:-:S06]  /*9b50*/  FADD.FTZ R41, R41, -R212 ;  /* 0x800000d429297221 */ /* 0x000fcc0000010000 */
[----:B------:R1:W-:Y:S01]  /*9b60*/  MUFU.EX2 R37, R129 ;  /* 0x0000008100257308 */ /* 0x0003e20000000800 */
[----:B---3--:R-:W-:Y:S01]  /*9b70*/  FMUL.FTZ R36, R107, R36 ;  /* 0x000000246b247220 */ /* 0x008fe20000410000 */
[----:B--2---:R-:W-:Y:S01]  /*9b80*/  FADD.FTZ R212, R52, -R217 ;  /* 0x800000d934d47221 */ /* 0x004fe20000010000 */
[----:B------:R-:W-:Y:S02]  /*9b90*/  VIADD R227, R8, 0x10 ;  /* 0x0000001008e37836 */ /* 0x000fe40000000000 */
[----:B-1----:R-:W-:Y:S01]  /*9ba0*/  FADD.FTZ R129, R45, -R229 ;  /* 0x800000e52d817221 */ /* 0x002fe20000010000 */
[----:B------:R-:W-:Y:S01]  /*9bb0*/  FFMA.FTZ R45, -R231, R231, 1 ;  /* 0x3f800000e72d7423 */ /* 0x000fe200000101e7 */
[----:B------:R-:W-:Y:S01]  /*9bc0*/  FFMA.FTZ R226, -R226, R226, 1 ;  /* 0x3f800000e2e27423 */ /* 0x000fe200000101e2 */
[----:B------:R-:W-:Y:S02]  /*9bd0*/  FMUL.FTZ R52, R111, R43 ;  /* 0x0000002b6f347220 */ /* 0x000fe40000410000 */
[----:B------:R-:W-:Y:S01]  /*9be0*/  FMUL.FTZ R45, R45, R49 ;  /* 0x000000312d2d7220 */ /* 0x000fe20000410000 */
[----:B------:R-:W-:Y:S01]  /*9bf0*/  FFMA.FTZ R49, -R90, R90, 1 ;  /* 0x3f8000005a317423 */ /* 0x000fe2000001015a */
[--C-:B------:R-:W-:Y:S01]  /*9c00*/  FADD.FTZ R44, R44, -R213.reuse ;  /* 0x800000d52c2c7221 */ /* 0x100fe20000010000 */
[----:B------:R-:W-:Y:S01]  /*9c10*/  FFMA.FTZ R225, -R225, R225, 1 ;  /* 0x3f800000e1e17423 */ /* 0x000fe200000101e1 */
[----:B------:R-:W-:Y:S01]  /*9c20*/  FMUL.FTZ R221, R106, R221 ;  /* 0x000000dd6add7220 */ /* 0x000fe20000410000 */
[----:B------:R-:W-:Y:S01]  /*9c30*/  FADD.FTZ R46, R46, -R213 ;  /* 0x800000d52e2e7221 */ /* 0x000fe20000010000 */
[----:B------:R1:W2:Y:S01]  /*9c40*/  MUFU.EX2 R35, R131 ;  /* 0x0000008300237308 */ /* 0x0002a20000000800 */
[----:B------:R-:W-:Y:S01]  /*9c50*/  FMUL.FTZ R49, R49, R52 ;  /* 0x0000003431317220 */ /* 0x000fe20000410000 */
[----:B------:R-:W-:Y:S01]  /*9c60*/  FFMA.FTZ R52, -R237, R237, 1 ;  /* 0x3f800000ed347423 */ /* 0x000fe200000101ed */
[----:B------:R-:W-:Y:S01]  /*9c70*/  FMUL.FTZ R44, R110, R44 ;  /* 0x0000002c6e2c7220 */ /* 0x000fe20000410000 */
[----:B------:R-:W3:Y:S01]  /*9c80*/  SHFL.IDX PT, R227, R223, R227, 0x1f ;  /* 0x00001fe3dfe37589 */ /* 0x000ee200000e0000 */
[----:B------:R-:W-:Y:S01]  /*9c90*/  FFMA.FTZ R92, -R92, R92, 1 ;  /* 0x3f8000005c5c7423 */ /* 0x000fe2000001015c */
[----:B------:R-:W-:Y:S01]  /*9ca0*/  FFMA.FTZ R91, -R91, R91, 1 ;  /* 0x3f8000005b5b7423 */ /* 0x000fe2000001015b */
[----:B------:R-:W-:Y:S01]  /*9cb0*/  FMUL.FTZ R46, R14, R46 ;  /* 0x0000002e0e2e7220 */ /* 0x000fe20000410000 */
[----:B-1----:R-:W-:-:S02]  /*9cc0*/  FMUL.FTZ R131, R226, R36 ;  /* 0x00000024e2837220 */ /* 0x002fc40000410000 */
[----:B------:R1:W-:Y:S01]  /*9cd0*/  MUFU.EX2 R36, R130 ;  /* 0x0000008200247308 */ /* 0x0003e20000000800 */
[----:B----4-:R-:W-:Y:S01]  /*9ce0*/  FMUL.FTZ R129, R109, R129 ;  /* 0x000000816d817220 */ /* 0x010fe20000410000 */
[----:B------:R-:W4:Y:S01]  /*9cf0*/  SHFL.IDX PT, R223, R223, R234, 0x1f ;  /* 0x00001feadfdf7589 */ /* 0x000f2200000e0000 */
[----:B------:R-:W-:Y:S01]  /*9d00*/  FMUL.FTZ R52, R52, R44 ;  /* 0x0000002c34347220 */ /* 0x000fe20000410000 */
[----:B------:R-:W-:Y:S01]  /*9d10*/  FMUL.FTZ R44, R92, R46 ;  /* 0x0000002e5c2c7220 */ /* 0x000fe20000410000 */
[----:B-1----:R-:W-:Y:S01]  /*9d20*/  FMUL.FTZ R130, R225, R221 ;  /* 0x000000dde1827220 */ /* 0x002fe20000410000 */
[----:B------:R-:W-:Y:S02]  /*9d30*/  VIADD R221, R8, 0x8 ;  /* 0x0000000808dd7836 */ /* 0x000fe40000000000 */
[----:B------:R-:W-:-:S03]  /*9d40*/  FMUL.FTZ R46, R91, R129 ;  /* 0x000000815b2e7220 */ /* 0x000fc60000410000 */
[----:B------:R-:W1:Y:S01]  /*9d50*/  SHFL.IDX PT, R91, R17, R221, 0x1f ;  /* 0x00001fdd115b7589 */ /* 0x000e6200000e0000 */
[----:B------:R-:W-:Y:S01]  /*9d60*/  FFMA.FTZ R232, -R232, R232, 1 ;  /* 0x3f800000e8e87423 */ /* 0x000fe200000101e8 */
[----:B------:R-:W-:Y:S01]  /*9d70*/  FMUL.FTZ R41, R15, R41 ;  /* 0x000000290f297220 */ /* 0x000fe20000410000 */
[----:B------:R-:W-:Y:S01]  /*9d80*/  FADD.FTZ R47, R47, -R229 ;  /* 0x800000e52f2f7221 */ /* 0x000fe20000010000 */
[--C-:B---3--:R-:W-:Y:S01]  /*9d90*/  FADD.FTZ R48, R48, -R227.reuse ;  /* 0x800000e330307221 */ /* 0x108fe20000010000 */
[----:B------:R-:W-:Y:S01]  /*9da0*/  FADD.FTZ R50, R50, -R227 ;  /* 0x800000e332327221 */ /* 0x000fe20000010000 */
[----:B------:R-:W-:Y:S01]  /*9db0*/  FMUL.FTZ R43, R232, R41 ;  /* 0x00000029e82b7220 */ /* 0x000fe20000410000 */
[----:B------:R-:W-:Y:S01]  /*9dc0*/  FFMA.FTZ R236, -R236, R236, 1 ;  /* 0x3f800000ecec7423 */ /* 0x000fe200000101ec */
[----:B------:R-:W-:Y:S01]  /*9dd0*/  FFMA.FTZ R93, -R93, R93, 1 ;  /* 0x3f8000005d5d7423 */ /* 0x000fe2000001015d */
[----:B------:R-:W-:Y:S01]  /*9de0*/  FMUL.FTZ R47, R24, R47 ;  /* 0x0000002f182f7220 */ /* 0x000fe20000410000 */
[----:B------:R-:W-:Y:S01]  /*9df0*/  FMUL.FTZ R48, R25, R48 ;  /* 0x0000003019307220 */ /* 0x000fe20000410000 */
[----:B----4-:R-:W-:Y:S01]  /*9e00*/  FADD.FTZ R40, R53, -R223 ;  /* 0x800000df35287221 */ /* 0x010fe20000010000 */
[----:B------:R-:W-:Y:S01]  /*9e10*/  FFMA.FTZ R53, -R164, R164, 1 ;  /* 0x3f800000a4357423 */ /* 0x000fe200000101a4 */
[----:B------:R-:W-:Y:S01]  /*9e20*/  FMUL.FTZ R41, R26, R50 ;  /* 0x000000321a297220 */ /* 0x000fe20000410000 */
[----:B------:R-:W-:Y:S01]  /*9e30*/  FFMA.FTZ R94, -R94, R94, 1 ;  /* 0x3f8000005e5e7423 */ /* 0x000fe2000001015e */
[----:B------:R-:W-:Y:S01]  /*9e40*/  FMUL.FTZ R209, R27, R209 ;  /* 0x000000d11bd17220 */ /* 0x000fe20000410000 */
[----:B------:R-:W-:-:S02]  /*9e50*/  VIADD R225, R8, 0x4 ;  /* 0x0000000408e17836 */ /* 0x000fc40000000000 */
[----:B------:R-:W-:Y:S02]  /*9e60*/  VIADD R235, R8, 0x10 ;  /* 0x0000001008eb7836 */ /* 0x000fe40000000000 */
[----:B------:R-:W-:Y:S01]  /*9e70*/  FMUL.FTZ R53, R53, R47 ;  /* 0x0000002f35357220 */ /* 0x000fe20000410000 */
[----:B------:R-:W-:Y:S01]  /*9e80*/  FMUL.FTZ R50, R236, R48 ;  /* 0x00000030ec327220 */ /* 0x000fe20000410000 */
[----:B------:R-:W-:Y:S01]  /*9e90*/  FMUL.FTZ R47, R94, R41 ;  /* 0x000000295e2f7220 */ /* 0x000fe20000410000 */
[--C-:B-1----:R-:W-:Y:S01]  /*9ea0*/  FADD.FTZ R60, R60, -R91.reuse ;  /* 0x8000005b3c3c7221 */ /* 0x102fe20000010000 */
[----:B------:R-:W-:Y:S01]  /*9eb0*/  FADD.FTZ R62, R62, -R91 ;  /* 0x8000005b3e3e7221 */ /* 0x000fe20000010000 */
[----:B------:R-:W-:Y:S01]  /*9ec0*/  IADD3 R226, R8, 0xc, RZ ;  /* 0x0000000c08e27810 */ /* 0x000fe20007ffe0ff */
[----:B------:R-:W-:Y:S01]  /*9ed0*/  LDS R91, [R12+0x400] ;  /* 0x000400000c5b7984 */ /* 0x000fe20000000800 */
[----:B------:R-:W-:-:S03]  /*9ee0*/  FMUL.FTZ R48, R93, R209 ;  /* 0x000000d15d307220 */ /* 0x000fc60000410000 */
[----:B------:R-:W1:Y:S04]  /*9ef0*/  SHFL.IDX PT, R41, R17, R8, 0x1f ;  /* 0x00001f0811297589 */ /* 0x000e6800000e0000 */
[----:B------:R-:W3:Y:S04]  /*9f00*/  SHFL.IDX PT, R90, R17, R225, 0x1f ;  /* 0x00001fe1115a7589 */ /* 0x000ee800000e0000 */
[----:B------:R-:W4:Y:S04]  /*9f10*/  SHFL.IDX PT, R93, R17, R235, 0x1f ;  /* 0x00001feb115d7589 */ /* 0x000f2800000e0000 */
[----:B------:R-:W2:Y:S04]  /*9f20*/  SHFL.IDX PT, R129, R17, R233, 0x1f ;  /* 0x00001fe911817589 */ /* 0x000ea800000e0000 */
[----:B------:R-:W2:Y:S04]  /*9f30*/  SHFL.IDX PT, R92, R17, R230, 0x1f ;  /* 0x00001fe6115c7589 */ /* 0x000ea800000e0000 */
[----:B------:R-:W2:Y:S04]  /*9f40*/  SHFL.IDX PT, R209, R17, R226, 0x1f ;  /* 0x00001fe211d17589 */ /* 0x000ea800000e0000 */
[----:B------:R1:W2:Y:S01]  /*9f50*/  SHFL.IDX PT, R94, R17, R234, 0x1f ;  /* 0x00001fea115e7589 */ /* 0x0002a200000e0000 */
[----:B------:R-:W-:Y:S01]  /*9f60*/  FADD.FTZ R223, R55, -R223 ;  /* 0x800000df37df7221 */ /* 0x000fe20000010000 */
[----:B------:R-:W2:Y:S01]  /*9f70*/  MUFU.EX2 R127, R127 ;  /* 0x0000007f007f7308 */ /* 0x000ea20000000800 */
        /* <DEDUP_REMOVED lines=14> */
[----:B---3--:R-:W-:Y:S01]  /*a060*/  FADD.FTZ R57, R57, -R90 ;  /* 0x8000005a39397221 */ /* 0x008fe20000010000 */
[--C-:B----4-:R-:W-:Y:S01]  /*a070*/  FADD.FTZ R64, R64, -R93.reuse ;  /* 0x8000005d40407221 */ /* 0x110fe20000010000 */
[----:B------:R1:W-:Y:S01]  /*a080*/  MUFU.EX2 R17, R28 ;  /* 0x0000001c00117308 */ /* 0x0003e20000000800 */
[----:B------:R-:W-:Y:S01]  /*a090*/  FADD.FTZ R93, R66, -R93 ;  /* 0x8000005d425d7221 */ /* 0x000fe20000010000 */
[----:B--2---:R-:W-:Y:S01]  /*a0a0*/  FADD.FTZ R66, R65, -R129 ;  /* 0x8000008141427221 */ /* 0x004fe20000010000 */
[----:B------:R-:W-:Y:S01]  /*a0b0*/  FMUL.FTZ R42, R89, R42 ;  /* 0x0000002a592a7220 */ /* 0x000fe20000410000 */
[----:B------:R-:W-:Y:S01]  /*a0c0*/  FADD.FTZ R65, R68, -R92 ;  /* 0x8000005c44417221 */ /* 0x000fe20000010000 */
[----:B------:R-:W-:Y:S01]  /*a0d0*/  FFMA.FTZ R89, -R163, R163, 1 ;  /* 0x3f800000a3597423 */ /* 0x000fe200000101a3 */
[----:B------:R-:W-:Y:S01]  /*a0e0*/  FMUL.FTZ R51, R19, R51 ;  /* 0x0000003313337220 */ /* 0x000fe20000410000 */
[--C-:B------:R-:W-:Y:S01]  /*a0f0*/  FADD.FTZ R63, R63, -R209.reuse ;  /* 0x800000d13f3f7221 */ /* 0x100fe20000010000 */
        /* <DEDUP_REMOVED lines=23> */
[----:B------:R-:W3:Y:S01]  /*a270*/  MUFU.EX2 R124, R124 ;  /* 0x0000007c007c7308 */ /* 0x000ee20000000800 */
[----:B------:R-:W-:Y:S01]  /*a280*/  FMUL.FTZ R89, R89, R212 ;  /* 0x000000d459597220 */ /* 0x000fe20000410000 */
[----:B------:R-:W-:Y:S01]  /*a290*/  FADD.FTZ R61, R61, -R209 ;  /* 0x800000d13d3d7221 */ /* 0x000fe20000010000 */
[----:B------:R-:W-:Y:S01]  /*a2a0*/  FADD.FTZ R67, R67, -R129 ;  /* 0x8000008143437221 */ /* 0x000fe20000010000 */
[----:B------:R-:W-:Y:S01]  /*a2b0*/  FMUL.FTZ R57, R57, R63 ;  /* 0x0000003f39397220 */ /* 0x000fe20000410000 */
[----:B------:R-:W-:Y:S01]  /*a2c0*/  FMUL.FTZ R56, R56, R93 ;  /* 0x0000005d38387220 */ /* 0x000fe20000410000 */
[----:B------:R-:W1:Y:S01]  /*a2d0*/  SHFL.IDX PT, R62, R91, R221, 0x1f ;  /* 0x00001fdd5b3e7589 */ /* 0x000e6200000e0000 */
[----:B------:R-:W-:-:S03]  /*a2e0*/  FADD.FTZ R58, R58, -R41 ;  /* 0x800000293a3a7221 */ /* 0x000fc60000010000 */
[----:B------:R-:W-:Y:S01]  /*a2f0*/  SHFL.IDX PT, R212, R91, R8, 0x1f ;  /* 0x00001f085bd47589 */ /* 0x000fe200000e0000 */
[----:B------:R-:W1:Y:S03]  /*a300*/  MUFU.EX2 R126, R126 ;  /* 0x0000007e007e7308 */ /* 0x000e660000000800 */
[----:B------:R-:W-:Y:S04]  /*a310*/  SHFL.IDX PT, R63, R91, R225, 0x1f ;  /* 0x00001fe15b3f7589 */ /* 0x000fe800000e0000 */
[----:B------:R-:W-:Y:S04]  /*a320*/  SHFL.IDX PT, R112, R91, R226, 0x1f ;  /* 0x00001fe25b707589 */ /* 0x000fe800000e0000 */
[----:B------:R-:W-:Y:S04]  /*a330*/  SHFL.IDX PT, R209, R91, R235, 0x1f ;  /* 0x00001feb5bd17589 */ /* 0x000fe800000e0000 */
[----:B------:R-:W-:Y:S04]  /*a340*/  SHFL.IDX PT, R93, R91, R233, 0x1f ;  /* 0x00001fe95b5d7589 */ /* 0x000fe800000e0000 */
[----:B------:R-:W-:Y:S04]  /*a350*/  SHFL.IDX PT, R129, R91, R230, 0x1f ;  /* 0x00001fe65b817589 */ /* 0x000fe800000e0000 */
[----:B------:R-:W1:Y:S01]  /*a360*/  SHFL.IDX PT, R91, R91, R234, 0x1f ;  /* 0x00001fea5b5b7589 */ /* 0x000e6200000e0000 */
[----:B------:R-:W1:Y:S01]  /*a370*/  MUFU.EX2 R122, R122 ;  /* 0x0000007a007a7308 */ /* 0x000e620000000800 */
[----:B------:R-:W-:Y:S01]  /*a380*/  FFMA.FTZ R69, -R157, R157, 1 ;  /* 0x3f8000009d457423 */ /* 0x000fe2000001019d */
[----:B------:R-:W-:Y:S01]  /*a390*/  FMUL.FTZ R58, R23, R58 ;  /* 0x0000003a173a7220 */ /* 0x000fe20000410000 */
[----:B------:R1:W5:Y:S04]  /*a3a0*/  LDL.LU R163, [R1+0xe4] ;  /* 0x0000e40001a37983 */ /* 0x0003680000300800 */
[----:B------:R1:W5:Y:S01]  /*a3b0*/  LDL.LU R162, [R1+0xe0] ;  /* 0x0000e00001a27983 */ /* 0x0003620000300800 */
[----:B------:R-:W1:Y:S03]  /*a3c0*/  MUFU.EX2 R125, R125 ;  /* 0x0000007d007d7308 */ /* 0x000e660000000800 */
[----:B------:R1:W5:Y:S01]  /*a3d0*/  LDL.LU R161, [R1+0xdc] ;  /* 0x0000dc0001a17983 */ /* 0x0003620000300800 */
[----:B------:R-:W-:Y:S01]  /*a3e0*/  FMUL.FTZ R59, R33, R59 ;  /* 0x0000003b213b7220 */ /* 0x000fe20000410000 */
[----:B------:R-:W-:-:S02]  /*a3f0*/  FMUL.FTZ R69, R69, R58 ;  /* 0x0000003a45457220 */ /* 0x000fc40000410000 */
[----:B------:R1:W5:Y:S01]  /*a400*/  LDL.LU R160, [R1+0xd8] ;  /* 0x0000d80001a07983 */ /* 0x0003620000300800 */
[----:B------:R4:W-:Y:S01]  /*a410*/  MUFU.EX2 R41, R29 ;  /* 0x0000001d00297308 */ /* 0x0009e20000000800 */
[----:B------:R-:W-:Y:S02]  /*a420*/  FFMA.FTZ R58, -R150, R150, 1 ;  /* 0x3f800000963a7423 */ /* 0x000fe40000010196 */
[----:B------:R1:W5:Y:S01]  /*a430*/  LDL.LU R159, [R1+0xd4] ;  /* 0x0000d400019f7983 */ /* 0x0003620000300800 */
[----:B--2---:R-:W-:Y:S01]  /*a440*/  FMUL.FTZ R64, R128, R64 ;  /* 0x0000004080407220 */ /* 0x004fe20000410000 */
[----:B------:R-:W-:Y:S02]  /*a450*/  FADD.FTZ R92, R70, -R92 ;  /* 0x8000005c465c7221 */ /* 0x000fe40000010000 */
[----:B------:R2:W5:Y:S01]  /*a460*/  LDL.LU R158, [R1+0xd0] ;  /* 0x0000d000019e7983 */ /* 0x0005620000300800 */
[----:B----4-:R-:W-:-:S03]  /*a470*/  FFMA.FTZ R29, -R155, R155, 1 ;  /* 0x3f8000009b1d7423 */ /* 0x010fc6000001019b */
[----:B------:R2:W5:Y:S01]  /*a480*/  LDL.LU R157, [R1+0xcc] ;  /* 0x0000cc00019d7983 */ /* 0x0005620000300800 */
[----:B------:R-:W-:Y:S01]  /*a490*/  FFMA.FTZ R70, -R154, R154, 1 ;  /* 0x3f8000009a467423 */ /* 0x000fe2000001019a */
[----:B------:R4:W2:Y:S02]  /*a4a0*/  MUFU.EX2 R12, R31 ;  /* 0x0000001f000c7308 */ /* 0x0008a40000000800 */
[----:B------:R1:W5:Y:S01]  /*a4b0*/  LDL.LU R156, [R1+0xc8] ;  /* 0x0000c800019c7983 */ /* 0x0003620000300800 */
[----:B------:R-:W-:Y:S01]  /*a4c0*/  FMUL.FTZ R29, R29, R59 ;  /* 0x0000003b1d1d7220 */ /* 0x000fe20000410000 */
[----:B------:R-:W-:Y:S02]  /*a4d0*/  FMUL.FTZ R64, R58, R64 ;  /* 0x000000403a407220 */ /* 0x000fe40000410000 */
[----:B------:R1:W5:Y:S01]  /*a4e0*/  LDL.LU R155, [R1+0xc4] ;  /* 0x0000c400019b7983 */ /* 0x0003620000300800 */
[----:B------:R-:W-:Y:S01]  /*a4f0*/  FFMA.FTZ R59, -R149, R149, 1 ;  /* 0x3f800000953b7423 */ /* 0x000fe20000010195 */
[----:B------:R-:W-:Y:S01]  /*a500*/  FMUL.FTZ R66, R121, R66 ;  /* 0x0000004279427220 */ /* 0x000fe20000410000 */
[----:B----4-:R-:W-:Y:S01]  /*a510*/  FFMA.FTZ R31, -R152, R152, 1 ;  /* 0x3f800000981f7423 */ /* 0x010fe20000010198 */
[----:B------:R4:W5:Y:S01]  /*a520*/  LDL.LU R154, [R1+0xc0] ;  /* 0x0000c000019a7983 */ /* 0x0009620000300800 */
[----:B------:R-:W-:Y:S01]  /*a530*/  FFMA.FTZ R58, -R148, R148, 1 ;  /* 0x3f800000943a7423 */ /* 0x000fe20000010194 */
[----:B---3--:R-:W-:-:S02]  /*a540*/  FMUL.FTZ R67, R124, R67 ;  /* 0x000000437c437220 */ /* 0x008fc40000410000 */
[----:B------:R4:W5:Y:S01]  /*a550*/  LDL.LU R153, [R1+0xbc] ;  /* 0x0000bc0001997983 */ /* 0x0009620000300800 */
[----:B------:R-:W-:Y:S01]  /*a560*/  FMUL.FTZ R61, R36, R61 ;  /* 0x0000003d243d7220 */ /* 0x000fe20000410000 */
[----:B------:R-:W-:Y:S02]  /*a570*/  FMUL.FTZ R60, R34, R60 ;  /* 0x0000003c223c7220 */ /* 0x000fe40000410000 */
[----:B------:R4:W5:Y:S01]  /*a580*/  LDL.LU R152, [R1+0xb8] ;  /* 0x0000b80001987983 */ /* 0x0009620000300800 */
[----:B------:R-:W-:-:S03]  /*a590*/  FMUL.FTZ R59, R59, R66 ;  /* 0x000000423b3b7220 */ /* 0x000fc60000410000 */
[----:B------:R4:W5:Y:S01]  /*a5a0*/  LDL.LU R151, [R1+0xb4] ;  /* 0x0000b40001977983 */ /* 0x0009620000300800 */
[----:B------:R-:W-:Y:S01]  /*a5b0*/  FMUL.FTZ R58, R58, R67 ;  /* 0x000000433a3a7220 */ /* 0x000fe20000410000 */
[----:B------:R-:W-:Y:S02]  /*a5c0*/  FFMA.FTZ R66, -R147, R147, 1 ;  /* 0x3f80000093427423 */ /* 0x000fe40000010193 */
[----:B------:R4:W5:Y:S01]  /*a5d0*/  LDL.LU R150, [R1+0xb0] ;  /* 0x0000b00001967983 */ /* 0x0009620000300800 */
[----:B-1----:R-:W-:Y:S01]  /*a5e0*/  FMUL.FTZ R65, R126, R65 ;  /* 0x000000417e417220 */ /* 0x002fe20000410000 */
[----:B------:R-:W-:Y:S02]  /*a5f0*/  FMUL.FTZ R31, R31, R61 ;  /* 0x0000003d1f1f7220 */ /* 0x000fe40000410000 */
[----:B------:R4:W5:Y:S01]  /*a600*/  LDL.LU R149, [R1+0xac] ;  /* 0x0000ac0001957983 */ /* 0x0009620000300800 */
[----:B------:R-:W-:Y:S01]  /*a610*/  FFMA.FTZ R67, -R146, R146, 1 ;  /* 0x3f80000092437423 */ /* 0x000fe20000010192 */
[----:B------:R-:W-:-:S02]  /*a620*/  FMUL.FTZ R70, R70, R60 ;  /* 0x0000003c46467220 */ /* 0x000fc40000410000 */
[----:B------:R4:W5:Y:S01]  /*a630*/  LDL.LU R148, [R1+0xa8] ;  /* 0x0000a80001947983 */ /* 0x0009620000300800 */
[----:B------:R-:W-:Y:S01]  /*a640*/  FFMA.FTZ R61, -R145, R145, 1 ;  /* 0x3f800000913d7423 */ /* 0x000fe20000010191 */
[----:B------:R-:W-:Y:S02]  /*a650*/  FMUL.FTZ R90, R122, R90 ;  /* 0x0000005a7a5a7220 */ /* 0x000fe40000410000 */
[----:B------:R4:W5:Y:S01]  /*a660*/  LDL.LU R147, [R1+0xa4] ;  /* 0x0000a40001937983 */ /* 0x0009620000300800 */
[----:B------:R-:W-:Y:S01]  /*a670*/  FFMA.FTZ R60, -R144, R144, 1 ;  /* 0x3f800000903c7423 */ /* 0x000fe20000010190 */
[--C-:B------:R-:W-:Y:S01]  /*a680*/  FADD.FTZ R76, R76, -R62.reuse ;  /* 0x8000003e4c4c7221 */ /* 0x100fe20000010000 */
[----:B------:R-:W-:Y:S01]  /*a690*/  FADD.FTZ R78, R78, -R62 ;  /* 0x8000003e4e4e7221 */ /* 0x000fe20000010000 */
        /* <DEDUP_REMOVED lines=35> */
[----:B------:R-:W-:-:S03]  /*a8d0*/  FFMA.FTZ R212, -R2, R2, 1 ;  /* 0x3f80000002d47423 */ /* 0x000fc60000010102 */
[----:B------:R4:W5:Y:S04]  /*a8e0*/  LDL.LU R4, [R1+0x78] ;  /* 0x0000780001047983 */ /* 0x0009680000300800 */
[----:B------:R4:W5:Y:S04]  /*a8f0*/  LDL.LU R3, [R1+0x74] ;  /* 0x0000740001037983 */ /* 0x0009680000300800 */
[----:B------:R4:W5:Y:S04]  /*a900*/  LDL.LU R2, [R1+0x70] ;  /* 0x0000700001027983 */ /* 0x0009680000300800 */
[----:B------:R-:W3:Y:S01]  /*a910*/  LDL R213, [R1+0x54] ;  /* 0x0000540001d57983 */ /* 0x000ee20000100800 */
[----:B------:R-:W1:Y:S01]  /*a920*/  MUFU.EX2 R123, R123 ;  /* 0x0000007b007b7308 */ /* 0x000e620000000800 */
[----:B------:R-:W-:Y:S01]  /*a930*/  FADD.FTZ R73, R73, -R63 ;  /* 0x8000003f49497221 */ /* 0x000fe20000010000 */
[----:B------:R-:W-:-:S06]  /*a940*/  FMUL.FTZ R72, R17, R72 ;  /* 0x0000004811487220 */ /* 0x000fcc0000410000 */
[----:B------:R-:W4:Y:S01]  /*a950*/  MUFU.EX2 R205, R205 ;  /* 0x000000cd00cd7308 */ /* 0x000f220000000800 */
[----:B------:R-:W-:-:S07]  /*a960*/  FADD.FTZ R63, R75, -R63 ;  /* 0x8000003f4b3f7221 */ /* 0x000fce0000010000 */
[----:B------:R-:W4:Y:S08]  /*a970*/  MUFU.EX2 R204, R204 ;  /* 0x000000cc00cc7308 */ /* 0x000f300000000800 */
[----:B------:R-:W4:Y:S08]  /*a980*/  MUFU.EX2 R222, R222 ;  /* 0x000000de00de7308 */ /* 0x000f300000000800 */
[----:B------:R-:W4:Y:S08]  /*a990*/  MUFU.EX2 R139, R139 ;  /* 0x0000008b008b7308 */ /* 0x000f300000000800 */
[----:B------:R-:W4:Y:S08]  /*a9a0*/  MUFU.EX2 R224, R224 ;  /* 0x000000e000e07308 */ /* 0x000f300000000800 */
[----:B------:R-:W4:Y:S08]  /*a9b0*/  MUFU.EX2 R216, R216 ;  /* 0x000000d800d87308 */ /* 0x000f300000000800 */
[----:B------:R-:W4:Y:S08]  /*a9c0*/  MUFU.EX2 R211, R211 ;  /* 0x000000d300d37308 */ /* 0x000f300000000800 */
[----:B------:R-:W4:Y:S08]  /*a9d0*/  MUFU.EX2 R210, R210 ;  /* 0x000000d200d27308 */ /* 0x000f300000000800 */
[----:B------:R-:W4:Y:S08]  /*a9e0*/  MUFU.EX2 R220, R220 ;  /* 0x000000dc00dc7308 */ /* 0x000f300000000800 */
[----:B------:R-:W4:Y:S01]  /*a9f0*/  MUFU.EX2 R219, R219 ;  /* 0x000000db00db7308 */ /* 0x000f220000000800 */
[----:B------:R-:W-:-:S07]  /*aa00*/  FMUL.FTZ R62, R62, R72 ;  /* 0x000000483e3e7220 */ /* 0x000fce0000410000 */
[----:B------:R-:W4:Y:S08]  /*aa10*/  MUFU.EX2 R215, R215 ;  /* 0x000000d700d77308 */ /* 0x000f300000000800 */
[----:B------:R-:W4:Y:S01]  /*aa20*/  MUFU.EX2 R214, R214 ;  /* 0x000000d600d67308 */ /* 0x000f220000000800 */
[----:B------:R-:W-:Y:S01]  /*aa30*/  FMUL.FTZ R74, R40, R74 ;  /* 0x0000004a284a7220 */ /* 0x000fe20000410000 */
[----:B--2---:R-:W-:Y:S01]  /*aa40*/  FMUL.FTZ R72, R12, R63 ;  /* 0x0000003f0c487220 */ /* 0x004fe20000410000 */
[----:B------:R-:W-:-:S02]  /*aa50*/  F2FP.BF16.F32.PACK_AB R69, R29, R69 ;  /* 0x000000451d45723e */ /* 0x000fc400000010ff */
[----:B------:R-:W-:Y:S01]  /*aa60*/  FMUL.FTZ R63, R65, R74 ;  /* 0x0000004a413f7220 */ /* 0x000fe20000410000 */
[----:B------:R-:W-:Y:S01]  /*aa70*/  FMUL.FTZ R90, R90, R72 ;  /* 0x000000485a5a7220 */ /* 0x000fe20000410000 */
[----:B------:R-:W-:Y:S01]  /*aa80*/  FFMA.FTZ R72, -R115, R115, 1 ;  /* 0x3f80000073487423 */ /* 0x000fe20000010173 */
[----:B------:R-:W-:Y:S01]  /*aa90*/  FFMA.FTZ R65, -R116, R116, 1 ;  /* 0x3f80000074417423 */ /* 0x000fe20000010174 */
[----:B-1----:R-:W-:Y:S01]  /*aaa0*/  FMUL.FTZ R92, R123, R92 ;  /* 0x0000005c7b5c7220 */ /* 0x002fe20000410000 */
[----:B------:R-:W-:Y:S01]  /*aab0*/  FFMA.FTZ R115, -R117, R117, 1 ;  /* 0x3f80000075737423 */ /* 0x000fe20000010175 */
[----:B------:R-:W-:Y:S01]  /*aac0*/  FFMA.FTZ R116, -R120, R120, 1 ;  /* 0x3f80000078747423 */ /* 0x000fe20000010178 */
[----:B----4-:R-:W-:Y:S01]  /*aad0*/  FMUL.FTZ R86, R205, R86 ;  /* 0x00000056cd567220 */ /* 0x010fe20000410000 */
        /* <DEDUP_REMOVED lines=208> */
.L_x_1897:
        /* <DEDUP_REMOVED lines=68> */
.L_x_1898:
        /* <DEDUP_REMOVED lines=12> */
.L_x_1888:
[----:B------:R-:W-:-:S06]  /*bce0*/  UISETP.GE.AND UP0, UPT, UR43, UR42, UPT ;  /* 0x0000002a2b00728c */ /* 0x000fcc000bf06270 */
[----:B------:R-:W-:-:S13]  /*bcf0*/  PLOP3.LUT P0, PT, PT, PT, UP0, 0x80, 0x0 ;  /* 0x000000000000781c */ /* 0x000fda0003f0f008 */
[----:B------:R-:W-:Y:S05]  /*bd00*/  @P0 BRA `(.L_x_1900) ;  /* 0x0000005800000947 */ /* 0x000fea0003800000 */
[----:B------:R-:W2:Y:S01]  /*bd10*/  LDL.LU R21, [R1+0x48] ;  /* 0x0000480001157983 */ /* 0x000ea20000300800 */
[----:B------:R-:W3:Y:S01]  /*bd20*/  S2UR UR4, SR_CTAID.X ;  /* 0x00000000000479c3 */ /* 0x000ee20000002500 */
[----:B------:R-:W-:Y:S01]  /*bd30*/  MOV R19, 0x40000040 ;  /* 0x4000004000137802 */ /* 0x000fe20000000f00 */
[----:B------:R-:W4:Y:S01]  /*bd40*/  S2R R6, SR_TID.X ;  /* 0x0000000000067919 */ /* 0x000f220000002100 */
[----:B------:R-:W5:Y:S01]  /*bd50*/  S2R R5, SR_TID.X ;  /* 0x0000000000057919 */ /* 0x000f620000002100 */
[----:B---3--:R-:W-:Y:S01]  /*bd60*/  UIMAD UR4, UR4, -0x80, UR40 ;  /* 0xffffff80040478a4 */ /* 0x008fe2000f8e0228 */
[----:B----4-:R-:W-:Y:S01]  /*bd70*/  VIADD R9, R6, 0xffffff80 ;  /* 0xffffff8006097836 */ /* 0x010fe20000000000 */
[----:B-----5:R-:W-:-:S04]  /*bd80*/  IADD3 R5, R5, -0x80, RZ ;  /* 0xffffff8005057810 */ /* 0x020fc80007ffe0ff */
[----:B------:R-:W-:Y:S02]  /*bd90*/  SHF.R.S32.HI R8, RZ, 0x1f, R9 ;  /* 0x0000001fff087819 */ /* 0x000fe40000011409 */
[----:B------:R-:W-:Y:S02]  /*bda0*/  SHF.R.S32.HI R6, RZ, 0x1f, R5 ;  /* 0x0000001fff067819 */ /* 0x000fe40000011405 */
[----:B------:R-:W-:Y:S02]  /*bdb0*/  LEA.HI R11, R8, R9, RZ, 0x7 ;  /* 0x00000009080b7211 */ /* 0x000fe400078f38ff */
[----:B------:R-:W-:Y:S02]  /*bdc0*/  LEA.HI R7, R6, R5, RZ, 0x5 ;  /* 0x0000000506077211 */ /* 0x000fe400078f28ff */
[----:B------:R-:W-:Y:S02]  /*bdd0*/  LOP3.LUT R10, R11, 0xffffff80, RZ, 0xc0, !PT ;  /* 0xffffff800b0a7812 */ /* 0x000fe400078ec0ff */
[----:B------:R-:W-:-:S02]  /*bde0*/  LOP3.LUT R8, R7, 0xffffffe0, RZ, 0xc0, !PT ;  /* 0xffffffe007087812 */ /* 0x000fc400078ec0ff */
[----:B------:R-:W-:Y:S01]  /*bdf0*/  LEA.HI R6, R6, R5, RZ, 0x2 ;  /* 0x0000000506067211 */ /* 0x000fe200078f10ff */
[----:B------:R-:W-:Y:S01]  /*be00*/  IMAD.IADD R9, R9, 0x1, -R10 ;  /* 0x0000000109097824 */ /* 0x000fe200078e0a0a */
[----:B------:R-:W-:Y:S01]  /*be10*/  SHF.R.S32.HI R22, RZ, 0x7, R11 ;  /* 0x00000007ff167819 */ /* 0x000fe2000001140b */
[C---:B------:R-:W-:Y:S01]  /*be20*/  IMAD.IADD R8, R5.reuse, 0x1, -R8 ;  /* 0x0000000105087824 */ /* 0x040fe200078e0a08 */
[----:B------:R-:W-:Y:S02]  /*be30*/  LOP3.LUT R6, R6, 0xfffffffc, RZ, 0xc0, !PT ;  /* 0xfffffffc06067812 */ /* 0x000fe400078ec0ff */
[----:B------:R-:W-:Y:S02]  /*be40*/  SHF.R.S32.HI R12, RZ, 0x1f, R9 ;  /* 0x0000001fff0c7819 */ /* 0x000fe40000011409 */
[----:B------:R-:W-:Y:S02]  /*be50*/  SHF.R.S32.HI R7, RZ, 0x1f, R8 ;  /* 0x0000001fff077819 */ /* 0x000fe40000011408 */
[----:B------:R-:W-:-:S02]  /*be60*/  IADD3 R10, R5, -R6, RZ ;  /* 0x80000006050a7210 */ /* 0x000fc40007ffe0ff */
[CC--:B------:R-:W-:Y:S02]  /*be70*/  LEA.HI R6, R12.reuse, R9.reuse, RZ, 0x2 ;  /* 0x000000090c067211 */ /* 0x0c0fe400078f10ff */
[----:B------:R-:W-:Y:S02]  /*be80*/  LEA.HI R5, R7, R8, RZ, 0x3 ;  /* 0x0000000807057211 */ /* 0x000fe400078f18ff */
[----:B------:R-:W-:Y:S02]  /*be90*/  LEA.HI R13, R12, R9, RZ, 0x5 ;  /* 0x000000090c0d7211 */ /* 0x000fe400078f28ff */
[--C-:B------:R-:W-:Y:S02]  /*bea0*/  SHF.R.S32.HI R9, RZ, 0x2, R6.reuse ;  /* 0x00000002ff097819 */ /* 0x100fe40000011406 */
[----:B------:R-:W-:Y:S02]  /*beb0*/  SHF.R.S32.HI R12, RZ, 0x1f, R6 ;  /* 0x0000001fff0c7819 */ /* 0x000fe40000011406 */
[----:B------:R-:W-:-:S02]  /*bec0*/  SHF.R.S32.HI R6, RZ, 0x3, R5 ;  /* 0x00000003ff067819 */ /* 0x000fc40000011405 */
[----:B------:R-:W-:Y:S02]  /*bed0*/  SHF.R.S32.HI R5, RZ, 0x1f, R5 ;  /* 0x0000001fff057819 */ /* 0x000fe40000011405 */
[----:B------:R-:W-:Y:S02]  /*bee0*/  LEA.HI R7, R7, R8, RZ, 0x2 ;  /* 0x0000000807077211 */ /* 0x000fe400078f10ff */
[----:B------:R-:W-:Y:S02]  /*bef0*/  LEA.HI R5, R5, R6, RZ, 0x4 ;  /* 0x0000000605057211 */ /* 0x000fe400078f20ff */
[----:B------:R-:W-:Y:S02]  /*bf00*/  SHF.R.S32.HI R8, RZ, 0x2, R7 ;  /* 0x00000002ff087819 */ /* 0x000fe40000011407 */
[----:B------:R-:W-:Y:S02]  /*bf10*/  LEA.HI R12, R12, R9, RZ, 0x3 ;  /* 0x000000090c0c7211 */ /* 0x000fe400078f18ff */
[----:B------:R-:W-:-:S02]  /*bf20*/  LOP3.LUT R5, R5, 0x1ffffff0, RZ, 0xc0, !PT ;  /* 0x1ffffff005057812 */ /* 0x000fc400078ec0ff */
[----:B------:R-:W-:Y:S02]  /*bf30*/  LEA.HI R7, R7, R8, RZ, 0x1 ;  /* 0x0000000807077211 */ /* 0x000fe400078f08ff */
[----:B------:R-:W-:Y:S02]  /*bf40*/  LEA.HI R11, R22, R22, RZ, 0x1 ;  /* 0x00000016160b7211 */ /* 0x000fe400078f08ff */
[----:B------:R-:W-:Y:S02]  /*bf50*/  LOP3.LUT R12, R12, 0xfffffff8, RZ, 0xc0, !PT ;  /* 0xfffffff80c0c7812 */ /* 0x000fe400078ec0ff */
[----:B------:R-:W-:Y:S01]  /*bf60*/  IADD3 R6, R6, -R5, RZ ;  /* 0x8000000506067210 */ /* 0x000fe20007ffe0ff */
[----:B------:R-:W-:Y:S01]  /*bf70*/  VIADD R5, R8, 0x8 ;  /* 0x0000000808057836 */ /* 0x000fe20000000000 */
[----:B------:R-:W-:Y:S01]  /*bf80*/  LOP3.LUT R7, R7, 0xfffffffe, RZ, 0xc0, !PT ;  /* 0xfffffffe07077812 */ /* 0x000fe200078ec0ff */
[----:B------:R-:W-:Y:S01]  /*bf90*/  IMAD.IADD R12, R9, 0x1, -R12 ;  /* 0x00000001090c7824 */ /* 0x000fe200078e0a0c */
[----:B------:R-:W-:-:S02]  /*bfa0*/  LOP3.LUT R11, R11, 0x3fffffe, RZ, 0xc0, !PT ;  /* 0x03fffffe0b0b7812 */ /* 0x000fc400078ec0ff */
[----:B------:R-:W-:Y:S02]  /*bfb0*/  SHF.R.S32.HI R15, RZ, 0x5, R13 ;  /* 0x00000005ff0f7819 */ /* 0x000fe4000001140d */
[----:B------:R-:W-:Y:S01]  /*bfc0*/  IADD3 R7, R8, -R7, RZ ;  /* 0x8000000708077210 */ /* 0x000fe20007ffe0ff */
[----:B------:R-:W-:Y:S01]  /*bfd0*/  IMAD.IADD R22, R22, 0x1, -R11 ;  /* 0x0000000116167824 */ /* 0x000fe200078e0a0b */
[----:B------:R-:W-:Y:S01]  /*bfe0*/  LEA.HI R9, R5, R5, RZ, 0x1 ;  /* 0x0000000505097211 */ /* 0x000fe200078f08ff */
[----:B------:R-:W-:Y:S01]  /*bff0*/  IMAD R17, R15, 0x10, R12 ;  /* 0x000000100f117824 */ /* 0x000fe200078e020c */
[C---:B------:R-:W-:Y:S01]  /*c000*/  IADD3 R15, R8.reuse, 0x18, RZ ;  /* 0x00000018080f7810 */ /* 0x040fe20007ffe0ff */
[----:B------:R-:W-:Y:S01]  /*c010*/  VIADD R11, R8, 0x10 ;  /* 0x00000010080b7836 */ /* 0x000fe20000000000 */
[----:B------:R-:W-:Y:S01]  /*c020*/  LOP3.LUT R12, R9, 0xfffffffe, RZ, 0xc0, !PT ;  /* 0xfffffffe090c7812 */ /* 0x000fe200078ec0ff */
[----:B------:R-:W-:Y:S02]  /*c030*/  IMAD R6, R6, 0x8, R7 ;  /* 0x0000000806067824 */ /* 0x000fe400078e0207 */
[----:B------:R-:W-:Y:S01]  /*c040*/  IMAD R17, R22, 0x40, R17 ;  /* 0x0000004016117824 */ /* 0x000fe200078e0211 */
[----:B------:R-:W-:Y:S01]  /*c050*/  LEA.HI R13, R11, R11, RZ, 0x1 ;  /* 0x0000000b0b0d7211 */ /* 0x000fe200078f08ff */
[----:B------:R-:W-:Y:S01]  /*c060*/  IMAD.IADD R12, R5, 0x1, -R12 ;  /* 0x00000001050c7824 */ /* 0x000fe200078e0a0c */
[----:B------:R3:W-:Y:S01]  /*c070*/  STL [R1+0x64], R6 ;  /* 0x0000640601007387 */ /* 0x0007e20000100800 */
[----:B------:R-:W-:-:S02]  /*c080*/  SHF.R.S32.HI R5, RZ, 0x1, R9 ;  /* 0x00000001ff057819 */ /* 0x000fc40000011409 */
[--C-:B------:R-:W-:Y:S02]  /*c090*/  SHF.R.S32.HI R7, RZ, 0x1, R13.reuse ;  /* 0x00000001ff077819 */ /* 0x100fe4000001140d */
[----:B------:R-:W-:Y:S02]  /*c0a0*/  SHF.R.S32.HI R8, RZ, 0x1f, R13 ;  /* 0x0000001fff087819 */ /* 0x000fe4000001140d */
[----:B------:R-:W-:Y:S01]  /*c0b0*/  LOP3.LUT R14, R13, 0xfffffffe, RZ, 0xc0, !PT ;  /* 0xfffffffe0d0e7812 */ /* 0x000fe200078ec0ff */
[----:B------:R-:W-:Y:S01]  /*c0c0*/  IMAD.MOV.U32 R13, RZ, RZ, 0x40000040 ;  /* 0x40000040ff0d7424 */ /* 0x000fe200078e00ff */
[----:B------:R-:W-:Y:S02]  /*c0d0*/  LEA.HI R8, R8, R7, RZ, 0x4 ;  /* 0x0000000708087211 */ /* 0x000fe400078f20ff */
[----:B---3--:R-:W-:Y:S01]  /*c0e0*/  SHF.R.S32.HI R6, RZ, 0x1f, R9 ;  /* 0x0000001fff067819 */ /* 0x008fe20000011409 */
[----:B------:R-:W-:Y:S01]  /*c0f0*/  IMAD.IADD R14, R11, 0x1, -R14 ;  /* 0x000000010b0e7824 */ /* 0x000fe200078e0a0e */
[----:B------:R-:W-:-:S02]  /*c100*/  LEA.HI R11, R15, R15, RZ, 0x1 ;  /* 0x0000000f0f0b7211 */ /* 0x000fc400078f08ff */
[----:B------:R-:W-:Y:S02]  /*c110*/  LEA.HI R6, R6, R5, RZ, 0x4 ;  /* 0x0000000506067211 */ /* 0x000fe400078f20ff */
[----:B------:R-:W-:Y:S02]  /*c120*/  LOP3.LUT R8, R8, 0x1ffffff0, RZ, 0xc0, !PT ;  /* 0x1ffffff008087812 */ /* 0x000fe400078ec0ff */
[----:B------:R-:W-:Y:S02]  /*c130*/  LOP3.LUT R6, R6, 0x1ffffff0, RZ, 0xc0, !PT ;  /* 0x1ffffff006067812 */ /* 0x000fe400078ec0ff */
[--C-:B------:R-:W-:Y:S02]  /*c140*/  SHF.R.S32.HI R9, RZ, 0x1, R11.reuse ;  /* 0x00000001ff097819 */ /* 0x100fe4000001140b */
[----:B------:R-:W-:Y:S01]  /*c150*/  SHF.R.S32.HI R20, RZ, 0x1f, R11 ;  /* 0x0000001fff147819 */ /* 0x000fe2000001140b */
[----:B------:R-:W-:Y:S01]  /*c160*/  IMAD.IADD R5, R5, 0x1, -R6 ;  /* 0x0000000105057824 */ /* 0x000fe200078e0a06 */
[----:B------:R-:W-:-:S02]  /*c170*/  IADD3 R7, R7, -R8, RZ ;  /* 0x8000000807077210 */ /* 0x000fc40007ffe0ff */
[----:B------:R-:W-:Y:S01]  /*c180*/  LEA.HI R20, R20, R9, RZ, 0x4 ;  /* 0x0000000914147211 */ /* 0x000fe200078f20ff */
[----:B------:R-:W-:Y:S01]  /*c190*/  IMAD R6, R5, 0x8, R12 ;  /* 0x0000000805067824 */ /* 0x000fe200078e020c */
[----:B-1----:R-:W-:Y:S01]  /*c1a0*/  LOP3.LUT R18, R11, 0xfffffffe, RZ, 0xc0, !PT ;  /* 0xfffffffe0b127812 */ /* 0x002fe200078ec0ff */
[----:B------:R-:W-:Y:S01]  /*c1b0*/  IMAD R7, R7, 0x8, R14 ;  /* 0x0000000807077824 */ /* 0x000fe200078e020e */
[----:B------:R-:W-:Y:S01]  /*c1c0*/  LOP3.LUT R20, R20, 0x1ffffff0, RZ, 0xc0, !PT ;  /* 0x1ffffff014147812 */ /* 0x000fe200078ec0ff */
[----:B------:R-:W1:Y:S01]  /*c1d0*/  S2R R8, SR_CTAID.X ;  /* 0x0000000000087919 */ /* 0x000e620000002500 */
[----:B------:R-:W-:Y:S01]  /*c1e0*/  IADD3 R18, R15, -R18, RZ ;  /* 0x800000120f127210 */ /* 0x000fe20007ffe0ff */
[----:B------:R-:W-:Y:S01]  /*c1f0*/  IMAD.MOV.U32 R15, RZ, RZ, 0x40000040 ;  /* 0x40000040ff0f7424 */ /* 0x000fe200078e00ff */
[----:B------:R3:W-:Y:S01]  /*c200*/  STL [R1+0x60], R6 ;  /* 0x0000600601007387 */ /* 0x0007e20000100800 */
[----:B------:R-:W-:-:S03]  /*c210*/  IMAD.IADD R9, R9, 0x1, -R20 ;  /* 0x0000000109097824 */ /* 0x000fc600078e0a14 */
[----:B------:R4:W-:Y:S01]  /*c220*/  STL [R1+0x5c], R7 ;  /* 0x00005c0701007387 */ /* 0x0009e20000100800 */
[----:B------:R-:W-:-:S05]  /*c230*/  IMAD R9, R9, 0x8, R18 ;  /* 0x0000000809097824 */ /* 0x000fca00078e0212 */
[----:B------:R5:W-:Y:S01]  /*c240*/  STL [R1+0x58], R9 ;  /* 0x0000580901007387 */ /* 0x000be20000100800 */
[----:B-1----:R-:W-:Y:S01]  /*c250*/  IMAD R8, R8, -0x80, -R17 ;  /* 0xffffff8008087824 */ /* 0x002fe200078e0a11 */
[----:B--2---:R-:W-:-:S04]  /*c260*/  LEA R5, R21, R16, 0xd ;  /* 0x0000001015057211 */ /* 0x004fc800078e68ff */
[C---:B---3--:R-:W-:Y:S01]  /*c270*/  IADD3 R6, R5.reuse, 0x4000, RZ ;  /* 0x0000400005067810 */ /* 0x048fe20007ffe0ff */
[----:B----4-:R-:W-:Y:S01]  /*c280*/  VIADD R7, R5, 0x20c00 ;  /* 0x00020c0005077836 */ /* 0x010fe20000000000 */
[----:B------:R-:W-:Y:S02]  /*c290*/  SHF.R.U32.HI R5, RZ, 0x4, R5 ;  /* 0x00000004ff057819 */ /* 0x000fe40000011605 */
[----:B------:R-:W-:Y:S02]  /*c2a0*/  SHF.R.U32.HI R6, RZ, 0x4, R6 ;  /* 0x00000004ff067819 */ /* 0x000fe40000011606 */
[----:B------:R-:W-:Y:S02]  /*c2b0*/  SHF.R.U32.HI R7, RZ, 0x4, R7 ;  /* 0x00000004ff077819 */ /* 0x000fe40000011607 */
[----:B------:R-:W-:Y:S02]  /*c2c0*/  LOP3.LUT R6, R6, 0x3fff, RZ, 0xc0, !PT ;  /* 0x00003fff06067812 */ /* 0x000fe400078ec0ff */
[----:B------:R-:W-:-:S02]  /*c2d0*/  LOP3.LUT R5, R5, 0x3fff, RZ, 0xc0, !PT ;  /* 0x00003fff05057812 */ /* 0x000fc400078ec0ff */
[----:B------:R-:W-:Y:S02]  /*c2e0*/  LOP3.LUT R7, R7, 0x3fff, RZ, 0xc0, !PT ;  /* 0x00003fff07077812 */ /* 0x000fe400078ec0ff */
[----:B------:R-:W-:Y:S02]  /*c2f0*/  LOP3.LUT R6, R6, 0x10000, RZ, 0xfc, !PT ;  /* 0x0001000006067812 */ /* 0x000fe400078efcff */
[----:B-----5:R-:W-:Y:S02]  /*c300*/  LOP3.LUT R9, R5, 0x10000, RZ, 0xfc, !PT ;  /* 0x0001000005097812 */ /* 0x020fe400078efcff */
[----:B------:R-:W-:Y:S01]  /*c310*/  LOP3.LUT R5, R7, 0x10000, RZ, 0xfc, !PT ;  /* 0x0001000007057812 */ /* 0x000fe200078efcff */
[C---:B------:R-:W-:Y:S01]  /*c320*/  VIADD R12, R6.reuse, 0x6 ;  /* 0x00000006060c7836 */ /* 0x040fe20000000000 */
[C---:B------:R-:W-:Y:S01]  /*c330*/  IADD3 R14, R6.reuse, 0x4, RZ ;  /* 0x00000004060e7810 */ /* 0x040fe20007ffe0ff */
[----:B------:R-:W-:Y:S01]  /*c340*/  VIADD R18, R6, 0x2 ;  /* 0x0000000206127836 */ /* 0x000fe20000000000 */
[----:B------:R1:W-:Y:S01]  /*c350*/  STL [R1+0x34], R6 ;  /* 0x0000340601007387 */ /* 0x0003e20000100800 */
[----:B------:R-:W-:-:S02]  /*c360*/  IADD3 R7, R10, 0x8, RZ ;  /* 0x000000080a077810 */ /* 0x000fc40007ffe0ff */
[----:B------:R-:W-:Y:S01]  /*c370*/  IADD3 R7, R10, 0x14, RZ ;  /* 0x000000140a077810 */ /* 0x000fe20007ffe0ff */
[----:B------:R2:W-:Y:S01]  /*c380*/  STL [R1+0x50], R5 ;  /* 0x0000500501007387 */ /* 0x0005e20000100800 */
[----:B------:R-:W-:-:S03]  /*c390*/  IADD3 R7, -R17, UR4, RZ ;  /* 0x0000000411077c10 */ /* 0x000fc6000fffe1ff */
[----:B------:R3:W-:Y:S01]  /*c3a0*/  STL.64 [R1+0x38], R12 ;  /* 0x0000380c01007387 */ /* 0x0007e20000100a00 */
[----:B-1----:R-:W-:-:S03]  /*c3b0*/  VIADD R6, R10, 0xc ;  /* 0x0000000c0a067836 */ /* 0x002fc60000000000 */
[----:B------:R3:W-:Y:S01]  /*c3c0*/  STL.64 [R1+0x48], R18 ;  /* 0x0000481201007387 */ /* 0x0007e20000100a00 */
[C---:B------:R-:W-:Y:S02]  /*c3d0*/  VIADD R6, R10.reuse, 0x18 ;  /* 0x000000180a067836 */ /* 0x040fe40000000000 */
[C---:B--2---:R-:W-:Y:S01]  /*c3e0*/  VIADD R5, R10.reuse, 0x4 ;  /* 0x000000040a057836 */ /* 0x044fe20000000000 */
[----:B------:R3:W-:Y:S01]  /*c3f0*/  STL.64 [R1+0x40], R14 ;  /* 0x0000400e01007387 */ /* 0x0007e20000100a00 */
[C---:B------:R-:W-:Y:S02]  /*c400*/  VIADD R5, R10.reuse, 0x10 ;  /* 0x000000100a057836 */ /* 0x040fe40000000000 */
[----:B------:R-:W-:-:S07]  /*c410*/  VIADD R5, R10, 0x1c ;  /* 0x0000001c0a057836 */ /* 0x000fce0000000000 */
.L_x_1911:
[----:B------:R-:W-:-:S04]  /*c420*/  MOV R5, UR36 ;  /* 0x0000002400057c02 */ /* 0x000fc80008000f00 */
[----:B------:R-:W-:-:S04]  /*c430*/  LOP3.LUT R5, R5, 0x1, RZ, 0xfc, !PT ;  /* 0x0000000105057812 */ /* 0x000fc800078efcff */
[----:B------:R-:W-:-:S13]  /*c440*/  ISETP.NE.AND P6, PT, R5, 0x3, PT ;  /* 0x000000030500780c */ /* 0x000fda0003fc5270 */
[----:B------:R-:W-:Y:S05]  /*c450*/  @!P6 BRA `(.L_x_1901) ;  /* 0x000000000004e947 */ /* 0x000fea0003800000 */
[----:B------:R-:W-:Y:S01]  /*c460*/  BPT.TRAP 0x1 ;  /* 0x000000040000795c */ /* 0x000fe20000300000 */
.L_x_1901:
[----:B------:R-:W-:Y:S01]  /*c470*/  IMAD R6, R0, 0x8, R16 ;  /* 0x0000000800067824 */ /* 0x000fe200078e0210 */
[----:B------:R-:W-:-:S04]  /*c480*/  SHF.L.U32 R21, R4, 0x1f, RZ ;  /* 0x0000001f04157819 */ /* 0x000fc800000006ff */
[----:B------:R1:W2:Y:S01]  /*c490*/  SYNCS.PHASECHK.TRANS64.TRYWAIT P0, [R6+URZ+0x30c10], R21 ;  /* 0x030c1015060075a7 */ /* 0x0002a2000800017f */
[----:B------:R-:W-:Y:S05]  /*c4a0*/  @!P6 BRA `(.L_x_1902) ;  /* 0x000000000004e947 */ /* 0x000fea0003800000 */
[----:B------:R-:W-:Y:S01]  /*c4b0*/  BPT.TRAP 0x1 ;  /* 0x000000040000795c */ /* 0x000fe20000300000 */
.L_x_1902:
[----:B------:R-:W-:-:S05]  /*c4c0*/  VIADD R5, R16, 0x10000 ;  /* 0x0001000010057836 */ /* 0x000fca0000000000 */
[----:B------:R-:W-:-:S04]  /*c4d0*/  SHF.R.U32.HI R5, RZ, 0x4, R5 ;  /* 0x00000004ff057819 */ /* 0x000fc80000011605 */
[----:B------:R-:W-:-:S04]  /*c4e0*/  LOP3.LUT R5, R5, 0x3fff, RZ, 0xc0, !PT ;  /* 0x00003fff05057812 */ /* 0x000fc800078ec0ff */
[----:B------:R-:W-:Y:S01]  /*c4f0*/  LOP3.LUT R11, R5, 0x10000, RZ, 0xfc, !PT ;  /* 0x00010000050b7812 */ /* 0x000fe200078efcff */
[----:B--2---:R-:W-:Y:S06]  /*c500*/  @P0 BRA `(.L_x_1903) ;  /* 0x0000000000080947 */ /* 0x004fec0003800000 */
[----:B------:R-:W2:Y:S02]  /*c510*/  SYNCS.PHASECHK.TRANS64.TRYWAIT P0, [R6+URZ+0x30c10], R21 ;  /* 0x030c1015060075a7 */ /* 0x000ea4000800017f */
[----:B--2---:R-:W-:Y:S05]  /*c520*/  @!P0 BRA `(.L_x_1904) ;  /* 0x000000b8006c8947 */ /* 0x004fea0003800000 */
.L_x_1903:
[----:B------:R-:W-:Y:S01]  /*c530*/  LEA R11, R0, R11, 0xa ;  /* 0x0000000b000b7211 */ /* 0x000fe200078e50ff */
[----:B------:R-:W-:Y:S05]  /*c540*/  WARPSYNC.ALL ;  /* 0x0000000000007948 */ /* 0x000fea0003800000 */
[----:B------:R-:W-:Y:S01]  /*c550*/  R2UR UR4, R9 ;  /* 0x00000000090472ca */ /* 0x000fe200000e0000 */
[----:B---3--:R-:W3:Y:S01]  /*c560*/  LDL R18, [R1+0x64] ;  /* 0x0000640001127983 */ /* 0x008ee20000100800 */
        /* <DEDUP_REMOVED lines=9> */
[----:B------:R-:W-:Y:S01]  /*c600*/  UIADD3 UR4, UR6, 0x2, URZ ;  /* 0x0000000206047890 */ /* 0x000fe2000fffe03f */
[----:B------:R-:W-:Y:S01]  /*c610*/  IMAD.MOV.U32 R13, RZ, RZ, 0x40000040 ;  /* 0x40000040ff0d7424 */ /* 0x000fe200078e00ff */
[----:B------:R-:W-:Y:S01]  /*c620*/  UMOV UR11, 0x40000040 ;  /* 0x40000040000b7882 */ /* 0x000fe20000000000 */
[----:B------:R-:W-:Y:S01]  /*c630*/  UMOV UR7, 0x40000040 ;  /* 0x4000004000077882 */ /* 0x000fe20000000000 */
[----:B------:R-:W-:-:S02]  /*c640*/  R2UR UR8, R12 ;  /* 0x000000000c0872ca */ /* 0x000fc400000e0000 */
[----:B------:R-:W-:Y:S01]  /*c650*/  R2UR UR9, R13 ;  /* 0x000000000d0972ca */ /* 0x000fe200000e0000 */
[----:B------:R-:W-:Y:S01]  /*c660*/  UMOV UR10, UR4 ;  /* 0x00000004000a7c82 */ /* 0x000fe20008000000 */
[----:B------:R-:W-:Y:S01]  /*c670*/  IMAD.MOV.U32 R13, RZ, RZ, 0x40000040 ;  /* 0x40000040ff0d7424 */ /* 0x000fe200078e00ff */
[----:B------:R-:W-:Y:S01]  /*c680*/  IADD3 R12, R9, 0x4, RZ ;  /* 0x00000004090c7810 */ /* 0x000fe20007ffe0ff */
        /* <DEDUP_REMOVED lines=17> */
[----:B------:R-:W-:Y:S02]  /*c7a0*/  IMAD R13, R3, 0x2, R12 ;  /* 0x00000002030d7824 */ /* 0x000fe400078e020c */
[C---:B----4-:R-:W-:Y:S01]  /*c7b0*/  IMAD R14, R0.reuse, 0x80, R14 ;  /* 0x00000080000e7824 */ /* 0x050fe200078e020e */
[----:B-----5:R-:W-:-:S04]  /*c7c0*/  LEA R18, R0, R17, 0x7 ;  /* 0x0000001100127211 */ /* 0x020fc800078e38ff */
[C---:B------:R-:W-:Y:S01]  /*c7d0*/  LEA R17, R3.reuse, R14, 0x1 ;  /* 0x0000000e03117211 */ /* 0x040fe200078e08ff */
[----:B--2---:R-:W-:Y:S02]  /*c7e0*/  IMAD R20, R0, 0x80, R15 ;  /* 0x0000008000147824 */ /* 0x004fe400078e020f */
[----:B------:R-:W-:Y:S01]  /*c7f0*/  IMAD R15, R3, 0x2, R18 ;  /* 0x00000002030f7824 */ /* 0x000fe200078e0212 */
[-C--:B------:R-:W-:Y:S01]  /*c800*/  LEA R18, R13, R16.reuse, 0x2 ;  /* 0x000000100d127211 */ /* 0x080fe200078e10ff */
[----:B------:R-:W-:Y:S02]  /*c810*/  IMAD R19, R3, 0x2, R20 ;  /* 0x0000000203137824 */ /* 0x000fe400078e0214 */
[--C-:B------:R-:W-:Y:S02]  /*c820*/  IMAD R12, R17, 0x4, R16.reuse ;  /* 0x00000004110c7824 */ /* 0x100fe400078e0210 */
[----:B------:R-:W-:Y:S01]  /*c830*/  IMAD R11, R15, 0x4, R16 ;  /* 0x000000040f0b7824 */ /* 0x000fe200078e0210 */
[----:B------:R-:W-:Y:S01]  /*c840*/  LEA R14, R19, R16, 0x2 ;  /* 0x00000010130e7211 */ /* 0x000fe200078e10ff */
        /* <DEDUP_REMOVED lines=15> */
.L_x_1905:
[----:B------:R1:W1:Y:S01]  /*c940*/  SYNCS.PHASECHK.TRANS64.TRYWAIT P0, [R6+URZ+0x30c30], R21 ;  /* 0x030c3015060075a7 */ /* 0x000262000800017f */
[----:B------:R-:W-:Y:S05]  /*c950*/  @!P6 BRA `(.L_x_1906) ;  /* 0x000000000004e947 */ /* 0x000fea0003800000 */
[----:B------:R-:W-:Y:S01]  /*c960*/  BPT.TRAP 0x1 ;  /* 0x000000040000795c */ /* 0x000fe20000300000 */
.L_x_1906:
[----:B-1----:R-:W-:Y:S05]  /*c970*/  @P0 BRA `(.L_x_1907) ;  /* 0x0000000000080947 */ /* 0x002fea0003800000 */
[----:B------:R-:W1:Y:S02]  /*c980*/  SYNCS.PHASECHK.TRANS64.TRYWAIT P0, [R6+URZ+0x30c30], R21 ;  /* 0x030c3015060075a7 */ /* 0x000e64000800017f */
[----:B-1----:R-:W-:Y:S05]  /*c990*/  @!P0 BRA `(.L_x_1908) ;  /* 0x000000b400648947 */ /* 0x002fea0003800000 */
.L_x_1907:
[----:B------:R-:W2:Y:S01]  /*c9a0*/  LDL R26, [R1+0x34] ;  /* 0x00003400011a7983 */ /* 0x000ea20000100800 */
[----:B------:R-:W-:Y:S01]  /*c9b0*/  ULDC UR9, c[0x0][0x75c] ;  /* 0x0001d70000097ab9 */ /* 0x000fe20000000800 */
[----:B------:R-:W-:Y:S02]  /*c9c0*/  IADD3 R24, R16, 0x18000, RZ ;  /* 0x0001800010187810 */ /* 0x000fe40007ffe0ff */
[----:B------:R1:W-:Y:S01]  /*c9d0*/  STL [R1+0x110], R200 ;  /* 0x000110c801007387 */ /* 0x0003e20000100800 */
[----:B------:R-:W-:Y:S01]  /*c9e0*/  FMUL.FTZ R88, R88, UR9 ;  /* 0x0000000958587c20 */ /* 0x000fe20008410000 */
[----:B------:R-:W-:Y:S01]  /*c9f0*/  FMUL.FTZ R99, R99, UR9 ;  /* 0x0000000963637c20 */ /* 0x000fe20008410000 */
[----:B------:R-:W-:Y:S01]  /*ca00*/  SHF.R.U32.HI R24, RZ, 0x4, R24 ;  /* 0x00000004ff187819 */ /* 0x000fe20000011618 */
[----:B------:R-:W-:Y:S01]  /*ca10*/  STL [R1+0x10c], R201 ;  /* 0x00010cc901007387 */ /* 0x000fe20000100800 */
[----:B------:R-:W-:Y:S01]  /*ca20*/  FMUL.FTZ R75, R75, UR9 ;  /* 0x000000094b4b7c20 */ /* 0x000fe20008410000 */
[----:B------:R-:W-:Y:S01]  /*ca30*/  FMUL.FTZ R83, R83, UR9 ;  /* 0x0000000953537c20 */ /* 0x000fe20008410000 */
[----:B------:R-:W-:Y:S01]  /*ca40*/  LOP3.LUT R137, R24, 0x3fff, RZ, 0xc0, !PT ;  /* 0x00003fff18897812 */ /* 0x000fe200078ec0ff */
[----:B------:R-:W-:Y:S01]  /*ca50*/  STL [R1+0x108], R202 ;  /* 0x000108ca01007387 */ /* 0x000fe20000100800 */
[----:B------:R-:W-:Y:S01]  /*ca60*/  FMUL.FTZ R85, R85, UR9 ;  /* 0x0000000955557c20 */ /* 0x000fe20008410000 */
[----:B------:R-:W-:Y:S01]  /*ca70*/  FMUL.FTZ R19, R72, UR9 ;  /* 0x0000000948137c20 */ /* 0x000fe20008410000 */
[----:B------:R-:W-:Y:S01]  /*ca80*/  LOP3.LUT R25, R137, 0x10000, RZ, 0xfc, !PT ;  /* 0x0001000089197812 */ /* 0x000fe200078efcff */
[----:B------:R-:W-:Y:S01]  /*ca90*/  STL [R1+0x104], R203 ;  /* 0x000104cb01007387 */ /* 0x000fe20000100800 */
[----:B------:R-:W-:Y:S01]  /*caa0*/  FMUL.FTZ R230, R73, UR9 ;  /* 0x0000000949e67c20 */ /* 0x000fe20008410000 */
[----:B------:R-:W-:Y:S01]  /*cab0*/  FMUL.FTZ R20, R74, UR9 ;  /* 0x000000094a147c20 */ /* 0x000fe20008410000 */
[----:B-1----:R-:W-:Y:S01]  /*cac0*/  MUFU.TANH R200, R75 ;  /* 0x0000004b00c87308 */ /* 0x002fe20000002400 */
[----:B------:R1:W-:Y:S01]  /*cad0*/  STL [R1+0x100], R171 ;  /* 0x000100ab01007387 */ /* 0x0003e20000100800 */
[----:B------:R-:W-:-:S02]  /*cae0*/  IMAD R25, R0, 0x400, R25 ;  /* 0x0000040000197824 */ /* 0x000fc400078e0219 */
        /* <DEDUP_REMOVED lines=12> */
[----:B------:R-:W-:-:S02]  /*cbb0*/  FMUL.FTZ R138, R86, UR9 ;  /* 0x00000009568a7c20 */ /* 0x000fc40008410000 */
[----:B------:R-:W-:Y:S01]  /*cbc0*/  STL [R1+0xf0], R167 ;  /* 0x0000f0a701007387 */ /* 0x000fe20000100800 */
[----:B------:R-:W-:Y:S01]  /*cbd0*/  R2UR UR6, R25 ;  /* 0x00000000190672ca */ /* 0x000fe200000e0000 */
[----:B------:R-:W-:Y:S02]  /*cbe0*/  MUFU.TANH R201, R83 ;  /* 0x0000005300c97308 */ /* 0x000fe40000002400 */
[----:B------:R-:W-:Y:S04]  /*cbf0*/  STL [R1+0xec], R166 ;  /* 0x0000eca601007387 */ /* 0x000fe80000100800 */
[----:B------:R-:W-:Y:S01]  /*cc00*/  STL [R1+0xe8], R165 ;  /* 0x0000e8a501007387 */ /* 0x000fe20000100800 */
[----:B-1----:R-:W-:Y:S01]  /*cc10*/  FMUL.FTZ R88, R93, UR9 ;  /* 0x000000095d587c20 */ /* 0x002fe20008410000 */
[----:B------:R1:W-:Y:S02]  /*cc20*/  MUFU.TANH R202, R85 ;  /* 0x0000005500ca7308 */ /* 0x0003e40000002400 */
[----:B------:R-:W-:Y:S04]  /*cc30*/  STL [R1+0xe4], R164 ;  /* 0x0000e4a401007387 */ /* 0x000fe80000100800 */
[----:B------:R-:W-:Y:S01]  /*cc40*/  STL [R1+0xe0], R163 ;  /* 0x0000e0a301007387 */ /* 0x000fe20000100800 */
[----:B------:R-:W-:Y:S01]  /*cc50*/  FMUL.FTZ R136, R87, UR9 ;  /* 0x0000000957887c20 */ /* 0x000fe20008410000 */
[----:B------:R-:W-:Y:S01]  /*cc60*/  UMOV UR5, 0x40000040 ;  /* 0x4000004000057882 */ /* 0x000fe20000000000 */
[----:B------:R-:W-:Y:S01]  /*cc70*/  UMOV UR7, 0x40000040 ;  /* 0x4000004000077882 */ /* 0x000fe20000000000 */
[----:B------:R-:W-:Y:S01]  /*cc80*/  STL [R1+0xdc], R162 ;  /* 0x0000dca201007387 */ /* 0x000fe20000100800 */
[----:B------:R-:W-:Y:S01]  /*cc90*/  UMOV UR15, 0x40000040 ;  /* 0x40000040000f7882 */ /* 0x000fe20000000000 */
[----:B------:R-:W-:Y:S01]  /*cca0*/  FMUL.FTZ R204, R91, UR9 ;  /* 0x000000095bcc7c20 */ /* 0x000fe20008410000 */
[----:B--2---:R-:W-:Y:S01]  /*ccb0*/  R2UR UR4, R26 ;  /* 0x000000001a0472ca */ /* 0x004fe200000e0000 */
[----:B------:R-:W-:Y:S01]  /*ccc0*/  STL [R1+0xd8], R161 ;  /* 0x0000d8a101007387 */ /* 0x000fe20000100800 */
[----:B------:R-:W-:Y:S01]  /*ccd0*/  FMUL.FTZ R139, R89, UR9 ;  /* 0x00000009598b7c20 */ /* 0x000fe20008410000 */
[----:B------:R-:W-:Y:S01]  /*cce0*/  FMUL.FTZ R126, R126, UR9 ;  /* 0x000000097e7e7c20 */ /* 0x000fe20008410000 */
[----:B------:R-:W2:Y:S01]  /*ccf0*/  MUFU.TANH R19, R19 ;  /* 0x0000001300137308 */ /* 0x000ea20000002400 */
[----:B------:R-:W-:Y:S04]  /*cd00*/  STL [R1+0xd4], R160 ;  /* 0x0000d4a001007387 */ /* 0x000fe80000100800 */
[----:B------:R-:W-:Y:S01]  /*cd10*/  STL [R1+0xd0], R159 ;  /* 0x0000d09f01007387 */ /* 0x000fe20000100800 */
[----:B------:R-:W-:-:S02]  /*cd20*/  ISETP.GT.AND P2, PT, R8, RZ, PT ;  /* 0x000000ff0800720c */ /* 0x000fc40003f44270 */
[----:B------:R-:W3:Y:S01]  /*cd30*/  MUFU.TANH R230, R230 ;  /* 0x000000e600e67308 */ /* 0x000ee20000002400 */
[----:B------:R-:W-:Y:S04]  /*cd40*/  STL [R1+0xcc], R158 ;  /* 0x0000cc9e01007387 */ /* 0x000fe80000100800 */
[----:B------:R-:W-:Y:S01]  /*cd50*/  STL [R1+0xc8], R157 ;  /* 0x0000c89d01007387 */ /* 0x000fe20000100800 */
[C---:B------:R-:W-:Y:S02]  /*cd60*/  ISETP.GT.AND P3, PT, R7.reuse, 0x8, PT ;  /* 0x000000080700780c */ /* 0x040fe40003f64270 */
        /* <DEDUP_REMOVED lines=30> */
[----:B------:R-:W-:Y:S04]  /*cf50*/  STL [R1+0x7c], R6 ;  /* 0x00007c0601007387 */ /* 0x000fe80000100800 */
[----:B------:R-:W-:Y:S04]  /*cf60*/  STL [R1+0x78], R5 ;  /* 0x0000780501007387 */ /* 0x000fe80000100800 */
[----:B------:R1:W-:Y:S04]  /*cf70*/  STL [R1+0x74], R4 ;  /* 0x0000740401007387 */ /* 0x0003e80000100800 */
[----:B------:R2:W-:Y:S04]  /*cf80*/  STL [R1+0x70], R2 ;  /* 0x0000700201007387 */ /* 0x0005e80000100800 */
[----:B-1----:R-:W3:Y:S01]  /*cf90*/  LDL.64 R4, [R1+0x48] ;  /* 0x0000480001047983 */ /* 0x002ee20000100a00 */
[----:B------:R-:W-:Y:S01]  /*cfa0*/  FMUL.FTZ R93, R98, UR9 ;  /* 0x00000009625d7c20 */ /* 0x000fe20008410000 */
[----:B------:R1:W-:Y:S01]  /*cfb0*/  MUFU.TANH R166, R99 ;  /* 0x0000006300a67308 */ /* 0x0003e20000002400 */
[----:B------:R-:W-:Y:S01]  /*cfc0*/  WARPGROUP.ARRIVE ;  /* 0x00000000000079c5 */ /* 0x000fe20000000000 */
[----:B------:R-:W-:Y:S01]  /*cfd0*/  FMUL.FTZ R91, R96, UR9 ;  /* 0x00000009605b7c20 */ /* 0x000fe20008410000 */
[----:B--2---:R-:W2:Y:S01]  /*cfe0*/  LDC R2, c[0x0][0x74c] ;  /* 0x0001d300ff027b82 */ /* 0x004ea20000000800 */
[----:B------:R-:W-:Y:S01]  /*cff0*/  FMUL.FTZ R89, R94, UR9 ;  /* 0x000000095e597c20 */ /* 0x000fe20008410000 */
[----:B------:R-:W-:Y:S01]  /*d000*/  FMUL.FTZ R205, R92, UR9 ;  /* 0x000000095ccd7c20 */ /* 0x000fe20008410000 */
[----:B------:R-:W-:Y:S01]  /*d010*/  FMUL.FTZ R92, R97, UR9 ;  /* 0x00000009615c7c20 */ /* 0x000fe20008410000 */
[----:B------:R-:W-:Y:S01]  /*d020*/  HGMMA.64x128x16.F32.BF16 R24, gdesc[UR4], RZ, !UPT, gsb0 ;  /* 0x01e00000041879f0 */ /* 0x000fe2000c0018ff */
[----:B------:R4:W2:Y:S01]  /*d030*/  MUFU.TANH R203, R138 ;  /* 0x0000008a00cb7308 */ /* 0x0008a20000002400 */
[----:B-1----:R-:W2:Y:S01]  /*d040*/  LDL.64 R98, [R1+0x40] ;  /* 0x0000400001627983 */ /* 0x002ea20000100a00 */
[----:B------:R-:W-:Y:S01]  /*d050*/  UIADD3 UR4, UR6, 0x2, URZ ;  /* 0x0000000206047890 */ /* 0x000fe2000fffe03f */
[----:B------:R-:W-:Y:S01]  /*d060*/  FMUL.FTZ R100, R100, UR9 ;  /* 0x0000000964647c20 */ /* 0x000fe20008410000 */
[----:B------:R-:W-:Y:S01]  /*d070*/  FMUL.FTZ R101, R101, UR9 ;  /* 0x0000000965657c20 */ /* 0x000fe20008410000 */
[----:B------:R-:W-:Y:S01]  /*d080*/  FMUL.FTZ R120, R120, UR9 ;  /* 0x0000000978787c20 */ /* 0x000fe20008410000 */
[----:B------:R-:W-:Y:S01]  /*d090*/  FMUL.FTZ R122, R122, UR9 ;  /* 0x000000097a7a7c20 */ /* 0x000fe20008410000 */
[----:B------:R-:W-:Y:S01]  /*d0a0*/  FMUL.FTZ R123, R123, UR9 ;  /* 0x000000097b7b7c20 */ /* 0x000fe20008410000 */
[----:B------:R1:W-:Y:S01]  /*d0b0*/  MUFU.TANH R9, R126 ;  /* 0x0000007e00097308 */ /* 0x0003e20000002400 */
[----:B------:R-:W-:Y:S01]  /*d0c0*/  UMOV UR14, UR4 ;  /* 0x00000004000e7c82 */ /* 0x000fe20008000000 */
[----:B------:R-:W-:Y:S01]  /*d0d0*/  ULEA UR4, UR43, -UR41, 0x7 ;  /* 0x800000292b047291 */ /* 0x000fe2000f8e383f */
[----:B----4-:R-:W-:Y:S01]  /*d0e0*/  FMUL.FTZ R138, R90, UR9 ;  /* 0x000000095a8a7c20 */ /* 0x010fe20008410000 */
[----:B------:R-:W-:Y:S01]  /*d0f0*/  FMUL.FTZ R90, R95, UR9 ;  /* 0x000000095f5a7c20 */ /* 0x000fe20008410000 */
[----:B------:R-:W-:Y:S01]  /*d100*/  FMUL.FTZ R102, R102, UR9 ;  /* 0x0000000966667c20 */ /* 0x000fe20008410000 */
[----:B------:R-:W1:Y:S01]  /*d110*/  LDC.64 R94, c[0x0][0x748] ;  /* 0x0001d200ff5e7b82 */ /* 0x000e620000000a00 */
[----:B------:R-:W-:Y:S01]  /*d120*/  FMUL.FTZ R103, R103, UR9 ;  /* 0x0000000967677c20 */ /* 0x000fe20008410000 */
[----:B------:R-:W-:Y:S01]  /*d130*/  LEA R96, R3, UR4, 0x1 ;  /* 0x0000000403607c11 */ /* 0x000fe2000f8e08ff */
[----:B------:R-:W-:Y:S01]  /*d140*/  UIADD3 UR4, UR6, 0x4, URZ ;  /* 0x0000000406047890 */ /* 0x000fe2000fffe03f */
[----:B------:R-:W4:Y:S01]  /*d150*/  MUFU.TANH R136, R136 ;  /* 0x0000008800887308 */ /* 0x000f220000002400 */
[----:B------:R-:W-:Y:S01]  /*d160*/  FMUL.FTZ R109, R109, UR9 ;  /* 0x000000096d6d7c20 */ /* 0x000fe20008410000 */
[----:B------:R-:W-:Y:S01]  /*d170*/  FMUL.FTZ R104, R104, UR9 ;  /* 0x0000000968687c20 */ /* 0x000fe20008410000 */
        /* <DEDUP_REMOVED lines=13> */
[----:B------:R-:W-:Y:S08]  /*d250*/  MUFU.TANH R88, R88 ;  /* 0x0000005800587308 */ /* 0x000ff00000002400 */
[----:B------:R-:W-:Y:S01]  /*d260*/  MUFU.TANH R168, R204 ;  /* 0x000000cc00a87308 */ /* 0x000fe20000002400 */
[----:B---3--:R-:W-:Y:S01]  /*d270*/  R2UR UR12, R4 ;  /* 0x00000000040c72ca */ /* 0x008fe200000e0000 */
[----:B------:R-:W-:-:S02]  /*d280*/  WARPGROUP.DEPBAR.LE gsb0, 0x0 ;  /* 0x00008000000079c5 */ /* 0x000fc40000010000 */
[----:B------:R-:W-:-:S04]  /*d290*/  R2UR UR13, R5 ;  /* 0x00000000050d72ca */ /* 0x000fc800000e0000 */
[----:B------:R-:W-:Y:S01]  /*d2a0*/  MUFU.TANH R91, R91 ;  /* 0x0000005b005b7308 */ /* 0x000fe20000002400 */
[----:B------:R-:W3:Y:S01]  /*d2b0*/  LDL.64 R4, [R1+0x38] ;  /* 0x0000380001047983 */ /* 0x000ee20000100a00 */
[----:B------:R-:W-:Y:S01]  /*d2c0*/  WARPGROUP.ARRIVE ;  /* 0x00000000000079c5 */ /* 0x000fe20000000000 */
[----:B------:R-:W-:Y:S02]  /*d2d0*/  IADD3 R96, R7, R96, RZ ;  /* 0x0000006007607210 */ /* 0x000fe40007ffe0ff */
[----:B--2---:R-:W-:Y:S01]  /*d2e0*/  IADD3 R2, -R2, 0x8, RZ ;  /* 0x0000000802027810 */ /* 0x004fe20007ffe1ff */
[----:B------:R-:W-:Y:S01]  /*d2f0*/  UIADD3 UR6, UR6, 0x6, URZ ;  /* 0x0000000606067890 */ /* 0x000fe2000fffe03f */
[----:B------:R-:W-:Y:S01]  /*d300*/  UMOV UR7, 0x40000040 ;  /* 0x4000004000077882 */ /* 0x000fe20000000000 */
[----:B------:R-:W2:Y:S01]  /*d310*/  MUFU.TANH R167, R205 ;  /* 0x000000cd00a77308 */ /* 0x000ea20000002400 */
[----:B------:R-:W-:Y:S01]  /*d320*/  HGMMA.64x128x16.F32.BF16 R24, gdesc[UR12], R24, gsb0 ;  /* 0x01e000000c1879f0 */ /* 0x000fe20008001818 */
[----:B------:R-:W-:-:S02]  /*d330*/  R2UR UR12, R98 ;  /* 0x00000000620c72ca */ /* 0x000fc400000e0000 */
[----:B------:R-:W-:Y:S01]  /*d340*/  R2UR UR13, R99 ;  /* 0x00000000630d72ca */ /* 0x000fe200000e0000 */
[----:B------:R-:W-:Y:S01]  /*d350*/  UMOV UR14, UR4 ;  /* 0x00000004000e7c82 */ /* 0x000fe20008000000 */
[----:B------:R-:W-:Y:S01]  /*d360*/  UMOV UR15, 0x40000040 ;  /* 0x40000040000f7882 */ /* 0x000fe20000000000 */
[--C-:B-1----:R-:W-:Y:S01]  /*d370*/  IMAD.IADD R126, R94, 0x1, -R96.reuse ;  /* 0x000000015e7e7824 */ /* 0x102fe200078e0a60 */
[----:B------:R-:W1:Y:S01]  /*d380*/  MUFU.TANH R92, R92 ;  /* 0x0000005c005c7308 */ /* 0x000e620000002400 */
[--C-:B------:R-:W-:Y:S01]  /*d390*/  IMAD.IADD R221, R2, 0x1, -R96.reuse ;  /* 0x0000000102dd7824 */ /* 0x100fe200078e0a60 */
[----:B------:R-:W-:Y:S02]  /*d3a0*/  IADD3 R95, RZ, -R96, -R95 ;  /* 0x80000060ff5f7210 */ /* 0x000fe40007ffe85f */
[----:B------:R-:W-:Y:S02]  /*d3b0*/  SEL R126, R126, 0x80, !P2 ;  /* 0x000000807e7e7807 */ /* 0x000fe40005000000 */
[----:B------:R-:W-:-:S02]  /*d3c0*/  IADD3 R94, R94, 0x8, -R96 ;  /* 0x000000085e5e7810 */ /* 0x000fc40007ffe860 */
[----:B------:R-:W-:Y:S01]  /*d3d0*/  SEL R221, R221, 0x80, P3 ;  /* 0x00000080dddd7807 */ /* 0x000fe20001800000 */
[----:B------:R-:W-:Y:S01]  /*d3e0*/  MUFU.TANH R169, R138 ;  /* 0x0000008a00a97308 */ /* 0x000fe20000002400 */
[----:B------:R-:W-:Y:S02]  /*d3f0*/  SEL R218, R95, 0x80, P1 ;  /* 0x000000805fda7807 */ /* 0x000fe40000800000 */
[C---:B------:R-:W-:Y:S02]  /*d400*/  ISETP.GE.AND P3, PT, R126.reuse, RZ, PT ;  /* 0x000000ff7e00720c */ /* 0x040fe40003f66270 */
[C---:B------:R-:W-:Y:S02]  /*d410*/  ISETP.GE.AND P4, PT, R126.reuse, 0x1, PT ;  /* 0x000000017e00780c */ /* 0x040fe40003f86270 */
[----:B------:R-:W-:Y:S01]  /*d420*/  ISETP.GE.AND P1, PT, R126, 0x9, PT ;  /* 0x000000097e00780c */ /* 0x000fe20003f26270 */
        /* <DEDUP_REMOVED lines=15> */
[----:B------:R-:W-:Y:S02]  /*d520*/  WARPGROUP.DEPBAR.LE gsb0, 0x0 ;  /* 0x00008000000079c5 */ /* 0x000fe40000010000 */
[----:B------:R-:W4:Y:S01]  /*d530*/  LDS R224, [R224+0x400] ;  /* 0x00040000e0e07984 */ /* 0x000f220000000800 */
[----:B------:R-:W-:-:S04]  /*d540*/  WARPGROUP.ARRIVE ;  /* 0x00000000000079c5 */ /* 0x000fc80000000000 */
[----:B------:R-:W-:Y:S02]  /*d550*/  MUFU.TANH R141, R124 ;  /* 0x0000007c008d7308 */ /* 0x000fe40000002400 */
[----:B------:R-:W-:Y:S01]  /*d560*/  HGMMA.64x128x16.F32.BF16 R24, gdesc[UR12], R24, gsb0 ;  /* 0x01e000000c1879f0 */ /* 0x000fe20008001818 */
[C---:B------:R-:W-:Y:S02]  /*d570*/  ISETP.GT.OR P3, PT, R218.reuse, RZ, !P3 ;  /* 0x000000ffda00720c */ /* 0x040fe40005f64670 */
[----:B------:R-:W-:-:S03]  /*d580*/  ISETP.GT.OR P4, PT, R218, 0x1, !P4 ;  /* 0x00000001da00780c */ /* 0x000fc60006784670 */
[----:B------:R-:W1:Y:S01]  /*d590*/  MUFU.TANH R157, R108 ;  /* 0x0000006c009d7308 */ /* 0x000e620000002400 */
[----:B------:R-:W-:Y:S02]  /*d5a0*/  ISETP.GT.OR P1, PT, R218, 0x9, !P1 ;  /* 0x00000009da00780c */ /* 0x000fe40004f24670 */
[----:B------:R-:W-:Y:S02]  /*d5b0*/  FSEL R216, R19, -INF , !P3 ;  /* 0xff80000013d87808 */ /* 0x000fe40005800000 */
[----:B------:R-:W-:Y:S02]  /*d5c0*/  FSEL R219, R230, -INF , !P4 ;  /* 0xff800000e6db7808 */ /* 0x000fe40006000000 */
[C---:B------:R-:W-:Y:S01]  /*d5d0*/  ISETP.GE.AND P2, PT, R126.reuse, 0x10, PT ;  /* 0x000000107e00780c */ /* 0x040fe20003f46270 */
[----:B------:R-:W1:Y:S01]  /*d5e0*/  MUFU.TANH R152, R113 ;  /* 0x0000007100987308 */ /* 0x000e620000002400 */
[C---:B------:R-:W-:Y:S02]  /*d5f0*/  ISETP.GE.AND P3, PT, R126.reuse, 0x11, PT ;  /* 0x000000117e00780c */ /* 0x040fe40003f66270 */
[----:B------:R-:W-:-:S02]  /*d600*/  ISETP.GE.AND P5, PT, R126, 0x18, PT ;  /* 0x000000187e00780c */ /* 0x000fc40003fa6270 */
[----:B------:R-:W-:Y:S02]  /*d610*/  ISETP.GE.AND P4, PT, R126, 0x19, PT ;  /* 0x000000197e00780c */ /* 0x000fe40003f86270 */
[----:B------:R-:W-:Y:S01]  /*d620*/  FSEL R220, R236, -INF , !P1 ;  /* 0xff800000ecdc7808 */ /* 0x000fe20004800000 */
[----:B------:R-:W-:Y:S01]  /*d630*/  MUFU.TANH R144, R121 ;  /* 0x0000007900907308 */ /* 0x000fe20000002400 */
[C---:B------:R-:W-:Y:S02]  /*d640*/  ISETP.GT.OR P2, PT, R218.reuse, 0x10, !P2 ;  /* 0x00000010da00780c */ /* 0x040fe40005744670 */
[C---:B------:R-:W-:Y:S02]  /*d650*/  ISETP.GT.OR P3, PT, R218.reuse, 0x11, !P3 ;  /* 0x00000011da00780c */ /* 0x040fe40005f64670 */
[C---:B------:R-:W-:Y:S02]  /*d660*/  ISETP.GT.OR P5, PT, R218.reuse, 0x18, !P5 ;  /* 0x00000018da00780c */ /* 0x040fe40006fa4670 */
[----:B------:R-:W-:Y:S01]  /*d670*/  ISETP.GT.OR P4, PT, R218, 0x19, !P4 ;  /* 0x00000019da00780c */ /* 0x000fe20006784670 */
[----:B------:R-:W-:Y:S01]  /*d680*/  MUFU.TANH R140, R125 ;  /* 0x0000007d008c7308 */ /* 0x000fe20000002400 */
[----:B------:R-:W-:-:S02]  /*d690*/  FSEL R215, R233, -INF , !P2 ;  /* 0xff800000e9d77808 */ /* 0x000fc40005000000 */
[----:B------:R-:W-:Y:S02]  /*d6a0*/  FSEL R211, R21, -INF , !P3 ;  /* 0xff80000015d37808 */ /* 0x000fe40005800000 */
[----:B------:R-:W-:Y:S02]  /*d6b0*/  FSEL R208, R23, -INF , !P5 ;  /* 0xff80000017d07808 */ /* 0x000fe40006800000 */
[----:B------:R-:W-:Y:S01]  /*d6c0*/  FSEL R206, R202, -INF , !P4 ;  /* 0xff800000cace7808 */ /* 0x000fe20006000000 */
[----:B------:R-:W1:Y:S01]  /*d6d0*/  MUFU.TANH R150, R116 ;  /* 0x0000007400967308 */ /* 0x000e620000002400 */
[----:B------:R-:W-:Y:S01]  /*d6e0*/  FMUL.FTZ R111, R111, UR9 ;  /* 0x000000096f6f7c20 */ /* 0x000fe20008410000 */
[----:B------:R-:W-:Y:S01]  /*d6f0*/  FMUL.FTZ R119, R119, UR9 ;  /* 0x0000000977777c20 */ /* 0x000fe20008410000 */
[----:B------:R-:W-:-:S05]  /*d700*/  FMUL.FTZ R115, R115, UR9 ;  /* 0x0000000973737c20 */ /* 0x000fca0008410000 */
[----:B------:R-:W1:Y:S01]  /*d710*/  MUFU.TANH R148, R117 ;  /* 0x0000007500947308 */ /* 0x000e620000002400 */
[----:B------:R-:W-:-:S07]  /*d720*/  FMUL.FTZ R118, R118, UR9 ;  /* 0x0000000976767c20 */ /* 0x000fce0008410000 */
[----:B------:R-:W-:Y:S08]  /*d730*/  MUFU.TANH R158, R107 ;  /* 0x0000006b009e7308 */ /* 0x000ff00000002400 */
[----:B------:R-:W-:Y:S08]  /*d740*/  MUFU.TANH R151, R114 ;  /* 0x0000007200977308 */ /* 0x000ff00000002400 */
[----:B------:R-:W1:Y:S08]  /*d750*/  MUFU.TANH R159, R106 ;  /* 0x0000006a009f7308 */ /* 0x000e700000002400 */
[----:B------:R-:W1:Y:S08]  /*d760*/  MUFU.TANH R155, R110 ;  /* 0x0000006e009b7308 */ /* 0x000e700000002400 */
[----:B------:R-:W1:Y:S01]  /*d770*/  MUFU.TANH R154, R111 ;  /* 0x0000006f009a7308 */ /* 0x000e620000002400 */
[----:B------:R-:W-:-:S02]  /*d780*/  WARPGROUP.DEPBAR.LE gsb0, 0x0 ;  /* 0x00008000000079c5 */ /* 0x000fc40000010000 */
[----:B---3--:R-:W-:-:S05]  /*d790*/  R2UR UR5, R5 ;  /* 0x00000000050572ca */ /* 0x008fca00000e0000 */
        /* <DEDUP_REMOVED lines=11> */
[----:B------:R3:W-:Y:S01]  /*d850*/  MUFU.TANH R146, R119 ;  /* 0x0000007700927308 */ /* 0x0007e20000002400 */
[----:B------:R-:W-:Y:S01]  /*d860*/  ISETP.GT.OR P0, PT, R221, RZ, !P0 ;  /* 0x000000ffdd00720c */ /* 0x000fe20004704670 */
[----:B------:R-:W-:Y:S01]  /*d870*/  FMUL.FTZ R127, R127, UR9 ;  /* 0x000000097f7f7c20 */ /* 0x000fe20008410000 */
[----:B------:R-:W-:Y:S01]  /*d880*/  ISETP.GE.AND P2, PT, R128, 0x8, PT ;  /* 0x000000088000780c */ /* 0x000fe20003f46270 */
[----:B------:R-:W-:Y:S01]  /*d890*/  FMUL.FTZ R130, R130, UR9 ;  /* 0x0000000982827c20 */ /* 0x000fe20008410000 */
[C---:B------:R-:W-:Y:S01]  /*d8a0*/  ISETP.GE.AND P3, PT, R128.reuse, 0x9, PT ;  /* 0x000000098000780c */ /* 0x040fe20003f66270 */
[----:B------:R-:W-:Y:S01]  /*d8b0*/  FMUL.FTZ R212, R131, UR9 ;  /* 0x0000000983d47c20 */ /* 0x000fe20008410000 */
[C---:B------:R-:W-:Y:S01]  /*d8c0*/  ISETP.GE.AND P5, PT, R128.reuse, 0x10, PT ;  /* 0x000000108000780c */ /* 0x040fe20003fa6270 */
[----:B------:R-:W3:Y:S01]  /*d8d0*/  MUFU.TANH R149, R115 ;  /* 0x0000007300957308 */ /* 0x000ee20000002400 */
[----:B------:R-:W-:Y:S01]  /*d8e0*/  ISETP.GE.AND P4, PT, R128, 0x11, PT ;  /* 0x000000118000780c */ /* 0x000fe20003f86270 */
[----:B------:R-:W-:Y:S01]  /*d8f0*/  IMAD R137, R0, 0x400, R137 ;  /* 0x0000040000897824 */ /* 0x000fe200078e0289 */
[----:B------:R-:W-:Y:S01]  /*d900*/  FSEL R214, R20, -INF , !P0 ;  /* 0xff80000014d67808 */ /* 0x000fe20004000000 */
[----:B------:R-:W-:Y:S01]  /*d910*/  FMUL.FTZ R129, R129, UR9 ;  /* 0x0000000981817c20 */ /* 0x000fe20008410000 */
[----:B------:R-:W-:-:S02]  /*d920*/  FSEL R228, R200, -INF , !P1 ;  /* 0xff800000c8e47808 */ /* 0x000fc40004800000 */
[----:B------:R-:W-:Y:S01]  /*d930*/  IADD3 R223, R10, 0x4, RZ ;  /* 0x000000040adf7810 */ /* 0x000fe20007ffe0ff */
[----:B------:R-:W3:Y:S01]  /*d940*/  MUFU.TANH R147, R118 ;  /* 0x0000007600937308 */ /* 0x000ee20000002400 */
[C---:B------:R-:W-:Y:S01]  /*d950*/  ISETP.GE.AND P0, PT, R128.reuse, 0x18, PT ;  /* 0x000000188000780c */ /* 0x040fe20003f06270 */
[----:B----4-:R-:W4:Y:S01]  /*d960*/  SHFL.IDX PT, R226, R224, R10, 0x1f ;  /* 0x00001f0ae0e27589 */ /* 0x010f2200000e0000 */
[----:B------:R-:W-:Y:S01]  /*d970*/  ISETP.GE.AND P1, PT, R128, 0x19, PT ;  /* 0x000000198000780c */ /* 0x000fe20003f26270 */
[C---:B------:R-:W-:Y:S01]  /*d980*/  VIADD R231, R10.reuse, 0x8 ;  /* 0x000000080ae77836 */ /* 0x040fe20000000000 */
        /* <DEDUP_REMOVED lines=28> */
[----:B--2---:R-:W-:-:S02]  /*db50*/  FSEL R123, R167, -INF , !P5 ;  /* 0xff800000a77b7808 */ /* 0x004fc40006800000 */
[----:B------:R-:W-:Y:S02]  /*db60*/  FSEL R120, R88, -INF , !P4 ;  /* 0xff80000058787808 */ /* 0x000fe40006000000 */
[C---:B------:R-:W-:Y:S02]  /*db70*/  ISETP.GE.AND P2, PT, R126.reuse, 0x38, PT ;  /* 0x000000387e00780c */ /* 0x040fe40003f46270 */
[----:B------:R-:W-:Y:S02]  /*db80*/  ISETP.GE.AND P3, PT, R126, 0x39, PT ;  /* 0x000000397e00780c */ /* 0x000fe40003f66270 */
[C---:B------:R-:W-:Y:S02]  /*db90*/  ISETP.GE.AND P5, PT, R128.reuse, 0x20, PT ;  /* 0x000000208000780c */ /* 0x040fe40003fa6270 */
[----:B------:R-:W-:Y:S02]  /*dba0*/  ISETP.GE.AND P4, PT, R128, 0x21, PT ;  /* 0x000000218000780c */ /* 0x000fe40003f86270 */
[----:B------:R-:W-:-:S02]  /*dbb0*/  FSEL R103, R91, -INF , !P0 ;  /* 0xff8000005b677808 */ /* 0x000fc40004000000 */
[----:B-1----:R-:W-:Y:S02]  /*dbc0*/  FSEL R109, R92, -INF , !P1 ;  /* 0xff8000005c6d7808 */ /* 0x002fe40004800000 */
        /* <DEDUP_REMOVED lines=80> */
[----:B------:R1:W2:Y:S01]  /*e0d0*/  MUFU.TANH R6, R127 ;  /* 0x0000007f00067308 */ /* 0x0002a20000002400 */
        /* <DEDUP_REMOVED lines=8> */
[----:B------:R3:W4:Y:S01]  /*e160*/  MUFU.TANH R2, R130 ;  /* 0x0000008200027308 */ /* 0x0007220000002400 */
[----:B-1----:R-:W-:-:S02]  /*e170*/  FSEL R127, R141, -INF , !P0 ;  /* 0xff8000008d7f7808 */ /* 0x002fc40004000000 */
[----:B------:R-:W-:Y:S02]  /*e180*/  FSEL R126, R140, -INF , !P1 ;  /* 0xff8000008c7e7808 */ /* 0x000fe40004800000 */
[C---:B------:R-:W-:Y:S02]  /*e190*/  ISETP.GE.AND P0, PT, R128.reuse, 0x60, PT ;  /* 0x000000608000780c */ /* 0x040fe40003f06270 */
[----:B------:R-:W-:Y:S02]  /*e1a0*/  ISETP.GE.AND P1, PT, R128, 0x61, PT ;  /* 0x000000618000780c */ /* 0x000fe40003f26270 */
[----:B------:R-:W-:Y:S02]  /*e1b0*/  ISETP.GT.OR P2, PT, R218, 0x70, !P2 ;  /* 0x00000070da00780c */ /* 0x000fe40005744670 */
[C---:B------:R-:W-:Y:S02]  /*e1c0*/  ISETP.GT.OR P0, PT, R221.reuse, 0x60, !P0 ;  /* 0x00000060dd00780c */ /* 0x040fe40004704670 */
[----:B------:R-:W-:-:S02]  /*e1d0*/  ISETP.GT.OR P1, PT, R221, 0x61, !P1 ;  /* 0x00000061dd00780c */ /* 0x000fc40004f24670 */
[----:B---3--:R-:W-:Y:S02]  /*e1e0*/  FSEL R130, R5, -INF , !P2 ;  /* 0xff80000005827808 */ /* 0x008fe40005000000 */
        /* <DEDUP_REMOVED lines=10> */
[----:B--2---:R-:W-:Y:S02]  /*e290*/  FSEL R139, R6, -INF , !P0 ;  /* 0xff800000068b7808 */ /* 0x004fe40004000000 */
[----:B----4-:R-:W-:-:S02]  /*e2a0*/  FSEL R137, R2, -INF , !P1 ;  /* 0xff80000002897808 */ /* 0x010fc40004800000 */
[C---:B------:R-:W-:Y:S02]  /*e2b0*/  ISETP.GE.AND P0, PT, R128.reuse, 0x78, PT ;  /* 0x000000788000780c */ /* 0x040fe40003f06270 */
[----:B-1----:R-:W-:Y:S02]  /*e2c0*/  FSEL R129, R9, -INF , !P2 ;  /* 0xff80000009817808 */ /* 0x002fe40005000000 */
        /* <DEDUP_REMOVED lines=8> */
[----:B------:R-:W-:Y:S02]  /*e350*/  WARPGROUP.DEPBAR.LE gsb0, 0x0 ;  /* 0x00008000000079c5 */ /* 0x000fe40000010000 */
[----:B------:R-:W-:Y:S01]  /*e360*/  FADD.FTZ R229, R24, -R226 ;  /* 0x800000e218e57221 */ /* 0x000fe20000010000 */
[C---:B------:R-:W-:Y:S01]  /*e370*/  ISETP.GT.OR P2, PT, R221.reuse, 0x71, !P2 ;  /* 0x00000071dd00780c */ /* 0x040fe20005744670 */
[----:B------:R-:W3:Y:S01]  /*e380*/  SHFL.IDX PT, R24, R224, R231, 0x1f ;  /* 0x00001fe7e0187589 */ /* 0x000ee200000e0000 */
[----:B------:R-:W-:-:S02]  /*e390*/  ISETP.GT.OR P0, PT, R221, 0x78, !P0 ;  /* 0x00000078dd00780c */ /* 0x000fc40004704670 */
[----:B------:R-:W-:Y:S01]  /*e3a0*/  ISETP.GT.OR P1, PT, R221, 0x79, !P1 ;  /* 0x00000079dd00780c */ /* 0x000fe20004f24670 */
[----:B------:R-:W-:Y:S01]  /*e3b0*/  LDS R17, [R17+0x400] ;  /* 0x0004000011117984 */ /* 0x000fe20000000800 */
[----:B-1----:R-:W-:-:S03]  /*e3c0*/  FADD.FTZ R227, R25, -R212 ;  /* 0x800000d419e37221 */ /* 0x002fc60000010000 */
[----:B------:R-:W-:Y:S04]  /*e3d0*/  SHFL.IDX PT, R25, R18, R223, 0x1f ;  /* 0x00001fdf12197589 */ /* 0x000fe800000e0000 */
[----:B------:R-:W1:Y:S01]  /*e3e0*/  SHFL.IDX PT, R223, R224, R232, 0x1f ;  /* 0x00001fe8e0df7589 */ /* 0x000e6200000e0000 */
[----:B------:R-:W-:Y:S01]  /*e3f0*/  FADD.FTZ R212, R27, -R212 ;  /* 0x800000d41bd47221 */ /* 0x000fe20000010000 */
[----:B--2---:R-:W-:Y:S01]  /*e400*/  FFMA.FTZ R216, R216, UR4, -R218 ;  /* 0x00000004d8d87c23 */ /* 0x004fe200080108da */
        /* <DEDUP_REMOVED lines=14> */
[----:B------:R-:W-:-:S03]  /*e4f0*/  VIADD R31, R10, 0x10 ;  /* 0x000000100a1f7836 */ /* 0x000fc60000000000 */
[----:B------:R-:W1:Y:S04]  /*e500*/  SHFL.IDX PT, R29, R224, R29, 0x1f ;  /* 0x00001f1de01d7589 */ /* 0x000e6800000e0000 */
[----:B------:R-:W1:Y:S01]  /*e510*/  SHFL.IDX PT, R31, R18, R31, 0x1f ;  /* 0x00001f1f121f7589 */ /* 0x000e6200000e0000 */
[----:B---3--:R-:W-:Y:S01]  /*e520*/  IADD3 R232, R10, 0x1c, RZ ;  /* 0x0000001c0ae87810 */ /* 0x008fe20007ffe0ff */
[----:B------:R3:W1:Y:S01]  /*e530*/  MUFU.EX2 R24, R26 ;  /* 0x0000001a00187308 */ /* 0x0006620000000800 */
[----:B------:R-:W-:-:S04]  /*e540*/  FFMA.FTZ R219, R219, UR4, -R25 ;  /* 0x00000004dbdb7c23 */ /* 0x000fc80008010819 */
[----:B------:R2:W-:Y:S01]  /*e550*/  SHFL.IDX PT, R232, R224, R232, 0x1f ;  /* 0x00001fe8e0e87589 */ /* 0x0005e200000e0000 */
[----:B---3--:R-:W-:Y:S01]  /*e560*/  FFMA.FTZ R26, R228, UR4, -R25 ;  /* 0x00000004e41a7c23 */ /* 0x008fe20008010819 */
[--C-:B----4-:R-:W-:Y:S01]  /*e570*/  FFMA.FTZ R25, R225, UR4, -R231.reuse ;  /* 0x00000004e1197c23 */ /* 0x110fe200080108e7 */
[----:B------:R-:W-:Y:S01]  /*e580*/  FFMA.FTZ R231, R222, UR4, -R231 ;  /* 0x00000004dee77c23 */ /* 0x000fe200080108e7 */
[--C-:B--2---:R-:W-:Y:S01]  /*e590*/  FADD.FTZ R222, R32, -R28.reuse ;  /* 0x8000001c20de7221 */ /* 0x104fe20000010000 */
[----:B------:R-:W-:Y:S01]  /*e5a0*/  FADD.FTZ R224, R34, -R28 ;  /* 0x8000001c22e07221 */ /* 0x000fe20000010000 */
[--C-:B------:R-:W-:Y:S01]  /*e5b0*/  FFMA.FTZ R28, R220, UR4, -R30.reuse ;  /* 0x00000004dc1c7c23 */ /* 0x100fe2000801081e */
[----:B------:R-:W-:Y:S01]  /*e5c0*/  FFMA.FTZ R30, R217, UR4, -R30 ;  /* 0x00000004d91e7c23 */ /* 0x000fe2000801081e */
[----:B------:R-:W-:Y:S02]  /*e5d0*/  VIADD R32, R10, 0x14 ;  /* 0x000000140a207836 */ /* 0x000fe40000000000 */
[--C-:B-1----:R-:W-:Y:S01]  /*e5e0*/  FADD.FTZ R217, R36, -R29.reuse ;  /* 0x8000001d24d97221 */ /* 0x102fe20000010000 */
[----:B------:R-:W-:Y:S01]  /*e5f0*/  FADD.FTZ R220, R38, -R29 ;  /* 0x8000001d26dc7221 */ /* 0x000fe20000010000 */
[--C-:B------:R-:W-:Y:S01]  /*e600*/  FFMA.FTZ R29, R215, UR4, -R31.reuse ;  /* 0x00000004d71d7c23 */ /* 0x100fe2000801081f */
[----:B------:R-:W-:Y:S01]  /*e610*/  FFMA.FTZ R31, R213, UR4, -R31 ;  /* 0x00000004d51f7c23 */ /* 0x000fe2000801081f */
[----:B------:R-:W-:Y:S01]  /*e620*/  FFMA.FTZ R213, -R19, R19, 1 ;  /* 0x3f80000013d57423 */ /* 0x000fe20000010113 */
[----:B------:R-:W-:Y:S01]  /*e630*/  FMUL.FTZ R229, R214, R229 ;  /* 0x000000e5d6e57220 */ /* 0x000fe20000410000 */
[----:B------:R-:W1:Y:S01]  /*e640*/  SHFL.IDX PT, R32, R18, R32, 0x1f ;  /* 0x00001f2012207589 */ /* 0x000e6200000e0000 */
[----:B------:R-:W-:-:S02]  /*e650*/  IADD3 R34, R10, 0x18, RZ ;  /* 0x000000180a227810 */ /* 0x000fc40007ffe0ff */
[----:B------:R-:W-:Y:S01]  /*e660*/  FMUL.FTZ R213, R213, R229 ;  /* 0x000000e5d5d57220 */ /* 0x000fe20000410000 */
[C---:B------:R-:W-:Y:S02]  /*e670*/  VIADD R229, R10.reuse, 0x1c ;  /* 0x0000001c0ae57836 */ /* 0x040fe40000000000 */
[--C-:B------:R-:W-:Y:S02]  /*e680*/  FADD.FTZ R225, R33, -R27.reuse ;  /* 0x8000001b21e17221 */ /* 0x100fe40000010000 */
[----:B------:R-:W2:Y:S04]  /*e690*/  SHFL.IDX PT, R33, R18, R34, 0x1f ;  /* 0x00001f2212217589 */ /* 0x000ea800000e0000 */
[----:B------:R-:W3:Y:S01]  /*e6a0*/  SHFL.IDX PT, R34, R18, R229, 0x1f ;  /* 0x00001fe512227589 */ /* 0x000ee200000e0000 */
[----:B------:R-:W-:Y:S01]  /*e6b0*/  FADD.FTZ R228, R35, -R27 ;  /* 0x8000001b23e47221 */ /* 0x000fe20000010000 */
[----:B------:R-:W-:-:S02]  /*e6c0*/  VIADD R215, R10, 0x4 ;  /* 0x000000040ad77836 */ /* 0x000fc40000000000 */
[----:B------:R-:W4:Y:S01]  /*e6d0*/  SHFL.IDX PT, R35, R12, R10, 0x1f ;  /* 0x00001f0a0c237589 */ /* 0x000f2200000e0000 */
[----:B------:R2:W-:Y:S01]  /*e6e0*/  MUFU.EX2 R19, R31 ;  /* 0x0000001f00137308 */ /* 0x0005e20000000800 */
[--C-:B-1----:R-:W-:Y:S01]  /*e6f0*/  FFMA.FTZ R211, R211, UR4, -R32.reuse ;  /* 0x00000004d3d37c23 */ /* 0x102fe20008010820 */
[----:B------:R-:W-:Y:S01]  /*e700*/  FFMA.FTZ R32, R210, UR4, -R32 ;  /* 0x00000004d2207c23 */ /* 0x000fe20008010820 */
[----:B------:R-:W-:-:S05]  /*e710*/  FFMA.FTZ R210, -R20, R20, 1 ;  /* 0x3f80000014d27423 */ /* 0x000fca0000010114 */
[----:B------:R1:W-:Y:S01]  /*e720*/  MUFU.EX2 R20, R32 ;  /* 0x0000002000147308 */ /* 0x0003e20000000800 */
[--C-:B--2---:R-:W-:Y:S01]  /*e730*/  FFMA.FTZ R31, R208, UR4, -R33.reuse ;  /* 0x00000004d01f7c23 */ /* 0x104fe20008010821 */
[----:B-1----:R-:W-:Y:S01]  /*e740*/  FFMA.FTZ R32, R209, UR4, -R33 ;  /* 0x00000004d1207c23 */ /* 0x002fe20008010821 */
[----:B---3--:R-:W-:-:S05]  /*e750*/  FFMA.FTZ R33, R206, UR4, -R34 ;  /* 0x00000004ce217c23 */ /* 0x008fca0008010822 */
[----:B------:R-:W1:Y:S01]  /*e760*/  MUFU.EX2 R219, R219 ;  /* 0x000000db00db7308 */ /* 0x000e620000000800 */
[----:B------:R-:W2:Y:S01]  /*e770*/  SHFL.IDX PT, R206, R12, R215, 0x1f ;  /* 0x00001fd70cce7589 */ /* 0x000ea200000e0000 */
[----:B------:R-:W-:Y:S01]  /*e780*/  FMUL.FTZ R226, R24, R226 ;  /* 0x000000e218e27220 */ /* 0x000fe20000410000 */
[----:B------:R-:W-:Y:S01]  /*e790*/  FFMA.FTZ R208, -R230, R230, 1 ;  /* 0x3f800000e6d07423 */ /* 0x000fe200000101e6 */
[--C-:B----4-:R-:W-:Y:S01]  /*e7a0*/  FFMA.FTZ R204, R204, UR4, -R35.reuse ;  /* 0x00000004cccc7c23 */ /* 0x110fe20008010823 */
[----:B------:R-:W-:Y:S01]  /*e7b0*/  FFMA.FTZ R36, R205, UR4, -R35 ;  /* 0x00000004cd247c23 */ /* 0x000fe20008010823 */
[----:B------:R-:W-:Y:S01]  /*e7c0*/  FMUL.FTZ R210, R210, R226 ;  /* 0x000000e2d2d27220 */ /* 0x000fe20000410000 */
[C---:B------:R-:W-:Y:S01]  /*e7d0*/  IADD3 R209, R10.reuse, 0x8, RZ ;  /* 0x000000080ad17810 */ /* 0x040fe20007ffe0ff */
[----:B------:R3:W-:Y:S01]  /*e7e0*/  MUFU.EX2 R18, R211 ;  /* 0x000000d300127308 */ /* 0x0007e20000000800 */
[C---:B------:R-:W-:Y:S02]  /*e7f0*/  VIADD R226, R10.reuse, 0xc ;  /* 0x0000000c0ae27836 */ /* 0x040fe40000000000 */
[----:B------:R-:W-:-:S02]  /*e800*/  VIADD R230, R10, 0x18 ;  /* 0x000000180ae67836 */ /* 0x000fc40000000000 */
[----:B-1----:R-:W-:Y:S01]  /*e810*/  FMUL.FTZ R227, R219, R227 ;  /* 0x000000e3dbe37220 */ /* 0x002fe20000410000 */
[----:B---3--:R-:W-:Y:S02]  /*e820*/  VIADD R211, R10, 0x10 ;  /* 0x000000100ad37836 */ /* 0x008fe40000000000 */
[----:B------:R2:W-:Y:S01]  /*e830*/  MUFU.EX2 R35, R204 ;  /* 0x000000cc00237308 */ /* 0x0005e20000000800 */
[----:B------:R-:W-:Y:S01]  /*e840*/  FMUL.FTZ R208, R208, R227 ;  /* 0x000000e3d0d07220 */ /* 0x000fe20000410000 */
[----:B------:R-:W-:Y:S01]  /*e850*/  IADD3 R227, R10, 0x14, RZ ;  /* 0x000000140ae37810 */ /* 0x000fe20007ffe0ff */
[----:B------:R-:W-:-:S05]  /*e860*/  FFMA.FTZ R34, R207, UR4, -R34 ;  /* 0x00000004cf227c23 */ /* 0x000fca0008010822 */
[----:B------:R1:W-:Y:S01]  /*e870*/  MUFU.EX2 R27, R231 ;  /* 0x000000e7001b7308 */ /* 0x0003e20000000800 */
[--C-:B--2---:R-:W-:Y:S01]  /*e880*/  FFMA.FTZ R204, R122, UR4, -R206.reuse ;  /* 0x000000047acc7c23 */ /* 0x104fe200080108ce */
[----:B------:R-:W-:Y:S01]  /*e890*/  FFMA.FTZ R206, R124, UR4, -R206 ;  /* 0x000000047cce7c23 */ /* 0x000fe200080108ce */
[----:B------:R-:W-:Y:S04]  /*e8a0*/  SHFL.IDX PT, R207, R12, R209, 0x1f ;  /* 0x00001fd10ccf7589 */ /* 0x000fe800000e0000 */
[----:B------:R-:W-:Y:S01]  /*e8b0*/  SHFL.IDX PT, R38, R12, R227, 0x1f ;  /* 0x00001fe30c267589 */ /* 0x000fe200000e0000 */
[--C-:B-1----:R-:W-:Y:S01]  /*e8c0*/  FADD.FTZ R231, R37, -R232.reuse ;  /* 0x800000e825e77221 */ /* 0x102fe20000010000 */
[----:B------:R-:W-:Y:S02]  /*e8d0*/  FADD.FTZ R232, R39, -R232 ;  /* 0x800000e827e87221 */ /* 0x000fe40000010000 */
[----:B------:R-:W-:Y:S04]  /*e8e0*/  SHFL.IDX PT, R37, R12, R226, 0x1f ;  /* 0x00001fe20c257589 */ /* 0x000fe800000e0000 */
[----:B------:R-:W-:Y:S04]  /*e8f0*/  SHFL.IDX PT, R39, R12, R211, 0x1f ;  /* 0x00001fd30c277589 */ /* 0x000fe800000e0000 */
[----:B------:R-:W1:Y:S04]  /*e900*/  SHFL.IDX PT, R122, R12, R230, 0x1f ;  /* 0x00001fe60c7a7589 */ /* 0x000e6800000e0000 */
[----:B------:R2:W3:Y:S02]  /*e910*/  SHFL.IDX PT, R124, R12, R229, 0x1f ;  /* 0x00001fe50c7c7589 */ /* 0x0004e400000e0000 */
[----:B--2---:R2:W-:Y:S02]  /*e920*/  MUFU.EX2 R12, R204 ;  /* 0x000000cc000c7308 */ /* 0x0045e40000000800 */
[----:B--2---:R-:W2:Y:S01]  /*e930*/  SHFL.IDX PT, R204, R11, R215, 0x1f ;  /* 0x00001fd70bcc7589 */ /* 0x004ea200000e0000 */
[--C-:B-1----:R-:W-:Y:S01]  /*e940*/  FFMA.FTZ R112, R112, UR4, -R122.reuse ;  /* 0x0000000470707c23 */ /* 0x102fe2000801087a */
[----:B------:R-:W-:-:S02]  /*e950*/  FFMA.FTZ R107, R107, UR4, -R122 ;  /* 0x000000046b6b7c23 */ /* 0x000fc4000801087a */
[----:B------:R-:W1:Y:S01]  /*e960*/  SHFL.IDX PT, R205, R11, R10, 0x1f ;  /* 0x00001f0a0bcd7589 */ /* 0x000e6200000e0000 */
[----:B---3--:R-:W-:-:S03]  /*e970*/  FFMA.FTZ R122, R97, UR4, -R124 ;  /* 0x00000004617a7c23 */ /* 0x008fc6000801087c */
[----:B------:R-:W3:Y:S01]  /*e980*/  SHFL.IDX PT, R97, R11, R211, 0x1f ;  /* 0x00001fd30b617589 */ /* 0x000ee200000e0000 */
[--C-:B------:R-:W-:Y:S01]  /*e990*/  FFMA.FTZ R123, R123, UR4, -R207.reuse ;  /* 0x000000047b7b7c23 */ /* 0x100fe200080108cf */
[----:B------:R-:W-:Y:S02]  /*e9a0*/  FFMA.FTZ R125, R125, UR4, -R207 ;  /* 0x000000047d7d7c23 */ /* 0x000fe400080108cf */
[----:B------:R-:W-:Y:S01]  /*e9b0*/  SHFL.IDX PT, R207, R11, R209, 0x1f ;  /* 0x00001fd10bcf7589 */ /* 0x000fe200000e0000 */
[--C-:B--2---:R-:W-:Y:S01]  /*e9c0*/  FFMA.FTZ R119, R119, UR4, -R204.reuse ;  /* 0x0000000477777c23 */ /* 0x104fe200080108cc */
[----:B------:R-:W-:Y:S02]  /*e9d0*/  FFMA.FTZ R204, R98, UR4, -R204 ;  /* 0x0000000462cc7c23 */ /* 0x000fe400080108cc */
[----:B------:R-:W2:Y:S01]  /*e9e0*/  SHFL.IDX PT, R98, R11, R230, 0x1f ;  /* 0x00001fe60b627589 */ /* 0x000ea200000e0000 */
[--C-:B------:R-:W-:Y:S01]  /*e9f0*/  FFMA.FTZ R120, R120, UR4, -R37.reuse ;  /* 0x0000000478787c23 */ /* 0x100fe20008010825 */
[----:B------:R-:W-:Y:S01]  /*ea00*/  FFMA.FTZ R121, R121, UR4, -R37 ;  /* 0x0000000479797c23 */ /* 0x000fe20008010825 */
[--C-:B------:R-:W-:Y:S01]  /*ea10*/  FFMA.FTZ R109, R109, UR4, -R38.reuse ;  /* 0x000000046d6d7c23 */ /* 0x100fe20008010826 */
[----:B------:R4:W-:Y:S01]  /*ea20*/  MUFU.EX2 R37, R206 ;  /* 0x000000ce00257308 */ /* 0x0009e20000000800 */
[--C-:B------:R-:W-:Y:S01]  /*ea30*/  FFMA.FTZ R103, R103, UR4, -R39.reuse ;  /* 0x0000000467677c23 */ /* 0x100fe20008010827 */
[----:B------:R-:W-:Y:S01]  /*ea40*/  FFMA.FTZ R114, R114, UR4, -R39 ;  /* 0x0000000472727c23 */ /* 0x000fe20008010827 */
[--C-:B-1----:R-:W-:Y:S01]  /*ea50*/  FFMA.FTZ R117, R117, UR4, -R205.reuse ;  /* 0x0000000475757c23 */ /* 0x102fe200080108cd */
[----:B------:R-:W-:Y:S01]  /*ea60*/  FFMA.FTZ R106, R106, UR4, -R205 ;  /* 0x000000046a6a7c23 */ /* 0x000fe200080108cd */
[----:B----4-:R-:W-:-:S03]  /*ea70*/  FFMA.FTZ R206, R94, UR4, -R38 ;  /* 0x000000045ece7c23 */ /* 0x010fc60008010826 */
[----:B------:R1:W-:Y:S01]  /*ea80*/  MUFU.EX2 R38, R123 ;  /* 0x0000007b00267308 */ /* 0x0003e20000000800 */
[----:B------:R-:W-:Y:S01]  /*ea90*/  SHFL.IDX PT, R205, R11, R229, 0x1f ;  /* 0x00001fe50bcd7589 */ /* 0x000fe200000e0000 */
[--C-:B---3--:R-:W-:Y:S01]  /*eaa0*/  FFMA.FTZ R101, R101, UR4, -R97.reuse ;  /* 0x0000000465657c23 */ /* 0x108fe20008010861 */
[----:B------:R-:W-:Y:S02]  /*eab0*/  FFMA.FTZ R100, R100, UR4, -R97 ;  /* 0x0000000464647c23 */ /* 0x000fe40008010861 */
[----:B-1----:R-:W1:Y:S03]  /*eac0*/  SHFL.IDX PT, R123, R11, R226, 0x1f ;  /* 0x00001fe20b7b7589 */ /* 0x002e6600000e0000 */
[----:B------:R3:W-:Y:S02]  /*ead0*/  MUFU.EX2 R39, R125 ;  /* 0x0000007d00277308 */ /* 0x0007e40000000800 */
[----:B---3--:R3:W-:Y:S06]  /*eae0*/  SHFL.IDX PT, R125, R11, R227, 0x1f ;  /* 0x00001fe30b7d7589 */ /* 0x0087ec00000e0000 */
[----:B------:R2:W-:Y:S08]  /*eaf0*/  MUFU.EX2 R97, R114 ;  /* 0x0000007200617308 */ /* 0x0005f00000000800 */
[----:B---3--:R3:W-:Y:S01]  /*eb00*/  MUFU.EX2 R11, R121 ;  /* 0x00000079000b7308 */ /* 0x0087e20000000800 */
[----:B--2---:R-:W-:Y:S01]  /*eb10*/  FFMA.FTZ R114, R95, UR4, -R98 ;  /* 0x000000045f727c23 */ /* 0x004fe20008010862 */
[----:B---3--:R-:W2:Y:S06]  /*eb20*/  SHFL.IDX PT, R121, R14, R215, 0x1f ;  /* 0x00001fd70e797589 */ /* 0x008eac00000e0000 */
[----:B------:R3:W-:Y:S01]  /*eb30*/  MUFU.EX2 R95, R109 ;  /* 0x0000006d005f7308 */ /* 0x0007e20000000800 */
[----:B------:R-:W-:-:S07]  /*eb40*/  FFMA.FTZ R124, R96, UR4, -R124 ;  /* 0x00000004607c7c23 */ /* 0x000fce000801087c */
[----:B------:R4:W-:Y:S01]  /*eb50*/  MUFU.EX2 R94, R120 ;  /* 0x00000078005e7308 */ /* 0x0009e20000000800 */
[----:B---3--:R-:W3:Y:S01]  /*eb60*/  SHFL.IDX PT, R109, R14, R211, 0x1f ;  /* 0x00001fd30e6d7589 */ /* 0x008ee200000e0000 */
[----:B----4-:R-:W-:-:S03]  /*eb70*/  FFMA.FTZ R120, R99, UR4, -R207 ;  /* 0x0000000463787c23 */ /* 0x010fc600080108cf */
[----:B------:R-:W4:Y:S03]  /*eb80*/  SHFL.IDX PT, R99, R14, R10, 0x1f ;  /* 0x00001f0a0e637589 */ /* 0x000f2600000e0000 */
[----:B------:R-:W3:Y:S01]  /*eb90*/  MUFU.EX2 R25, R25 ;  /* 0x0000001900197308 */ /* 0x000ee20000000800 */
[----:B-1----:R-:W-:-:S07]  /*eba0*/  FFMA.FTZ R105, R105, UR4, -R123 ;  /* 0x0000000469697c23 */ /* 0x002fce000801087b */
[----:B------:R1:W-:Y:S01]  /*ebb0*/  MUFU.EX2 R96, R103 ;  /* 0x0000006700607308 */ /* 0x0003e20000000800 */
[----:B------:R-:W-:Y:S01]  /*ebc0*/  FFMA.FTZ R104, R104, UR4, -R123 ;  /* 0x0000000468687c23 */ /* 0x000fe2000801087b */
[----:B-1----:R-:W1:Y:S04]  /*ebd0*/  SHFL.IDX PT, R103, R14, R226, 0x1f ;  /* 0x00001fe20e677589 */ /* 0x002e6800000e0000 */
[----:B------:R-:W1:Y:S01]  /*ebe0*/  SHFL.IDX PT, R123, R14, R209, 0x1f ;  /* 0x00001fd10e7b7589 */ /* 0x000e6200000e0000 */
[--C-:B--2---:R-:W-:Y:S01]  /*ebf0*/  FFMA.FTZ R108, R108, UR4, -R121.reuse ;  /* 0x000000046c6c7c23 */ /* 0x104fe20008010879 */
[----:B------:R-:W-:Y:S02]  /*ec00*/  FFMA.FTZ R138, R138, UR4, -R121 ;  /* 0x000000048a8a7c23 */ /* 0x000fe40008010879 */
[----:B------:R-:W2:Y:S01]  /*ec10*/  SHFL.IDX PT, R121, R14, R227, 0x1f ;  /* 0x00001fe30e797589 */ /* 0x000ea200000e0000 */
        /* <DEDUP_REMOVED lines=13> */
[----:B---3--:R-:W3:Y:S01]  /*ecf0*/  SHFL.IDX PT, R112, R14, R230, 0x1f ;  /* 0x00001fe60e707589 */ /* 0x008ee200000e0000 */
[----:B------:R-:W4:Y:S01]  /*ed00*/  MUFU.TANH R132, R132 ;  /* 0x0000008400847308 */ /* 0x000f220000002400 */
[--C-:B-1----:R-:W-:Y:S01]  /*ed10*/  FFMA.FTZ R126, R126, UR4, -R103.reuse ;  /* 0x000000047e7e7c23 */ /* 0x102fe20008010867 */
[----:B------:R-:W-:-:S02]  /*ed20*/  FFMA.FTZ R139, R139, UR4, -R103 ;  /* 0x000000048b8b7c23 */ /* 0x000fc40008010867 */
[----:B------:R-:W1:Y:S04]  /*ed30*/  SHFL.IDX PT, R103, R14, R229, 0x1f ;  /* 0x00001fe50e677589 */ /* 0x000e6800000e0000 */
[----:B------:R-:W3:Y:S01]  /*ed40*/  MUFU.TANH R134, R134 ;  /* 0x0000008600867308 */ /* 0x000ee20000002400 */
[--C-:B------:R-:W-:Y:S01]  /*ed50*/  FFMA.FTZ R127, R127, UR4, -R123.reuse ;  /* 0x000000047f7f7c23 */ /* 0x100fe2000801087b */
        /* <DEDUP_REMOVED lines=9> */
[----:B--2---:R-:W-:-:S07]  /*edf0*/  FFMA.FTZ R123, R123, UR4, -R121 ;  /* 0x000000047b7b7c23 */ /* 0x004fce0008010879 */
[----:B------:R-:W2:Y:S01]  /*ee00*/  MUFU.EX2 R32, R32 ;  /* 0x0000002000207308 */ /* 0x000ea20000000800 */
[--C-:B------:R-:W-:Y:S01]  /*ee10*/  FFMA.FTZ R110, R110, UR4, -R205.reuse ;  /* 0x000000046e6e7c23 */ /* 0x100fe200080108cd */
[----:B------:R-:W-:Y:S01]  /*ee20*/  FFMA.FTZ R118, R118, UR4, -R205 ;  /* 0x0000000476767c23 */ /* 0x000fe200080108cd */
[----:B------:R-:W-:-:S05]  /*ee30*/  FFMA.FTZ R121, R125, UR4, -R121 ;  /* 0x000000047d797c23 */ /* 0x000fca0008010879 */
[----:B------:R-:W2:Y:S01]  /*ee40*/  MUFU.EX2 R31, R31 ;  /* 0x0000001f001f7308 */ /* 0x000ea20000000800 */
[----:B----4-:R-:W-:Y:S01]  /*ee50*/  FSEL R125, R132, -INF , !P5 ;  /* 0xff800000847d7808 */ /* 0x010fe20006800000 */
[----:B------:R-:W-:Y:S01]  /*ee60*/  FMUL.FTZ R218, R27, R218 ;  /* 0x000000da1bda7220 */ /* 0x000fe20000410000 */
[----:B---3--:R-:W-:Y:S01]  /*ee70*/  FSEL R205, R134, -INF , !P0 ;  /* 0xff80000086cd7808 */ /* 0x008fe20004000000 */
[----:B------:R-:W-:Y:S01]  /*ee80*/  FFMA.FTZ R235, -R235, R235, 1 ;  /* 0x3f800000ebeb7423 */ /* 0x000fe200000101eb */
[----:B------:R-:W-:Y:S01]  /*ee90*/  FFMA.FTZ R116, R116, UR4, -R98 ;  /* 0x0000000474747c23 */ /* 0x000fe20008010862 */
[----:B------:R-:W-:Y:S01]  /*eea0*/  FFMA.FTZ R111, R111, UR4, -R207 ;  /* 0x000000046f6f7c23 */ /* 0x000fe200080108cf */
[--C-:B------:R-:W-:Y:S01]  /*eeb0*/  FFMA.FTZ R125, R125, UR4, -R112.reuse ;  /* 0x000000047d7d7c23 */ /* 0x100fe20008010870 */
[----:B------:R-:W3:Y:S01]  /*eec0*/  MUFU.EX2 R26, R26 ;  /* 0x0000001a001a7308 */ /* 0x000ee20000000800 */
[----:B------:R-:W-:Y:S01]  /*eed0*/  FFMA.FTZ R205, R205, UR4, -R112 ;  /* 0x00000004cdcd7c23 */ /* 0x000fe20008010870 */
[----:B-1----:R-:W-:Y:S01]  /*eee0*/  FSEL R207, R135, -INF , !P1 ;  /* 0xff80000087cf7808 */ /* 0x002fe20004800000 */
[----:B------:R-:W-:Y:S01]  /*eef0*/  FMUL.FTZ R112, R235, R218 ;  /* 0x000000daeb707220 */ /* 0x000fe20000410000 */
[----:B------:R-:W-:Y:S01]  /*ef00*/  FMUL.FTZ R221, R28, R221 ;  /* 0x000000dd1cdd7220 */ /* 0x000fe20000410000 */
[----:B------:R-:W-:Y:S01]  /*ef10*/  FFMA.FTZ R209, -R233, R233, 1 ;  /* 0x3f800000e9d17423 */ /* 0x000fe200000101e9 */
[----:B------:R-:W-:-:S02]  /*ef20*/  FFMA.FTZ R211, -R234, R234, 1 ;  /* 0x3f800000ead37423 */ /* 0x000fc400000101ea */
[----:B------:R1:W-:Y:S01]  /*ef30*/  MUFU.EX2 R98, R206 ;  /* 0x000000ce00627308 */ /* 0x0003e20000000800 */
[----:B------:R-:W-:Y:S01]  /*ef40*/  FMUL.FTZ R222, R29, R222 ;  /* 0x000000de1dde7220 */ /* 0x000fe20000410000 */
[--C-:B------:R-:W-:Y:S01]  /*ef50*/  FADD.FTZ R40, R40, -R216.reuse ;  /* 0x800000d828287221 */ /* 0x100fe20000010000 */
[----:B------:R-:W-:Y:S01]  /*ef60*/  FADD.FTZ R42, R42, -R216 ;  /* 0x800000d82a2a7221 */ /* 0x000fe20000010000 */
[----:B------:R-:W-:Y:S01]  /*ef70*/  FFMA.FTZ R236, -R236, R236, 1 ;  /* 0x3f800000ecec7423 */ /* 0x000fe200000101ec */
[----:B------:R-:W4:Y:S01]  /*ef80*/  SHFL.IDX PT, R218, R17, R215, 0x1f ;  /* 0x00001fd711da7589 */ /* 0x000f2200000e0000 */
[C---:B------:R-:W-:Y:S01]  /*ef90*/  VIADD R234, R10.reuse, 0x8 ;  /* 0x000000080aea7836 */ /* 0x040fe20000000000 */
[----:B------:R-:W-:Y:S02]  /*efa0*/  IADD3 R233, R10, 0xc, RZ ;  /* 0x0000000c0ae97810 */ /* 0x000fe40007ffe0ff */
[----:B-1----:R-:W-:Y:S01]  /*efb0*/  FSEL R206, R133, -INF , !P4 ;  /* 0xff80000085ce7808 */ /* 0x002fe20006000000 */
[----:B------:R-:W1:Y:S01]  /*efc0*/  MUFU.EX2 R30, R30 ;  /* 0x0000001e001e7308 */ /* 0x000e620000000800 */
[----:B------:R1:W-:Y:S01]  /*efd0*/  LDS R216, [R13+0x400] ;  /* 0x000400000dd87984 */ /* 0x0003e20000000800 */
[----:B--2---:R-:W-:Y:S01]  /*efe0*/  FMUL.FTZ R226, R32, R220 ;  /* 0x000000dc20e27220 */ /* 0x004fe20000410000 */
[--C-:B------:R-:W-:Y:S01]  /*eff0*/  FFMA.FTZ R207, R207, UR4, -R103.reuse ;  /* 0x00000004cfcf7c23 */ /* 0x100fe20008010867 */
[----:B------:R-:W-:Y:S01]  /*f000*/  FFMA.FTZ R206, R206, UR4, -R103 ;  /* 0x00000004cece7c23 */ /* 0x000fe20008010867 */
[----:B------:R-:W-:Y:S01]  /*f010*/  FMUL.FTZ R209, R209, R222 ;  /* 0x000000ded1d17220 */ /* 0x000fe20000410000 */
[----:B------:R-:W2:Y:S01]  /*f020*/  SHFL.IDX PT, R220, R17, R229, 0x1f ;  /* 0x00001fe511dc7589 */ /* 0x000ea200000e0000 */
[----:B------:R-:W-:Y:S01]  /*f030*/  FMUL.FTZ R103, R236, R221 ;  /* 0x000000ddec677220 */ /* 0x000fe20000410000 */
[----:B------:R-:W-:-:S02]  /*f040*/  FMUL.FTZ R222, R31, R217 ;  /* 0x000000d91fde7220 */ /* 0x000fc40000410000 */
[----:B------:R-:W2:Y:S04]  /*f050*/  SHFL.IDX PT, R221, R17, R234, 0x1f ;  /* 0x00001fea11dd7589 */ /* 0x000ea800000e0000 */
[----:B------:R-:W2:Y:S01]  /*f060*/  SHFL.IDX PT, R217, R17, R233, 0x1f ;  /* 0x00001fe911d97589 */ /* 0x000ea200000e0000 */
[----:B------:R-:W2:Y:S01]  /*f070*/  MUFU.EX2 R36, R36 ;  /* 0x0000002400247308 */ /* 0x000ea20000000800 */
[----:B------:R-:W-:Y:S01]  /*f080*/  FFMA.FTZ R14, -R200, R200, 1 ;  /* 0x3f800000c80e7423 */ /* 0x000fe200000101c8 */
[----:B---3--:R-:W-:Y:S01]  /*f090*/  FMUL.FTZ R212, R26, R212 ;  /* 0x000000d41ad47220 */ /* 0x008fe20000410000 */
[----:B-1----:R-:W-:Y:S01]  /*f0a0*/  FMUL.FTZ R223, R30, R223 ;  /* 0x000000df1edf7220 */ /* 0x002fe20000410000 */
[----:B------:R-:W-:Y:S02]  /*f0b0*/  VIADD R235, R10, 0x10 ;  /* 0x000000100aeb7836 */ /* 0x000fe40000000000 */
[----:B------:R-:W-:Y:S01]  /*f0c0*/  FMUL.FTZ R224, R19, R224 ;  /* 0x000000e013e07220 */ /* 0x000fe20000410000 */
[----:B------:R-:W-:Y:S01]  /*f0d0*/  FMUL.FTZ R14, R14, R212 ;  /* 0x000000d40e0e7220 */ /* 0x000fe20000410000 */
[----:B------:R-:W-:Y:S01]  /*f0e0*/  FFMA.FTZ R212, -R21, R21, 1 ;  /* 0x3f80000015d47423 */ /* 0x000fe20000010115 */
[----:B------:R-:W-:Y:S01]  /*f0f0*/  FFMA.FTZ R21, -R22, R22, 1 ;  /* 0x3f80000016157423 */ /* 0x000fe20000010116 */
[----:B------:R-:W-:Y:S01]  /*f100*/  FMUL.FTZ R22, R18, R225 ;  /* 0x000000e112167220 */ /* 0x000fe20000410000 */
[----:B------:R-:W-:Y:S01]  /*f110*/  FMUL.FTZ R211, R211, R223 ;  /* 0x000000dfd3d37220 */ /* 0x000fe20000410000 */
[----:B------:R-:W-:Y:S01]  /*f120*/  FFMA.FTZ R13, -R171, R171, 1 ;  /* 0x3f800000ab0d7423 */ /* 0x000fe200000101ab */
[----:B------:R-:W1:Y:S01]  /*f130*/  SHFL.IDX PT, R223, R17, R235, 0x1f ;  /* 0x00001feb11df7589 */ /* 0x000e6200000e0000 */
[----:B------:R-:W-:Y:S01]  /*f140*/  FMUL.FTZ R40, R35, R40 ;  /* 0x0000002823287220 */ /* 0x000fe20000410000 */
[--C-:B----4-:R-:W-:Y:S01]  /*f150*/  FADD.FTZ R41, R41, -R218.reuse ;  /* 0x800000da29297221 */ /* 0x110fe20000010000 */
[----:B------:R-:W-:Y:S01]  /*f160*/  FMUL.FTZ R21, R21, R224 ;  /* 0x000000e015157220 */ /* 0x000fe20000410000 */
[----:B------:R-:W-:Y:S01]  /*f170*/  FMUL.FTZ R22, R212, R22 ;  /* 0x00000016d4167220 */ /* 0x000fe20000410000 */
[----:B------:R-:W-:Y:S01]  /*f180*/  FFMA.FTZ R212, -R23, R23, 1 ;  /* 0x3f80000017d47423 */ /* 0x000fe20000010117 */
[----:B------:R-:W3:Y:S01]  /*f190*/  SHFL.IDX PT, R224, R17, R227, 0x1f ;  /* 0x00001fe311e07589 */ /* 0x000ee200000e0000 */
[----:B------:R-:W-:Y:S01]  /*f1a0*/  FADD.FTZ R43, R43, -R218 ;  /* 0x800000da2b2b7221 */ /* 0x000fe20000010000 */
[--C-:B--2---:R-:W-:Y:S01]  /*f1b0*/  FADD.FTZ R53, R53, -R220.reuse ;  /* 0x800000dc35357221 */ /* 0x104fe20000010000 */
[----:B------:R-:W-:Y:S01]  /*f1c0*/  FADD.FTZ R55, R55, -R220 ;  /* 0x800000dc37377221 */ /* 0x000fe20000010000 */
[----:B------:R-:W-:Y:S01]  /*f1d0*/  FMUL.FTZ R13, R13, R40 ;  /* 0x000000280d0d7220 */ /* 0x000fe20000410000 */
[----:B------:R-:W-:Y:S01]  /*f1e0*/  FFMA.FTZ R218, -R169, R169, 1 ;  /* 0x3f800000a9da7423 */ /* 0x000fe200000101a9 */
[----:B------:R-:W-:Y:S01]  /*f1f0*/  FMUL.FTZ R42, R36, R42 ;  /* 0x0000002a242a7220 */ /* 0x000fe20000410000 */
[----:B------:R-:W-:Y:S01]  /*f200*/  FFMA.FTZ R40, -R170, R170, 1 ;  /* 0x3f800000aa287423 */ /* 0x000fe200000101aa */
[----:B------:R-:W-:Y:S01]  /*f210*/  FMUL.FTZ R220, R12, R41 ;  /* 0x000000290cdc7220 */ /* 0x000fe20000410000 */
[----:B------:R-:W-:Y:S01]  /*f220*/  FADD.FTZ R44, R44, -R221 ;  /* 0x800000dd2c2c7221 */ /* 0x000fe20000010000 */
        /* <DEDUP_REMOVED lines=8> */
[----:B------:R-:W2:Y:S01]  /*f2b0*/  SHFL.IDX PT, R222, R17, R230, 0x1f ;  /* 0x00001fe611de7589 */ /* 0x000ea200000e0000 */
        /* <DEDUP_REMOVED lines=10> */
[----:B------:R-:W-:-:S02]  /*f360*/  VIADD R228, R10, 0x4 ;  /* 0x000000040ae47836 */ /* 0x000fc40000000000 */
[----:B------:R-:W-:Y:S01]  /*f370*/  FMUL.FTZ R45, R40, R44 ;  /* 0x0000002c282d7220 */ /* 0x000fe20000410000 */
[----:B------:R-:W-:Y:S01]  /*f380*/  FMUL.FTZ R44, R89, R46 ;  /* 0x0000002e592c7220 */ /* 0x000fe20000410000 */
[----:B------:R-:W-:Y:S01]  /*f390*/  FMUL.FTZ R46, R88, R217 ;  /* 0x000000d9582e7220 */ /* 0x000fe20000410000 */
[----:B------:R-:W-:Y:S01]  /*f3a0*/  FFMA.FTZ R90, -R90, R90, 1 ;  /* 0x3f8000005a5a7423 */ /* 0x000fe2000001015a */
[----:B------:R-:W4:Y:S01]  /*f3b0*/  SHFL.IDX PT, R88, R216, R228, 0x1f ;  /* 0x00001fe4d8587589 */ /* 0x000f2200000e0000 */
[--C-:B-1----:R-:W-:Y:S01]  /*f3c0*/  FADD.FTZ R48, R48, -R223.reuse ;  /* 0x800000df30307221 */ /* 0x102fe20000010000 */
[----:B------:R-:W-:Y:S01]  /*f3d0*/  FADD.FTZ R50, R50, -R223 ;  /* 0x800000df32327221 */ /* 0x000fe20000010000 */
[--C-:B---3--:R-:W-:Y:S01]  /*f3e0*/  FADD.FTZ R49, R49, -R224.reuse ;  /* 0x800000e031317221 */ /* 0x108fe20000010000 */
        /* <DEDUP_REMOVED lines=9> */
[----:B--2---:R-:W-:Y:S01]  /*f480*/  FADD.FTZ R52, R52, -R222 ;  /* 0x800000de34347221 */ /* 0x004fe20000010000 */
[----:B------:R-:W-:Y:S01]  /*f490*/  FMUL.FTZ R48, R91, R48 ;  /* 0x000000305b307220 */ /* 0x000fe20000410000 */
[----:B------:R-:W-:Y:S01]  /*f4a0*/  FFMA.FTZ R90, -R166, R166, 1 ;  /* 0x3f800000a65a7423 */ /* 0x000fe200000101a6 */
[----:B------:R-:W-:Y:S01]  /*f4b0*/  FMUL.FTZ R47, R93, R40 ;  /* 0x000000285d2f7220 */ /* 0x000fe20000410000 */
[----:B------:R-:W-:Y:S01]  /*f4c0*/  FMUL.FTZ R91, R98, R51 ;  /* 0x00000033625b7220 */ /* 0x000fe20000410000 */
[----:B------:R-:W1:Y:S01]  /*f4d0*/  SHFL.IDX PT, R40, R216, R234, 0x1f ;  /* 0x00001fead8287589 */ /* 0x000e6200000e0000 */
[----:B------:R-:W-:Y:S01]  /*f4e0*/  FMUL.FTZ R49, R92, R49 ;  /* 0x000000315c317220 */ /* 0x000fe20000410000 */
[----:B------:R-:W-:-:S02]  /*f4f0*/  FMUL.FTZ R93, R99, R52 ;  /* 0x00000034635d7220 */ /* 0x000fc40000410000 */
[----:B------:R-:W2:Y:S01]  /*f500*/  SHFL.IDX PT, R89, R216, R10, 0x1f ;  /* 0x00001f0ad8597589 */ /* 0x000ea200000e0000 */
[----:B------:R-:W-:-:S03]  /*f510*/  FMUL.FTZ R52, R90, R91 ;  /* 0x0000005b5a347220 */ /* 0x000fc60000410000 */
[----:B------:R-:W3:Y:S01]  /*f520*/  SHFL.IDX PT, R92, R216, R233, 0x1f ;  /* 0x00001fe9d85c7589 */ /* 0x000ee200000e0000 */
[----:B------:R-:W-:-:S03]  /*f530*/  FFMA.FTZ R51, -R165, R165, 1 ;  /* 0x3f800000a5337423 */ /* 0x000fc600000101a5 */
[----:B------:R-:W3:Y:S01]  /*f540*/  SHFL.IDX PT, R90, R216, R230, 0x1f ;  /* 0x00001fe6d85a7589 */ /* 0x000ee200000e0000 */
[--C-:B----4-:R-:W-:Y:S01]  /*f550*/  FADD.FTZ R57, R57, -R88.reuse ;  /* 0x8000005839397221 */ /* 0x110fe20000010000 */
[----:B------:R-:W-:Y:S01]  /*f560*/  FADD.FTZ R59, R59, -R88 ;  /* 0x800000583b3b7221 */ /* 0x000fe20000010000 */
[----:B------:R-:W-:Y:S01]  /*f570*/  FMUL.FTZ R51, R51, R93 ;  /* 0x0000005d33337220 */ /* 0x000fe20000410000 */
[----:B------:R4:W-:Y:S01]  /*f580*/  LDS R88, [R15+0x400] ;  /* 0x000400000f587984 */ /* 0x0009e20000000800 */
[----:B------:R-:W4:Y:S03]  /*f590*/  MUFU.EX2 R117, R117 ;  /* 0x0000007500757308 */ /* 0x000f260000000800 */
[----:B------:R-:W4:Y:S04]  /*f5a0*/  SHFL.IDX PT, R93, R216, R235, 0x1f ;  /* 0x00001febd85d7589 */ /* 0x000f2800000e0000 */
[----:B------:R-:W-:Y:S01]  /*f5b0*/  SHFL.IDX PT, R91, R216, R227, 0x1f ;  /* 0x00001fe3d85b7589 */ /* 0x000fe200000e0000 */
[----:B------:R-:W4:Y:S03]  /*f5c0*/  MUFU.EX2 R106, R106 ;  /* 0x0000006a006a7308 */ /* 0x000f260000000800 */
[----:B------:R-:W4:Y:S05]  /*f5d0*/  SHFL.IDX PT, R216, R216, R229, 0x1f ;  /* 0x00001fe5d8d87589 */ /* 0x000f2a00000e0000 */
[----:B------:R-:W4:Y:S01]  /*f5e0*/  MUFU.EX2 R119, R119 ;  /* 0x0000007700777308 */ /* 0x000f220000000800 */
[----:B-1----:R-:W-:-:S07]  /*f5f0*/  FADD.FTZ R60, R60, -R40 ;  /* 0x800000283c3c7221 */ /* 0x002fce0000010000 */
[----:B------:R-:W1:Y:S01]  /*f600*/  MUFU.EX2 R204, R204 ;  /* 0x000000cc00cc7308 */ /* 0x000e620000000800 */
[----:B--2---:R-:W-:Y:S01]  /*f610*/  FADD.FTZ R56, R56, -R89 ;  /* 0x8000005938387221 */ /* 0x004fe20000010000 */
[----:B------:R-:W-:-:S06]  /*f620*/  FADD.FTZ R40, R62, -R40 ;  /* 0x800000283e287221 */ /* 0x000fcc0000010000 */
[----:B------:R-:W2:Y:S01]  /*f630*/  MUFU.EX2 R120, R120 ;  /* 0x0000007800787308 */ /* 0x000ea20000000800 */
[----:B---3--:R-:W-:Y:S01]  /*f640*/  FADD.FTZ R62, R61, -R92 ;  /* 0x8000005c3d3e7221 */ /* 0x008fe20000010000 */
[----:B------:R-:W-:-:S06]  /*f650*/  FADD.FTZ R58, R58, -R89 ;  /* 0x800000593a3a7221 */ /* 0x000fcc0000010000 */
[----:B------:R-:W3:Y:S01]  /*f660*/  MUFU.EX2 R111, R111 ;  /* 0x0000006f006f7308 */ /* 0x000ee20000000800 */
[----:B------:R-:W-:-:S07]  /*f670*/  FADD.FTZ R92, R63, -R92 ;  /* 0x8000005c3f5c7221 */ /* 0x000fce0000010000 */
[----:B------:R-:W3:Y:S01]  /*f680*/  MUFU.EX2 R100, R100 ;  /* 0x0000006400647308 */ /* 0x000ee20000000800 */
[----:B------:R-:W-:Y:S01]  /*f690*/  FADD.FTZ R63, R68, -R90 ;  /* 0x8000005a443f7221 */ /* 0x000fe20000010000 */
[----:B------:R-:W-:Y:S01]  /*f6a0*/  FFMA.FTZ R68, -R161, R161, 1 ;  /* 0x3f800000a1447423 */ /* 0x000fe200000101a1 */
[----:B----4-:R-:W-:-:S05]  /*f6b0*/  FMUL.FTZ R56, R117, R56 ;  /* 0x0000003875387220 */ /* 0x010fca0000410000 */
[----:B------:R-:W4:Y:S01]  /*f6c0*/  MUFU.EX2 R102, R102 ;  /* 0x0000006600667308 */ /* 0x000f220000000800 */
[----:B------:R-:W-:Y:S01]  /*f6d0*/  FFMA.FTZ R15, -R159, R159, 1 ;  /* 0x3f8000009f0f7423 */ /* 0x000fe2000001019f */
[----:B------:R-:W-:-:S06]  /*f6e0*/  FMUL.FTZ R58, R106, R58 ;  /* 0x0000003a6a3a7220 */ /* 0x000fcc0000410000 */
[----:B------:R-:W4:Y:S01]  /*f6f0*/  MUFU.EX2 R116, R116 ;  /* 0x0000007400747308 */ /* 0x000f220000000800 */
[----:B------:R-:W-:-:S07]  /*f700*/  FMUL.FTZ R68, R68, R56 ;  /* 0x0000003844447220 */ /* 0x000fce0000410000 */
[----:B------:R-:W4:Y:S01]  /*f710*/  MUFU.EX2 R104, R104 ;  /* 0x0000006800687308 */ /* 0x000f220000000800 */
[----:B------:R-:W-:Y:S01]  /*f720*/  FFMA.FTZ R61, -R160, R160, 1 ;  /* 0x3f800000a03d7423 */ /* 0x000fe200000101a0 */
[----:B------:R-:W-:-:S06]  /*f730*/  FMUL.FTZ R57, R119, R57 ;  /* 0x0000003977397220 */ /* 0x000fcc0000410000 */
[----:B------:R-:W4:Y:S01]  /*f740*/  MUFU.EX2 R107, R107 ;  /* 0x0000006b006b7308 */ /* 0x000f220000000800 */
[----:B------:R-:W-:-:S07]  /*f750*/  FADD.FTZ R66, R66, -R93 ;  /* 0x8000005d42427221 */ /* 0x000fce0000010000 */
[----:B------:R-:W4:Y:S01]  /*f760*/  MUFU.EX2 R122, R122 ;  /* 0x0000007a007a7308 */ /* 0x000f220000000800 */
[----:B-1----:R-:W-:-:S07]  /*f770*/  FMUL.FTZ R56, R204, R59 ;  /* 0x0000003bcc387220 */ /* 0x002fce0000410000 */
[----:B------:R-:W1:Y:S01]  /*f780*/  MUFU.EX2 R101, R101 ;  /* 0x0000006500657308 */ /* 0x000e620000000800 */
[----:B------:R-:W-:Y:S01]  /*f790*/  FMUL.FTZ R59, R15, R58 ;  /* 0x0000003a0f3b7220 */ /* 0x000fe20000410000 */
[----:B------:R-:W-:-:S06]  /*f7a0*/  FADD.FTZ R89, R69, -R216 ;  /* 0x800000d845597221 */ /* 0x000fcc0000010000 */
[----:B------:R-:W1:Y:S01]  /*f7b0*/  MUFU.EX2 R124, R124 ;  /* 0x0000007c007c7308 */ /* 0x000e620000000800 */
[----:B------:R-:W-:Y:S01]  /*f7c0*/  FFMA.FTZ R58, -R157, R157, 1 ;  /* 0x3f8000009d3a7423 */ /* 0x000fe2000001019d */
[----:B--2---:R-:W-:Y:S01]  /*f7d0*/  FMUL.FTZ R60, R120, R60 ;  /* 0x0000003c783c7220 */ /* 0x004fe20000410000 */
[----:B------:R-:W-:Y:S01]  /*f7e0*/  FADD.FTZ R65, R65, -R91 ;  /* 0x8000005b41417221 */ /* 0x000fe20000010000 */
[----:B------:R-:W-:Y:S01]  /*f7f0*/  FADD.FTZ R216, R71, -R216 ;  /* 0x800000d847d87221 */ /* 0x000fe20000010000 */
[----:B------:R-:W-:Y:S01]  /*f800*/  FMUL.FTZ R61, R61, R57 ;  /* 0x000000393d3d7220 */ /* 0x000fe20000410000 */
[----:B------:R-:W-:Y:S01]  /*f810*/  FFMA.FTZ R71, -R155, R155, 1 ;  /* 0x3f8000009b477423 */ /* 0x000fe2000001019b */
[----:B---3--:R-:W-:Y:S01]  /*f820*/  FMUL.FTZ R40, R111, R40 ;  /* 0x000000286f287220 */ /* 0x008fe20000410000 */
[----:B------:R-:W-:Y:S01]  /*f830*/  FFMA.FTZ R57, -R151, R151, 1 ;  /* 0x3f80000097397423 */ /* 0x000fe20000010197 */
[----:B------:R-:W-:Y:S01]  /*f840*/  FMUL.FTZ R66, R100, R66 ;  /* 0x0000004264427220 */ /* 0x000fe20000410000 */
[----:B------:R-:W-:Y:S01]  /*f850*/  FADD.FTZ R54, R54, -R222 ;  /* 0x800000de36367221 */ /* 0x000fe20000010000 */
[----:B------:R-:W-:Y:S01]  /*f860*/  FADD.FTZ R64, R64, -R93 ;  /* 0x8000005d40407221 */ /* 0x000fe20000010000 */
[----:B------:R-:W-:Y:S01]  /*f870*/  FMUL.FTZ R58, R58, R60 ;  /* 0x0000003c3a3a7220 */ /* 0x000fe20000410000 */
[----:B----4-:R-:W-:Y:S01]  /*f880*/  FMUL.FTZ R60, R102, R65 ;  /* 0x00000041663c7220 */ /* 0x010fe20000410000 */
        /* <DEDUP_REMOVED lines=8> */
[----:B------:R-:W2:Y:S01]  /*f910*/  LDL.LU R200, [R1+0x110] ;  /* 0x0001100001c87983 */ /* 0x000ea20000300800 */
[----:B------:R-:W-:Y:S01]  /*f920*/  FMUL.FTZ R220, R107, R54 ;  /* 0x000000366bdc7220 */ /* 0x000fe20000410000 */
[----:B------:R-:W-:Y:S01]  /*f930*/  FMUL.FTZ R221, R122, R53 ;  /* 0x000000357add7220 */ /* 0x000fe20000410000 */
[----:B------:R-:W-:Y:S01]  /*f940*/  FFMA.FTZ R15, -R154, R154, 1 ;  /* 0x3f8000009a0f7423 */ /* 0x000fe2000001019a */
[----:B-1----:R-:W-:Y:S01]  /*f950*/  FMUL.FTZ R64, R101, R64 ;  /* 0x0000004065407220 */ /* 0x002fe20000410000 */
[----:B------:R-:W2:Y:S01]  /*f960*/  LDL.LU R201, [R1+0x10c] ;  /* 0x00010c0001c97983 */ /* 0x000ea20000300800 */
[----:B------:R-:W-:Y:S01]  /*f970*/  FFMA.FTZ R215, -R202, R202, 1 ;  /* 0x3f800000cad77423 */ /* 0x000fe200000101ca */
[----:B------:R-:W-:Y:S01]  /*f980*/  FFMA.FTZ R225, -R203, R203, 1 ;  /* 0x3f800000cbe17423 */ /* 0x000fe200000101cb */
[----:B------:R-:W1:Y:S01]  /*f990*/  MUFU.EX2 R115, R115 ;  /* 0x0000007300737308 */ /* 0x000e620000000800 */
[----:B------:R-:W2:Y:S01]  /*f9a0*/  LDL.LU R202, [R1+0x108] ;  /* 0x0001080001ca7983 */ /* 0x000ea20000300800 */
[----:B------:R-:W-:Y:S01]  /*f9b0*/  FMUL.FTZ R222, R124, R55 ;  /* 0x000000377cde7220 */ /* 0x000fe20000410000 */
[----:B------:R-:W-:Y:S01]  /*f9c0*/  FMUL.FTZ R66, R66, R63 ;  /* 0x0000003f42427220 */ /* 0x000fe20000410000 */
[----:B------:R-:W-:Y:S01]  /*f9d0*/  FMUL.FTZ R53, R218, R220 ;  /* 0x000000dcda357220 */ /* 0x000fe20000410000 */
[----:B------:R-:W2:Y:S01]  /*f9e0*/  LDL.LU R203, [R1+0x104] ;  /* 0x0001040001cb7983 */ /* 0x000ea20000300800 */
[----:B------:R-:W-:Y:S01]  /*f9f0*/  FMUL.FTZ R55, R217, R221 ;  /* 0x000000ddd9377220 */ /* 0x000fe20000410000 */
[----:B------:R-:W-:Y:S01]  /*fa00*/  FADD.FTZ R67, R67, -R91 ;  /* 0x8000005b43437221 */ /* 0x000fe20000010000 */
[----:B------:R-:W3:Y:S01]  /*fa10*/  MUFU.EX2 R105, R105 ;  /* 0x0000006900697308 */ /* 0x000ee20000000800 */
[----:B------:R4:W5:Y:S01]  /*fa20*/  LDL.LU R171, [R1+0x100] ;  /* 0x0001000001ab7983 */ /* 0x0009620000300800 */
[----:B------:R-:W-:Y:S01]  /*fa30*/  FMUL.FTZ R15, R15, R92 ;  /* 0x0000005c0f0f7220 */ /* 0x000fe20000410000 */
[----:B------:R-:W-:-:S02]  /*fa40*/  FMUL.FTZ R64, R40, R64 ;  /* 0x0000004028407220 */ /* 0x000fc40000410000 */
[----:B------:R-:W4:Y:S04]  /*fa50*/  SHFL.IDX PT, R63, R88, R227, 0x1f ;  /* 0x00001fe3583f7589 */ /* 0x000f2800000e0000 */
[----:B------:R1:W5:Y:S01]  /*fa60*/  LDL.LU R170, [R1+0xfc] ;  /* 0x0000fc0001aa7983 */ /* 0x0003620000300800 */
[----:B------:R-:W4:Y:S03]  /*fa70*/  MUFU.EX2 R114, R114 ;  /* 0x0000007200727308 */ /* 0x000f260000000800 */
[----:B------:R-:W-:Y:S04]  /*fa80*/  SHFL.IDX PT, R91, R88, R10, 0x1f ;  /* 0x00001f0a585b7589 */ /* 0x000fe800000e0000 */
        /* <DEDUP_REMOVED lines=12> */
[----:B------:R-:W4:Y:S03]  /*fb50*/  MUFU.EX2 R118, R118 ;  /* 0x0000007600767308 */ /* 0x000f260000000800 */
[----:B------:R1:W5:Y:S04]  /*fb60*/  LDL.LU R165, [R1+0xe8] ;  /* 0x0000e80001a57983 */ /* 0x0003680000300800 */
[----:B------:R1:W5:Y:S04]  /*fb70*/  LDL.LU R164, [R1+0xe4] ;  /* 0x0000e40001a47983 */ /* 0x0003680000300800 */
[----:B------:R1:W5:Y:S01]  /*fb80*/  LDL.LU R163, [R1+0xe0] ;  /* 0x0000e00001a37983 */ /* 0x0003620000300800 */
[----:B------:R-:W-:-:S03]  /*fb90*/  FFMA.FTZ R69, -R158, R158, 1 ;  /* 0x3f8000009e457423 */ /* 0x000fc6000001019e */
[----:B------:R1:W5:Y:S01]  /*fba0*/  LDL.LU R162, [R1+0xdc] ;  /* 0x0000dc0001a27983 */ /* 0x0003620000300800 */
[----:B------:R-:W-:-:S03]  /*fbb0*/  FADD.FTZ R90, R70, -R90 ;  /* 0x8000005a465a7221 */ /* 0x000fc60000010000 */
[----:B------:R1:W5:Y:S01]  /*fbc0*/  LDL.LU R161, [R1+0xd8] ;  /* 0x0000d80001a17983 */ /* 0x0003620000300800 */
[----:B------:R-:W4:Y:S03]  /*fbd0*/  MUFU.EX2 R138, R138 ;  /* 0x0000008a008a7308 */ /* 0x000f260000000800 */
        /* <DEDUP_REMOVED lines=8> */
[----:B---3--:R-:W-:Y:S02]  /*fc60*/  FMUL.FTZ R62, R105, R62 ;  /* 0x0000003e693e7220 */ /* 0x008fe40000410000 */
        /* <DEDUP_REMOVED lines=8> */
[----:B----4-:R-:W-:Y:S02]  /*fcf0*/  FMUL.FTZ R90, R114, R90 ;  /* 0x0000005a725a7220 */ /* 0x010fe40000410000 */
        /* <DEDUP_REMOVED lines=64> */
[----:B------:R-:W2:Y:S08]  /*10100*/  MUFU.EX2 R123, R123 ;  /* 0x0000007b007b7308 */ /* 0x000eb00000000800 */
        /* <DEDUP_REMOVED lines=90> */
[----:B---3--:R-:W-:-:S05]  /*106b0*/  LEA R13, R0, R221, 0xe ;  /* 0x000000dd000d7211 */ /* 0x008fca00078e70ff */
        /* <DEDUP_REMOVED lines=147> */
.L_x_1909:
        /* <DEDUP_REMOVED lines=70> */
.L_x_1910:
[----:B------:R-:W-:Y:S01]  /*11450*/  UIADD3 UR43, UR43, 0x1, URZ ;  /* 0x000000012b2b7890 */ /* 0x000fe2000fffe03f */
[----:B------:R-:W-:Y:S02]  /*11460*/  VIADD R0, R0, 0x1 ;  /* 0x0000000100007836 */ /* 0x000fe40000000000 */
[----:B------:R-:W-:Y:S01]  /*11470*/  VIADD R6, R6, 0x30c20 ;  /* 0x00030c2006067836 */ /* 0x000fe20000000000 */
        /* <DEDUP_REMOVED lines=9> */
.L_x_1900:
        /* <DEDUP_REMOVED lines=34> */
.L_x_1868:
        /* <DEDUP_REMOVED lines=20> */
[----:B------:R-:W-:-:S02]  /*11870*/  F2FP.BF16.F32.PACK_AB R197, R199, R198 ;  /* 0x000000c6c7c5723e */ /* 0x000fc400000010ff */
[----:B--2---:R-:W-:Y:S02]  /*11880*/  IADD3 R11, R0, -0x80, RZ ;  /* 0xffffff80000b7810 */ /* 0x004fe40007ffe0ff */
[----:B------:R-:W-:Y:S02]  /*11890*/  F2FP.BF16.F32.PACK_AB R140, R141, R140 ;  /* 0x0000008c8d8c723e */ /* 0x000fe400000010ff */
[----:B------:R-:W-:Y:S02]  /*118a0*/  SHF.R.S32.HI R10, RZ, 0x1f, R11 ;  /* 0x0000001fff0a7819 */ /* 0x000fe4000001140b */
[----:B------:R-:W-:Y:S02]  /*118b0*/  F2FP.BF16.F32.PACK_AB R198, R201, R200 ;  /* 0x000000c8c9c6723e */ /* 0x000fe400000010ff */
[CC--:B------:R-:W-:Y:S02]  /*118c0*/  LEA.HI R7, R10.reuse, R11.reuse, RZ, 0x4 ;  /* 0x0000000b0a077211 */ /* 0x0c0fe400078f20ff */
[----:B------:R-:W-:-:S02]  /*118d0*/  LEA.HI R4, R10, R11, RZ, 0x5 ;  /* 0x0000000b0a047211 */ /* 0x000fc400078f28ff */
[----:B------:R-:W-:Y:S02]  /*118e0*/  LOP3.LUT R0, R7, 0xfffffff0, RZ, 0xc0, !PT ;  /* 0xfffffff007007812 */ /* 0x000fe400078ec0ff */
[----:B------:R-:W-:Y:S02]  /*118f0*/  SHF.R.U32.HI R7, RZ, 0x1, R7 ;  /* 0x00000001ff077819 */ /* 0x000fe40000011607 */
[----:B------:R-:W-:Y:S01]  /*11900*/  F2FP.BF16.F32.PACK_AB R199, R203, R202 ;  /* 0x000000cacbc7723e */ /* 0x000fe200000010ff */
[----:B------:R-:W-:Y:S01]  /*11910*/  IMAD.IADD R0, R11, 0x1, -R0 ;  /* 0x000000010b007824 */ /* 0x000fe200078e0a00 */
[----:B------:R-:W-:Y:S02]  /*11920*/  F2FP.BF16.F32.PACK_AB R141, R143, R142 ;  /* 0x0000008e8f8d723e */ /* 0x000fe400000010ff */
[----:B------:R-:W-:Y:S02]  /*11930*/  F2FP.BF16.F32.PACK_AB R148, R149, R148 ;  /* 0x000000949594723e */ /* 0x000fe400000010ff */
[----:B------:R-:W-:-:S02]  /*11940*/  SHF.R.S32.HI R3, RZ, 0x1f, R0 ;  /* 0x0000001fff037819 */ /* 0x000fc40000011400 */
[----:B------:R-:W-:Y:S02]  /*11950*/  F2FP.BF16.F32.PACK_AB R142, R145, R144 ;  /* 0x00000090918e723e */ /* 0x000fe400000010ff */
[----:B------:R-:W-:Y:S02]  /*11960*/  LEA.HI R3, R3, R0, RZ, 0x3 ;  /* 0x0000000003037211 */ /* 0x000fe400078f18ff */
[----:B------:R-:W-:Y:S02]  /*11970*/  F2FP.BF16.F32.PACK_AB R143, R147, R146 ;  /* 0x00000092938f723e */ /* 0x000fe400000010ff */
[C---:B------:R-:W-:Y:S01]  /*11980*/  LOP3.LUT R5, R3.reuse, 0xfffffff8, RZ, 0xc0, !PT ;  /* 0xfffffff803057812 */ /* 0x040fe200078ec0ff */
[----:B------:R-:W-:Y:S01]  /*11990*/  IMAD.SHL.U32 R3, R3, 0x40, RZ ;  /* 0x0000004003037824 */ /* 0x000fe200078e00ff */
[----:B------:R-:W-:Y:S02]  /*119a0*/  F2FP.BF16.F32.PACK_AB R149, R151, R150 ;  /* 0x000000969795723e */ /* 0x000fe400000010ff */
[----:B------:R-:W-:Y:S01]  /*119b0*/  F2FP.BF16.F32.PACK_AB R156, R157, R156 ;  /* 0x0000009c9d9c723e */ /* 0x000fe200000010ff */
[----:B------:R-:W-:Y:S01]  /*119c0*/  IMAD.IADD R5, R0, 0x1, -R5 ;  /* 0x0000000100057824 */ /* 0x000fe200078e0a05 */
[----:B------:R-:W-:-:S02]  /*119d0*/  LOP3.LUT R3, R3, 0x7ffffe00, RZ, 0xc0, !PT ;  /* 0x7ffffe0003037812 */ /* 0x000fc400078ec0ff */
[----:B------:R-:W-:Y:S02]  /*119e0*/  F2FP.BF16.F32.PACK_AB R150, R153, R152 ;  /* 0x000000989996723e */ /* 0x000fe400000010ff */
[C---:B------:R-:W-:Y:S02]  /*119f0*/  SHF.L.U32 R0, R5.reuse, 0x6, RZ ;  /* 0x0000000605007819 */ /* 0x040fe400000006ff */
[----:B------:R-:W-:Y:S02]  /*11a00*/  R2P PR, R5, 0x6 ;  /* 0x0000000605007804 */ /* 0x000fe40000000000 */
[----:B------:R-:W-:Y:S02]  /*11a10*/  LOP3.LUT R0, R0, 0x1c0, RZ, 0xc0, !PT ;  /* 0x000001c000007812 */ /* 0x000fe400078ec0ff */
[----:B------:R-:W-:Y:S02]  /*11a20*/  MOV R5, 0x40 ;  /* 0x0000004000057802 */ /* 0x000fe40000000f00 */
[----:B------:R-:W-:-:S02]  /*11a30*/  LOP3.LUT R7, R0, 0x8, R7, 0xf8, !PT ;  /* 0x0000000800077812 */ /* 0x000fc400078ef807 */
[----:B------:R-:W-:Y:S01]  /*11a40*/  SHF.R.U32.HI R2, RZ, 0x3, R0 ;  /* 0x00000003ff027819 */ /* 0x000fe20000011600 */
[----:B------:R-:W-:Y:S01]  /*11a50*/  IMAD.SHL.U32 R0, R4, 0x20, RZ ;  /* 0x0000002004007824 */ /* 0x000fe200078e00ff */
[----:B------:R-:W-:Y:S02]  /*11a60*/  SEL R5, R5, 0xffffffc0, !P2 ;  /* 0xffffffc005057807 */ /* 0x000fe40005000000 */
        /* <DEDUP_REMOVED lines=12> */
[----:B------:R-:W-:Y:S01]  /*11b30*/  IMAD.IADD R3, R3, 0x1, R6 ;  /* 0x0000000103037824 */ /* 0x000fe200078e0206 */
        /* <DEDUP_REMOVED lines=15> */
[----:B------:R-:W-:Y:S01]  /*11c30*/  MOV R4, UR4 ;  /* 0x0000000400047c02 */ /* 0x000fe20008000f00 */
        /* <DEDUP_REMOVED lines=9> */
[----:B--2---:R-:W-:Y:S01]  /*11cd0*/  LOP3.LUT R6, R19, 0x1ffffff8, RZ, 0xc0, !PT ;  /* 0x1ffffff813067812 */ /* 0x004fe200078ec0ff */
[----:B------:R-:W2:Y:S01]  /*11ce0*/  S2R R27, SR_CTAID.X ;  /* 0x00000000001b7919 */ /* 0x000ea20000002500 */
[----:B------:R-:W-:Y:S01]  /*11cf0*/  SHF.R.S32.HI R19, RZ, 0x3, R19 ;  /* 0x00000003ff137819 */ /* 0x000fe20000011413 */
[----:B------:R-:W-:Y:S01]  /*11d00*/  IMAD.U32 R0, RZ, RZ, UR7 ;  /* 0x00000007ff007e24 */ /* 0x000fe2000f8e00ff */
[----:B------:R-:W1:Y:S01]  /*11d10*/  S2R R31, SR_CTAID.Y ;  /* 0x00000000001f7919 */ /* 0x000e620000002600 */
[----:B------:R-:W-:Y:S01]  /*11d20*/  IMAD.IADD R6, R11, 0x1, -R6 ;  /* 0x000000010b067824 */ /* 0x000fe200078e0a06 */
[----:B------:R-:W-:Y:S02]  /*11d30*/  SHF.L.U32 R8, R19, 0x6, RZ ;  /* 0x0000000613087819 */ /* 0x000fe400000006ff */
[----:B------:R-:W-:Y:S02]  /*11d40*/  PLOP3.LUT P0, PT, PT, PT, UP0, 0x80, 0x0 ;  /* 0x000000000000781c */ /* 0x000fe40003f0f008 */
[----:B------:R-:W-:Y:S01]  /*11d50*/  @UP0 ULDC.64 UR4, c[0x0][0x878] ;  /* 0x00021e0000040ab9 */ /* 0x000fe20000000a00 */
[----:B------:R-:W-:Y:S01]  /*11d60*/  IMAD.SHL.U32 R20, R6, 0x8, RZ ;  /* 0x0000000806147824 */ /* 0x000fe200078e00ff */
[----:B------:R-:W-:Y:S01]  /*11d70*/  @UP0 UIMAD.WIDE UR4, UR37, 0x4, UR4 ;  /* 0x00000004250408a5 */ /* 0x000fe2000f8e0204 */
[----:B------:R-:W-:-:S02]  /*11d80*/  LOP3.LUT R9, R8, 0x1c0, RZ, 0xc0, !PT ;  /* 0x000001c008097812 */ /* 0x000fc400078ec0ff */
[----:B------:R-:W-:Y:S02]  /*11d90*/  LEA.HI R8, R10, R11, RZ, 0x6 ;  /* 0x0000000b0a087211 */ /* 0x000fe400078f30ff */
[----:B------:R-:W-:Y:S01]  /*11da0*/  LOP3.LUT R6, R9, 0x38, R20, 0xf8, !PT ;  /* 0x0000003809067812 */ /* 0x000fe200078ef814 */
[----:B---3--:R-:W-:Y:S01]  /*11db0*/  IMAD.U32 R3, RZ, RZ, UR5 ;  /* 0x00000005ff037e24 */ /* 0x008fe2000f8e00ff */
[----:B------:R-:W-:Y:S02]  /*11dc0*/  MOV R2, UR4 ;  /* 0x0000000400027c02 */ /* 0x000fe40008000f00 */
[----:B------:R-:W-:Y:S01]  /*11dd0*/  SHF.R.U32.HI R9, RZ, 0x3, R9 ;  /* 0x00000003ff097819 */ /* 0x000fe20000011609 */
[----:B------:R-:W-:Y:S02]  /*11de0*/  IMAD.SHL.U32 R8, R8, 0x8, RZ ;  /* 0x0000000808087824 */ /* 0x000fe400078e00ff */
[----:B------:R3:W5:Y:S01]  /*11df0*/  @P0 LDG.E R0, desc[UR38][R2.64] ;  /* 0x0000002602000981 */ /* 0x000762000c1e1900 */
[----:B------:R-:W-:-:S04]  /*11e00*/  LOP3.LUT R9, R6, R9, RZ, 0x3c, !PT ;  /* 0x0000000906097212 */ /* 0x000fc800078e3cff */
[----:B------:R-:W-:Y:S02]  /*11e10*/  LOP3.LUT R8, R9, 0x7ffffe00, R8, 0xf8, !PT ;  /* 0x7ffffe0009087812 */ /* 0x000fe400078ef808 */
[----:B---3--:R-:W-:Y:S02]  /*11e20*/  CS2R R2, SRZ ;  /* 0x0000000000027805 */ /* 0x008fe4000001ff00 */
[----:B----4-:R-:W-:Y:S02]  /*11e30*/  @P4 SHF.R.S32.HI R3, RZ, 0x1f, R7 ;  /* 0x0000001fff034819 */ /* 0x010fe40000011407 */
[----:B------:R-:W-:Y:S01]  /*11e40*/  @P4 MOV R2, R7 ;  /* 0x0000000700024202 */ /* 0x000fe20000000f00 */
[----:B-12---:R-:W-:Y:S06]  /*11e50*/  @P0 BRA `(.L_x_1913) ;  /* 0x0000000000100947 */ /* 0x006fec0003800000 */
[----:B------:R-:W-:Y:S05]  /*11e60*/  @!P4 BRA `(.L_x_1913) ;  /* 0x00000000000cc947 */ /* 0x000fea0003800000 */
[----:B------:R-:W2:Y:S04]  /*11e70*/  LDG.E R7, desc[UR38][R4.64] ;  /* 0x0000002604077981 */ /* 0x000ea8000c1e1900 */
[----:B-----5:R-:W2:Y:S02]  /*11e80*/  LDG.E R0, desc[UR38][R4.64+0x4] ;  /* 0x0000042604007981 */ /* 0x020ea4000c1e1900 */
[----:B--2---:R-:W-:-:S07]  /*11e90*/  IMAD.IADD R0, R0, 0x1, -R7 ;  /* 0x0000000100007824 */ /* 0x004fce00078e0a07 */
.L_x_1913:
        /* <DEDUP_REMOVED lines=10> */
[C---:B------:R-:W-:Y:S01]  /*11f40*/  IMAD.WIDE.U32 R16, R31.reuse, UR4, R20 ;  /* 0x000000041f107c25 */ /* 0x040fe2000f8e0014 */
[----:B------:R-:W-:Y:S01]  /*11f50*/  USHF.R.S32.HI UR4, URZ, 0x1f, UR37 ;  /* 0x0000001f3f047899 */ /* 0x000fe20008011425 */
[----:B------:R-:W-:Y:S01]  /*11f60*/  VIMNMX R22, R0, 0x80, PT ;  /* 0x0000008000167848 */ /* 0x000fe20003fe0100 */
[----:B------:R2:W2:Y:S01]  /*11f70*/  LDS.128 R4, [R30+0x3000] ;  /* 0x003000001e047984 */ /* 0x0004a20000000c00 */
[----:B------:R-:W2:Y:S01]  /*11f80*/  LDC R35, c[0x0][0x80c] ;  /* 0x00020300ff237b82 */ /* 0x000ea20000000800 */
[----:B------:R-:W-:Y:S01]  /*11f90*/  IMAD R23, R31, UR5, R18 ;  /* 0x000000051f177c24 */ /* 0x000fe2000f8e0212 */
[C---:B------:R-:W-:Y:S01]  /*11fa0*/  ISETP.GE.AND P3, PT, R19.reuse, R22, PT ;  /* 0x000000161300720c */ /* 0x040fe20003f66270 */
[----:B------:R-:W-:Y:S01]  /*11fb0*/  IMAD.U32 R34, RZ, RZ, UR4 ;  /* 0x00000004ff227e24 */ /* 0x000fe2000f8e00ff */
[----:B------:R-:W-:Y:S01]  /*11fc0*/  ULDC.64 UR4, c[0x0][0x858] ;  /* 0x0002160000047ab9 */ /* 0x000fe20000000a00 */
[----:B------:R-:W-:Y:S01]  /*11fd0*/  VIADD R0, R19, 0x20 ;  /* 0x0000002013007836 */ /* 0x000fe20000000000 */
[----:B------:R-:W-:Y:S01]  /*11fe0*/  IADD3 R17, R17, R23, RZ ;  /* 0x0000001711117210 */ /* 0x000fe20007ffe0ff */
[----:B------:R-:W-:Y:S01]  /*11ff0*/  BSSY B0, `(.L_x_1914) ;  /* 0x000001d000007945 */ /* 0x000fe20003800000 */
[----:B------:R-:W-:-:S02]  /*12000*/  SEL R34, R34, RZ, !P4 ;  /* 0x000000ff22227207 */ /* 0x000fc40006000000 */
[-C--:B------:R-:W-:Y:S02]  /*12010*/  ISETP.GE.AND P2, PT, R0, R22.reuse, PT ;  /* 0x000000160000720c */ /* 0x080fe40003f46270 */
[----:B-1----:R-:W-:Y:S01]  /*12020*/  ISETP.GE.OR P6, PT, R20, R33, P3 ;  /* 0x000000211400720c */ /* 0x002fe20001fc6670 */
[----:B------:R-:W-:Y:S01]  /*12030*/  IMAD R0, R34, UR4, RZ ;  /* 0x0000000422007c24 */ /* 0x000fe2000f8e02ff */
[----:B------:R-:W-:Y:S02]  /*12040*/  SEL R37, RZ, UR37, P4 ;  /* 0x00000025ff257c07 */ /* 0x000fe4000a000000 */
[C---:B------:R-:W-:Y:S02]  /*12050*/  IADD3 R18, R19.reuse, 0x40, RZ ;  /* 0x0000004013127810 */ /* 0x040fe40007ffe0ff */
[C---:B------:R-:W-:Y:S01]  /*12060*/  LEA.HI.X.SX32 R3, R19.reuse, R3, 0x1, P0 ;  /* 0x0000000313037211 */ /* 0x040fe200000f0eff */
[----:B------:R-:W-:Y:S01]  /*12070*/  VIADD R19, R19, 0x60 ;  /* 0x0000006013137836 */ /* 0x000fe20000000000 */
[-C--:B------:R-:W-:Y:S01]  /*12080*/  ISETP.GE.AND P1, PT, R18, R22.reuse, PT ;  /* 0x000000161200720c */ /* 0x080fe20003f26270 */
[C---:B------:R-:W-:Y:S01]  /*12090*/  IMAD R23, R37.reuse, UR5, R0 ;  /* 0x0000000525177c24 */ /* 0x040fe2000f8e0200 */
[----:B------:R-:W-:Y:S01]  /*120a0*/  ISETP.GE.OR P5, PT, R20, R33, P2 ;  /* 0x000000211400720c */ /* 0x000fe200017a6670 */
[----:B------:R-:W-:Y:S01]  /*120b0*/  IMAD.WIDE.U32 R28, R37, UR4, R16 ;  /* 0x00000004251c7c25 */ /* 0x000fe2000f8e0010 */
[----:B------:R-:W-:-:S02]  /*120c0*/  ISETP.GE.AND P0, PT, R19, R22, PT ;  /* 0x000000161300720c */ /* 0x000fc40003f06270 */
[----:B------:R-:W-:Y:S01]  /*120d0*/  ISETP.GE.OR P4, PT, R20, R33, P1 ;  /* 0x000000211400720c */ /* 0x000fe20000f86670 */
[----:B------:R-:W-:-:S04]  /*120e0*/  IMAD.WIDE R26, R27, 0x80, R2 ;  /* 0x000000801b1a7825 */ /* 0x000fc800078e0202 */
[----:B------:R-:W-:Y:S01]  /*120f0*/  IMAD.IADD R23, R29, 0x1, R23 ;  /* 0x000000011d177824 */ /* 0x000fe200078e0217 */
[----:B--234-:R-:W-:Y:S07]  /*12100*/  @P6 BRA `(.L_x_1915) ;  /* 0x00000000002c6947 */ /* 0x01cfee0003800000 */
[----:B------:R-:W1:Y:S01]  /*12110*/  LDS.128 R16, [R30+0x4000] ;  /* 0x004000001e107984 */ /* 0x000e620000000c00 */
        /* <DEDUP_REMOVED lines=9> */
[----:B-1----:R1:W-:Y:S02]  /*121b0*/  STG.E.128 desc[UR38][R24.64], R16 ;  /* 0x0000001018007986 */ /* 0x0023e4000c101d26 */
.L_x_1915:
[----:B------:R-:W-:Y:S05]  /*121c0*/  BSYNC B0 ;  /* 0x0000000000007941 */ /* 0x000fea0003800000 */
.L_x_1914:
        /* <DEDUP_REMOVED lines=17> */
.L_x_1917:
[----:B------:R-:W-:Y:S05]  /*122e0*/  BSYNC B0 ;  /* 0x0000000000007941 */ /* 0x000fea0003800000 */
.L_x_1916:
[----:B--23--:R2:W3:Y:S01]  /*122f0*/  LDS.128 R16, [R30+0x6000] ;  /* 0x006000001e107984 */ /* 0x00c4e20000000c00 */
        /* <DEDUP_REMOVED lines=15> */
.L_x_1919:
[----:B------:R-:W-:Y:S05]  /*123f0*/  BSYNC B0 ;  /* 0x0000000000007941 */ /* 0x000fea0003800000 */
.L_x_1918:
[----:B---34-:R3:W4:Y:S01]  /*12400*/  LDS.128 R16, [R30+0x7000] ;  /* 0x007000001e107984 */ /* 0x0187220000000c00 */
        /* <DEDUP_REMOVED lines=14> */
[----:B----4-:R4:W-:Y:S02]  /*124f0*/  STG.E.128 desc[UR38][R22.64], R16 ;  /* 0x0000001016007986 */ /* 0x0109e4000c101d26 */
.L_x_1921:
[----:B------:R-:W-:Y:S05]  /*12500*/  BSYNC B0 ;  /* 0x0000000000007941 */ /* 0x000fea0003800000 */
.L_x_1920:
        /* <DEDUP_REMOVED lines=27> */
.L_x_1923:
[----:B------:R-:W-:Y:S05]  /*126c0*/  BSYNC B0 ;  /* 0x0000000000007941 */ /* 0x000fea0003800000 */
.L_x_1922:
        /* <DEDUP_REMOVED lines=15> */
.L_x_1925:
[----:B------:R-:W-:Y:S05]  /*127c0*/  BSYNC B0 ;  /* 0x0000000000007941 */ /* 0x000fea0003800000 */
.L_x_1924:
        /* <DEDUP_REMOVED lines=15> */
.L_x_1927:
[----:B------:R-:W-:Y:S05]  /*128c0*/  BSYNC B0 ;  /* 0x0000000000007941 */ /* 0x000fea0003800000 */
.L_x_1926:
        /* <DEDUP_REMOVED lines=15> */
.L_x_1912:
        /* <DEDUP_REMOVED lines=16> */
[----:B------:R-:W-:Y:S01]  /*12ac0*/  IMAD.U32 R6, RZ, RZ, UR4 ;  /* 0x00000004ff067e24 */ /* 0x000fe2000f8e00ff */
[----:B------:R-:W-:-:S05]  /*12ad0*/  MOV R7, UR5 ;  /* 0x0000000500077c02 */ /* 0x000fca0008000f00 */
        /* <DEDUP_REMOVED lines=8> */
[----:B------:R-:W-:-:S05]  /*12b60*/  LOP3.LUT R11, R10, 0x1ffffff8, RZ, 0xc0, !PT ;  /* 0x1ffffff80a0b7812 */ /* 0x000fca00078ec0ff */
[----:B------:R-:W-:Y:S01]  /*12b70*/  IMAD.IADD R11, R8, 0x1, -R11 ;  /* 0x00000001080b7824 */ /* 0x000fe200078e0a0b */
[----:B--2---:R-:W-:Y:S02]  /*12b80*/  @P4 SHF.R.S32.HI R3, RZ, 0x1f, R9 ;  /* 0x0000001fff034819 */ /* 0x004fe40000011409 */
[----:B------:R-:W-:Y:S01]  /*12b90*/  @P4 MOV R2, R9 ;  /* 0x0000000900024202 */ /* 0x000fe20000000f00 */
[----:B-1-3--:R-:W-:Y:S06]  /*12ba0*/  @P0 BRA `(.L_x_1928) ;  /* 0x0000000000100947 */ /* 0x00afec0003800000 */
[----:B------:R-:W-:Y:S05]  /*12bb0*/  @!P4 BRA `(.L_x_1928) ;  /* 0x00000000000cc947 */ /* 0x000fea0003800000 */
[----:B------:R-:W2:Y:S04]  /*12bc0*/  LDG.E R7, desc[UR38][R4.64] ;  /* 0x0000002604077981 */ /* 0x000ea8000c1e1900 */
[----:B-----5:R-:W2:Y:S02]  /*12bd0*/  LDG.E R0, desc[UR38][R4.64+0x4] ;  /* 0x0000042604007981 */ /* 0x020ea4000c1e1900 */
[----:B--2---:R-:W-:-:S07]  /*12be0*/  IMAD.IADD R0, R0, 0x1, -R7 ;  /* 0x0000000100007824 */ /* 0x004fce00078e0a07 */
.L_x_1928:
[----:B------:R-:W1:Y:S01]  /*12bf0*/  LDC R21, c[0x0][0x80c] ;  /* 0x00020300ff157b82 */ /* 0x000e620000000800 */
[----:B------:R-:W-:Y:S01]  /*12c00*/  SHF.R.S32.HI R7, RZ, 0x3, R10 ;  /* 0x00000003ff077819 */ /* 0x000fe2000001140a */
[----:B------:R-:W-:Y:S01]  /*12c10*/  IMAD.SHL.U32 R10, R11, 0x8, RZ ;  /* 0x000000080b0a7824 */ /* 0x000fe200078e00ff */
[----:B------:R-:W-:Y:S01]  /*12c20*/  SHF.R.S32.HI R14, RZ, 0x1f, R19 ;  /* 0x0000001fff0e7819 */ /* 0x000fe20000011413 */
[----:B------:R-:W-:Y:S01]  /*12c30*/  ULDC.64 UR4, c[0x0][0x820] ;  /* 0x0002080000047ab9 */ /* 0x000fe20000000a00 */
[----:B-----5:R-:W-:Y:S01]  /*12c40*/  IMAD R0, R15, -0x80, R0 ;  /* 0xffffff800f007824 */ /* 0x020fe200078e0200 */
[C---:B------:R-:W-:Y:S01]  /*12c50*/  IADD3 R2, P0, R7.reuse, R2, RZ ;  /* 0x0000000207027210 */ /* 0x040fe20007f1e0ff */
[C---:B------:R-:W-:Y:S01]  /*12c60*/  VIADD R17, R7.reuse, 0x40 ;  /* 0x0000004007117836 */ /* 0x040fe20000000000 */
[--C-:B------:R-:W-:Y:S01]  /*12c70*/  SHF.R.S32.HI R11, RZ, 0x1f, R10.reuse ;  /* 0x0000001fff0b7819 */ /* 0x100fe2000001140a */
[----:B------:R-:W-:Y:S01]  /*12c80*/  IMAD R6, R14, UR4, RZ ;  /* 0x000000040e067c24 */ /* 0x000fe2000f8e02ff */
[----:B------:R-:W2:Y:S01]  /*12c90*/  LDC R23, c[0x0][0x83c] ;  /* 0x00020f00ff177b82 */ /* 0x000ea20000000800 */
[----:B------:R-:W-:Y:S01]  /*12ca0*/  ISETP.GE.AND P3, PT, R7, R0, PT ;  /* 0x000000000700720c */ /* 0x000fe20003f66270 */
[----:B------:R-:W-:Y:S01]  /*12cb0*/  BSSY B0, `(.L_x_1929) ;  /* 0x0000022000007945 */ /* 0x000fe20003800000 */
[----:B------:R-:W-:Y:S01]  /*12cc0*/  IMAD.WIDE.U32 R4, R19, UR4, R10 ;  /* 0x0000000413047c25 */ /* 0x000fe2000f8e000a */
[----:B------:R-:W-:Y:S01]  /*12cd0*/  USHF.R.S32.HI UR4, URZ, 0x1f, UR37 ;  /* 0x0000001f3f047899 */ /* 0x000fe20008011425 */
[----:B------:R-:W-:-:S02]  /*12ce0*/  LEA.HI.X.SX32 R3, R7, R3, 0x1, P0 ;  /* 0x0000000307037211 */ /* 0x000fc400000f0eff */
[C---:B------:R-:W-:Y:S01]  /*12cf0*/  IADD3 R13, R7.reuse, 0x20, RZ ;  /* 0x00000020070d7810 */ /* 0x040fe20007ffe0ff */
[----:B------:R-:W-:Y:S01]  /*12d00*/  VIADD R7, R7, 0x60 ;  /* 0x0000006007077836 */ /* 0x000fe20000000000 */
[-C--:B------:R-:W-:Y:S01]  /*12d10*/  ISETP.GE.AND P1, PT, R17, R0.reuse, PT ;  /* 0x000000001100720c */ /* 0x080fe20003f26270 */
[----:B------:R-:W-:Y:S01]  /*12d20*/  IMAD R9, R19, UR5, R6 ;  /* 0x0000000513097c24 */ /* 0x000fe2000f8e0206 */
[----:B------:R-:W-:Y:S01]  /*12d30*/  MOV R12, UR4 ;  /* 0x00000004000c7c02 */ /* 0x000fe20008000f00 */
[----:B------:R-:W-:Y:S01]  /*12d40*/  ULDC.64 UR4, c[0x0][0x828] ;  /* 0x00020a0000047ab9 */ /* 0x000fe20000000a00 */
[----:B------:R-:W-:Y:S01]  /*12d50*/  ISETP.GE.AND P2, PT, R13, R0, PT ;  /* 0x000000000d00720c */ /* 0x000fe20003f46270 */
[----:B------:R-:W-:Y:S01]  /*12d60*/  IMAD.IADD R5, R5, 0x1, R9 ;  /* 0x0000000105057824 */ /* 0x000fe200078e0209 */
[----:B-1----:R-:W-:Y:S02]  /*12d70*/  ISETP.GE.OR P6, PT, R10, R21, P3 ;  /* 0x000000150a00720c */ /* 0x002fe40001fc6670 */
[----:B------:R-:W-:-:S02]  /*12d80*/  SEL R12, R12, RZ, !P4 ;  /* 0x000000ff0c0c7207 */ /* 0x000fc40006000000 */
[----:B------:R-:W-:Y:S01]  /*12d90*/  ISETP.GE.AND P0, PT, R7, R0, PT ;  /* 0x000000000700720c */ /* 0x000fe20003f06270 */
[----:B------:R-:W-:Y:S01]  /*12da0*/  IMAD.WIDE R6, R15, 0x80, R2 ;  /* 0x000000800f067825 */ /* 0x000fe200078e0202 */
[----:B------:R-:W-:Y:S02]  /*12db0*/  SEL R17, RZ, UR37, P4 ;  /* 0x00000025ff117c07 */ /* 0x000fe4000a000000 */
[-C--:B------:R-:W-:Y:S01]  /*12dc0*/  ISETP.GE.OR P5, PT, R10, R21.reuse, P2 ;  /* 0x000000150a00720c */ /* 0x080fe200017a6670 */
[----:B------:R-:W-:Y:S01]  /*12dd0*/  IMAD R0, R12, UR4, RZ ;  /* 0x000000040c007c24 */ /* 0x000fe2000f8e02ff */
[----:B------:R-:W-:Y:S01]  /*12de0*/  ISETP.GE.OR P4, PT, R10, R21, P1 ;  /* 0x000000150a00720c */ /* 0x000fe20000f86670 */
[----:B------:R-:W-:-:S04]  /*12df0*/  IMAD.WIDE.U32 R8, R17, UR4, R4 ;  /* 0x0000000411087c25 */ /* 0x000fc8000f8e0004 */
[----:B------:R-:W-:-:S04]  /*12e00*/  IMAD R13, R17, UR5, R0 ;  /* 0x00000005110d7c24 */ /* 0x000fc8000f8e0200 */
[----:B------:R-:W-:Y:S01]  /*12e10*/  IMAD.IADD R5, R9, 0x1, R13 ;  /* 0x0000000109057824 */ /* 0x000fe200078e020d */
[----:B--2---:R-:W-:Y:S06]  /*12e20*/  @P6 BRA `(.L_x_1930) ;  /* 0x0000000000286947 */ /* 0x004fec0003800000 */
        /* <DEDUP_REMOVED lines=10> */
.L_x_1930:
[----:B------:R-:W-:Y:S05]  /*12ed0*/  BSYNC B0 ;  /* 0x0000000000007941 */ /* 0x000fea0003800000 */
.L_x_1929:
        /* <DEDUP_REMOVED lines=16> */
.L_x_1932:
[----:B------:R-:W-:Y:S05]  /*12fe0*/  BSYNC B0 ;  /* 0x0000000000007941 */ /* 0x000fea0003800000 */
.L_x_1931:
        /* <DEDUP_REMOVED lines=11> */
[----:B--2---:R-:W-:Y:S02]  /*130a0*/  LEA R20, P4, R2, UR4, 0x1 ;  /* 0x0000000402147c11 */ /* 0x004fe4000f8808ff */
[----:B------:R-:W-:-:S04]  /*130b0*/  IADD3 R3, R3, R13, RZ ;  /* 0x0000000d03037210 */ /* 0x000fc80007ffe0ff */
[----:B------:R-:W-:-:S05]  /*130c0*/  LEA.HI.X R21, R2, UR5, R3, 0x1, P4 ;  /* 0x0000000502157c11 */ /* 0x000fca000a0f0c03 */
[----:B------:R3:W-:Y:S02]  /*130d0*/  STG.E.128 desc[UR38][R20.64], RZ ;  /* 0x000000ff14007986 */ /* 0x0007e4000c101d26 */
.L_x_1934:
[----:B------:R-:W-:Y:S05]  /*130e0*/  BSYNC B0 ;  /* 0x0000000000007941 */ /* 0x000fea0003800000 */
.L_x_1933:
        /* <DEDUP_REMOVED lines=15> */
.L_x_1936:
[----:B------:R-:W-:Y:S05]  /*131e0*/  BSYNC B0 ;  /* 0x0000000000007941 */ /* 0x000fea0003800000 */
.L_x_1935:
        /* <DEDUP_REMOVED lines=26> */
.L_x_1938:
[----:B------:R-:W-:Y:S05]  /*13390*/  BSYNC B0 ;  /* 0x0000000000007941 */ /* 0x000fea0003800000 */
.L_x_1937:
[----:B------:R-:W-:Y:S04]  /*133a0*/  BSSY B0, `(.L_x_1939) ;  /* 0x000000f000007945 */ /* 0x000fe80003800000 */
[----:B------:R-:W-:Y:S05]  /*133b0*/  @P2 BRA `(.L_x_1940) ;  /* 0x0000000000342947 */ /* 0x000fea0003800000 */
[----:B----4-:R-:W-:Y:S01]  /*133c0*/  IADD3 R11, P2, R6, 0x20, RZ ;  /* 0x00000020060b7810 */ /* 0x010fe20007f5e0ff */
        /* <DEDUP_REMOVED lines=12> */
.L_x_1940:
[----:B------:R-:W-:Y:S05]  /*13490*/  BSYNC B0 ;  /* 0x0000000000007941 */ /* 0x000fea0003800000 */
.L_x_1939:
        /* <DEDUP_REMOVED lines=15> */
.L_x_1942:
[----:B------:R-:W-:Y:S05]  /*13590*/  BSYNC B0 ;  /* 0x0000000000007941 */ /* 0x000fea0003800000 */
.L_x_1941:
        /* <DEDUP_REMOVED lines=13> */
[----:B------:R1:W-:Y:S01]  /*13670*/  STG.E.128 desc[UR38][R4.64], RZ ;  /* 0x000000ff04007986 */ /* 0x0003e2000c101d26 */
[----:B------:R-:W-:Y:S05]  /*13680*/  BRA `(.L_x_1862) ;  /* 0x0000004400887947 */ /* 0x000fea0003800000 */
.L_x_1857:
        /* <DEDUP_REMOVED lines=21> */
.L_x_1944:
        /* <DEDUP_REMOVED lines=13> */
.L_x_1946:
[----:B------:R-:W-:-:S05]  /*138b0*/  ULDC UR4, c[0x0][0x8bc] ;  /* 0x00022f0000047ab9 */ /* 0x000fca0000000800 */
.L_x_1945:
        /* <DEDUP_REMOVED lines=13> */
[----:B------:R-:W-:Y:S01]  /*13990*/  IMAD.U32 R2, RZ, RZ, UR4 ;  /* 0x00000004ff027e24 */ /* 0x000fe2000f8e00ff */
[----:B------:R-:W-:Y:S01]  /*139a0*/  MOV R3, UR5 ;  /* 0x0000000500037c02 */ /* 0x000fe20008000f00 */
[----:B------:R-:W-:Y:S02]  /*139b0*/  ULDC.64 UR4, c[0x0][0x780] ;  /* 0x0001e00000047ab9 */ /* 0x000fe40000000a00 */
[----:B------:R-:W-:-:S04]  /*139c0*/  UISETP.NE.U32.AND UP1, UPT, UR4, URZ, UPT ;  /* 0x0000003f0400728c */ /* 0x000fc8000bf25070 */
[----:B------:R-:W2:Y:S01]  /*139d0*/  @P1 LDG.E R0, desc[UR38][R2.64] ;  /* 0x0000002602001981 */ /* 0x000ea2000c1e1900 */
[----:B------:R-:W-:-:S06]  /*139e0*/  UISETP.NE.AND.EX UP1, UPT, UR5, URZ, UPT, UP1 ;  /* 0x0000003f0500728c */ /* 0x000fcc000bf25310 */
[----:B------:R-:W-:-:S05]  /*139f0*/  PLOP3.LUT P2, PT, PT, PT, UP1, 0x80, 0x0 ;  /* 0x000000000000781c */ /* 0x000fca0003f4f018 */
[----:B------:R-:W-:Y:S02]  /*13a00*/  @UP1 ULDC.64 UR4, c[0x0][0x780] ;  /* 0x0001e00000041ab9 */ /* 0x000fe40000000a00 */
[----:B------:R-:W-:-:S06]  /*13a10*/  @UP1 UIMAD.WIDE UR4, UR16, 0x4, UR4 ;  /* 0x00000004100418a5 */ /* 0x000fcc000f8e0204 */
[----:B------:R-:W-:Y:S02]  /*13a20*/  IMAD.U32 R4, RZ, RZ, UR4 ;  /* 0x00000004ff047e24 */ /* 0x000fe4000f8e00ff */
[----:B------:R-:W-:-:S05]  /*13a30*/  IMAD.U32 R5, RZ, RZ, UR5 ;  /* 0x00000005ff057e24 */ /* 0x000fca000f8e00ff */
[----:B------:R-:W3:Y:S01]  /*13a40*/  @P2 LDG.E R4, desc[UR38][R4.64] ;  /* 0x0000002604042981 */ /* 0x000ee2000c1e1900 */
[----:B------:R-:W-:Y:S01]  /*13a50*/  PLOP3.LUT P0, PT, PT, PT, UP0, 0x80, 0x0 ;  /* 0x000000000000781c */ /* 0x000fe20003f0f008 */
[----:B------:R-:W-:Y:S01]  /*13a60*/  ULDC UR10, c[0x0][0x280] ;  /* 0x0000a000000a7ab9 */ /* 0x000fe20000000800 */
[----:B-1----:R-:W-:-:S11]  /*13a70*/  USHF.R.S32.HI UR17, URZ, 0x1f, UR7 ;  /* 0x0000001f3f117899 */ /* 0x002fd60008011407 */
[----:B--2---:R-:W-:Y:S02]  /*13a80*/  @P0 R2UR UR4, R0 ;  /* 0x00000000000402ca */ /* 0x004fe400000e0000 */
[----:B------:R-:W-:-:S04]  /*13a90*/  ISETP.NE.U32.AND P0, PT, RZ, UR8, PT ;  /* 0x00000008ff007c0c */ /* 0x000fc8000bf05070 */
        /* <DEDUP_REMOVED lines=14> */
.L_x_1947:
        /* <DEDUP_REMOVED lines=8> */
[----:B------:R-:W-:Y:S02]  /*13c00*/  IMAD.U32 R2, RZ, RZ, UR8 ;  /* 0x00000008ff027e24 */ /* 0x000fe4000f8e00ff */
[----:B------:R-:W-:-:S05]  /*13c10*/  IMAD.U32 R3, RZ, RZ, UR9 ;  /* 0x00000009ff037e24 */ /* 0x000fca000f8e00ff */
[----:B------:R-:W2:Y:S02]  /*13c20*/  LDG.E R2, desc[UR38][R2.64] ;  /* 0x0000002602027981 */ /* 0x000ea4000c1e1900 */
[----:B--2---:R-:W-:Y:S01]  /*13c30*/  R2UR UR11, R2 ;  /* 0x00000000020b72ca */ /* 0x004fe200000e0000 */
[----:B------:R-:W-:-:S14]  /*13c40*/  BRA `(.L_x_1949) ;  /* 0x0000000000307947 */ /* 0x000fdc0003800000 */
.L_x_1948:
        /* <DEDUP_REMOVED lines=8> */
[----:B------:R-:W2:Y:S04]  /*13cd0*/  LDG.E R0, desc[UR38][R2.64] ;  /* 0x0000002602007981 */ /* 0x000ea8000c1e1900 */
[----:B------:R-:W2:Y:S02]  /*13ce0*/  LDG.E R5, desc[UR38][R2.64+0x4] ;  /* 0x0000042602057981 */ /* 0x000ea4000c1e1900 */
[----:B--2---:R-:W-:-:S05]  /*13cf0*/  IMAD.IADD R0, R5, 0x1, -R0 ;  /* 0x0000000105007824 */ /* 0x004fca00078e0a00 */
[----:B------:R-:W-:-:S15]  /*13d00*/  R2UR UR11, R0 ;  /* 0x00000000000b72ca */ /* 0x000fde00000e0000 */
.L_x_1949:
[----:B------:R-:W-:Y:S01]  /*13d10*/  UIADD3 UR8, -UR11, UR10, UR6 ;  /* 0x0000000a0b087290 */ /* 0x000fe2000fffe106 */
[----:B------:R-:W-:Y:S01]  /*13d20*/  ISETP.LE.AND P0, PT, RZ, UR22, PT ;  /* 0x00000016ff007c0c */ /* 0x000fe2000bf03270 */
[----:B------:R-:W-:Y:S01]  /*13d30*/  ULDC UR9, c[0x0][0x74c] ;  /* 0x0001d30000097ab9 */ /* 0x000fe20000000800 */
[----:B------:R-:W-:Y:S02]  /*13d40*/  USHF.R.S32.HI UR13, URZ, 0x1f, UR16 ;  /* 0x0000001f3f0d7899 */ /* 0x000fe40008011410 */
[----:B------:R-:W-:Y:S02]  /*13d50*/  UIADD3 UR9, UR8, -UR9, URZ ;  /* 0x8000000908097290 */ /* 0x000fe4000fffe03f */
[----:B------:R-:W-:Y:S02]  /*13d60*/  UIADD3 UR8, UR10, 0x7f, URZ ;  /* 0x0000007f0a087890 */ /* 0x000fe4000fffe03f */
[----:B------:R-:W-:Y:S01]  /*13d70*/  USHF.R.S32.HI UR12, URZ, 0x1f, UR9 ;  /* 0x0000001f3f0c7899 */ /* 0x000fe20008011409 */
[----:B------:R-:W-:Y:S01]  /*13d80*/  ULDC UR15, c[0x0][0x288] ;  /* 0x0000a200000f7ab9 */ /* 0x000fe20000000800 */
[----:B------:R-:W-:-:S02]  /*13d90*/  USEL UR20, UR13, URZ, !UP0 ;  /* 0x0000003f0d147287 */ /* 0x000fc4000c000000 */
[----:B------:R-:W-:Y:S02]  /*13da0*/  ULEA.HI UR12, UR12, UR9, URZ, 0x7 ;  /* 0x000000090c0c7291 */ /* 0x000fe4000f8f383f */
[----:B------:R-:W-:Y:S02]  /*13db0*/  USHF.R.S32.HI UR9, URZ, 0x1f, UR8 ;  /* 0x0000001f3f097899 */ /* 0x000fe40008011408 */
[----:B------:R-:W-:Y:S02]  /*13dc0*/  USHF.R.S32.HI UR12, URZ, 0x7, UR12 ;  /* 0x000000073f0c7899 */ /* 0x000fe4000801140c */
[----:B------:R-:W-:Y:S02]  /*13dd0*/  ULEA.HI UR8, UR9, UR8, URZ, 0x7 ;  /* 0x0000000809087291 */ /* 0x000fe4000f8f383f */
[----:B------:R-:W-:Y:S02]  /*13de0*/  UIMAD UR13, UR16, UR15, URZ ;  /* 0x0000000f100d72a4 */ /* 0x000fe4000f8e023f */
[----:B------:R-:W-:-:S02]  /*13df0*/  UISETP.LT.AND UP1, UPT, URZ, UR12, UPT ;  /* 0x0000000c3f00728c */ /* 0x000fc4000bf21270 */
[----:B------:R-:W-:Y:S02]  /*13e00*/  USHF.R.S32.HI UR8, URZ, 0x7, UR8 ;  /* 0x000000073f087899 */ /* 0x000fe40008011408 */
[----:B------:R-:W-:Y:S02]  /*13e10*/  USEL UR14, UR16, URZ, !UP0 ;  /* 0x0000003f100e7287 */ /* 0x000fe4000c000000 */
[----:B------:R-:W-:Y:S02]  /*13e20*/  UIADD3 UR23, UP0, UR13, UR7, URZ ;  /* 0x000000070d177290 */ /* 0x000fe4000ff1e03f */
[----:B------:R-:W-:Y:S01]  /*13e30*/  USEL UR9, URZ, UR12, !UP1 ;  /* 0x0000000c3f097287 */ /* 0x000fe2000c800000 */
[----:B------:R-:W-:Y:S01]  /*13e40*/  MOV R9, UR8 ;  /* 0x0000000800097c02 */ /* 0x000fe20008000f00 */
[----:B------:R-:W-:Y:S10]  /*13e50*/  @!P0 BRA `(.L_x_1950) ;  /* 0x0000000000248947 */ /* 0x000ff40003800000 */
[----:B------:R-:W-:-:S03]  /*13e60*/  UIADD3 UR6, UR6, 0xff, UR10 ;  /* 0x000000ff06067890 */ /* 0x000fc6000fffe00a */
[----:B------:R-:W-:Y:S02]  /*13e70*/  ULDC UR10, c[0x0][0x748] ;  /* 0x0001d200000a7ab9 */ /* 0x000fe40000000800 */
[----:B------:R-:W-:-:S04]  /*13e80*/  UIADD3 UR6, UR6, UR10, -UR11 ;  /* 0x0000000a06067290 */ /* 0x000fc8000fffe80b */
[----:B------:R-:W-:-:S04]  /*13e90*/  USHF.R.S32.HI UR10, URZ, 0x1f, UR6 ;  /* 0x0000001f3f0a7899 */ /* 0x000fc80008011406 */
[----:B------:R-:W-:-:S04]  /*13ea0*/  ULEA.HI UR10, UR10, UR6, URZ, 0x7 ;  /* 0x000000060a0a7291 */ /* 0x000fc8000f8f383f */
[----:B------:R-:W-:-:S04]  /*13eb0*/  USHF.R.S32.HI UR10, URZ, 0x7, UR10 ;  /* 0x000000073f0a7899 */ /* 0x000fc8000801140a */
[----:B------:R-:W-:-:S04]  /*13ec0*/  UISETP.LT.AND UP1, UPT, UR8, UR10, UPT ;  /* 0x0000000a0800728c */ /* 0x000fc8000bf21270 */
[----:B------:R-:W-:-:S06]  /*13ed0*/  USEL UR10, UR8, UR10, UP1 ;  /* 0x0000000a080a7287 */ /* 0x000fcc0008800000 */
[----:B------:R-:W-:-:S07]  /*13ee0*/  IMAD.U32 R9, RZ, RZ, UR10 ;  /* 0x0000000aff097e24 */ /* 0x000fce000f8e00ff */
.L_x_1950:
[----:B------:R-:W-:Y:S02]  /*13ef0*/  ISETP.GT.AND P1, PT, R9, UR9, PT ;  /* 0x0000000909007c0c */ /* 0x000fe4000bf24270 */
[----:B------:R-:W-:Y:S01]  /*13f00*/  ELECT P0, URZ, PT ;  /* 0x00000000003f782f */ /* 0x000fe20003800000 */
[----:B------:R-:W-:-:S10]  /*13f10*/  ULEA.HI.X.SX32 UR10, UR13, UR17, 0x1, UP0 ;  /* 0x000000110d0a7291 */ /* 0x000fd400080f0e3f */
[----:B------:R-:W-:Y:S05]  /*13f20*/  @!P1 BRA `(.L_x_1951) ;  /* 0x0000001000849947 */ /* 0x000fea0003800000 */
[----:B------:R-:W1:Y:S01]  /*13f30*/  S2R R2, SR_TID.X ;  /* 0x0000000000027919 */ /* 0x000e620000002100 */
[----:B------:R-:W-:Y:S01]  /*13f40*/  ULDC.64 UR18, c[0x0][0x2d8] ;  /* 0x0000b60000127ab9 */ /* 0x000fe20000000a00 */
[----:B------:R-:W-:Y:S01]  /*13f50*/  VIADD R0, R9, -UR9 ;  /* 0x8000000909007c36 */ /* 0x000fe20008000000 */
[----:B------:R-:W-:Y:S02]  /*13f60*/  UIMAD UR6, UR17, UR18, URZ ;  /* 0x00000012110672a4 */ /* 0x000fe4000f8e023f */
[----:B------:R-:W-:Y:S02]  /*13f70*/  UIMAD.WIDE.U32 UR12, UR7, UR18, URZ ;  /* 0x00000012070c72a5 */ /* 0x000fe4000f8e003f */
[----:B------:R-:W-:Y:S01]  /*13f80*/  UIMAD UR19, UR7, UR19, UR6 ;  /* 0x00000013071372a4 */ /* 0x000fe2000f8e0206 */
[----:B------:R-:W-:Y:S01]  /*13f90*/  LOP3.LUT R0, R0, 0x1, RZ, 0xc0, !PT ;  /* 0x0000000100007812 */ /* 0x000fe200078ec0ff */
[----:B------:R-:W-:Y:S02]  /*13fa0*/  UIADD3 UR6, UP0, UR4, UR12, URZ ;  /* 0x0000000c04067290 */ /* 0x000fe4000ff1e03f */
[----:B------:R-:W-:Y:S01]  /*13fb0*/  UIADD3 UR19, UR13, UR19, URZ ;  /* 0x000000130d137290 */ /* 0x000fe2000fffe03f */
[----:B------:R-:W-:Y:S01]  /*13fc0*/  ISETP.NE.U32.AND P1, PT, R0, 0x1, PT ;  /* 0x000000010000780c */ /* 0x000fe20003f25070 */
[----:B------:R-:W-:Y:S01]  /*13fd0*/  ULDC.64 UR16, c[0x0][0x2e0] ;  /* 0x0000b80000107ab9 */ /* 0x000fe20000000a00 */
[----:B------:R-:W-:Y:S01]  /*13fe0*/  ULDC UR18, c[0x0][0x760] ;  /* 0x0001d80000127ab9 */ /* 0x000fe20000000800 */
[----:B------:R-:W-:-:S02]  /*13ff0*/  UIADD3.X UR7, UR5, UR19, URZ, UP0, !UPT ;  /* 0x0000001305077290 */ /* 0x000fc400087fe43f */
[----:B------:R-:W-:Y:S02]  /*14000*/  UIMAD UR11, UR20, UR16, URZ ;  /* 0x00000010140b72a4 */ /* 0x000fe4000f8e023f */
[----:B------:R-:W-:Y:S02]  /*14010*/  UIMAD.WIDE.U32 UR6, UR14, UR16, UR6 ;  /* 0x000000100e0672a5 */ /* 0x000fe4000f8e0006 */
[----:B------:R-:W-:Y:S02]  /*14020*/  UIMAD UR17, UR14, UR17, UR11 ;  /* 0x000000110e1172a4 */ /* 0x000fe4000f8e020b */
[----:B------:R-:W-:Y:S02]  /*14030*/  UIMAD UR11, UR15, UR18, URZ ;  /* 0x000000120f0b72a4 */ /* 0x000fe4000f8e023f */
[----:B------:R-:W-:Y:S01]  /*14040*/  UIADD3 UR24, UR7, UR17, URZ ;  /* 0x0000001107187290 */ /* 0x000fe2000fffe03f */
[----:B-1----:R-:W-:Y:S01]  /*14050*/  LOP3.LUT R10, R2, 0x1f, RZ, 0xc0, !PT ;  /* 0x0000001f020a7812 */ /* 0x002fe200078ec0ff */
[----:B------:R-:W-:Y:S10]  /*14060*/  @P1 BRA `(.L_x_1952) ;  /* 0x00000004006c1947 */ /* 0x000ff40003800000 */
        /* <DEDUP_REMOVED lines=11> */
.L_x_1955:
[----:B------:R-:W2:Y:S04]  /*14120*/  LDG.E.STRONG.GPU R0, desc[UR38][R2.64] ;  /* 0x0000002602007981 */ /* 0x000ea8000c1ef900 */
[----:B--2---:R-:W-:Y:S01]  /*14130*/  CCTL.IVALL ;  /* 0x00000000ff00798f */ /* 0x004fe20002000000 */
[----:B------:R-:W-:Y:S05]  /*14140*/  YIELD ;  /* 0x0000000000007946 */ /* 0x000fea0003800000 */
[----:B------:R-:W-:-:S13]  /*14150*/  ISETP.NE.AND P1, PT, R0, UR22, PT ;  /* 0x0000001600007c0c */ /* 0x000fda000bf25270 */
[----:B------:R-:W-:Y:S05]  /*14160*/  @P1 BRA `(.L_x_1955) ;  /* 0xfffffffc00ec1947 */ /* 0x000fea000383ffff */
.L_x_1954:
[----:B------:R-:W-:Y:S05]  /*14170*/  BSYNC B0 ;  /* 0x0000000000007941 */ /* 0x000fea0003800000 */
.L_x_1953:
[----:B------:R-:W-:-:S03]  /*14180*/  UMOV UR15, 0xffffffff ;  /* 0xffffffff000f7882 */ /* 0x000fc60000000000 */
[----:B------:R-:W-:Y:S05]  /*14190*/  BRA.DIV UR15, `(.L_x_1956) ;  /* 0x0000003e0f787947 */ /* 0x000fea000b800000 */
[----:B------:R-:W-:Y:S01]  /*141a0*/  NOP ;  /* 0x0000000000007918 */ /* 0x000fe20000000000 */
.L_x_2039:
        /* <DEDUP_REMOVED lines=22> */
.L_x_1958:
[----:B------:R-:W-:Y:S05]  /*14310*/  BSYNC B0 ;  /* 0x0000000000007941 */ /* 0x000fea0003800000 */
.L_x_1957:
        /* <DEDUP_REMOVED lines=20> */
.L_x_1960:
[----:B------:R-:W-:Y:S05]  /*14460*/  BSYNC B0 ;  /* 0x0000000000007941 */ /* 0x000fea0003800000 */
.L_x_1959:
[----:B------:R-:W-:Y:S06]  /*14470*/  BAR.ARV 0xa, 0xa0 ;  /* 0x0282800000007b1d */ /* 0x000fec0000002000 */
[----:B------:R-:W-:Y:S04]  /*14480*/  BSSY B0, `(.L_x_1961) ;  /* 0x0000003000007945 */ /* 0x000fe80003800000 */
[----:B------:R-:W-:Y:S05]  /*14490*/  @!P0 BRA `(.L_x_1962) ;  /* 0x0000000000048947 */ /* 0x000fea0003800000 */
[----:B------:R-:W-:-:S04]  /*144a0*/  DEPBAR.LE SB0, 0x0 ;  /* 0x000080000000791a */ /* 0x000fc80000000000 */
.L_x_1962:
[----:B------:R-:W-:Y:S05]  /*144b0*/  BSYNC B0 ;  /* 0x0000000000007941 */ /* 0x000fea0003800000 */
.L_x_1961:
        /* <DEDUP_REMOVED lines=19> */
.L_x_1964:
[----:B------:R-:W-:Y:S05]  /*145f0*/  BSYNC B0 ;  /* 0x0000000000007941 */ /* 0x000fea0003800000 */
.L_x_1963:
[----:B------:R-:W-:Y:S01]  /*14600*/  UIADD3 UR15, UR9, 0x1, URZ ;  /* 0x00000001090f7890 */ /* 0x000fe2000fffe03f */
[----:B------:R-:W-:Y:S11]  /*14610*/  BRA `(.L_x_1965) ;  /* 0x0000000000047947 */ /* 0x000ff60003800000 */
.L_x_1952:
[----:B------:R-:W-:-:S05]  /*14620*/  UMOV UR15, UR9 ;  /* 0x00000009000f7c82 */ /* 0x000fca0008000000 */
.L_x_1965:
[----:B------:R-:W-:-:S06]  /*14630*/  UIADD3 UR9, UR9, 0x1, URZ ;  /* 0x0000000109097890 */ /* 0x000fcc000fffe03f */
[----:B------:R-:W-:Y:S01]  /*14640*/  ISETP.NE.AND P1, PT, R9, UR9, PT ;  /* 0x0000000909007c0c */ /* 0x000fe2000bf25270 */
[----:B------:R-:W-:-:S12]  /*14650*/  UMOV UR9, UR15 ;  /* 0x0000000f00097c82 */ /* 0x000fd80008000000 */
[----:B------:R-:W-:Y:S05]  /*14660*/  @!P1 BRA `(.L_x_1951) ;  /* 0x0000000800b49947 */ /* 0x000fea0003800000 */
[----:B------:R-:W-:Y:S01]  /*14670*/  UMOV UR18, UR12 ;  /* 0x0000000c00127c82 */ /* 0x000fe20008000000 */
[----:B------:R-:W-:Y:S01]  /*14680*/  UMOV UR9, UR15 ;  /* 0x0000000f00097c82 */ /* 0x000fe20008000000 */
[----:B------:R-:W-:-:S03]  /*14690*/  UIMAD.WIDE.U32 UR12, UR14, UR16, UR18 ;  /* 0x000000100e0c72a5 */ /* 0x000fc6000f8e0012 */
[----:B------:R-:W-:Y:S01]  /*146a0*/  ULDC.64 UR18, c[0x0][0x2c0] ;  /* 0x0000b00000127ab9 */ /* 0x000fe20000000a00 */
[----:B------:R-:W-:-:S04]  /*146b0*/  UIADD3 UR4, UP0, UR4, UR12, URZ ;  /* 0x0000000c04047290 */ /* 0x000fc8000ff1e03f */
[----:B------:R-:W-:Y:S02]  /*146c0*/  UIADD3.X UR5, UR5, UR17, UR13, UP0, !UPT ;  /* 0x0000001105057290 */ /* 0x000fe400087fe40d */
[----:B------:R-:W-:-:S04]  /*146d0*/  ULEA UR14, UP0, UR4, UR18, 0x2 ;  /* 0x00000012040e7291 */ /* 0x000fc8000f80103f */
[----:B------:R-:W-:Y:S02]  /*146e0*/  ULEA.HI.X UR5, UR4, UR19, UR5, 0x2, UP0 ;  /* 0x0000001304057291 */ /* 0x000fe400080f1405 */
[----:B------:R-:W-:Y:S01]  /*146f0*/  UIADD3 UR14, UP0, UR14, 0x4000, URZ ;  /* 0x000040000e0e7890 */ /* 0x000fe2000ff1e03f */
[----:B------:R-:W-:-:S03]  /*14700*/  UMOV UR4, URZ ;  /* 0x0000003f00047c82 */ /* 0x000fc60008000000 */
[----:B------:R-:W-:-:S12]  /*14710*/  UIADD3.X UR5, URZ, UR5, URZ, UP0, !UPT ;  /* 0x000000053f057290 */ /* 0x000fd800087fe43f */
.L_x_1990:
        /* <DEDUP_REMOVED lines=11> */
.L_x_1968:
[----:B------:R-:W2:Y:S04]  /*147d0*/  LDG.E.STRONG.GPU R0, desc[UR38][R2.64] ;  /* 0x0000002602007981 */ /* 0x000ea8000c1ef900 */
[----:B--2---:R-:W-:Y:S01]  /*147e0*/  CCTL.IVALL ;  /* 0x00000000ff00798f */ /* 0x004fe20002000000 */
[----:B------:R-:W-:Y:S05]  /*147f0*/  YIELD ;  /* 0x0000000000007946 */ /* 0x000fea0003800000 */
[----:B------:R-:W-:-:S13]  /*14800*/  ISETP.NE.AND P1, PT, R0, UR22, PT ;  /* 0x0000001600007c0c */ /* 0x000fda000bf25270 */
[----:B------:R-:W-:Y:S05]  /*14810*/  @P1 BRA `(.L_x_1968) ;  /* 0xfffffffc00ec1947 */ /* 0x000fea000383ffff */
.L_x_1967:
[----:B------:R-:W-:Y:S05]  /*14820*/  BSYNC B0 ;  /* 0x0000000000007941 */ /* 0x000fea0003800000 */
.L_x_1966:
[----:B------:R-:W-:-:S03]  /*14830*/  UMOV UR16, 0xffffffff ;  /* 0xffffffff00107882 */ /* 0x000fc60000000000 */
[----:B------:R-:W-:Y:S05]  /*14840*/  BRA.DIV UR16, `(.L_x_1969) ;  /* 0x0000003610e87947 */ /* 0x000fea000b800000 */
[----:B------:R-:W-:Y:S01]  /*14850*/  NOP ;  /* 0x0000000000007918 */ /* 0x000fe20000000000 */
.L_x_2042:
        /* <DEDUP_REMOVED lines=8> */
[----:B------:R-:W-:Y:S01]  /*148e0*/  UIADD3 UR25, UP0, UR16, UR6, URZ ;  /* 0x0000000610197290 */ /* 0x000fe2000ff1e03f */
[----:B------:R-:W-:Y:S01]  /*148f0*/  UMOV UR26, 0x0 ;  /* 0x00000000001a7882 */ /* 0x000fe20000000000 */
[----:B------:R-:W-:Y:S01]  /*14900*/  UMOV UR27, 0x14f00000 ;  /* 0x14f00000001b7882 */ /* 0x000fe20000000000 */
[----:B-1----:R-:W-:Y:S02]  /*14910*/  ULEA UR18, UR18, UR17, 0x18 ;  /* 0x0000001112127291 */ /* 0x002fe4000f8ec03f */
[----:B------:R-:W-:-:S02]  /*14920*/  ULEA.HI.X.SX32 UR17, UR16, UR24, 0x1, UP0 ;  /* 0x0000001810117291 */ /* 0x000fc400080f0e3f */
[----:B------:R-:W-:Y:S02]  /*14930*/  ULEA UR16, UP0, UR25, UR20, 0x2 ;  /* 0x0000001419107291 */ /* 0x000fe4000f80103f */
[----:B------:R-:W-:Y:S02]  /*14940*/  UIADD3 UR18, UR18, 0x8000, URZ ;  /* 0x0000800012127890 */ /* 0x000fe4000fffe03f */
[----:B------:R-:W-:Y:S01]  /*14950*/  ULEA.HI.X UR17, UR25, UR21, UR17, 0x2, UP0 ;  /* 0x0000001519117291 */ /* 0x000fe200080f1411 */
[----:B------:R-:W-:-:S08]  /*14960*/  UMOV UR20, 0x400 ;  /* 0x0000040000147882 */ /* 0x000fd00000000000 */
[----:B------:R1:W-:Y:S02]  /*14970*/  UBLKRED.G.S.ADD.F32.RN [UR16], [UR18], UR20, desc[UR26] ;  /* 0x00001a10120073bb */ /* 0x0003e400080a1414 */
[----:B-1----:R0:W-:Y:S02]  /*14980*/  UTMACMDFLUSH ;  /* 0x00000000000079b7 */ /* 0x0021e40000000000 */
.L_x_1971:
[----:B------:R-:W-:Y:S05]  /*14990*/  BSYNC B0 ;  /* 0x0000000000007941 */ /* 0x000fea0003800000 */
.L_x_1970:
[----:B------:R-:W-:Y:S01]  /*149a0*/  ULEA UR18, UR15, UR4, 0xd ;  /* 0x000000040f127291 */ /* 0x000fe2000f8e683f */
[----:B------:R-:W-:Y:S06]  /*149b0*/  BAR.SYNC.DEFER_BLOCKING 0xe, 0xa0 ;  /* 0x0382800000007b1d */ /* 0x000fec0000010000 */
[----:B------:R-:W-:Y:S01]  /*149c0*/  UMOV UR16, UR14 ;  /* 0x0000000e00107c82 */ /* 0x000fe20008000000 */
[----:B------:R-:W-:Y:S01]  /*149d0*/  UMOV UR17, UR5 ;  /* 0x0000000500117c82 */ /* 0x000fe20008000000 */
[----:B------:R-:W-:Y:S01]  /*149e0*/  BSSY B0, `(.L_x_1972) ;  /* 0x000000d000007945 */ /* 0x000fe20003800000 */
[----:B------:R-:W-:-:S03]  /*149f0*/  UIMAD.WIDE UR16, UR18, 0x4, UR16 ;  /* 0x00000004121078a5 */ /* 0x000fc6000f8e0210 */
[----:B------:R-:W-:Y:S09]  /*14a00*/  @!P0 BRA `(.L_x_1973) ;  /* 0x0000000000288947 */ /* 0x000ff20003800000 */
        /* <DEDUP_REMOVED lines=10> */
.L_x_1973:
[----:B------:R-:W-:Y:S05]  /*14ab0*/  BSYNC B0 ;  /* 0x0000000000007941 */ /* 0x000fea0003800000 */
.L_x_1972:
[----:B------:R-:W-:Y:S06]  /*14ac0*/  BAR.ARV 0xa, 0xa0 ;  /* 0x0282800000007b1d */ /* 0x000fec0000002000 */
[----:B------:R-:W-:Y:S04]  /*14ad0*/  BSSY B0, `(.L_x_1974) ;  /* 0x0000003000007945 */ /* 0x000fe80003800000 */
[----:B------:R-:W-:Y:S05]  /*14ae0*/  @!P0 BRA `(.L_x_1975) ;  /* 0x0000000000048947 */ /* 0x000fea0003800000 */
[----:B------:R-:W-:-:S04]  /*14af0*/  DEPBAR.LE SB0, 0x0 ;  /* 0x000080000000791a */ /* 0x000fc80000000000 */
.L_x_1975:
[----:B------:R-:W-:Y:S05]  /*14b00*/  BSYNC B0 ;  /* 0x0000000000007941 */ /* 0x000fea0003800000 */
.L_x_1974:
        /* <DEDUP_REMOVED lines=19> */
.L_x_1977:
[----:B------:R-:W-:Y:S05]  /*14c40*/  BSYNC B0 ;  /* 0x0000000000007941 */ /* 0x000fea0003800000 */
.L_x_1976:
        /* <DEDUP_REMOVED lines=9> */
.L_x_1980:
[----:B------:R-:W2:Y:S04]  /*14ce0*/  LDG.E.STRONG.GPU R0, desc[UR38][R2.64] ;  /* 0x0000002602007981 */ /* 0x000ea8000c1ef900 */
[----:B--2---:R-:W-:Y:S01]  /*14cf0*/  CCTL.IVALL ;  /* 0x00000000ff00798f */ /* 0x004fe20002000000 */
[----:B------:R-:W-:Y:S05]  /*14d00*/  YIELD ;  /* 0x0000000000007946 */ /* 0x000fea0003800000 */
[----:B------:R-:W-:-:S13]  /*14d10*/  ISETP.NE.AND P1, PT, R0, UR22, PT ;  /* 0x0000001600007c0c */ /* 0x000fda000bf25270 */
[----:B------:R-:W-:Y:S05]  /*14d20*/  @P1 BRA `(.L_x_1980) ;  /* 0xfffffffc00ec1947 */ /* 0x000fea000383ffff */
.L_x_1979:
[----:B------:R-:W-:Y:S05]  /*14d30*/  BSYNC B0 ;  /* 0x0000000000007941 */ /* 0x000fea0003800000 */
.L_x_1978:
[----:B------:R-:W-:-:S03]  /*14d40*/  UMOV UR12, 0xffffffff ;  /* 0xffffffff000c7882 */ /* 0x000fc60000000000 */
[----:B------:R-:W-:Y:S05]  /*14d50*/  BRA.DIV UR12, `(.L_x_1981) ;  /* 0x000000320cc07947 */ /* 0x000fea000b800000 */
[----:B------:R-:W-:Y:S01]  /*14d60*/  NOP ;  /* 0x0000000000007918 */ /* 0x000fe20000000000 */
.L_x_2045:
        /* <DEDUP_REMOVED lines=15> */
.L_x_1983:
[----:B------:R-:W-:Y:S05]  /*14e60*/  BSYNC B0 ;  /* 0x0000000000007941 */ /* 0x000fea0003800000 */
.L_x_1982:
        /* <DEDUP_REMOVED lines=15> */
.L_x_1985:
[----:B------:R-:W-:Y:S05]  /*14f60*/  BSYNC B0 ;  /* 0x0000000000007941 */ /* 0x000fea0003800000 */
.L_x_1984:
[----:B------:R-:W-:Y:S06]  /*14f70*/  BAR.ARV 0xa, 0xa0 ;  /* 0x0282800000007b1d */ /* 0x000fec0000002000 */
[----:B------:R-:W-:Y:S04]  /*14f80*/  BSSY B0, `(.L_x_1986) ;  /* 0x0000003000007945 */ /* 0x000fe80003800000 */
[----:B------:R-:W-:Y:S05]  /*14f90*/  @!P0 BRA `(.L_x_1987) ;  /* 0x0000000000048947 */ /* 0x000fea0003800000 */
[----:B------:R-:W-:-:S04]  /*14fa0*/  DEPBAR.LE SB0, 0x0 ;  /* 0x000080000000791a */ /* 0x000fc80000000000 */
.L_x_1987:
[----:B------:R-:W-:Y:S05]  /*14fb0*/  BSYNC B0 ;  /* 0x0000000000007941 */ /* 0x000fea0003800000 */
.L_x_1986:
        /* <DEDUP_REMOVED lines=19> */
.L_x_1989:
[----:B------:R-:W-:Y:S05]  /*150f0*/  BSYNC B0 ;  /* 0x0000000000007941 */ /* 0x000fea0003800000 */
.L_x_1988:
[----:B------:R-:W-:Y:S02]  /*15100*/  UIADD3 UR9, UR9, 0x2, URZ ;  /* 0x0000000209097890 */ /* 0x000fe4000fffe03f */
[----:B------:R-:W-:-:S04]  /*15110*/  UIADD3 UR4, UR4, 0x4000, URZ ;  /* 0x0000400004047890 */ /* 0x000fc8000fffe03f */
[----:B------:R-:W-:-:S13]  /*15120*/  ISETP.LE.AND P1, PT, R9, UR9, PT ;  /* 0x0000000909007c0c */ /* 0x000fda000bf23270 */
[----:B------:R-:W-:Y:S05]  /*15130*/  @!P1 BRA `(.L_x_1990) ;  /* 0xfffffff400789947 */ /* 0x000fea000383ffff */
.L_x_1951:
        /* <DEDUP_REMOVED lines=35> */
[----:B------:R-:W-:Y:S01]  /*15370*/  MOV R3, UR6 ;  /* 0x0000000600037c02 */ /* 0x000fe20008000f00 */
[----:B------:R-:W-:-:S02]  /*15380*/  UFLO.U32 UR11, UR5 ;  /* 0x00000005000b72bd */ /* 0x000fc400080e0000 */
[----:B------:R-:W2:Y:S04]  /*15390*/  POPC R5, UR5 ;  /* 0x0000000500057d09 */ /* 0x000ea80008000000 */
[----:B-1----:R-:W-:Y:S01]  /*153a0*/  ISETP.EQ.U32.AND P0, PT, R2, UR11, PT ;  /* 0x0000000b02007c0c */ /* 0x002fe2000bf02070 */
[----:B------:R-:W-:-:S12]  /*153b0*/  IMAD.U32 R2, RZ, RZ, UR7 ;  /* 0x00000007ff027e24 */ /* 0x000fd8000f8e00ff */
[----:B--2---:R2:W-:Y:S02]  /*153c0*/  @P0 REDG.E.ADD.S32.STRONG.GPU desc[UR38][R2.64], R5 ;  /* 0x000000050200098e */ /* 0x0045e4000c10e3a6 */
.L_x_1993:
[----:B------:R-:W-:Y:S05]  /*153d0*/  BSYNC B0 ;  /* 0x0000000000007941 */ /* 0x000fea0003800000 */
.L_x_1992:
[----:B------:R-:W-:Y:S05]  /*153e0*/  BRA `(.L_x_1994) ;  /* 0x0000000000047947 */ /* 0x000fea0003800000 */
.L_x_1991:
[----:B------:R-:W-:-:S05]  /*153f0*/  UMOV UR4, UR9 ;  /* 0x0000000900047c82 */ /* 0x000fca0008000000 */
.L_x_1994:
        /* <DEDUP_REMOVED lines=11> */
.L_x_1999:
        /* <DEDUP_REMOVED lines=18> */
[----:B-12---:R-:W-:Y:S01]  /*155d0*/  IMAD.U32 R2, RZ, RZ, UR16 ;  /* 0x00000010ff027e24 */ /* 0x006fe2000f8e00ff */
[----:B------:R-:W-:-:S02]  /*155e0*/  UFLO.U32 UR13, UR11 ;  /* 0x0000000b000d72bd */ /* 0x000fc400080e0000 */
[----:B------:R-:W1:Y:S01]  /*155f0*/  POPC R5, UR11 ;  /* 0x0000000b00057d09 */ /* 0x000e620008000000 */
[----:B------:R-:W-:-:S03]  /*15600*/  IMAD.U32 R3, RZ, RZ, UR12 ;  /* 0x0000000cff037e24 */ /* 0x000fc6000f8e00ff */
[----:B---3--:R-:W-:-:S13]  /*15610*/  ISETP.EQ.U32.AND P0, PT, R0, UR13, PT ;  /* 0x0000000d00007c0c */ /* 0x008fda000bf02070 */
[----:B-1----:R3:W-:Y:S02]  /*15620*/  @P0 REDG.E.ADD.S32.STRONG.GPU desc[UR38][R2.64], R5 ;  /* 0x000000050200098e */ /* 0x0027e4000c10e3a6 */
.L_x_1996:
[----:B------:R-:W-:Y:S05]  /*15630*/  BSYNC B0 ;  /* 0x0000000000007941 */ /* 0x000fea0003800000 */
.L_x_1995:
        /* <DEDUP_REMOVED lines=24> */
.L_x_1998:
[----:B------:R-:W-:Y:S05]  /*157c0*/  BSYNC B0 ;  /* 0x0000000000007941 */ /* 0x000fea0003800000 */
.L_x_1997:
[----:B------:R-:W-:Y:S02]  /*157d0*/  UIADD3 UR7, UR7, 0x2, URZ ;  /* 0x0000000207077890 */ /* 0x000fe4000fffe03f */
[----:B------:R-:W-:Y:S02]  /*157e0*/  ULEA UR5, UR19, UR5, 0x1 ;  /* 0x0000000513057291 */ /* 0x000fe4000f8e083f */
[----:B------:R-:W-:Y:S02]  /*157f0*/  ULEA UR6, UR19, UR6, 0x1 ;  /* 0x0000000613067291 */ /* 0x000fe4000f8e083f */
[----:B------:R-:W-:-:S13]  /*15800*/  ISETP.NE.AND P0, PT, RZ, UR7, PT ;  /* 0x00000007ff007c0c */ /* 0x000fda000bf05270 */
[----:B------:R-:W-:Y:S05]  /*15810*/  @!P0 BRA `(.L_x_1862) ;  /* 0x0000002400248947 */ /* 0x000fea0003800000 */
[----:B------:R-:W-:Y:S05]  /*15820*/  BRA `(.L_x_1999) ;  /* 0xfffffffc00207947 */ /* 0x000fea000383ffff */
.L_x_1943:
        /* <DEDUP_REMOVED lines=14> */
.L_x_2000:
        /* <DEDUP_REMOVED lines=9> */
[----:B------:R-:W4:Y:S01]  /*159a0*/  LDG.E R4, desc[UR38][R2.64+0x4] ;  /* 0x0000042602047981 */ /* 0x000f22000c1e1900 */
[----:B--2---:R-:W-:Y:S02]  /*159b0*/  R2UR UR4, R0 ;  /* 0x00000000000472ca */ /* 0x004fe400000e0000 */
[----:B----4-:R-:W-:-:S13]  /*159c0*/  R2UR UR5, R4 ;  /* 0x00000000040572ca */ /* 0x010fda00000e0000 */
[----:B------:R-:W-:Y:S01]  /*159d0*/  UIADD3 UR4, -UR4, UR5, URZ ;  /* 0x0000000504047290 */ /* 0x000fe2000fffe13f */
[----:B------:R-:W-:Y:S11]  /*159e0*/  BRA `(.L_x_2001) ;  /* 0x0000000000047947 */ /* 0x000ff60003800000 */
.L_x_2002:
[----:B------:R-:W-:-:S05]  /*159f0*/  ULDC UR4, c[0x0][0x8bc] ;  /* 0x00022f0000047ab9 */ /* 0x000fca0000000800 */
.L_x_2001:
        /* <DEDUP_REMOVED lines=14> */
[----:B------:R-:W-:Y:S01]  /*15ae0*/  IMAD.U32 R2, RZ, RZ, UR14 ;  /* 0x0000000eff027e24 */ /* 0x000fe2000f8e00ff */
[----:B------:R-:W-:Y:S01]  /*15af0*/  MOV R3, UR15 ;  /* 0x0000000f00037c02 */ /* 0x000fe20008000f00 */
[----:B------:R-:W-:Y:S01]  /*15b00*/  ULDC.64 UR16, c[0x0][0x778] ;  /* 0x0001de0000107ab9 */ /* 0x000fe20000000a00 */
[----:B------:R-:W-:Y:S01]  /*15b10*/  PLOP3.LUT P1, PT, PT, PT, UP1, 0x80, 0x0 ;  /* 0x000000000000781c */ /* 0x000fe20003f2f018 */
[----:B------:R-:W-:-:S02]  /*15b20*/  UISETP.NE.U32.AND UP0, UPT, UR4, URZ, UPT ;  /* 0x0000003f0400728c */ /* 0x000fc4000bf05070 */
[----:B------:R-:W-:Y:S02]  /*15b30*/  UISETP.NE.U32.AND UP2, UPT, UR6, URZ, UPT ;  /* 0x0000003f0600728c */ /* 0x000fe4000bf45070 */
[----:B------:R-:W-:Y:S02]  /*15b40*/  UISETP.NE.AND.EX UP0, UPT, UR5, URZ, UPT, UP0 ;  /* 0x0000003f0500728c */ /* 0x000fe4000bf05300 */
[----:B------:R-:W-:Y:S01]  /*15b50*/  UISETP.NE.AND.EX UP2, UPT, UR7, URZ, UPT, UP2 ;  /* 0x0000003f0700728c */ /* 0x000fe2000bf45320 */
[----:B------:R-:W-:-:S05]  /*15b60*/  ULDC.64 UR22, c[0x0][0x788] ;  /* 0x0001e20000167ab9 */ /* 0x000fca0000000a00 */
[----:B------:R-:W2:Y:S01]  /*15b70*/  @P1 LDG.E R6, desc[UR38][R2.64] ;  /* 0x0000002602061981 */ /* 0x000ea2000c1e1900 */
[----:B------:R-:W-:Y:S01]  /*15b80*/  PLOP3.LUT P2, PT, PT, PT, UP0, 0x80, 0x0 ;  /* 0x000000000000781c */ /* 0x000fe20003f4f008 */
[----:B------:R-:W-:Y:S01]  /*15b90*/  UIMAD.WIDE UR16, UR13, 0x4, UR16 ;  /* 0x000000040d1078a5 */ /* 0x000fe2000f8e0210 */
[----:B------:R-:W-:Y:S01]  /*15ba0*/  PLOP3.LUT P3, PT, PT, PT, UP2, 0x80, 0x0 ;  /* 0x000000000000781c */ /* 0x000fe20003f6f028 */
[----:B------:R1:W4:Y:S01]  /*15bb0*/  @P1 LDG.E R0, desc[UR38][R2.64] ;  /* 0x0000002602001981 */ /* 0x000322000c1e1900 */
[----:B------:R-:W-:Y:S02]  /*15bc0*/  @UP2 ULDC.64 UR4, c[0x0][0x780] ;  /* 0x0001e00000042ab9 */ /* 0x000fe40000000a00 */
[----:B------:R-:W-:Y:S01]  /*15bd0*/  @UP2 UIMAD.WIDE UR4, UR13, 0x4, UR4 ;  /* 0x000000040d0428a5 */ /* 0x000fe2000f8e0204 */
[----:B-1----:R-:W-:Y:S02]  /*15be0*/  IMAD.U32 R2, RZ, RZ, UR16 ;  /* 0x00000010ff027e24 */ /* 0x002fe4000f8e00ff */
        /* <DEDUP_REMOVED lines=13> */
[----:B------:R-:W-:-:S04]  /*15cc0*/  @UP1 USHF.R.S32.HI UR5, URZ, 0x1f, UR4 ;  /* 0x0000001f3f051899 */ /* 0x000fc80008011404 */
[----:B------:R-:W-:Y:S01]  /*15cd0*/  @UP1 ULEA.HI UR5, UR5, UR4, URZ, 0x7 ;  /* 0x0000000405051291 */ /* 0x000fe2000f8f383f */
[----:B-----5:R-:W-:-:S03]  /*15ce0*/  @P2 R2UR UR11, R4 ;  /* 0x00000000040b22ca */ /* 0x020fc600000e0000 */
[----:B------:R-:W-:-:S04]  /*15cf0*/  @UP1 ULOP3.LUT UR6, UR5, 0xffffff80, URZ, 0xc0, !UPT ;  /* 0xffffff8005061892 */ /* 0x000fc8000f8ec03f */
[----:B------:R-:W-:Y:S01]  /*15d00*/  @UP1 USHF.R.S32.HI UR12, URZ, 0x1f, UR6 ;  /* 0x0000001f3f0c1899 */ /* 0x000fe20008011406 */
[----:B---3--:R-:W-:Y:S01]  /*15d10*/  @P3 R2UR UR9, R5 ;  /* 0x00000000050932ca */ /* 0x008fe200000e0000 */
[----:B------:R-:W-:-:S14]  /*15d20*/  @P3 BRA `(.L_x_2004) ;  /* 0x0000000000203947 */ /* 0x000fdc0003800000 */
[----:B------:R-:W-:Y:S05]  /*15d30*/  @!P1 BRA `(.L_x_2004) ;  /* 0x00000000001c9947 */ /* 0x000fea0003800000 */
[----:B------:R-:W-:Y:S01]  /*15d40*/  IMAD.U32 R2, RZ, RZ, UR14 ;  /* 0x0000000eff027e24 */ /* 0x000fe2000f8e00ff */
[----:B------:R-:W-:-:S05]  /*15d50*/  MOV R3, UR15 ;  /* 0x0000000f00037c02 */ /* 0x000fca0008000f00 */
[----:B------:R-:W2:Y:S04]  /*15d60*/  LDG.E R0, desc[UR38][R2.64] ;  /* 0x0000002602007981 */ /* 0x000ea8000c1e1900 */
[----:B------:R-:W3:Y:S01]  /*15d70*/  LDG.E R4, desc[UR38][R2.64+0x4] ;  /* 0x0000042602047981 */ /* 0x000ee2000c1e1900 */
[----:B--2---:R-:W-:Y:S02]  /*15d80*/  R2UR UR4, R0 ;  /* 0x00000000000472ca */ /* 0x004fe400000e0000 */
[----:B---3--:R-:W-:-:S13]  /*15d90*/  R2UR UR9, R4 ;  /* 0x00000000040972ca */ /* 0x008fda00000e0000 */
[----:B------:R-:W-:-:S12]  /*15da0*/  UIADD3 UR9, -UR4, UR9, URZ ;  /* 0x0000000904097290 */ /* 0x000fd8000fffe13f */
.L_x_2004:
        /* <DEDUP_REMOVED lines=13> */
.L_x_2005:
        /* <DEDUP_REMOVED lines=8> */
.L_x_2006:
        /* <DEDUP_REMOVED lines=21> */
.L_x_2007:
[----:B------:R-:W-:Y:S01]  /*16050*/  ISETP.LT.AND P0, PT, R4, UR6, PT ;  /* 0x0000000604007c0c */ /* 0x000fe2000bf01270 */
[----:B------:R-:W-:-:S12]  /*16060*/  IMAD.MOV.U32 R0, RZ, RZ, RZ ;  /* 0x000000ffff007224 */ /* 0x000fd800078e00ff */
[----:B------:R-:W-:Y:S05]  /*16070*/  @!P0 BRA `(.L_x_2003) ;  /* 0x0000001800788947 */ /* 0x000fea0003800000 */
[----:B------:R-:W-:Y:S01]  /*16080*/  USHF.R.S32.HI UR10, URZ, 0x1f, UR20 ;  /* 0x0000001f3f0a7899 */ /* 0x000fe20008011414 */
[----:B------:R-:W-:Y:S01]  /*16090*/  BSSY B0, `(.L_x_2003) ;  /* 0x000019c000007945 */ /* 0x000fe20003800000 */
[----:B------:R-:W-:Y:S01]  /*160a0*/  ULDC.64 UR16, c[0x0][0x718] ;  /* 0x0001c60000107ab9 */ /* 0x000fe20000000a00 */
[----:B------:R-:W-:Y:S01]  /*160b0*/  UISETP.NE.U32.AND UP1, UPT, UR18, URZ, UPT ;  /* 0x0000003f1200728c */ /* 0x000fe2000bf25070 */
[----:B------:R-:W-:Y:S01]  /*160c0*/  MOV R0, RZ ;  /* 0x000000ff00007202 */ /* 0x000fe20000000f00 */
        /* <DEDUP_REMOVED lines=42> */
.L_x_2046:
[----:B------:R-:W2:Y:S01]  /*16370*/  S2R R2, SR_TID.X ;  /* 0x0000000000027919 */ /* 0x000ea20000002100 */
[----:B------:R-:W-:Y:S01]  /*16380*/  MOV R11, UR4 ;  /* 0x00000004000b7c02 */ /* 0x000fe20008000f00 */
[----:B------:R-:W-:Y:S01]  /*16390*/  IMAD.U32 R14, RZ, RZ, UR5 ;  /* 0x00000005ff0e7e24 */ /* 0x000fe2000f8e00ff */
[----:B------:R-:W-:-:S03]  /*163a0*/  MOV R10, 0x1 ;  /* 0x00000001000a7802 */ /* 0x000fc60000000f00 */
[----:B------:R-:W-:Y:S02]  /*163b0*/  VIADD R14, R14, UR23 ;  /* 0x000000170e0e7c36 */ /* 0x000fe40008000000 */
        /* <DEDUP_REMOVED lines=10> */
.L_x_2010:
[----:B------:R-:W-:Y:S01]  /*16460*/  R2UR UR19, R4 ;  /* 0x00000000041372ca */ /* 0x000fe200000e0000 */
[----:B------:R-:W2:Y:S01]  /*16470*/  LDC.64 R12, c[0x0][0x198] ;  /* 0x00006600ff0c7b82 */ /* 0x000ea20000000a00 */
[----:B------:R-:W-:Y:S01]  /*16480*/  ULDC.64 UR16, c[0x0][0x700] ;  /* 0x0001c00000107ab9 */ /* 0x000fe20000000a00 */
[----:B------:R-:W-:Y:S01]  /*16490*/  UMOV UR34, 0x0 ;  /* 0x0000000000227882 */ /* 0x000fe20000000000 */
[----:B------:R-:W-:Y:S01]  /*164a0*/  MOV R9, UR16 ;  /* 0x0000001000097c02 */ /* 0x000fe20008000f00 */
[----:B------:R-:W-:Y:S01]  /*164b0*/  IMAD.U32 R8, RZ, RZ, UR17 ;  /* 0x00000011ff087e24 */ /* 0x000fe2000f8e00ff */
[----:B------:R-:W-:Y:S01]  /*164c0*/  UMOV UR35, 0x14f00000 ;  /* 0x14f0000000237882 */ /* 0x000fe20000000000 */
[----:B------:R-:W-:Y:S01]  /*164d0*/  UMOV UR18, URZ ;  /* 0x0000003f00127c82 */ /* 0x000fe20008000000 */
[----:B------:R-:W-:Y:S01]  /*164e0*/  UMOV UR37, 0x20 ;  /* 0x0000002000257882 */ /* 0x000fe20000000000 */
[----:B------:R-:W-:Y:S01]  /*164f0*/  UMOV UR40, 0x0 ;  /* 0x0000000000287882 */ /* 0x000fe20000000000 */
[----:B------:R-:W-:Y:S01]  /*16500*/  UMOV UR41, 0x10000000 ;  /* 0x1000000000297882 */ /* 0x000fe20000000000 */
[----:B------:R-:W-:Y:S01]  /*16510*/  UMOV UR10, UR18 ;  /* 0x00000012000a7c82 */ /* 0x000fe20008000000 */
[----:B------:R-:W-:Y:S01]  /*16520*/  UMOV UR27, UR11 ;  /* 0x0000000b001b7c82 */ /* 0x000fe20008000000 */
[----:B------:R-:W-:Y:S01]  /*16530*/  USHF.L.U32 UR19, UR19, 0x7, URZ ;  /* 0x0000000713137899 */ /* 0x000fe2000800063f */
[----:B------:R-:W-:Y:S01]  /*16540*/  MOV R16, RZ ;  /* 0x000000ff00107202 */ /* 0x000fe20000000f00 */
        /* <DEDUP_REMOVED lines=23> */
[----:B------:R-:W-:Y:S01]  /*166c0*/  UIADD3 UR9, UR8, 0x30c00, URZ ;  /* 0x00030c0008097890 */ /* 0x000fe2000fffe03f */
[----:B------:R-:W-:Y:S01]  /*166d0*/  IADD3.X R0, RZ, R6, RZ, P1, !PT ;  /* 0x00000006ff007210 */ /* 0x000fe20000ffe4ff */
[----:B------:R-:W-:Y:S01]  /*166e0*/  UIADD3 UR24, UR8, 0x4000, URZ ;  /* 0x0000400008187890 */ /* 0x000fe2000fffe03f */
[----:B------:R-:W-:Y:S01]  /*166f0*/  IADD3 R2, P1, R7, 0xf0, RZ ;  /* 0x000000f007027810 */ /* 0x000fe20007f3e0ff */
[----:B------:R-:W-:Y:S01]  /*16700*/  UMOV UR43, UR17 ;  /* 0x00000011002b7c82 */ /* 0x000fe20008000000 */
[----:B------:R-:W-:-:S02]  /*16710*/  R2UR UR45, R0 ;  /* 0x00000000002d72ca */ /* 0x000fc400000e0000 */
[----:B------:R-:W-:Y:S01]  /*16720*/  R2UR UR32, R2 ;  /* 0x00000000022072ca */ /* 0x000fe200000e0000 */
[----:B------:R-:W-:Y:S01]  /*16730*/  IMAD.X R3, RZ, RZ, R6, P1 ;  /* 0x000000ffff037224 */ /* 0x000fe200008e0606 */
[----:B------:R-:W-:Y:S01]  /*16740*/  IADD3.X R0, RZ, R6, RZ, P2, !PT ;  /* 0x00000006ff007210 */ /* 0x000fe200017fe4ff */
[----:B------:R-:W-:-:S03]  /*16750*/  UMOV UR25, UR9 ;  /* 0x0000000900197c82 */ /* 0x000fc60008000000 */
[----:B------:R-:W-:Y:S02]  /*16760*/  R2UR UR33, R3 ;  /* 0x00000000032172ca */ /* 0x000fe400000e0000 */
[----:B------:R-:W-:Y:S01]  /*16770*/  R2UR UR47, R0 ;  /* 0x00000000002f72ca */ /* 0x000fe200000e0000 */
[----:B------:R-:W-:-:S10]  /*16780*/  IMAD.MOV.U32 R0, RZ, RZ, 0x8000 ;  /* 0x00008000ff007424 */ /* 0x000fd400078e00ff */
[----:B------:R1:W-:Y:S01]  /*16790*/  UTMALDG.4D [UR16], [UR32], desc[UR34] ;  /* 0x00002210200075b4 */ /* 0x0003e20008019000 */
[----:B------:R1:W-:Y:S01]  /*167a0*/  UBLKCP.S.G [UR42], [UR30], UR37 ;  /* 0x0000002a1e0073ba */ /* 0x0003e20008000225 */
[----:B------:R2:W-:Y:S01]  /*167b0*/  SYNCS.ARRIVE.TRANS64 RZ, [R15+URZ+0x30c00], R0 ;  /* 0x030c00000fff79a7 */ /* 0x0005e2000800003f */
[----:B------:R1:W-:Y:S01]  /*167c0*/  UTMALDG.4D [UR8], [UR44], desc[UR40] ;  /* 0x000028082c0075b4 */ /* 0x0003e20008019000 */
[----:B--2---:R-:W-:-:S05]  /*167d0*/  MOV R0, UR6 ;  /* 0x0000000600007c02 */ /* 0x004fca0008000f00 */
[----:B------:R-:W-:Y:S01]  /*167e0*/  VIADD R5, R0, 0xffffffff ;  /* 0xffffffff00057836 */ /* 0x000fe20000000000 */
[----:B------:R1:W-:Y:S04]  /*167f0*/  UTMALDG.4D [UR24], [UR46], desc[UR40] ;  /* 0x000028182e0075b4 */ /* 0x0003e80008019000 */
[----:B------:R-:W-:Y:S01]  /*16800*/  ISETP.GE.AND P1, PT, R4, R5, PT ;  /* 0x000000050400720c */ /* 0x000fe20003f26270 */
[----:B------:R1:W-:-:S12]  /*16810*/  STL [R1], R5 ;  /* 0x0000000501007387 */ /* 0x0003d80000100800 */
[----:B-1----:R-:W-:Y:S05]  /*16820*/  @P1 BRA `(.L_x_2011) ;  /* 0x0000000c00c81947 */ /* 0x002fea0003800000 */
[----:B------:R-:W-:Y:S01]  /*16830*/  R2UR UR8, R4 ;  /* 0x00000000040872ca */ /* 0x000fe200000e0000 */
[----:B------:R-:W-:Y:S01]  /*16840*/  UIADD3 UR9, UR6, -0x2, URZ ;  /* 0xfffffffe06097890 */ /* 0x000fe2000fffe03f */
[----:B------:R-:W-:-:S05]  /*16850*/  MOV R10, 0x1 ;  /* 0x00000001000a7802 */ /* 0x000fca0000000f00 */
[----:B------:R-:W-:-:S06]  /*16860*/  ISETP.NE.AND P1, PT, R4, UR9, PT ;  /* 0x0000000904007c0c */ /* 0x000fcc000bf25270 */
[----:B------:R-:W-:-:S04]  /*16870*/  ULOP3.LUT UR8, URZ, UR8, URZ, 0x33, !UPT ;  /* 0x000000083f087292 */ /* 0x000fc8000f8e333f */
[----:B------:R-:W-:-:S06]  /*16880*/  UIADD3 UR8, UR8, UR6, URZ ;  /* 0x0000000608087290 */ /* 0x000fcc000fffe03f */
[----:B------:R-:W-:-:S05]  /*16890*/  IMAD.U32 R0, RZ, RZ, UR8 ;  /* 0x00000008ff007e24 */ /* 0x000fca000f8e00ff */
[----:B------:R-:W-:Y:S01]  /*168a0*/  LOP3.LUT R5, R0, 0x1, RZ, 0xc0, !PT ;  /* 0x0000000100057812 */ /* 0x000fe200078ec0ff */
[----:B------:R-:W-:-:S04]  /*168b0*/  IMAD.MOV.U32 R0, RZ, RZ, R4 ;  /* 0x000000ffff007224 */ /* 0x000fc800078e0004 */
[----:B------:R1:W-:Y:S01]  /*168c0*/  STL [R1+0x4], R5 ;  /* 0x0000040501007387 */ /* 0x0003e20000100800 */
[----:B------:R-:W-:Y:S05]  /*168d0*/  @!P1 BRA `(.L_x_2012) ;  /* 0x0000000800689947 */ /* 0x000fea0003800000 */
[----:B------:R-:W-:Y:S01]  /*168e0*/  R2UR UR9, R5 ;  /* 0x00000000050972ca */ /* 0x000fe200000e0000 */
[----:B------:R-:W-:Y:S01]  /*168f0*/  IMAD.MOV.U32 R10, RZ, RZ, 0x1 ;  /* 0x00000001ff0a7424 */ /* 0x000fe200078e00ff */
[----:B------:R-:W-:-:S11]  /*16900*/  MOV R0, R4 ;  /* 0x0000000400007202 */ /* 0x000fd60000000f00 */
[----:B------:R-:W-:-:S06]  /*16910*/  UIADD3 UR8, UR8, -UR9, URZ ;  /* 0x8000000908087290 */ /* 0x000fcc000fffe03f */
[----:B------:R-:W-:-:S07]  /*16920*/  MOV R17, UR8 ;  /* 0x0000000800117c02 */ /* 0x000fce0008000f00 */
.L_x_2021:
[----:B-123--:R-:W-:-:S04]  /*16930*/  SHF.L.U32 R18, R10, 0x1f, RZ ;  /* 0x0000001f0a127819 */ /* 0x00efc800000006ff */
[----:B------:R-:W2:Y:S02]  /*16940*/  SYNCS.PHASECHK.TRANS64.TRYWAIT P1, [R15+URZ+0x30c40], R18 ;  /* 0x030c40120f0075a7 */ /* 0x000ea4000802017f */
[----:B--2---:R-:W-:Y:S05]  /*16950*/  @!P1 BRA `(.L_x_2013) ;  /* 0x0000001400f09947 */ /* 0x004fea0003800000 */
.L_x_2047:
        /* <DEDUP_REMOVED lines=8> */
.L_x_2014:
[----:B------:R-:W3:Y:S01]  /*169e0*/  LDC.64 R12, c[0x0][0x728] ;  /* 0x0001ca00ff0c7b82 */ /* 0x000ee20000000a00 */
[----:B------:R-:W-:Y:S01]  /*169f0*/  SHF.L.U32 R19, R0, 0x7, RZ ;  /* 0x0000000700137819 */ /* 0x000fe200000006ff */
[----:B------:R-:W-:Y:S01]  /*16a00*/  UMOV UR28, 0x0 ;  /* 0x00000000001c7882 */ /* 0x000fe20000000000 */
[----:B------:R-:W-:Y:S01]  /*16a10*/  R2UR UR8, R15 ;  /* 0x000000000f0872ca */ /* 0x000fe200000e0000 */
[----:B------:R-:W-:Y:S01]  /*16a20*/  UMOV UR29, 0x14f00000 ;  /* 0x14f00000001d7882 */ /* 0x000fe20000000000 */
[C---:B------:R-:W-:Y:S01]  /*16a30*/  IADD3 R2, P1, R19.reuse, UR14, RZ ;  /* 0x0000000e13027c10 */ /* 0x040fe2000ff3e0ff */
[----:B------:R-:W-:Y:S01]  /*16a40*/  UMOV UR18, URZ ;  /* 0x0000003f00127c82 */ /* 0x000fe20008000000 */
[----:B------:R-:W-:Y:S01]  /*16a50*/  R2UR UR19, R19 ;  /* 0x00000000131372ca */ /* 0x000fe200000e0000 */
[----:B-1----:R-:W1:Y:S01]  /*16a60*/  LDC.64 R4, c[0x0][0x198] ;  /* 0x00006600ff047b82 */ /* 0x002e620000000a00 */
[----:B------:R-:W-:-:S07]  /*16a70*/  UMOV UR10, 0x20 ;  /* 0x00000020000a7882 */ /* 0x000fce0000000000 */
[----:B------:R-:W-:Y:S02]  /*16a80*/  UIADD3 UR16, UR8, 0x18000, URZ ;  /* 0x0001800008107890 */ /* 0x000fe4000fffe03f */
[----:B------:R-:W-:Y:S02]  /*16a90*/  UIADD3 UR17, UR8, 0x30c30, URZ ;  /* 0x00030c3008117890 */ /* 0x000fe4000fffe03f */
[----:B------:R-:W-:Y:S02]  /*16aa0*/  UIADD3 UR19, UR19, UR7, URZ ;  /* 0x0000000713137290 */ /* 0x000fe4000fffe03f */
[----:B------:R-:W-:Y:S01]  /*16ab0*/  UIADD3 UR8, UR8, 0x20400, URZ ;  /* 0x0002040008087890 */ /* 0x000fe2000fffe03f */
[----:B---3--:R-:W-:Y:S02]  /*16ac0*/  LEA R3, P2, R2, R12, 0x2 ;  /* 0x0000000c02037211 */ /* 0x008fe400078410ff */
[----:B------:R-:W-:Y:S02]  /*16ad0*/  UMOV UR9, UR17 ;  /* 0x0000001100097c82 */ /* 0x000fe40008000000 */
[----:B------:R-:W-:-:S02]  /*16ae0*/  R2UR UR24, R3 ;  /* 0x00000000031872ca */ /* 0x000fc400000e0000 */
[----:B------:R-:W-:Y:S01]  /*16af0*/  LEA.HI.X.SX32 R3, R19, R11, 0x1, P1 ;  /* 0x0000000b13037211 */ /* 0x000fe200008f0eff */
[----:B-1----:R-:W-:Y:S01]  /*16b00*/  IMAD.MOV.U32 R7, RZ, RZ, R4 ;  /* 0x000000ffff077224 */ /* 0x002fe200078e0004 */
[----:B------:R-:W-:Y:S02]  /*16b10*/  MOV R6, R5 ;  /* 0x0000000500067202 */ /* 0x000fe40000000f00 */
        /* <DEDUP_REMOVED lines=9> */
[----:B-1-3--:R-:W-:Y:S05]  /*16bb0*/  @!P1 BRA `(.L_x_2015) ;  /* 0x00000014006c9947 */ /* 0x00afea0003800000 */
.L_x_2048:
        /* <DEDUP_REMOVED lines=8> */
.L_x_2016:
[----:B------:R-:W-:Y:S01]  /*16c40*/  VIADD R19, R19, 0x80 ;  /* 0x0000008013137836 */ /* 0x000fe20000000000 */
[----:B------:R-:W-:Y:S01]  /*16c50*/  ULDC.64 UR8, c[0x0][0x700] ;  /* 0x0001c00000087ab9 */ /* 0x000fe20000000a00 */
[----:B------:R-:W-:Y:S01]  /*16c60*/  R2UR UR26, R15 ;  /* 0x000000000f1a72ca */ /* 0x000fe200000e0000 */
[----:B------:R-:W-:Y:S01]  /*16c70*/  IMAD.U32 R8, RZ, RZ, UR9 ;  /* 0x00000009ff087e24 */ /* 0x000fe2000f8e00ff */
[----:B------:R-:W-:Y:S01]  /*16c80*/  MOV R9, UR8 ;  /* 0x0000000800097c02 */ /* 0x000fe20008000f00 */
[----:B------:R-:W-:Y:S01]  /*16c90*/  UMOV UR24, 0x0 ;  /* 0x0000000000187882 */ /* 0x000fe20000000000 */
[C---:B------:R-:W-:Y:S01]  /*16ca0*/  IADD3 R2, P1, R19.reuse, UR22, RZ ;  /* 0x0000001613027c10 */ /* 0x040fe2000ff3e0ff */
[----:B------:R-:W-:Y:S01]  /*16cb0*/  UMOV UR25, 0x14f00000 ;  /* 0x14f0000000197882 */ /* 0x000fe20000000000 */
[----:B------:R-:W-:Y:S01]  /*16cc0*/  SHF.R.S32.HI R20, RZ, 0x1f, R19 ;  /* 0x0000001fff147819 */ /* 0x000fe20000011413 */
[----:B------:R-:W-:Y:S01]  /*16cd0*/  UMOV UR18, URZ ;  /* 0x0000003f00127c82 */ /* 0x000fe20008000000 */
[----:B------:R-:W-:Y:S01]  /*16ce0*/  LEA R3, P2, R2, R9, 0x2 ;  /* 0x0000000902037211 */ /* 0x000fe200078410ff */
[----:B------:R-:W-:Y:S01]  /*16cf0*/  UMOV UR10, 0x20 ;  /* 0x00000020000a7882 */ /* 0x000fe20000000000 */
[----:B------:R-:W-:-:S02]  /*16d00*/  IADD3 R21, R19, UR7, RZ ;  /* 0x0000000713157c10 */ /* 0x000fc4000fffe0ff */
[----:B------:R-:W-:Y:S01]  /*16d10*/  R2UR UR28, R3 ;  /* 0x00000000031c72ca */ /* 0x000fe200000e0000 */
[----:B------:R-:W-:Y:S01]  /*16d20*/  UIADD3 UR16, UR26, 0x14000, URZ ;  /* 0x000140001a107890 */ /* 0x000fe2000fffe03f */
[----:B------:R-:W-:Y:S01]  /*16d30*/  IADD3.X R3, R20, R14, RZ, P1, !PT ;  /* 0x0000000e14037210 */ /* 0x000fe20000ffe4ff */
[----:B------:R-:W-:Y:S01]  /*16d40*/  UIADD3 UR17, UR26, 0x30c18, URZ ;  /* 0x00030c181a117890 */ /* 0x000fe2000fffe03f */
[----:B------:R-:W-:Y:S01]  /*16d50*/  R2UR UR19, R21 ;  /* 0x00000000151372ca */ /* 0x000fe200000e0000 */
        /* <DEDUP_REMOVED lines=12> */
.L_x_2049:
[----:B------:R-:W-:Y:S05]  /*16e20*/  @P0 BRA `(.L_x_2018) ;  /* 0x00000000001c0947 */ /* 0x000fea0003800000 */
[----:B-123--:R-:W-:-:S04]  /*16e30*/  IMAD.MOV.U32 R18, RZ, RZ, 0x4200 ;  /* 0x00004200ff127424 */ /* 0x00efc800078e00ff */
[----:B------:R1:W-:Y:S02]  /*16e40*/  SYNCS.ARRIVE.TRANS64 RZ, [R15+URZ+0x30c38], R18 ;  /* 0x030c38120fff79a7 */ /* 0x0003e4000800003f */
[----:B-1----:R-:W1:Y:S02]  /*16e50*/  S2R R18, SR_TID.X ;  /* 0x0000000000127919 */ /* 0x002e640000002100 */
[----:B-1----:R-:W-:-:S04]  /*16e60*/  LOP3.LUT R18, R18, 0x1f, RZ, 0xc0, !PT ;  /* 0x0000001f12127812 */ /* 0x002fc800078ec0ff */
[----:B------:R-:W-:-:S13]  /*16e70*/  ISETP.NE.AND P1, PT, R18, RZ, PT ;  /* 0x000000ff1200720c */ /* 0x000fda0003f25270 */
[----:B------:R-:W-:Y:S05]  /*16e80*/  @!P1 BRA `(.L_x_2018) ;  /* 0x0000000000049947 */ /* 0x000fea0003800000 */
[----:B------:R-:W-:Y:S01]  /*16e90*/  BPT.TRAP 0x1 ;  /* 0x000000040000795c */ /* 0x000fe20000300000 */
.L_x_2018:
[----:B------:R-:W-:Y:S01]  /*16ea0*/  IADD3 R19, P1, R19, UR14, RZ ;  /* 0x0000000e13137c10 */ /* 0x000fe2000ff3e0ff */
[----:B------:R-:W-:Y:S01]  /*16eb0*/  UMOV UR24, 0x0 ;  /* 0x0000000000187882 */ /* 0x000fe20000000000 */
[----:B------:R-:W-:Y:S01]  /*16ec0*/  R2UR UR26, R15 ;  /* 0x000000000f1a72ca */ /* 0x000fe200000e0000 */
[----:B------:R-:W-:Y:S01]  /*16ed0*/  UMOV UR25, 0x14f00000 ;  /* 0x14f0000000197882 */ /* 0x000fe20000000000 */
[----:B------:R-:W-:Y:S01]  /*16ee0*/  IADD3.X R20, R20, R11, RZ, P1, !PT ;  /* 0x0000000b14147210 */ /* 0x000fe20000ffe4ff */
[----:B------:R-:W-:Y:S01]  /*16ef0*/  UMOV UR18, URZ ;  /* 0x0000003f00127c82 */ /* 0x000fe20008000000 */
[----:B------:R-:W-:Y:S01]  /*16f00*/  LEA R12, P1, R19, R12, 0x2 ;  /* 0x0000000c130c7211 */ /* 0x000fe200078210ff */
[----:B------:R-:W-:Y:S01]  /*16f10*/  UMOV UR10, 0x20 ;  /* 0x00000020000a7882 */ /* 0x000fe20000000000 */
[----:B------:R-:W-:Y:S02]  /*16f20*/  R2UR UR19, R21 ;  /* 0x00000000151372ca */ /* 0x000fe400000e0000 */
[----:B------:R-:W-:-:S02]  /*16f30*/  LEA.HI.X R20, R19, R13, R20, 0x2, P1 ;  /* 0x0000000d13147211 */ /* 0x000fc400008f1414 */
[----:B------:R-:W-:Y:S02]  /*16f40*/  R2UR UR8, R4 ;  /* 0x00000000040872ca */ /* 0x000fe400000e0000 */
[----:B------:R-:W-:Y:S01]  /*16f50*/  R2UR UR9, R5 ;  /* 0x00000000050972ca */ /* 0x000fe200000e0000 */
[----:B------:R-:W-:Y:S01]  /*16f60*/  UIADD3 UR16, UR26, 0x1c000, URZ ;  /* 0x0001c0001a107890 */ /* 0x000fe2000fffe03f */
[----:B------:R-:W-:Y:S01]  /*16f70*/  R2UR UR28, R12 ;  /* 0x000000000c1c72ca */ /* 0x000fe200000e0000 */
[----:B------:R-:W-:Y:S01]  /*16f80*/  UIADD3 UR17, UR26, 0x30c38, URZ ;  /* 0x00030c381a117890 */ /* 0x000fe2000fffe03f */
[----:B------:R-:W-:Y:S01]  /*16f90*/  R2UR UR29, R20 ;  /* 0x00000000141d72ca */ /* 0x000fe200000e0000 */
[----:B------:R-:W-:Y:S01]  /*16fa0*/  UIADD3 UR26, UR26, 0x20600, URZ ;  /* 0x000206001a1a7890 */ /* 0x000fe2000fffe03f */
[----:B------:R-:W-:-:S04]  /*16fb0*/  LOP3.LUT R10, R10, 0x1, RZ, 0x3c, !PT ;  /* 0x000000010a0a7812 */ /* 0x000fc800078e3cff */
[----:B------:R-:W-:Y:S01]  /*16fc0*/  SHF.L.U32 R4, R10, 0x1f, RZ ;  /* 0x0000001f0a047819 */ /* 0x000fe200000006ff */
[----:B------:R-:W-:Y:S02]  /*16fd0*/  UMOV UR27, UR17 ;  /* 0x00000011001b7c82 */ /* 0x000fe40008000000 */
[----:B------:R4:W-:Y:S04]  /*16fe0*/  UTMALDG.4D [UR16], [UR8], desc[UR24] ;  /* 0x00001810080075b4 */ /* 0x0009e80008019000 */
[----:B------:R4:W-:Y:S01]  /*16ff0*/  UBLKCP.S.G [UR26], [UR28], UR10 ;  /* 0x0000001a1c0073ba */ /* 0x0009e2000800020a */
[----:B------:R-:W5:Y:S02]  /*17000*/  SYNCS.PHASECHK.TRANS64.TRYWAIT P1, [R15+URZ+0x30c20], R4 ;  /* 0x030c20040f0075a7 */ /* 0x000f64000802017f */
[----:B----45:R-:W-:Y:S05]  /*17010*/  @!P1 BRA `(.L_x_2019) ;  /* 0x00000010007c9947 */ /* 0x030fea0003800000 */
.L_x_2051:
[----:B------:R-:W-:Y:S05]  /*17020*/  @P0 BRA `(.L_x_2020) ;  /* 0x00000000001c0947 */ /* 0x000fea0003800000 */
[----:B------:R-:W5:Y:S01]  /*17030*/  S2R R5, SR_TID.X ;  /* 0x0000000000057919 */ /* 0x000f620000002100 */
[----:B----4-:R-:W-:-:S04]  /*17040*/  IMAD.MOV.U32 R4, RZ, RZ, 0x4200 ;  /* 0x00004200ff047424 */ /* 0x010fc800078e00ff */
[----:B------:R4:W-:Y:S01]  /*17050*/  SYNCS.ARRIVE.TRANS64 RZ, [R15+URZ+0x30c10], R4 ;  /* 0x030c10040fff79a7 */ /* 0x0009e2000800003f */
[----:B-----5:R-:W-:-:S04]  /*17060*/  LOP3.LUT R5, R5, 0x1f, RZ, 0xc0, !PT ;  /* 0x0000001f05057812 */ /* 0x020fc800078ec0ff */
[----:B------:R-:W-:-:S13]  /*17070*/  ISETP.NE.AND P1, PT, R5, RZ, PT ;  /* 0x000000ff0500720c */ /* 0x000fda0003f25270 */
[----:B----4-:R-:W-:Y:S05]  /*17080*/  @!P1 BRA `(.L_x_2020) ;  /* 0x0000000000049947 */ /* 0x010fea0003800000 */
[----:B------:R-:W-:Y:S01]  /*17090*/  BPT.TRAP 0x1 ;  /* 0x000000040000795c */ /* 0x000fe20000300000 */
.L_x_2020:
[----:B------:R-:W-:Y:S01]  /*170a0*/  R2UR UR10, R0 ;  /* 0x00000000000a72ca */ /* 0x000fe200000e0000 */
[----:B------:R-:W-:Y:S01]  /*170b0*/  UMOV UR24, 0x0 ;  /* 0x0000000000187882 */ /* 0x000fe20000000000 */
[----:B------:R-:W-:Y:S01]  /*170c0*/  R2UR UR26, R15 ;  /* 0x000000000f1a72ca */ /* 0x000fe200000e0000 */
[----:B------:R-:W-:Y:S01]  /*170d0*/  UMOV UR25, 0x14f00000 ;  /* 0x14f0000000197882 */ /* 0x000fe20000000000 */
[----:B------:R-:W-:Y:S01]  /*170e0*/  IADD3 R17, R17, -0x2, RZ ;  /* 0xfffffffe11117810 */ /* 0x000fe20007ffe0ff */
[----:B------:R-:W-:Y:S01]  /*170f0*/  UMOV UR18, URZ ;  /* 0x0000003f00127c82 */ /* 0x000fe20008000000 */
[----:B------:R-:W-:Y:S01]  /*17100*/  R2UR UR9, R3 ;  /* 0x00000000030972ca */ /* 0x000fe200000e0000 */
[----:B------:R-:W-:-:S06]  /*17110*/  UMOV UR28, 0x20 ;  /* 0x00000020001c7882 */ /* 0x000fcc0000000000 */
[----:B------:R-:W-:Y:S02]  /*17120*/  UIADD3 UR10, UR10, 0x2, URZ ;  /* 0x000000020a0a7890 */ /* 0x000fe4000fffe03f */
[----:B------:R-:W-:Y:S02]  /*17130*/  UIADD3 UR16, UR26, 0x10000, URZ ;  /* 0x000100001a107890 */ /* 0x000fe4000fffe03f */
[----:B------:R-:W-:Y:S02]  /*17140*/  USHF.L.U32 UR19, UR10, 0x7, URZ ;  /* 0x000000070a137899 */ /* 0x000fe4000800063f */
[----:B------:R-:W-:Y:S02]  /*17150*/  UIADD3 UR17, UR26, 0x30c10, URZ ;  /* 0x00030c101a117890 */ /* 0x000fe4000fffe03f */
[----:B------:R-:W-:Y:S02]  /*17160*/  UIADD3 UR8, UP0, UR19, UR22, URZ ;  /* 0x0000001613087290 */ /* 0x000fe4000ff1e03f */
[----:B------:R-:W-:Y:S01]  /*17170*/  IMAD.U32 R5, RZ, RZ, UR19 ;  /* 0x00000013ff057e24 */ /* 0x000fe2000f8e00ff */
[----:B------:R-:W-:-:S02]  /*17180*/  UIADD3 UR19, UR19, UR7, URZ ;  /* 0x0000000713137290 */ /* 0x000fc4000fffe03f */
[----:B------:R-:W-:Y:S01]  /*17190*/  UIADD3 UR26, UR26, 0x20000, URZ ;  /* 0x000200001a1a7890 */ /* 0x000fe2000fffe03f */
[----:B------:R-:W-:Y:S01]  /*171a0*/  MOV R0, UR8 ;  /* 0x0000000800007c02 */ /* 0x000fe20008000f00 */
[----:B------:R-:W-:Y:S01]  /*171b0*/  UMOV UR27, UR17 ;  /* 0x00000011001b7c82 */ /* 0x000fe20008000000 */
[----:B------:R-:W-:Y:S02]  /*171c0*/  PLOP3.LUT P2, PT, PT, PT, UP0, 0x80, 0x0 ;  /* 0x000000000000781c */ /* 0x000fe40003f4f008 */
[----:B----4-:R-:W-:Y:S02]  /*171d0*/  LEA R4, P1, R0, R9, 0x2 ;  /* 0x0000000900047211 */ /* 0x010fe400078210ff */
[----:B------:R-:W-:Y:S02]  /*171e0*/  LEA.HI.X.SX32 R5, R5, R14, 0x1, P2 ;  /* 0x0000000e05057211 */ /* 0x000fe400010f0eff */
[----:B------:R-:W-:Y:S02]  /*171f0*/  R2UR UR8, R2 ;  /* 0x00000000020872ca */ /* 0x000fe400000e0000 */
[----:B------:R-:W-:-:S02]  /*17200*/  LEA.HI.X R0, R0, R8, R5, 0x2, P1 ;  /* 0x0000000800007211 */ /* 0x000fc400008f1405 */
[----:B------:R-:W-:Y:S02]  /*17210*/  R2UR UR30, R4 ;  /* 0x00000000041e72ca */ /* 0x000fe400000e0000 */
[----:B------:R-:W-:Y:S01]  /*17220*/  R2UR UR31, R0 ;  /* 0x00000000001f72ca */ /* 0x000fe200000e0000 */
[----:B------:R-:W-:Y:S01]  /*17230*/  IMAD.U32 R0, RZ, RZ, UR10 ;  /* 0x0000000aff007e24 */ /* 0x000fe2000f8e00ff */
[----:B------:R-:W-:-:S05]  /*17240*/  ISETP.NE.AND P1, PT, R17, RZ, PT ;  /* 0x000000ff1100720c */ /* 0x000fca0003f25270 */
[----:B------:R4:W-:Y:S06]  /*17250*/  UTMALDG.4D [UR16], [UR8], desc[UR24] ;  /* 0x00001810080075b4 */ /* 0x0009ec0008019000 */
[----:B------:R4:W-:Y:S02]  /*17260*/  UBLKCP.S.G [UR26], [UR30], UR28 ;  /* 0x0000001a1e0073ba */ /* 0x0009e4000800021c */
[----:B----4-:R-:W-:Y:S05]  /*17270*/  @P1 BRA `(.L_x_2021) ;  /* 0xfffffff400ac1947 */ /* 0x010fea000383ffff */
.L_x_2012:
[----:B------:R-:W4:Y:S02]  /*17280*/  LDL.LU R4, [R1+0x4] ;  /* 0x0000040001047983 */ /* 0x000f240000300800 */
[----:B----4-:R-:W-:Y:S02]  /*17290*/  ISETP.NE.AND P1, PT, R4, RZ, PT ;  /* 0x000000ff0400720c */ /* 0x010fe40003f25270 */
[----:B------:R4:W5:Y:S11]  /*172a0*/  LDL R4, [R1] ;  /* 0x0000000001047983 */ /* 0x0009760000100800 */
[----:B----4-:R-:W-:Y:S05]  /*172b0*/  @!P1 BRA `(.L_x_2011) ;  /* 0x0000000400249947 */ /* 0x010fea0003800000 */
[----:B------:R-:W-:-:S04]  /*172c0*/  SHF.L.U32 R12, R10, 0x1f, RZ ;  /* 0x0000001f0a0c7819 */ /* 0x000fc800000006ff */
[----:B------:R-:W4:Y:S02]  /*172d0*/  SYNCS.PHASECHK.TRANS64.TRYWAIT P1, [R15+URZ+0x30c40], R12 ;  /* 0x030c400c0f0075a7 */ /* 0x000f24000802017f */
[----:B----4-:R-:W-:Y:S05]  /*172e0*/  @!P1 BRA `(.L_x_2022) ;  /* 0x0000000c00e09947 */ /* 0x010fea0003800000 */
.L_x_2052:
[----:B------:R-:W-:Y:S05]  /*172f0*/  @P0 BRA `(.L_x_2023) ;  /* 0x00000000001c0947 */ /* 0x000fea0003800000 */
[----:B-----5:R-:W1:Y:S02]  /*17300*/  S2R R4, SR_TID.X ;  /* 0x0000000000047919 */ /* 0x020e640000002100 */
[----:B-1----:R-:W-:Y:S02]  /*17310*/  LOP3.LUT R5, R4, 0x1f, RZ, 0xc0, !PT ;  /* 0x0000001f04057812 */ /* 0x002fe400078ec0ff */
[----:B------:R-:W-:Y:S02]  /*17320*/  MOV R4, 0x4200 ;  /* 0x0000420000047802 */ /* 0x000fe40000000f00 */
[----:B------:R-:W-:Y:S02]  /*17330*/  ISETP.NE.AND P1, PT, R5, RZ, PT ;  /* 0x000000ff0500720c */ /* 0x000fe40003f25270 */
[----:B------:R1:W-:Y:S11]  /*17340*/  SYNCS.ARRIVE.TRANS64 RZ, [R15+URZ+0x30c30], R4 ;  /* 0x030c30040fff79a7 */ /* 0x0003f6000800003f */
[----:B-1----:R-:W-:Y:S05]  /*17350*/  @!P1 BRA `(.L_x_2023) ;  /* 0x0000000000049947 */ /* 0x002fea0003800000 */
[----:B------:R-:W-:Y:S01]  /*17360*/  BPT.TRAP 0x1 ;  /* 0x000000040000795c */ /* 0x000fe20000300000 */
.L_x_2023:
[----:B-1---5:R-:W1:Y:S01]  /*17370*/  LDC.64 R4, c[0x0][0x728] ;  /* 0x0001ca00ff047b82 */ /* 0x022e620000000a00 */
        /* <DEDUP_REMOVED lines=10> */
[----:B------:R-:W-:Y:S02]  /*17420*/  UIADD3 UR26, UR26, 0x20400, URZ ;  /* 0x000204001a1a7890 */ /* 0x000fe4000fffe03f */
[----:B------:R-:W-:Y:S01]  /*17430*/  UIADD3 UR19, UR19, UR7, URZ ;  /* 0x0000000713137290 */ /* 0x000fe2000fffe03f */
[----:B-1----:R-:W-:Y:S02]  /*17440*/  LEA R4, P2, R13, R4, 0x2 ;  /* 0x000000040d047211 */ /* 0x002fe400078410ff */
        /* <DEDUP_REMOVED lines=13> */
.L_x_2053:
[----:B------:R-:W-:Y:S05]  /*17520*/  @P0 BRA `(.L_x_2025) ;  /* 0x00000000001c0947 */ /* 0x000fea0003800000 */
[----:B------:R-:W2:Y:S02]  /*17530*/  S2R R4, SR_TID.X ;  /* 0x0000000000047919 */ /* 0x000ea40000002100 */
[----:B--2---:R-:W-:Y:S01]  /*17540*/  LOP3.LUT R5, R4, 0x1f, RZ, 0xc0, !PT ;  /* 0x0000001f04057812 */ /* 0x004fe200078ec0ff */
[----:B------:R-:W-:-:S03]  /*17550*/  IMAD.MOV.U32 R4, RZ, RZ, 0x4200 ;  /* 0x00004200ff047424 */ /* 0x000fc600078e00ff */
[----:B------:R-:W-:Y:S01]  /*17560*/  ISETP.NE.AND P0, PT, R5, RZ, PT ;  /* 0x000000ff0500720c */ /* 0x000fe20003f05270 */
[----:B------:R2:W-:-:S12]  /*17570*/  SYNCS.ARRIVE.TRANS64 RZ, [R15+URZ+0x30c18], R4 ;  /* 0x030c18040fff79a7 */ /* 0x0005d8000800003f */
[----:B--2---:R-:W-:Y:S05]  /*17580*/  @!P0 BRA `(.L_x_2025) ;  /* 0x0000000000048947 */ /* 0x004fea0003800000 */
[----:B------:R-:W-:Y:S01]  /*17590*/  BPT.TRAP 0x1 ;  /* 0x000000040000795c */ /* 0x000fe20000300000 */
.L_x_2025:
        /* <DEDUP_REMOVED lines=11> */
[----:B------:R-:W-:Y:S01]  /*17650*/  MOV R5, UR19 ;  /* 0x0000001300057c02 */ /* 0x000fe20008000f00 */
[----:B------:R-:W-:Y:S02]  /*17660*/  UIADD3 UR17, UR26, 0x30c18, URZ ;  /* 0x00030c181a117890 */ /* 0x000fe4000fffe03f */
[----:B------:R-:W-:Y:S01]  /*17670*/  UIADD3 UR19, UR19, UR7, URZ ;  /* 0x0000000713137290 */ /* 0x000fe2000fffe03f */
[----:B------:R-:W-:Y:S01]  /*17680*/  PLOP3.LUT P0, PT, PT, PT, UP0, 0x80, 0x0 ;  /* 0x000000000000781c */ /* 0x000fe20003f0f008 */
[----:B------:R-:W-:Y:S01]  /*17690*/  IMAD.U32 R0, RZ, RZ, UR8 ;  /* 0x00000008ff007e24 */ /* 0x000fe2000f8e00ff */
[----:B------:R-:W-:Y:S01]  /*176a0*/  R2UR UR8, R2 ;  /* 0x00000000020872ca */ /* 0x000fe200000e0000 */
[----:B------:R-:W-:Y:S01]  /*176b0*/  UIADD3 UR26, UR26, 0x20200, URZ ;  /* 0x000202001a1a7890 */ /* 0x000fe2000fffe03f */
[----:B------:R-:W-:Y:S01]  /*176c0*/  LEA.HI.X.SX32 R5, R5, R14, 0x1, P0 ;  /* 0x0000000e05057211 */ /* 0x000fe200000f0eff */
[----:B------:R-:W-:Y:S01]  /*176d0*/  UMOV UR27, UR17 ;  /* 0x00000011001b7c82 */ /* 0x000fe20008000000 */
[----:B------:R-:W-:-:S04]  /*176e0*/  LEA R9, P0, R0, R9, 0x2 ;  /* 0x0000000900097211 */ /* 0x000fc800078010ff */
[----:B------:R-:W-:Y:S02]  /*176f0*/  LEA.HI.X R8, R0, R8, R5, 0x2, P0 ;  /* 0x0000000800087211 */ /* 0x000fe400000f1405 */
[----:B------:R-:W-:Y:S02]  /*17700*/  R2UR UR28, R9 ;  /* 0x00000000091c72ca */ /* 0x000fe400000e0000 */
[----:B------:R-:W-:Y:S01]  /*17710*/  R2UR UR29, R8 ;  /* 0x00000000081d72ca */ /* 0x000fe200000e0000 */
[----:B------:R2:W-:-:S12]  /*17720*/  UTMALDG.4D [UR16], [UR8], desc[UR24] ;  /* 0x00001810080075b4 */ /* 0x0005d80008019000 */
[----:B------:R2:W-:Y:S02]  /*17730*/  UBLKCP.S.G [UR26], [UR28], UR10 ;  /* 0x0000001a1c0073ba */ /* 0x0005e4000800020a */
[----:B--2---:R-:W-:-:S07]  /*17740*/  MOV R16, 0x1 ;  /* 0x0000000100107802 */ /* 0x004fce0000000f00 */
.L_x_2011:
[----:B------:R-:W1:Y:S01]  /*17750*/  S2R R0, SR_TID.X ;  /* 0x0000000000007919 */ /* 0x000e620000002100 */
[----:B------:R-:W-:Y:S01]  /*17760*/  IMAD R3, R16, 0x8, R15 ;  /* 0x0000000810037824 */ /* 0x000fe200078e020f */
[----:B-1----:R-:W-:Y:S02]  /*17770*/  LOP3.LUT R2, R0, 0x7f, RZ, 0xc0, !PT ;  /* 0x0000007f00027812 */ /* 0x002fe400078ec0ff */
[----:B------:R-:W-:Y:S02]  /*17780*/  SHF.L.U32 R0, R10, 0x1f, RZ ;  /* 0x0000001f0a007819 */ /* 0x000fe400000006ff */
[----:B------:R-:W-:Y:S02]  /*17790*/  ISETP.NE.AND P1, PT, R2, RZ, PT ;  /* 0x000000ff0200720c */ /* 0x000fe40003f25270 */
[----:B------:R-:W1:Y:S02]  /*177a0*/  SYNCS.PHASECHK.TRANS64.TRYWAIT P0, [R3+URZ+0x30c40], R0 ;  /* 0x030c4000030075a7 */ /* 0x000e64000800017f */
[----:B-1----:R-:W-:Y:S09]  /*177b0*/  @!P0 BRA `(.L_x_2026) ;  /* 0x0000000800d48947 */ /* 0x002ff20003800000 */
.L_x_2054:
[----:B------:R-:W-:Y:S05]  /*177c0*/  @P1 BRA `(.L_x_2027) ;  /* 0x0000000000181947 */ /* 0x000fea0003800000 */
[----:B------:R-:W1:Y:S01]  /*177d0*/  S2R R2, SR_TID.X ;  /* 0x0000000000027919 */ /* 0x000e620000002100 */
[----:B------:R-:W-:-:S04]  /*177e0*/  MOV R0, 0x4200 ;  /* 0x0000420000007802 */ /* 0x000fc80000000f00 */
[----:B------:R1:W-:Y:S02]  /*177f0*/  SYNCS.ARRIVE.TRANS64 RZ, [R3+URZ+0x30c30], R0 ;  /* 0x030c300003ff79a7 */ /* 0x0003e4000800003f */
[----:B-1----:R-:W-:-:S13]  /*17800*/  LOP3.LUT P0, RZ, R2, 0x1f, RZ, 0xc0, !PT ;  /* 0x0000001f02ff7812 */ /* 0x002fda000780c0ff */
[----:B------:R-:W-:Y:S05]  /*17810*/  @!P0 BRA `(.L_x_2027) ;  /* 0x0000000000048947 */ /* 0x000fea0003800000 */
[----:B------:R-:W-:Y:S01]  /*17820*/  BPT.TRAP 0x1 ;  /* 0x000000040000795c */ /* 0x000fe20000300000 */
.L_x_2027:
[----:B-----5:R-:W-:Y:S01]  /*17830*/  R2UR UR19, R4 ;  /* 0x00000000041372ca */ /* 0x020fe200000e0000 */
[C---:B------:R-:W-:Y:S01]  /*17840*/  IMAD R0, R16.reuse, 0x4000, R15 ;  /* 0x0000400010007824 */ /* 0x040fe200078e020f */
[----:B------:R-:W-:Y:S01]  /*17850*/  R2UR UR9, R11 ;  /* 0x000000000b0972ca */ /* 0x000fe200000e0000 */
[----:B------:R-:W-:Y:S01]  /*17860*/  ULDC.64 UR26, c[0x0][0x728] ;  /* 0x0001ca00001a7ab9 */ /* 0x000fe20000000a00 */
[----:B--234-:R-:W-:Y:S02]  /*17870*/  LEA R15, R16, R15, 0x9 ;  /* 0x0000000f100f7211 */ /* 0x01cfe400078e48ff */
        /* <DEDUP_REMOVED lines=10> */
[----:B------:R-:W-:Y:S01]  /*17920*/  ULEA.HI.X.SX32 UR9, UR19, UR9, 0x1, UP0 ;  /* 0x0000000913097291 */ /* 0x000fe200080f0e3f */
[C---:B------:R-:W-:Y:S01]  /*17930*/  ISETP.NE.AND P0, PT, R0.reuse, 0x2, PT ;  /* 0x000000020000780c */ /* 0x040fe20003f05270 */
[----:B------:R-:W-:Y:S02]  /*17940*/  ULEA UR8, UP0, UR18, UR26, 0x2 ;  /* 0x0000001a12087291 */ /* 0x000fe4000f80103f */
[----:B------:R-:W-:Y:S01]  /*17950*/  UIADD3 UR17, UR17, 0x30c30, URZ ;  /* 0x00030c3011117890 */ /* 0x000fe2000fffe03f */
        /* <DEDUP_REMOVED lines=15> */
.L_x_2008:
[----:B------:R-:W-:Y:S05]  /*17a50*/  BSYNC B0 ;  /* 0x0000000000007941 */ /* 0x000fea0003800000 */
.L_x_2003:
[----:B------:R-:W-:-:S03]  /*17a60*/  UMOV UR8, 0xffffffff ;  /* 0xffffffff00087882 */ /* 0x000fc60000000000 */
[----:B------:R-:W-:Y:S05]  /*17a70*/  BRA.DIV UR8, `(.L_x_2028) ;  /* 0x0000000a08387947 */ /* 0x000fea000b800000 */
[----:B------:R-:W-:-:S13]  /*17a80*/  ELECT P6, URZ, PT ;  /* 0x00000000003f782f */ /* 0x000fda00038c0000 */
.L_x_2057:
[----:B------:R-:W-:Y:S05]  /*17a90*/  @!P6 BRA `(.L_x_1862) ;  /* 0x000000000084e947 */ /* 0x000fea0003800000 */
[----:B------:R-:W-:-:S06]  /*17aa0*/  ULOP3.LUT UR8, UR36, 0x2, URZ, 0xfc, !UPT ;  /* 0x0000000224087892 */ /* 0x000fcc000f8efc3f */
[----:B------:R-:W-:-:S05]  /*17ab0*/  IMAD.U32 R2, RZ, RZ, UR8 ;  /* 0x00000008ff027e24 */ /* 0x000fca000f8e00ff */
[----:B------:R-:W-:-:S13]  /*17ac0*/  ISETP.NE.AND P2, PT, R2, 0x3, PT ;  /* 0x000000030200780c */ /* 0x000fda0003f45270 */
[----:B------:R-:W-:Y:S05]  /*17ad0*/  @!P2 BRA `(.L_x_2029) ;  /* 0x000000000004a947 */ /* 0x000fea0003800000 */
[----:B---3--:R-:W-:Y:S01]  /*17ae0*/  BPT.TRAP 0x1 ;  /* 0x000000040000795c */ /* 0x008fe20000300000 */
.L_x_2029:
        /* <DEDUP_REMOVED lines=15> */
.L_x_2058:
[----:B------:R-:W2:Y:S02]  /*17be0*/  SYNCS.PHASECHK.TRANS64.TRYWAIT P0, [R3+URZ], R2 ;  /* 0x00000002030075a7 */ /* 0x000ea4000800017f */
[----:B--2---:R-:W-:Y:S05]  /*17bf0*/  @!P0 BRA `(.L_x_2031) ;  /* 0x00000008000c8947 */ /* 0x004fea0003800000 */
.L_x_2059:
[----:B------:R-:W-:Y:S05]  /*17c00*/  @!P2 BRA `(.L_x_2032) ;  /* 0x000000000004a947 */ /* 0x000fea0003800000 */
[----:B---3--:R-:W-:Y:S01]  /*17c10*/  BPT.TRAP 0x1 ;  /* 0x000000040000795c */ /* 0x008fe20000300000 */
.L_x_2032:
[----:B--2---:R-:W-:-:S05]  /*17c20*/  IADD3 R3, R8, 0x30c40, RZ ;  /* 0x00030c4008037810 */ /* 0x004fca0007ffe0ff */
[----:B------:R-:W-:-:S04]  /*17c30*/  IMAD R5, R0, 0x8, R3 ;  /* 0x0000000800057824 */ /* 0x000fc800078e0203 */
[----:B------:R-:W2:Y:S02]  /*17c40*/  SYNCS.PHASECHK.TRANS64.TRYWAIT P0, [R5+URZ], R4 ;  /* 0x00000004050075a7 */ /* 0x000ea4000800017f */
[----:B--2---:R-:W-:Y:S05]  /*17c50*/  @!P0 BRA `(.L_x_2033) ;  /* 0x0000000800088947 */ /* 0x004fea0003800000 */
.L_x_2060:
[----:B------:R-:W-:-:S07]  /*17c60*/  LEA R3, R6, R3, 0x3 ;  /* 0x0000000306037211 */ /* 0x000fce00078e18ff */
.L_x_2034:
[----:B----4-:R4:W1:Y:S02]  /*17c70*/  SYNCS.PHASECHK.TRANS64.TRYWAIT P0, [R3+URZ], R2 ;  /* 0x00000002030075a7 */ /* 0x010864000800017f */
[----:B-1----:R-:W-:Y:S05]  /*17c80*/  @!P0 NANOSLEEP.SYNCS 0x989680 ;  /* 0x009896800000895d */ /* 0x002fea0003900000 */
[----:B------:R-:W1:Y:S02]  /*17c90*/  @!P0 SYNCS.PHASECHK.TRANS64 P0, [R3+URZ], R2 ;  /* 0x00000002030085a7 */ /* 0x000e64000800007f */
[----:B-1----:R-:W-:Y:S05]  /*17ca0*/  @!P0 BRA `(.L_x_2034) ;  /* 0xfffffffc00f08947 */ /* 0x002fea000383ffff */
.L_x_1862:
[----:B---3--:R-:W-:Y:S05]  /*17cb0*/  BSYNC B6 ;  /* 0x0000000000067941 */ /* 0x008fea0003800000 */
.L_x_1856:
[----:B------:R-:W-:Y:S05]  /*17cc0*/  EXIT ;  /* 0x000000000000794d */ /* 0x000fea0003800000 */
.L_x_1873:
[----:B------:R-:W-:Y:S01]  /*17cd0*/  IMAD.MOV.U32 R13, RZ, RZ, R18 ;  /* 0x000000ffff0d7224 */ /* 0x000fe200078e0012 */
[----:B------:R-:W-:Y:S01]  /*17ce0*/  MOV R12, RZ ;  /* 0x000000ff000c7202 */ /* 0x000fe20000000f00 */
[----:B------:R-:W-:Y:S01]  /*17cf0*/  IMAD.MOV.U32 R11, RZ, RZ, 0x1f ;  /* 0x0000001fff0b7424 */ /* 0x000fe200078e00ff */
[----:B------:R-:W-:-:S07]  /*17d00*/  MOV R15, 0xffffffff ;  /* 0xffffffff000f7802 */ /* 0x000fce0000000f00 */
[----:B------:R-:W-:Y:S05]  /*17d10*/  WARPSYNC.COLLECTIVE R15, `(.L_x_2035) ;  /* 0x000000000f087348 */ /* 0x000fea0003c00000 */
[----:B------:R1:W2:Y:S02]  /*17d20*/  SHFL.IDX P6, R14, R13, R12, R11 ;  /* 0x0000000c0d0e7389 */ /* 0x0002a400000c000b */
[----:B-12---:R-:W-:Y:S01]  /*17d30*/  ENDCOLLECTIVE ;  /* 0x000000000000791b */ /* 0x006fe20003800000 */
.L_x_2035:
[----:B------:R-:W-:Y:S05]  /*17d40*/  BRA `(.L_x_2036) ;  /* 0xfffffe9400b47947 */ /* 0x000fea000383ffff */
.L_x_1875:
[----:B--2---:R2:W3:Y:S02]  /*17d50*/  SYNCS.PHASECHK.TRANS64.TRYWAIT P0, [R16+URZ+0x30c00], R11 ;  /* 0x030c000b100075a7 */ /* 0x0044e4000800017f */
[----:B---3--:R-:W-:Y:S05]  /*17d60*/  @!P0 NANOSLEEP.SYNCS 0x989680 ;  /* 0x009896800000895d */ /* 0x008fea0003900000 */
[----:B------:R-:W3:Y:S02]  /*17d70*/  @!P0 SYNCS.PHASECHK.TRANS64 P0, [R16+URZ+0x30c00], R11 ;  /* 0x030c000b100085a7 */ /* 0x000ee4000800007f */
[----:B---3--:R-:W-:Y:S05]  /*17d80*/  @!P0 BRA `(.L_x_1875) ;  /* 0xfffffffc00f08947 */ /* 0x008fea000383ffff */
[----:B------:R-:W-:Y:S05]  /*17d90*/  BRA `(.L_x_1874) ;  /* 0xfffffe9800007947 */ /* 0x000fea000383ffff */
.L_x_1880:
[----:B--2---:R2:W3:Y:S02]  /*17da0*/  SYNCS.PHASECHK.TRANS64.TRYWAIT P0, [R6+URZ+0x30c10], R23 ;  /* 0x030c1017060075a7 */ /* 0x0044e4000800017f */
[----:B---3--:R-:W-:Y:S05]  /*17db0*/  @!P0 NANOSLEEP.SYNCS 0x989680 ;  /* 0x009896800000895d */ /* 0x008fea0003900000 */
[----:B------:R-:W3:Y:S02]  /*17dc0*/  @!P0 SYNCS.PHASECHK.TRANS64 P0, [R6+URZ+0x30c10], R23 ;  /* 0x030c1017060085a7 */ /* 0x000ee4000800007f */
[----:B---3--:R-:W-:Y:S05]  /*17dd0*/  @!P0 BRA `(.L_x_1880) ;  /* 0xfffffffc00f08947 */ /* 0x008fea000383ffff */
[----:B------:R-:W-:Y:S05]  /*17de0*/  BRA `(.L_x_1879) ;  /* 0xfffffea000387947 */ /* 0x000fea000383ffff */
.L_x_1884:
[----:B------:R1:W1:Y:S02]  /*17df0*/  SYNCS.PHASECHK.TRANS64.TRYWAIT P0, [R6+URZ+0x30c30], R23 ;  /* 0x030c3017060075a7 */ /* 0x000264000800017f */
[----:B-1----:R-:W-:Y:S05]  /*17e00*/  @!P0 NANOSLEEP.SYNCS 0x989680 ;  /* 0x009896800000895d */ /* 0x002fea0003900000 */
[----:B------:R-:W1:Y:S02]  /*17e10*/  @!P0 SYNCS.PHASECHK.TRANS64 P0, [R6+URZ+0x30c30], R23 ;  /* 0x030c3017060085a7 */ /* 0x000e64000800007f */
[----:B-1----:R-:W-:Y:S05]  /*17e20*/  @!P0 BRA `(.L_x_1884) ;  /* 0xfffffffc00f08947 */ /* 0x002fea000383ffff */
[----:B------:R-:W-:Y:S05]  /*17e30*/  BRA `(.L_x_1883) ;  /* 0xfffffea400407947 */ /* 0x000fea000383ffff */
.L_x_1892:
[----:B--2---:R2:W3:Y:S02]  /*17e40*/  SYNCS.PHASECHK.TRANS64.TRYWAIT P1, [R6+URZ+0x30c10], R21 ;  /* 0x030c1015060075a7 */ /* 0x0044e4000802017f */
[----:B---3--:R-:W-:Y:S05]  /*17e50*/  @!P1 NANOSLEEP.SYNCS 0x989680 ;  /* 0x009896800000995d */ /* 0x008fea0003900000 */
[----:B------:R-:W3:Y:S02]  /*17e60*/  @!P1 SYNCS.PHASECHK.TRANS64 P1, [R6+URZ+0x30c10], R21 ;  /* 0x030c1015060095a7 */ /* 0x000ee4000802007f */
[----:B---3--:R-:W-:Y:S05]  /*17e70*/  @!P1 BRA `(.L_x_1892) ;  /* 0xfffffffc00f09947 */ /* 0x008fea000383ffff */
[----:B------:R-:W-:Y:S05]  /*17e80*/  BRA `(.L_x_1891) ;  /* 0xfffffef800487947 */ /* 0x000fea000383ffff */
.L_x_1896:
[----:B------:R1:W1:Y:S02]  /*17e90*/  SYNCS.PHASECHK.TRANS64.TRYWAIT P1, [R6+URZ+0x30c30], R21 ;  /* 0x030c3015060075a7 */ /* 0x000264000802017f */
[----:B-1----:R-:W-:Y:S05]  /*17ea0*/  @!P1 NANOSLEEP.SYNCS 0x989680 ;  /* 0x009896800000995d */ /* 0x002fea0003900000 */
[----:B------:R-:W1:Y:S02]  /*17eb0*/  @!P1 SYNCS.PHASECHK.TRANS64 P1, [R6+URZ+0x30c30], R21 ;  /* 0x030c3015060095a7 */ /* 0x000e64000802007f */
[----:B-1----:R-:W-:Y:S05]  /*17ec0*/  @!P1 BRA `(.L_x_1896) ;  /* 0xfffffffc00f09947 */ /* 0x002fea000383ffff */
[----:B------:R-:W-:Y:S05]  /*17ed0*/  BRA `(.L_x_1895) ;  /* 0xfffffefc00487947 */ /* 0x000fea000383ffff */
.L_x_1904:
[----:B--2---:R2:W4:Y:S02]  /*17ee0*/  SYNCS.PHASECHK.TRANS64.TRYWAIT P0, [R6+URZ+0x30c10], R21 ;  /* 0x030c1015060075a7 */ /* 0x004524000800017f */
[----:B----4-:R-:W-:Y:S05]  /*17ef0*/  @!P0 NANOSLEEP.SYNCS 0x989680 ;  /* 0x009896800000895d */ /* 0x010fea0003900000 */
[----:B------:R-:W4:Y:S02]  /*17f00*/  @!P0 SYNCS.PHASECHK.TRANS64 P0, [R6+URZ+0x30c10], R21 ;  /* 0x030c1015060085a7 */ /* 0x000f24000800007f */
[----:B----4-:R-:W-:Y:S05]  /*17f10*/  @!P0 BRA `(.L_x_1904) ;  /* 0xfffffffc00f08947 */ /* 0x010fea000383ffff */
[----:B------:R-:W-:Y:S05]  /*17f20*/  BRA `(.L_x_1903) ;  /* 0xffffff4400807947 */ /* 0x000fea000383ffff */
.L_x_1908:
[----:B------:R1:W1:Y:S02]  /*17f30*/  SYNCS.PHASECHK.TRANS64.TRYWAIT P0, [R6+URZ+0x30c30], R21 ;  /* 0x030c3015060075a7 */ /* 0x000264000800017f */
[----:B-1----:R-:W-:Y:S05]  /*17f40*/  @!P0 NANOSLEEP.SYNCS 0x989680 ;  /* 0x009896800000895d */ /* 0x002fea0003900000 */
[----:B------:R-:W1:Y:S02]  /*17f50*/  @!P0 SYNCS.PHASECHK.TRANS64 P0, [R6+URZ+0x30c30], R21 ;  /* 0x030c3015060085a7 */ /* 0x000e64000800007f */
[----:B-1----:R-:W-:Y:S05]  /*17f60*/  @!P0 BRA `(.L_x_1908) ;  /* 0xfffffffc00f08947 */ /* 0x002fea000383ffff */
[----:B------:R-:W-:Y:S05]  /*17f70*/  BRA `(.L_x_1907) ;  /* 0xffffff4800887947 */ /* 0x000fea000383ffff */
.L_x_1956:
[----:B------:R-:W-:Y:S01]  /*17f80*/  BSSY B0, `(.L_x_2037) ;  /* 0x0000005000007945 */ /* 0x000fe20003800000 */
[----:B------:R-:W-:-:S07]  /*17f90*/  IMAD.MOV.U32 R15, RZ, RZ, -0x1 ;  /* 0xffffffffff0f7424 */ /* 0x000fce00078e00ff */
[----:B------:R-:W-:Y:S05]  /*17fa0*/  WARPSYNC.COLLECTIVE R15, `(.L_x_2038) ;  /* 0x000000000f087348 */ /* 0x000fea0003c00000 */
[----:B------:R-:W-:Y:S01]  /*17fb0*/  NOP ;  /* 0x0000000000007918 */ /* 0x000fe20000000000 */
[----:B------:R-:W-:Y:S01]  /*17fc0*/  ENDCOLLECTIVE ;  /* 0x000000000000791b */ /* 0x000fe20003800000 */
.L_x_2038:
[----:B------:R-:W-:Y:S05]  /*17fd0*/  BSYNC B0 ;  /* 0x0000000000007941 */ /* 0x000fea0003800000 */
.L_x_2037:
[----:B------:R-:W-:Y:S05]  /*17fe0*/  BRA `(.L_x_2039) ;  /* 0xffffffc000707947 */ /* 0x000fea000383ffff */
.L_x_1969:
[----:B------:R-:W-:Y:S01]  /*17ff0*/  BSSY B0, `(.L_x_2040) ;  /* 0x0000005000007945 */ /* 0x000fe20003800000 */
[----:B------:R-:W-:-:S07]  /*18000*/  MOV R15, 0xffffffff ;  /* 0xffffffff000f7802 */ /* 0x000fce0000000f00 */
[----:B------:R-:W-:Y:S05]  /*18010*/  WARPSYNC.COLLECTIVE R15, `(.L_x_2041) ;  /* 0x000000000f087348 */ /* 0x000fea0003c00000 */
[----:B------:R-:W-:Y:S01]  /*18020*/  NOP ;  /* 0x0000000000007918 */ /* 0x000fe20000000000 */
[----:B------:R-:W-:Y:S01]  /*18030*/  ENDCOLLECTIVE ;  /* 0x000000000000791b */ /* 0x000fe20003800000 */
.L_x_2041:
[----:B------:R-:W-:Y:S05]  /*18040*/  BSYNC B0 ;  /* 0x0000000000007941 */ /* 0x000fea0003800000 */
.L_x_2040:
[----:B------:R-:W-:Y:S05]  /*18050*/  BRA `(.L_x_2042) ;  /* 0xffffffc800007947 */ /* 0x000fea000383ffff */
.L_x_1981:
[----:B------:R-:W-:Y:S01]  /*18060*/  BSSY B0, `(.L_x_2043) ;  /* 0x0000005000007945 */ /* 0x000fe20003800000 */
[----:B------:R-:W-:-:S07]  /*18070*/  IMAD.MOV.U32 R15, RZ, RZ, -0x1 ;  /* 0xffffffffff0f7424 */ /* 0x000fce00078e00ff */
[----:B------:R-:W-:Y:S05]  /*18080*/  WARPSYNC.COLLECTIVE R15, `(.L_x_2044) ;  /* 0x000000000f087348 */ /* 0x000fea0003c00000 */
[----:B------:R-:W-:Y:S01]  /*18090*/  NOP ;  /* 0x0000000000007918 */ /* 0x000fe20000000000 */
[----:B------:R-:W-:Y:S01]  /*180a0*/  ENDCOLLECTIVE ;  /* 0x000000000000791b */ /* 0x000fe20003800000 */
.L_x_2044:
[----:B------:R-:W-:Y:S05]  /*180b0*/  BSYNC B0 ;  /* 0x0000000000007941 */ /* 0x000fea0003800000 */
.L_x_2043:
[----:B------:R-:W-:Y:S05]  /*180c0*/  BRA `(.L_x_2045) ;  /* 0xffffffcc00287947 */ /* 0x000fea000383ffff */
.L_x_2009:
[----:B-1----:R1:W2:Y:S02]  /*180d0*/  SYNCS.PHASECHK.TRANS64.TRYWAIT P0, [R15+URZ+0x30c20], R0 ;  /* 0x030c20000f0075a7 */ /* 0x0022a4000800017f */
[----:B--2---:R-:W-:Y:S05]  /*180e0*/  @!P0 NANOSLEEP.SYNCS 0x989680 ;  /* 0x009896800000895d */ /* 0x004fea0003900000 */
[----:B------:R-:W2:Y:S02]  /*180f0*/  @!P0 SYNCS.PHASECHK.TRANS64 P0, [R15+URZ+0x30c20], R0 ;  /* 0x030c20000f0085a7 */ /* 0x000ea4000800007f */
[----:B--2---:R-:W-:Y:S05]  /*18100*/  @!P0 BRA `(.L_x_2009) ;  /* 0xfffffffc00f08947 */ /* 0x004fea000383ffff */
[----:B------:R-:W-:Y:S05]  /*18110*/  BRA `(.L_x_2046) ;  /* 0xffffffe000947947 */ /* 0x000fea000383ffff */
.L_x_2013:
[----:B--2---:R2:W3:Y:S02]  /*18120*/  SYNCS.PHASECHK.TRANS64.TRYWAIT P1, [R15+URZ+0x30c40], R18 ;  /* 0x030c40120f0075a7 */ /* 0x0044e4000802017f */
[----:B---3--:R-:W-:Y:S05]  /*18130*/  @!P1 NANOSLEEP.SYNCS 0x989680 ;  /* 0x009896800000995d */ /* 0x008fea0003900000 */
[----:B------:R-:W3:Y:S02]  /*18140*/  @!P1 SYNCS.PHASECHK.TRANS64 P1, [R15+URZ+0x30c40], R18 ;  /* 0x030c40120f0095a7 */ /* 0x000ee4000802007f */
[----:B---3--:R-:W-:Y:S05]  /*18150*/  @!P1 BRA `(.L_x_2013) ;  /* 0xfffffffc00f09947 */ /* 0x008fea000383ffff */
[----:B------:R-:W-:Y:S05]  /*18160*/  BRA `(.L_x_2047) ;  /* 0xffffffe400fc7947 */ /* 0x000fea000383ffff */
.L_x_2015:
[----:B-1----:R1:W3:Y:S02]  /*18170*/  SYNCS.PHASECHK.TRANS64.TRYWAIT P1, [R15+URZ+0x30c28], R18 ;  /* 0x030c28120f0075a7 */ /* 0x0022e4000802017f */
[----:B---3--:R-:W-:Y:S05]  /*18180*/  @!P1 NANOSLEEP.SYNCS 0x989680 ;  /* 0x009896800000995d */ /* 0x008fea0003900000 */
[----:B------:R-:W3:Y:S02]  /*18190*/  @!P1 SYNCS.PHASECHK.TRANS64 P1, [R15+URZ+0x30c28], R18 ;  /* 0x030c28120f0095a7 */ /* 0x000ee4000802007f */
[----:B---3--:R-:W-:Y:S05]  /*181a0*/  @!P1 BRA `(.L_x_2015) ;  /* 0xfffffffc00f09947 */ /* 0x008fea000383ffff */
[----:B------:R-:W-:Y:S05]  /*181b0*/  BRA `(.L_x_2048) ;  /* 0xffffffe800807947 */ /* 0x000fea000383ffff */
.L_x_2017:
[----:B---3--:R3:W4:Y:S02]  /*181c0*/  SYNCS.PHASECHK.TRANS64.TRYWAIT P1, [R15+URZ+0x30c48], R18 ;  /* 0x030c48120f0075a7 */ /* 0x008724000802017f */
[----:B----4-:R-:W-:Y:S05]  /*181d0*/  @!P1 NANOSLEEP.SYNCS 0x989680 ;  /* 0x009896800000995d */ /* 0x010fea0003900000 */
[----:B------:R-:W4:Y:S02]  /*181e0*/  @!P1 SYNCS.PHASECHK.TRANS64 P1, [R15+URZ+0x30c48], R18 ;  /* 0x030c48120f0095a7 */ /* 0x000f24000802007f */
[----:B----4-:R-:W-:Y:S05]  /*181f0*/  @!P1 BRA `(.L_x_2017) ;  /* 0xfffffffc00f09947 */ /* 0x010fea000383ffff */
[----:B------:R-:W-:Y:S05]  /*18200*/  BRA `(.L_x_2049) ;  /* 0xffffffec00047947 */ /* 0x000fea000383ffff */
.L_x_2019:
[----:B------:R-:W-:-:S07]  /*18210*/  SHF.L.U32 R4, R10, 0x1f, RZ ;  /* 0x0000001f0a047819 */ /* 0x000fce00000006ff */
.L_x_2050:
[----:B----4-:R4:W1:Y:S02]  /*18220*/  SYNCS.PHASECHK.TRANS64.TRYWAIT P1, [R15+URZ+0x30c20], R4 ;  /* 0x030c20040f0075a7 */ /* 0x010864000802017f */
[----:B-1----:R-:W-:Y:S05]  /*18230*/  @!P1 NANOSLEEP.SYNCS 0x989680 ;  /* 0x009896800000995d */ /* 0x002fea0003900000 */
[----:B------:R-:W1:Y:S02]  /*18240*/  @!P1 SYNCS.PHASECHK.TRANS64 P1, [R15+URZ+0x30c20], R4 ;  /* 0x030c20040f0095a7 */ /* 0x000e64000802007f */
[----:B-1----:R-:W-:Y:S05]  /*18250*/  @!P1 BRA `(.L_x_2050) ;  /* 0xfffffffc00f09947 */ /* 0x002fea000383ffff */
[----:B------:R-:W-:Y:S05]  /*18260*/  BRA `(.L_x_2051) ;  /* 0xffffffec006c7947 */ /* 0x000fea000383ffff */
.L_x_2022:
[----:B----4-:R4:W1:Y:S02]  /*18270*/  SYNCS.PHASECHK.TRANS64.TRYWAIT P1, [R15+URZ+0x30c40], R12 ;  /* 0x030c400c0f0075a7 */ /* 0x010864000802017f */
[----:B-1----:R-:W-:Y:S05]  /*18280*/  @!P1 NANOSLEEP.SYNCS 0x989680 ;  /* 0x009896800000995d */ /* 0x002fea0003900000 */
[----:B------:R-:W1:Y:S02]  /*18290*/  @!P1 SYNCS.PHASECHK.TRANS64 P1, [R15+URZ+0x30c40], R12 ;  /* 0x030c400c0f0095a7 */ /* 0x000e64000802007f */
[----:B-1----:R-:W-:Y:S05]  /*182a0*/  @!P1 BRA `(.L_x_2022) ;  /* 0xfffffffc00f09947 */ /* 0x002fea000383ffff */
[----:B------:R-:W-:Y:S05]  /*182b0*/  BRA `(.L_x_2052) ;  /* 0xfffffff0000c7947 */ /* 0x000fea000383ffff */
.L_x_2024:
[----:B-1----:R1:W2:Y:S02]  /*182c0*/  SYNCS.PHASECHK.TRANS64.TRYWAIT P1, [R15+URZ+0x30c28], R12 ;  /* 0x030c280c0f0075a7 */ /* 0x0022a4000802017f */
[----:B--2---:R-:W-:Y:S05]  /*182d0*/  @!P1 NANOSLEEP.SYNCS 0x989680 ;  /* 0x009896800000995d */ /* 0x004fea0003900000 */
[----:B------:R-:W2:Y:S02]  /*182e0*/  @!P1 SYNCS.PHASECHK.TRANS64 P1, [R15+URZ+0x30c28], R12 ;  /* 0x030c280c0f0095a7 */ /* 0x000ea4000802007f */
[----:B--2---:R-:W-:Y:S05]  /*182f0*/  @!P1 BRA `(.L_x_2024) ;  /* 0xfffffffc00f09947 */ /* 0x004fea000383ffff */
[----:B------:R-:W-:Y:S05]  /*18300*/  BRA `(.L_x_2053) ;  /* 0xfffffff000847947 */ /* 0x000fea000383ffff */
.L_x_2026:
[----:B------:R1:W1:Y:S02]  /*18310*/  SYNCS.PHASECHK.TRANS64.TRYWAIT P0, [R3+URZ+0x30c40], R0 ;  /* 0x030c4000030075a7 */ /* 0x000264000800017f */
[----:B-1----:R-:W-:Y:S05]  /*18320*/  @!P0 NANOSLEEP.SYNCS 0x989680 ;  /* 0x009896800000895d */ /* 0x002fea0003900000 */
[----:B------:R-:W1:Y:S02]  /*18330*/  @!P0 SYNCS.PHASECHK.TRANS64 P0, [R3+URZ+0x30c40], R0 ;  /* 0x030c4000030085a7 */ /* 0x000e64000800007f */
[----:B-1----:R-:W-:Y:S05]  /*18340*/  @!P0 BRA `(.L_x_2026) ;  /* 0xfffffffc00f08947 */ /* 0x002fea000383ffff */
[----:B------:R-:W-:Y:S05]  /*18350*/  BRA `(.L_x_2054) ;  /* 0xfffffff400187947 */ /* 0x000fea000383ffff */
.L_x_2028:
[----:B------:R-:W-:Y:S01]  /*18360*/  BSSY B0, `(.L_x_2055) ;  /* 0x0000006000007945 */ /* 0x000fe20003800000 */
[----:B------:R-:W-:-:S07]  /*18370*/  MOV R15, 0xffffffff ;  /* 0xffffffff000f7802 */ /* 0x000fce0000000f00 */
[----:B---3--:R-:W-:Y:S05]  /*18380*/  WARPSYNC.COLLECTIVE R15, `(.L_x_2056) ;  /* 0x000000000f0c7348 */ /* 0x008fea0003c00000 */
[----:B------:R-:W-:Y:S02]  /*18390*/  ELECT P6, UR62, PT ;  /* 0x00000000003e782f */ /* 0x000fe400038c0000 */
[----:B------:R-:W-:Y:S01]  /*183a0*/  MOV R14, UR62 ;  /* 0x0000003e000e7c02 */ /* 0x000fe20008000f00 */
[----:B---3--:R-:W-:Y:S10]  /*183b0*/  ENDCOLLECTIVE ;  /* 0x000000000000791b */ /* 0x008ff40003800000 */
.L_x_2056:
[----:B------:R-:W-:Y:S05]  /*183c0*/  BSYNC B0 ;  /* 0x0000000000007941 */ /* 0x000fea0003800000 */
.L_x_2055:
[----:B------:R-:W-:Y:S05]  /*183d0*/  BRA `(.L_x_2057) ;  /* 0xfffffff400ac7947 */ /* 0x000fea000383ffff */
.L_x_2030:
[----:B-1----:R1:W2:Y:S02]  /*183e0*/  SYNCS.PHASECHK.TRANS64.TRYWAIT P0, [R7+URZ], R4 ;  /* 0x00000004070075a7 */ /* 0x0022a4000800017f */
[----:B--2---:R-:W-:Y:S05]  /*183f0*/  @!P0 NANOSLEEP.SYNCS 0x989680 ;  /* 0x009896800000895d */ /* 0x004fea0003900000 */
[----:B------:R-:W2:Y:S02]  /*18400*/  @!P0 SYNCS.PHASECHK.TRANS64 P0, [R7+URZ], R4 ;  /* 0x00000004070085a7 */ /* 0x000ea4000800007f */
[----:B--2---:R-:W-:Y:S05]  /*18410*/  @!P0 BRA `(.L_x_2030) ;  /* 0xfffffffc00f08947 */ /* 0x004fea000383ffff */
[----:B------:R-:W-:Y:S05]  /*18420*/  BRA `(.L_x_2058) ;  /* 0xfffffff400ec7947 */ /* 0x000fea000383ffff */
.L_x_2031:
[----:B--2---:R2:W4:Y:S02]  /*18430*/  SYNCS.PHASECHK.TRANS64.TRYWAIT P0, [R3+URZ], R2 ;  /* 0x00000002030075a7 */ /* 0x004524000800017f */
[----:B----4-:R-:W-:Y:S05]  /*18440*/  @!P0 NANOSLEEP.SYNCS 0x989680 ;  /* 0x009896800000895d */ /* 0x010fea0003900000 */
[----:B------:R-:W4:Y:S02]  /*18450*/  @!P0 SYNCS.PHASECHK.TRANS64 P0, [R3+URZ], R2 ;  /* 0x00000002030085a7 */ /* 0x000f24000800007f */
[----:B----4-:R-:W-:Y:S05]  /*18460*/  @!P0 BRA `(.L_x_2031) ;  /* 0xfffffffc00f08947 */ /* 0x010fea000383ffff */
[----:B------:R-:W-:Y:S05]  /*18470*/  BRA `(.L_x_2059) ;  /* 0xfffffff400e07947 */ /* 0x000fea000383ffff */
.L_x_2033:
[----:B--2---:R2:W4:Y:S02]  /*18480*/  SYNCS.PHASECHK.TRANS64.TRYWAIT P0, [R5+URZ], R4 ;  /* 0x00000004050075a7 */ /* 0x004524000800017f */
[----:B----4-:R-:W-:Y:S05]  /*18490*/  @!P0 NANOSLEEP.SYNCS 0x989680 ;  /* 0x009896800000895d */ /* 0x010fea0003900000 */
[----:B------:R-:W4:Y:S02]  /*184a0*/  @!P0 SYNCS.PHASECHK.TRANS64 P0, [R5+URZ], R4 ;  /* 0x00000004050085a7 */ /* 0x000f24000800007f */
[----:B----4-:R-:W-:Y:S05]  /*184b0*/  @!P0 BRA `(.L_x_2033) ;  /* 0xfffffffc00f08947 */ /* 0x010fea000383ffff */
[----:B------:R-:W-:Y:S05]  /*184c0*/  BRA `(.L_x_2060) ;  /* 0xfffffff400e47947 */ /* 0x000fea000383ffff */
.L_x_2061:
        /* <DEDUP_REMOVED lines=11> */
.L_x_3732:


//--------------------- .text._ZN7cutlass13device_kernelIN5flash11enable_sm90INS1_16FlashAttnBwdSm90INS1_25CollectiveMainloopBwdSm90ILi2ELi2ELi2EN4cute5tupleIJNS5_1CILi1EEES8_S8_EEENS6_IJNS7_ILi128EEESA_NS7_ILi64EEEEEENS_10bfloat16_tEfNS_4arch4Sm90ELb0ELb1ELb1ELb1ELb0ELb1ELb0ELb0ELi2ELi1ELi2ELi2ELb0EEENS1_24CollectiveEpilogueBwdGQAISC_fSF_Li256ELb1ELb0EEENS1_19SingleTileSchedulerILb1ELb0ELb0ELi128EEEEEEEEEvNT_6ParamsE --------------------------
	.section	.text._ZN7cutlass13device_kernelIN5flash11enable_sm90INS1_16FlashAttnBwdSm90INS1_25CollectiveMainloopBwdSm90ILi2ELi2ELi2EN4cute5tupleIJNS5_1CILi1EEES8_S8_EEENS6_IJNS7_ILi128EEESA_NS7_ILi64EEEEEENS_10bfloat16_tEfNS_4arch4Sm90ELb0ELb1ELb1ELb1ELb0ELb1ELb0ELb0ELi2ELi1ELi2ELi2ELb0EEENS1_24CollectiveEpilogueBwdGQAISC_fSF_Li256ELb1ELb0EEENS1_19SingleTileSchedulerILb1ELb0ELb0ELi128EEEEEEEEEvNT_6ParamsE,"ax",@progbits
	.align	128
.text._ZN7cutlass13device_kernelIN5flash11enable_sm90INS1_16FlashAttnBwdSm90INS1_25CollectiveMainloopBwdSm90ILi2ELi2ELi2EN4cute5tupleIJNS5_1CILi1EEES8_S8_EEENS6_IJNS7_ILi128EEESA_NS7_ILi64EEEEEENS_10bfloat16_tEfNS_4arch4Sm90ELb0ELb1ELb1ELb1ELb0ELb1ELb0ELb0ELi2ELi1ELi2ELi2ELb0EEENS1_24CollectiveEpilogueBwdGQAISC_fSF_Li256ELb1ELb0EEENS1_19SingleTileSchedulerILb1ELb0ELb0ELi128EEEEEEEEEvNT_6ParamsE:
        .type           _ZN7cutlass13device_kernelIN5flash11enable_sm90INS1_16FlashAttnBwdSm90INS1_25CollectiveMainloopBwdSm90ILi2ELi2ELi2EN4cute5tupleIJNS5_1CILi1EEES8_S8_EEENS6_IJNS7_ILi128EEESA_NS7_ILi64EEEEEENS_10bfloat16_tEfNS_4arch4Sm90ELb0ELb1ELb1ELb1ELb0ELb1ELb0ELb0ELi2ELi1ELi2ELi2ELb0EEENS1_24CollectiveEpilogueBwdGQAISC_fSF_Li256ELb1ELb0EEENS1_19SingleTileSchedulerILb1ELb0ELb0ELi128EEEEEEEEEvNT_6ParamsE,@function
        .size           _ZN7cutlass13device_kernelIN5flash11enable_sm90INS1_16FlashAttnBwdSm90INS1_25CollectiveMainloopBwdSm90ILi2ELi2ELi2EN4cute5tupleIJNS5_1CILi1EEES8_S8_EEENS6_IJNS7_ILi128EEESA_NS7_ILi64EEEEEENS_10bfloat16_tEfNS_4arch4Sm90ELb0ELb1ELb1ELb1ELb0ELb1ELb0ELb0ELi2ELi1ELi2ELi2ELb0EEENS1_24CollectiveEpilogueBwdGQAISC_fSF_Li256ELb1ELb0EEENS1_19SingleTileSchedulerILb1ELb0ELb0ELi128EEEEEEEEEvNT_6ParamsE,(.L_x_3733 - _ZN7cutlass13device_kernelIN5flash11enable_sm90INS1_16FlashAttnBwdSm90INS1_25CollectiveMainloopBwdSm90ILi2ELi2ELi2EN4cute5tupleIJNS5_1CILi1EEES8_S8_EEENS6_IJNS7_ILi128EEESA_NS7_ILi64EEEEEENS_10bfloat16_tEfNS_4arch4Sm90ELb0ELb1ELb1ELb1ELb0ELb1ELb0ELb0ELi2ELi1ELi2ELi2ELb0EEENS1_24CollectiveEpilogueBwdGQAISC_fSF_Li256ELb1ELb0EEENS1_19SingleTileSchedulerILb1ELb0ELb0ELi128EEEEEEEEEvNT_6ParamsE)
        .other          _ZN7cutlass13device_kernelIN5flash11enable_sm90INS1_16FlashAttnBwdSm90INS1_25CollectiveMainloopBwdSm90ILi2ELi2ELi2EN4cute5tupleIJNS5_1CILi1EEES8_S8_EEENS6_IJNS7_ILi128EEESA_NS7_ILi64EEEEEENS_10bfloat16_tEfNS_4arch4Sm90ELb0ELb1ELb1ELb1ELb0ELb1ELb0ELb0ELi2ELi1ELi2ELi2ELb0EEENS1_24CollectiveEpilogueBwdGQAISC_fSF_Li256ELb1ELb0EEENS1_19SingleTileSchedulerILb1ELb0ELb0ELi128EEEEEEEEEvNT_6ParamsE,@"STO_CUDA_ENTRY STV_DEFAULT"
_ZN7cutlass13device_kernelIN5flash11enable_sm90INS1_16FlashAttnBwdSm90INS1_25CollectiveMainloopBwdSm90ILi2ELi2ELi2EN4cute5tupleIJNS5_1CILi1EEES8_S8_EEENS6_IJNS7_ILi128EEESA_NS7_ILi64EEEEEENS_10bfloat16_tEfNS_4arch4Sm90ELb0ELb1ELb1ELb1ELb0ELb1ELb0ELb0ELi2ELi1ELi2ELi2ELb0EEENS1_24CollectiveEpilogueBwdGQAISC_fSF_Li256ELb1ELb0EEENS1_19SingleTileSchedulerILb1ELb0ELb0ELi128EEEEEEEEEvNT_6ParamsE:
        /* <DEDUP_REMOVED lines=24> */
.L_x_2063:
[----:B------:R-:W-:Y:S05]  /*0180*/  BSYNC B0 ;  /* 0x0000000000007941 */ /* 0x000fea0003800000 */
.L_x_2062:
        /* <DEDUP_REMOVED lines=37> */
.L_x_2064:
        /* <DEDUP_REMOVED lines=22> */
.L_x_2065:
[----:B------:R-:W-:Y:S01]  /*0540*/  PLOP3.LUT P0, PT, PT, PT, UP0, 0x80, 0x0 ;  /* 0x000000000000781c */ /* 0x000fe20003f0f008 */
[----:B------:R-:W-:Y:S01]  /*0550*/  NOP ;  /* 0x0000000000007918 */ /* 0x000fe20000000000 */
[----:B------:R-:W-:Y:S01]  /*0560*/  ULDC.64 UR38, c[0x0][0x208] ;  /* 0x0000820000267ab9 */ /* 0x000fe20000000a00 */
[----:B------:R-:W-:Y:S01]  /*0570*/  BSSY B6, `(.L_x_2066) ;  /* 0x0001546000067945 */ /* 0x000fe20003800000 */
[----:B-12-4-:R-:W-:Y:S09]  /*0580*/  BAR.SYNC.DEFER_BLOCKING 0x0 ;  /* 0x0000000000007b1d */ /* 0x016ff20000010000 */
[----:B------:R-:W-:Y:S05]  /*0590*/  @!P0 BRA `(.L_x_2067) ;  /* 0x0000011c00488947 */ /* 0x000fea0003800000 */
.L_x_2068:
        /* <DEDUP_REMOVED lines=24> */
.L_x_2069:
        /* <DEDUP_REMOVED lines=14> */
.L_x_2071:
[----:B------:R-:W-:-:S05]  /*0800*/  ULDC UR4, c[0x0][0x8c4] ;  /* 0x0002310000047ab9 */ /* 0x000fca0000000800 */
.L_x_2070:
        /* <DEDUP_REMOVED lines=19> */
.L_x_2073:
        /* <DEDUP_REMOVED lines=14> */
.L_x_2074:
        /* <DEDUP_REMOVED lines=11> */
.L_x_2075:
        /* <DEDUP_REMOVED lines=13> */
.L_x_2076:
        /* <DEDUP_REMOVED lines=50> */
.L_x_2077:
        /* <DEDUP_REMOVED lines=28> */
.L_x_2080:
        /* <DEDUP_REMOVED lines=15> */
.L_x_2079:
        /* <DEDUP_REMOVED lines=22> */
.L_x_2082:
        /* <DEDUP_REMOVED lines=15> */
.L_x_2081:
[----:B------:R-:W-:Y:S01]  /*13c0*/  SHF.R.S32.HI R6, RZ, 0x1f, R17 ;  /* 0x0000001fff067819 */ /* 0x000fe20000011411 */
[----:B------:R-:W-:-:S03]  /*13d0*/  UMOV UR4, 0xffffffff ;  /* 0xffffffff00047882 */ /* 0x000fc60000000000 */
[----:B------:R-:W-:-:S04]  /*13e0*/  LEA.HI R0, R6, R17, RZ, 0x7 ;  /* 0x0000001106007211 */ /* 0x000fc800078f38ff */
[----:B------:R-:W-:Y:S01]  /*13f0*/  SHF.R.S32.HI R18, RZ, 0x7, R0 ;  /* 0x00000007ff127819 */ /* 0x000fe20000011400 */
[----:B------:R-:W-:Y:S06]  /*1400*/  BRA.DIV UR4, `(.L_x_2083) ;  /* 0x0000014604787947 */ /* 0x000fec000b800000 */
[----:B------:R1:W2:Y:S02]  /*1410*/  SHFL.IDX PT, R14, R18, RZ, 0x1f ;  /* 0x00001fff120e7589 */ /* 0x0002a400000e0000 */
.L_x_2191:
        /* <DEDUP_REMOVED lines=24> */
.L_x_2084:
        /* <DEDUP_REMOVED lines=61> */
[----:B------:R-:W-:Y:S02]  /*1970*/  LOP3.LUT R0, R5, 0xffffffe0, RZ, 0xc0, !PT ;  /* 0xffffffe005007812 */ /* 0x000fe400078ec0ff */
[----:B------:R-:W-:Y:S02]  /*1980*/  CS2R R170, SRZ ;  /* 0x0000000000aa7805 */ /* 0x000fe4000001ff00 */
[--C-:B------:R-:W-:Y:S02]  /*1990*/  SHF.R.S32.HI R7, RZ, 0x2, R8.reuse ;  /* 0x00000002ff077819 */ /* 0x100fe40000011408 */
[----:B------:R-:W-:Y:S02]  /*19a0*/  CS2R R168, SRZ ;  /* 0x0000000000a87805 */ /* 0x000fe4000001ff00 */
[----:B------:R-:W-:Y:S01]  /*19b0*/  SHF.R.S32.HI R4, RZ, 0x1f, R8 ;  /* 0x0000001fff047819 */ /* 0x000fe20000011408 */
[----:B------:R-:W-:Y:S01]  /*19c0*/  IMAD.IADD R0, R17, 0x1, -R0 ;  /* 0x0000000111007824 */ /* 0x000fe200078e0a00 */
[----:B------:R-:W-:-:S02]  /*19d0*/  LEA.HI R6, R6, R17, RZ, 0x2 ;  /* 0x0000001106067211 */ /* 0x000fc400078f10ff */
[----:B------:R-:W-:Y:S02]  /*19e0*/  CS2R R166, SRZ ;  /* 0x0000000000a67805 */ /* 0x000fe4000001ff00 */
[----:B------:R-:W-:Y:S02]  /*19f0*/  LEA.HI R4, R4, R7, RZ, 0x3 ;  /* 0x0000000704047211 */ /* 0x000fe400078f18ff */
[----:B------:R-:W-:Y:S02]  /*1a00*/  CS2R R164, SRZ ;  /* 0x0000000000a47805 */ /* 0x000fe4000001ff00 */
[----:B------:R-:W-:Y:S02]  /*1a10*/  LOP3.LUT R8, R6, 0xfffffffc, RZ, 0xc0, !PT ;  /* 0xfffffffc06087812 */ /* 0x000fe400078ec0ff */
[----:B------:R-:W-:Y:S02]  /*1a20*/  CS2R R162, SRZ ;  /* 0x0000000000a27805 */ /* 0x000fe4000001ff00 */
[----:B------:R-:W-:-:S02]  /*1a30*/  SHF.R.S32.HI R5, RZ, 0x1f, R0 ;  /* 0x0000001fff057819 */ /* 0x000fc40000011400 */
[----:B------:R-:W-:Y:S02]  /*1a40*/  CS2R R160, SRZ ;  /* 0x0000000000a07805 */ /* 0x000fe4000001ff00 */
        /* <DEDUP_REMOVED lines=10> */
[----:B------:R-:W-:Y:S02]  /*1af0*/  SHF.R.S32.HI R11, RZ, 0x5, R8 ;  /* 0x00000005ff0b7819 */ /* 0x000fe40000011408 */
[----:B------:R-:W-:Y:S02]  /*1b00*/  CS2R R150, SRZ ;  /* 0x0000000000967805 */ /* 0x000fe4000001ff00 */
[----:B------:R-:W-:-:S02]  /*1b10*/  LEA.HI R10, R12, R12, RZ, 0x1 ;  /* 0x0000000c0c0a7211 */ /* 0x000fc400078f08ff */
[----:B------:R-:W-:Y:S02]  /*1b20*/  CS2R R148, SRZ ;  /* 0x0000000000947805 */ /* 0x000fe4000001ff00 */
[----:B------:R-:W-:Y:S01]  /*1b30*/  SHF.R.S32.HI R0, RZ, 0x3, R4 ;  /* 0x00000003ff007819 */ /* 0x000fe20000011404 */
[----:B------:R-:W-:Y:S01]  /*1b40*/  IMAD R11, R11, 0x10, R6 ;  /* 0x000000100b0b7824 */ /* 0x000fe200078e0206 */
[----:B------:R-:W-:Y:S02]  /*1b50*/  SHF.R.S32.HI R7, RZ, 0x1f, R4 ;  /* 0x0000001fff077819 */ /* 0x000fe40000011404 */
[----:B------:R-:W-:Y:S02]  /*1b60*/  CS2R R146, SRZ ;  /* 0x0000000000927805 */ /* 0x000fe4000001ff00 */
[----:B------:R-:W-:Y:S02]  /*1b70*/  SHF.R.S32.HI R4, RZ, 0x2, R5 ;  /* 0x00000002ff047819 */ /* 0x000fe40000011405 */
[----:B------:R-:W-:-:S02]  /*1b80*/  CS2R R144, SRZ ;  /* 0x0000000000907805 */ /* 0x000fc4000001ff00 */
[----:B------:R-:W-:Y:S02]  /*1b90*/  LOP3.LUT R10, R10, 0x3fffffe, RZ, 0xc0, !PT ;  /* 0x03fffffe0a0a7812 */ /* 0x000fe400078ec0ff */
[----:B------:R-:W-:Y:S02]  /*1ba0*/  CS2R R142, SRZ ;  /* 0x00000000008e7805 */ /* 0x000fe4000001ff00 */
        /* <DEDUP_REMOVED lines=11> */
[----:B------:R-:W-:Y:S02]  /*1c60*/  CS2R R202, SRZ ;  /* 0x0000000000ca7805 */ /* 0x000fe4000001ff00 */
[----:B------:R-:W-:Y:S02]  /*1c70*/  LOP3.LUT R7, R8, 0xfffffffe, RZ, 0xc0, !PT ;  /* 0xfffffffe08077812 */ /* 0x000fe400078ec0ff */
[----:B------:R-:W-:Y:S02]  /*1c80*/  CS2R R200, SRZ ;  /* 0x0000000000c87805 */ /* 0x000fe4000001ff00 */
[----:B------:R-:W-:Y:S02]  /*1c90*/  LOP3.LUT R5, R5, 0xfffffffe, RZ, 0xc0, !PT ;  /* 0xfffffffe05057812 */ /* 0x000fe400078ec0ff */
[----:B------:R-:W-:Y:S02]  /*1ca0*/  CS2R R198, SRZ ;  /* 0x0000000000c67805 */ /* 0x000fe4000001ff00 */
[----:B------:R-:W-:Y:S01]  /*1cb0*/  SHF.R.S32.HI R11, RZ, 0x1f, R8 ;  /* 0x0000001fff0b7819 */ /* 0x000fe20000011408 */
[----:B------:R-:W-:Y:S01]  /*1cc0*/  IMAD.IADD R7, R6, 0x1, -R7 ;  /* 0x0000000106077824 */ /* 0x000fe200078e0a07 */
[----:B------:R-:W-:-:S02]  /*1cd0*/  IADD3 R5, R4, -R5, RZ ;  /* 0x8000000504057210 */ /* 0x000fc40007ffe0ff */
[----:B------:R-:W-:Y:S02]  /*1ce0*/  CS2R R196, SRZ ;  /* 0x0000000000c47805 */ /* 0x000fe4000001ff00 */
[----:B------:R-:W-:Y:S02]  /*1cf0*/  LEA.HI R6, R10, R10, RZ, 0x1 ;  /* 0x0000000a0a067211 */ /* 0x000fe400078f08ff */
[----:B------:R-:W-:Y:S02]  /*1d00*/  CS2R R194, SRZ ;  /* 0x0000000000c27805 */ /* 0x000fe4000001ff00 */
[----:B------:R-:W-:Y:S01]  /*1d10*/  SHF.R.S32.HI R4, RZ, 0x1, R8 ;  /* 0x00000001ff047819 */ /* 0x000fe20000011408 */
[----:B------:R-:W-:Y:S01]  /*1d20*/  IMAD R0, R0, 0x8, R5 ;  /* 0x0000000800007824 */ /* 0x000fe200078e0205 */
[----:B------:R-:W-:Y:S02]  /*1d30*/  LEA.HI R14, R12, R12, RZ, 0x1 ;  /* 0x0000000c0c0e7211 */ /* 0x000fe400078f08ff */
[----:B------:R-:W-:-:S02]  /*1d40*/  CS2R R192, SRZ ;  /* 0x0000000000c07805 */ /* 0x000fc4000001ff00 */
[----:B------:R-:W-:Y:S02]  /*1d50*/  LOP3.LUT R13, R6, 0xfffffffe, RZ, 0xc0, !PT ;  /* 0xfffffffe060d7812 */ /* 0x000fe400078ec0ff */
[----:B------:R-:W-:Y:S02]  /*1d60*/  CS2R R190, SRZ ;  /* 0x0000000000be7805 */ /* 0x000fe4000001ff00 */
[--C-:B------:R-:W-:Y:S01]  /*1d70*/  SHF.R.S32.HI R8, RZ, 0x1, R6.reuse ;  /* 0x00000001ff087819 */ /* 0x100fe20000011406 */
[----:B------:R1:W-:Y:S01]  /*1d80*/  STL [R1+0x64], R0 ;  /* 0x0000640001007387 */ /* 0x0003e20000100800 */
[----:B------:R-:W-:Y:S01]  /*1d90*/  SHF.R.S32.HI R15, RZ, 0x1f, R6 ;  /* 0x0000001fff0f7819 */ /* 0x000fe20000011406 */
[----:B------:R-:W-:Y:S01]  /*1da0*/  IMAD.IADD R13, R10, 0x1, -R13 ;  /* 0x000000010a0d7824 */ /* 0x000fe200078e0a0d */
[----:B------:R-:W-:Y:S02]  /*1db0*/  LEA.HI R11, R11, R4, RZ, 0x4 ;  /* 0x000000040b0b7211 */ /* 0x000fe400078f20ff */
[----:B------:R-:W-:-:S02]  /*1dc0*/  CS2R R188, SRZ ;  /* 0x0000000000bc7805 */ /* 0x000fc4000001ff00 */
[--C-:B------:R-:W-:Y:S02]  /*1dd0*/  SHF.R.S32.HI R6, RZ, 0x1, R14.reuse ;  /* 0x00000001ff067819 */ /* 0x100fe4000001140e */
[----:B------:R-:W-:Y:S02]  /*1de0*/  CS2R R186, SRZ ;  /* 0x0000000000ba7805 */ /* 0x000fe4000001ff00 */
[----:B------:R-:W-:Y:S02]  /*1df0*/  SHF.R.S32.HI R17, RZ, 0x1f, R14 ;  /* 0x0000001fff117819 */ /* 0x000fe4000001140e */
[----:B------:R-:W-:Y:S02]  /*1e00*/  CS2R R184, SRZ ;  /* 0x0000000000b87805 */ /* 0x000fe4000001ff00 */
[----:B------:R-:W-:Y:S02]  /*1e10*/  LEA.HI R15, R15, R8, RZ, 0x4 ;  /* 0x000000080f0f7211 */ /* 0x000fe400078f20ff */
[----:B------:R-:W-:-:S02]  /*1e20*/  CS2R R182, SRZ ;  /* 0x0000000000b67805 */ /* 0x000fc4000001ff00 */
[----:B------:R-:W-:Y:S02]  /*1e30*/  LOP3.LUT R11, R11, 0x1ffffff0, RZ, 0xc0, !PT ;  /* 0x1ffffff00b0b7812 */ /* 0x000fe400078ec0ff */
[----:B------:R-:W-:Y:S02]  /*1e40*/  CS2R R180, SRZ ;  /* 0x0000000000b47805 */ /* 0x000fe4000001ff00 */
[----:B------:R-:W-:Y:S02]  /*1e50*/  LEA.HI R10, R17, R6, RZ, 0x4 ;  /* 0x00000006110a7211 */ /* 0x000fe400078f20ff */
[----:B------:R-:W-:Y:S02]  /*1e60*/  CS2R R178, SRZ ;  /* 0x0000000000b27805 */ /* 0x000fe4000001ff00 */
[----:B------:R-:W-:Y:S01]  /*1e70*/  LOP3.LUT R15, R15, 0x1ffffff0, RZ, 0xc0, !PT ;  /* 0x1ffffff00f0f7812 */ /* 0x000fe200078ec0ff */
[----:B------:R-:W-:Y:S01]  /*1e80*/  IMAD.IADD R4, R4, 0x1, -R11 ;  /* 0x0000000104047824 */ /* 0x000fe200078e0a0b */
[----:B------:R-:W-:-:S02]  /*1e90*/  LOP3.LUT R17, R14, 0xfffffffe, RZ, 0xc0, !PT ;  /* 0xfffffffe0e117812 */ /* 0x000fc400078ec0ff */
[----:B------:R-:W-:Y:S02]  /*1ea0*/  CS2R R176, SRZ ;  /* 0x0000000000b07805 */ /* 0x000fe4000001ff00 */
[----:B------:R-:W-:Y:S01]  /*1eb0*/  LOP3.LUT R19, R10, 0x1ffffff0, RZ, 0xc0, !PT ;  /* 0x1ffffff00a137812 */ /* 0x000fe200078ec0ff */
[----:B------:R-:W-:Y:S01]  /*1ec0*/  IMAD.IADD R8, R8, 0x1, -R15 ;  /* 0x0000000108087824 */ /* 0x000fe200078e0a0f */
[----:B------:R-:W-:Y:S01]  /*1ed0*/  IADD3 R17, R12, -R17, RZ ;  /* 0x800000110c117210 */ /* 0x000fe20007ffe0ff */
[----:B------:R-:W-:Y:S01]  /*1ee0*/  IMAD R5, R4, 0x8, R7 ;  /* 0x0000000804057824 */ /* 0x000fe200078e0207 */
[----:B------:R-:W-:Y:S02]  /*1ef0*/  IADD3 R6, R6, -R19, RZ ;  /* 0x8000001306067210 */ /* 0x000fe40007ffe0ff */
[----:B------:R-:W-:Y:S02]  /*1f00*/  CS2R R174, SRZ ;  /* 0x0000000000ae7805 */ /* 0x000fe4000001ff00 */
[----:B------:R-:W-:-:S02]  /*1f10*/  LEA R4, R8, R13, 0x3 ;  /* 0x0000000d08047211 */ /* 0x000fc400078e18ff */
[----:B------:R-:W-:Y:S01]  /*1f20*/  CS2R R172, SRZ ;  /* 0x0000000000ac7805 */ /* 0x000fe2000001ff00 */
        /* <DEDUP_REMOVED lines=9> */
.L_x_2097:
[----:B------:R-:W-:-:S06]  /*1fc0*/  ULOP3.LUT UR4, UR36, 0x1, URZ, 0xfc, !UPT ;  /* 0x0000000124047892 */ /* 0x000fcc000f8efc3f */
[----:B------:R-:W-:-:S05]  /*1fd0*/  IMAD.U32 R5, RZ, RZ, UR4 ;  /* 0x00000004ff057e24 */ /* 0x000fca000f8e00ff */
[----:B------:R-:W-:-:S13]  /*1fe0*/  ISETP.NE.AND P6, PT, R5, 0x3, PT ;  /* 0x000000030500780c */ /* 0x000fda0003fc5270 */
[----:B------:R-:W-:Y:S05]  /*1ff0*/  @!P6 BRA `(.L_x_2087) ;  /* 0x000000000004e947 */ /* 0x000fea0003800000 */
[----:B------:R-:W-:Y:S01]  /*2000*/  BPT.TRAP 0x1 ;  /* 0x000000040000795c */ /* 0x000fe20000300000 */
.L_x_2087:
[----:B------:R-:W-:Y:S02]  /*2010*/  LEA R6, R0, R16, 0x3 ;  /* 0x0000001000067211 */ /* 0x000fe400078e18ff */
[----:B------:R-:W-:-:S04]  /*2020*/  SHF.L.U32 R23, R4, 0x1f, RZ ;  /* 0x0000001f04177819 */ /* 0x000fc800000006ff */
[----:B------:R1:W2:Y:S01]  /*2030*/  SYNCS.PHASECHK.TRANS64.TRYWAIT P0, [R6+URZ+0x30c10], R23 ;  /* 0x030c1017060075a7 */ /* 0x0002a2000800017f */
[----:B------:R-:W-:Y:S05]  /*2040*/  @!P6 BRA `(.L_x_2088) ;  /* 0x000000000004e947 */ /* 0x000fea0003800000 */
[----:B------:R-:W-:Y:S01]  /*2050*/  BPT.TRAP 0x1 ;  /* 0x000000040000795c */ /* 0x000fe20000300000 */
.L_x_2088:
[----:B------:R-:W-:-:S05]  /*2060*/  VIADD R5, R16, 0x10000 ;  /* 0x0001000010057836 */ /* 0x000fca0000000000 */
[----:B------:R-:W-:-:S04]  /*2070*/  SHF.R.U32.HI R5, RZ, 0x4, R5 ;  /* 0x00000004ff057819 */ /* 0x000fc80000011605 */
[----:B------:R-:W-:Y:S01]  /*2080*/  LOP3.LUT R5, R5, 0x3fff, RZ, 0xc0, !PT ;  /* 0x00003fff05057812 */ /* 0x000fe200078ec0ff */
[----:B--2---:R-:W-:Y:S06]  /*2090*/  @P0 BRA `(.L_x_2089) ;  /* 0x0000000000080947 */ /* 0x004fec0003800000 */
[----:B------:R-:W2:Y:S02]  /*20a0*/  SYNCS.PHASECHK.TRANS64.TRYWAIT P0, [R6+URZ+0x30c10], R23 ;  /* 0x030c1017060075a7 */ /* 0x000ea4000800017f */
[----:B--2---:R-:W-:Y:S05]  /*20b0*/  @!P0 BRA `(.L_x_2090) ;  /* 0x0000013800808947 */ /* 0x004fea0003800000 */
.L_x_2089:
        /* <DEDUP_REMOVED lines=65> */
.L_x_2091:
[----:B------:R1:W1:Y:S01]  /*24d0*/  SYNCS.PHASECHK.TRANS64.TRYWAIT P0, [R6+URZ+0x30c30], R23 ;  /* 0x030c3017060075a7 */ /* 0x000262000800017f */
[----:B------:R-:W-:Y:S05]  /*24e0*/  @!P6 BRA `(.L_x_2092) ;  /* 0x000000000004e947 */ /* 0x000fea0003800000 */
[----:B------:R-:W-:Y:S01]  /*24f0*/  BPT.TRAP 0x1 ;  /* 0x000000040000795c */ /* 0x000fe20000300000 */
.L_x_2092:
[----:B-1----:R-:W-:Y:S05]  /*2500*/  @P0 BRA `(.L_x_2093) ;  /* 0x0000000000080947 */ /* 0x002fea0003800000 */
[----:B------:R-:W1:Y:S02]  /*2510*/  SYNCS.PHASECHK.TRANS64.TRYWAIT P0, [R6+URZ+0x30c30], R23 ;  /* 0x030c3017060075a7 */ /* 0x000e64000800017f */
[----:B-1----:R-:W-:Y:S05]  /*2520*/  @!P0 BRA `(.L_x_2094) ;  /* 0x0000013400788947 */ /* 0x002fea0003800000 */
.L_x_2093:
        /* <DEDUP_REMOVED lines=49> */
[C---:B------:R-:W-:Y:S01]  /*2840*/  ISETP.GT.AND P2, PT, R7.reuse, RZ, PT ;  /* 0x000000ff0700720c */ /* 0x040fe20003f44270 */
[----:B------:R-:W-:Y:S01]  /*2850*/  FMUL.FTZ R92, R92, UR13 ;  /* 0x0000000d5c5c7c20 */ /* 0x000fe20008410000 */
[C---:B------:R-:W-:Y:S01]  /*2860*/  ISETP.GT.AND P1, PT, R8.reuse, RZ, PT ;  /* 0x000000ff0800720c */ /* 0x040fe20003f24270 */
[----:B------:R3:W-:Y:S01]  /*2870*/  STL [R1+0x124], R200 ;  /* 0x000124c801007387 */ /* 0x0007e20000100800 */
[----:B------:R-:W-:Y:S01]  /*2880*/  ISETP.GT.AND P0, PT, R7, 0x8, PT ;  /* 0x000000080700780c */ /* 0x000fe20003f04270 */
        /* <DEDUP_REMOVED lines=17> */
[----:B---3--:R2:W-:Y:S01]  /*29a0*/  MUFU.TANH R200, R89 ;  /* 0x0000005900c87308 */ /* 0x0085e20000002400 */
[----:B------:R-:W-:Y:S01]  /*29b0*/  UMOV UR11, 0x40000040 ;  /* 0x40000040000b7882 */ /* 0x000fe20000000000 */
        /* <DEDUP_REMOVED lines=17> */
[----:B------:R-:W-:-:S02]  /*2ad0*/  IMAD R132, R0, 0x400, R132 ;  /* 0x0000040000847824 */ /* 0x000fc400078e0284 */
[----:B------:R-:W-:Y:S01]  /*2ae0*/  FMUL.FTZ R104, R104, UR13 ;  /* 0x0000000d68687c20 */ /* 0x000fe20008410000 */
[----:B------:R-:W-:Y:S01]  /*2af0*/  FMUL.FTZ R108, R108, UR13 ;  /* 0x0000000d6c6c7c20 */ /* 0x000fe20008410000 */
[----:B------:R-:W-:Y:S01]  /*2b00*/  STL [R1+0xfc], R165 ;  /* 0x0000fca501007387 */ /* 0x000fe20000100800 */
[----:B------:R-:W-:Y:S01]  /*2b10*/  FMUL.FTZ R109, R109, UR13 ;  /* 0x0000000d6d6d7c20 */ /* 0x000fe20008410000 */
[----:B------:R-:W4:Y:S01]  /*2b20*/  MUFU.TANH R230, R230 ;  /* 0x000000e600e67308 */ /* 0x000f220000002400 */
[----:B------:R-:W-:Y:S01]  /*2b30*/  FMUL.FTZ R121, R121, UR13 ;  /* 0x0000000d79797c20 */ /* 0x000fe20008410000 */
[----:B------:R-:W-:Y:S01]  /*2b40*/  STL [R1+0xf8], R164 ;  /* 0x0000f8a401007387 */ /* 0x000fe20000100800 */
[----:B------:R-:W-:Y:S01]  /*2b50*/  R2UR UR12, R132 ;  /* 0x00000000840c72ca */ /* 0x000fe200000e0000 */
        /* <DEDUP_REMOVED lines=61> */
[----:B------:R-:W-:Y:S02]  /*2f30*/  ULEA UR4, UR43, -UR41, 0x7 ;  /* 0x800000292b047291 */ /* 0x000fe4000f8e383f */
[----:B------:R-:W-:Y:S02]  /*2f40*/  UIADD3 UR6, UR8, 0x4, URZ ;  /* 0x0000000408067890 */ /* 0x000fe4000fffe03f */
[----:B------:R-:W3:Y:S01]  /*2f50*/  MUFU.TANH R23, R23 ;  /* 0x0000001700177308 */ /* 0x000ee20000002400 */
[----:B------:R-:W-:Y:S01]  /*2f60*/  UMOV UR7, 0x40000040 ;  /* 0x4000004000077882 */ /* 0x000fe20000000000 */
[----:B------:R-:W-:Y:S01]  /*2f70*/  UMOV UR5, 0x40000040 ;  /* 0x4000004000057882 */ /* 0x000fe20000000000 */
[----:B------:R-:W-:Y:S01]  /*2f80*/  LEA R91, R3, UR4, 0x1 ;  /* 0x00000004035b7c11 */ /* 0x000fe2000f8e08ff */
[----:B------:R-:W-:Y:S01]  /*2f90*/  UIADD3 UR4, UR9, 0x4, URZ ;  /* 0x0000000409047890 */ /* 0x000fe2000fffe03f */
[----:B------:R-:W-:Y:S01]  /*2fa0*/  STL [R1+0x8c], R4 ;  /* 0x00008c0401007387 */ /* 0x000fe20000100800 */
[----:B------:R-:W-:Y:S01]  /*2fb0*/  UIADD3 UR8, UR9, 0x6, URZ ;  /* 0x0000000609087890 */ /* 0x000fe2000fffe03f */
[----:B------:R-:W-:Y:S01]  /*2fc0*/  IADD3 R91, R8, R91, RZ ;  /* 0x0000005b085b7210 */ /* 0x000fe20007ffe0ff */
[----:B------:R-:W3:Y:S01]  /*2fd0*/  MUFU.TANH R232, R232 ;  /* 0x000000e800e87308 */ /* 0x000ee20000002400 */
[----:B------:R-:W-:Y:S01]  /*2fe0*/  UMOV UR9, 0x40000040 ;  /* 0x4000004000097882 */ /* 0x000fe20000000000 */
[----:B------:R-:W-:Y:S01]  /*2ff0*/  STL [R1+0x88], R2 ;  /* 0x0000880201007387 */ /* 0x000fe20000100800 */
[----:B--2---:R-:W-:Y:S01]  /*3000*/  IADD3 R90, RZ, -R91, -R89 ;  /* 0x8000005bff5a7210 */ /* 0x004fe20007ffe859 */
[C-C-:B-1----:R-:W-:Y:S01]  /*3010*/  IMAD.IADD R115, R88.reuse, 0x1, -R91.reuse ;  /* 0x0000000158737824 */ /* 0x142fe200078e0a5b */
[----:B------:R-:W-:Y:S01]  /*3020*/  IADD3 R215, R88, 0x8, -R91 ;  /* 0x0000000858d77810 */ /* 0x000fe20007ffe85b */
[----:B------:R-:W-:Y:S01]  /*3030*/  FMUL.FTZ R88, R124, UR13 ;  /* 0x0000000d7c587c20 */ /* 0x000fe20008410000 */
[----:B------:R-:W-:Y:S01]  /*3040*/  IADD3 R214, -R91, 0x8, -R89 ;  /* 0x000000085bd67810 */ /* 0x000fe20007ffe959 */
[----:B------:R-:W1:Y:S01]  /*3050*/  MUFU.TANH R228, R228 ;  /* 0x000000e400e47308 */ /* 0x000e620000002400 */
[----:B------:R-:W-:-:S02]  /*3060*/  SEL R115, R115, 0x80, !P2 ;  /* 0x0000008073737807 */ /* 0x000fc40005000000 */
        /* <DEDUP_REMOVED lines=70> */
[----:B------:R-:W3:Y:S01]  /*34d0*/  MUFU.TANH R163, R101 ;  /* 0x0000006500a37308 */ /* 0x000ee20000002400 */
[C---:B------:R-:W-:Y:S01]  /*34e0*/  ISETP.GE.AND P3, PT, R215.reuse, 0x10, PT ;  /* 0x00000010d700780c */ /* 0x040fe20003f66270 */
[----:B------:R-:W-:Y:S02]  /*34f0*/  WARPGROUP.DEPBAR.LE gsb0, 0x0 ;  /* 0x00008000000079c5 */ /* 0x000fe40000010000 */
[----:B------:R-:W4:Y:S01]  /*3500*/  LDS R218, [R218+0x400] ;  /* 0x00040000dada7984 */ /* 0x000f220000000800 */
[----:B------:R-:W-:Y:S01]  /*3510*/  WARPGROUP.ARRIVE ;  /* 0x00000000000079c5 */ /* 0x000fe20000000000 */
[----:B------:R-:W-:Y:S02]  /*3520*/  ISETP.GE.AND P5, PT, R215, 0x11, PT ;  /* 0x00000011d700780c */ /* 0x000fe40003fa6270 */
[C---:B------:R-:W-:Y:S01]  /*3530*/  ISETP.GT.OR P4, PT, R214.reuse, RZ, !P4 ;  /* 0x000000ffd600720c */ /* 0x040fe20006784670 */
[----:B------:R-:W3:Y:S01]  /*3540*/  MUFU.TANH R160, R104 ;  /* 0x0000006800a07308 */ /* 0x000ee20000002400 */
[C---:B------:R-:W-:Y:S01]  /*3550*/  ISETP.GT.OR P2, PT, R214.reuse, 0x1, !P2 ;  /* 0x00000001d600780c */ /* 0x040fe20005744670 */
[----:B------:R-:W-:Y:S01]  /*3560*/  HGMMA.64x128x16.F32.BF16 R24, gdesc[UR4], R24, gsb0 ;  /* 0x01e00000041879f0 */ /* 0x000fe20008001818 */
[C---:B------:R-:W-:Y:S01]  /*3570*/  ISETP.GT.OR P0, PT, R214.reuse, 0x8, !P0 ;  /* 0x00000008d600780c */ /* 0x040fe20004704670 */
[----:B------:R-:W-:Y:S01]  /*3580*/  ULDC UR4, c[0x0][0x744] ;  /* 0x0001d10000047ab9 */ /* 0x000fe20000000800 */
[----:B------:R-:W-:-:S02]  /*3590*/  ISETP.GT.OR P1, PT, R214, 0x9, !P1 ;  /* 0x00000009d600780c */ /* 0x000fc40004f24670 */
[C---:B------:R-:W-:Y:S01]  /*35a0*/  ISETP.GT.OR P3, PT, R214.reuse, 0x10, !P3 ;  /* 0x00000010d600780c */ /* 0x040fe20005f64670 */
[----:B------:R-:W3:Y:S01]  /*35b0*/  MUFU.TANH R156, R108 ;  /* 0x0000006c009c7308 */ /* 0x000ee20000002400 */
[----:B------:R-:W-:Y:S02]  /*35c0*/  ISETP.GT.OR P5, PT, R214, 0x11, !P5 ;  /* 0x00000011d600780c */ /* 0x000fe40006fa4670 */
[----:B------:R-:W-:Y:S02]  /*35d0*/  FSEL R212, R20, -INF , !P4 ;  /* 0xff80000014d47808 */ /* 0x000fe40006000000 */
[C---:B------:R-:W-:Y:S01]  /*35e0*/  FSEL R213, R21.reuse, -INF , !P2 ;  /* 0xff80000015d57808 */ /* 0x040fe20005000000 */
[----:B------:R-:W-:Y:S01]  /*35f0*/  FFMA.FTZ R21, -R21, R21, 1 ;  /* 0x3f80000015157423 */ /* 0x000fe20000010115 */
[C---:B------:R-:W-:Y:S01]  /*3600*/  FSEL R219, R23.reuse, -INF , !P0 ;  /* 0xff80000017db7808 */ /* 0x040fe20004000000 */
[----:B------:R-:W3:Y:S01]  /*3610*/  MUFU.TANH R155, R109 ;  /* 0x0000006d009b7308 */ /* 0x000ee20000002400 */
[----:B------:R-:W-:Y:S01]  /*3620*/  FSEL R224, R232, -INF , !P1 ;  /* 0xff800000e8e07808 */ /* 0x000fe20004800000 */
[----:B------:R-:W-:Y:S01]  /*3630*/  FFMA.FTZ R23, -R23, R23, 1 ;  /* 0x3f80000017177423 */ /* 0x000fe20000010117 */
[----:B------:R-:W-:-:S02]  /*3640*/  ISETP.GE.AND P4, PT, R215, 0x18, PT ;  /* 0x00000018d700780c */ /* 0x000fc40003f86270 */
[C---:B------:R-:W-:Y:S02]  /*3650*/  ISETP.GE.AND P2, PT, R215.reuse, 0x19, PT ;  /* 0x00000019d700780c */ /* 0x040fe40003f46270 */
[C---:B------:R-:W-:Y:S01]  /*3660*/  ISETP.GE.AND P0, PT, R215.reuse, 0x20, PT ;  /* 0x00000020d700780c */ /* 0x040fe20003f06270 */
[----:B------:R1:W-:Y:S01]  /*3670*/  MUFU.TANH R143, R121 ;  /* 0x00000079008f7308 */ /* 0x0003e20000002400 */
[----:B------:R-:W-:Y:S02]  /*3680*/  ISETP.GE.AND P1, PT, R215, 0x21, PT ;  /* 0x00000021d700780c */ /* 0x000fe40003f26270 */
[C---:B------:R-:W-:Y:S01]  /*3690*/  FSEL R208, R228.reuse, -INF , !P3 ;  /* 0xff800000e4d07808 */ /* 0x040fe20005800000 */
[----:B------:R-:W-:Y:S01]  /*36a0*/  FFMA.FTZ R228, -R228, R228, 1 ;  /* 0x3f800000e4e47423 */ /* 0x000fe200000101e4 */
[----:B------:R-:W-:Y:S02]  /*36b0*/  FSEL R206, R237, -INF , !P5 ;  /* 0xff800000edce7808 */ /* 0x000fe40006800000 */
[C---:B------:R-:W-:Y:S01]  /*36c0*/  ISETP.GE.AND P3, PT, R215.reuse, 0x28, PT ;  /* 0x00000028d700780c */ /* 0x040fe20003f66270 */
[----:B------:R-:W3:Y:S01]  /*36d0*/  MUFU.TANH R162, R102 ;  /* 0x0000006600a27308 */ /* 0x000ee20000002400 */
[----:B------:R-:W-:-:S02]  /*36e0*/  ISETP.GE.AND P5, PT, R215, 0x29, PT ;  /* 0x00000029d700780c */ /* 0x000fc40003fa6270 */
[C---:B------:R-:W-:Y:S01]  /*36f0*/  ISETP.GT.OR P4, PT, R214.reuse, 0x18, !P4 ;  /* 0x00000018d600780c */ /* 0x040fe20006784670 */
[----:B----4-:R-:W-:Y:S01]  /*3700*/  SHFL.IDX PT, R223, R218, R9, 0x1f ;  /* 0x00001f09dadf7589 */ /* 0x010fe200000e0000 */
[C---:B------:R-:W-:Y:S02]  /*3710*/  ISETP.GT.OR P2, PT, R214.reuse, 0x19, !P2 ;  /* 0x00000019d600780c */ /* 0x040fe40005744670 */
[C---:B------:R-:W-:Y:S01]  /*3720*/  ISETP.GT.OR P0, PT, R214.reuse, 0x20, !P0 ;  /* 0x00000020d600780c */ /* 0x040fe20004704670 */
[----:B------:R4:W-:Y:S01]  /*3730*/  MUFU.TANH R150, R114 ;  /* 0x0000007200967308 */ /* 0x0009e20000002400 */
[C---:B------:R-:W-:Y:S02]  /*3740*/  ISETP.GT.OR P1, PT, R214.reuse, 0x21, !P1 ;  /* 0x00000021d600780c */ /* 0x040fe40004f24670 */
[C---:B------:R-:W-:Y:S02]  /*3750*/  ISETP.GT.OR P3, PT, R214.reuse, 0x28, !P3 ;  /* 0x00000028d600780c */ /* 0x040fe40005f64670 */
[----:B------:R-:W-:-:S02]  /*3760*/  ISETP.GT.OR P5, PT, R214, 0x29, !P5 ;  /* 0x00000029d600780c */ /* 0x000fc40006fa4670 */
[----:B------:R-:W-:Y:S01]  /*3770*/  FSEL R204, R236, -INF , !P4 ;  /* 0xff800000eccc7808 */ /* 0x000fe20006000000 */
[----:B------:R-:W3:Y:S01]  /*3780*/  MUFU.TANH R161, R103 ;  /* 0x0000006700a17308 */ /* 0x000ee20000002400 */
[----:B------:R-:W-:Y:S02]  /*3790*/  FSEL R139, R234, -INF , !P2 ;  /* 0xff800000ea8b7808 */ /* 0x000fe40005000000 */
[----:B------:R-:W-:Y:S02]  /*37a0*/  FSEL R137, R197, -INF , !P0 ;  /* 0xff800000c5897808 */ /* 0x000fe40004000000 */
[----:B------:R-:W-:Y:S02]  /*37b0*/  FSEL R135, R198, -INF , !P1 ;  /* 0xff800000c6877808 */ /* 0x000fe40004800000 */
[C---:B------:R-:W-:Y:S01]  /*37c0*/  ISETP.GE.AND P4, PT, R215.reuse, 0x30, PT ;  /* 0x00000030d700780c */ /* 0x040fe20003f86270 */
[----:B------:R-:W3:Y:S01]  /*37d0*/  MUFU.TANH R158, R106 ;  /* 0x0000006a009e7308 */ /* 0x000ee20000002400 */
[----:B------:R-:W-:-:S02]  /*37e0*/  ISETP.GE.AND P2, PT, R215, 0x31, PT ;  /* 0x00000031d700780c */ /* 0x000fc40003f46270 */
[C---:B------:R-:W-:Y:S02]  /*37f0*/  ISETP.GE.AND P0, PT, R215.reuse, 0x38, PT ;  /* 0x00000038d700780c */ /* 0x040fe40003f06270 */
[----:B------:R-:W-:Y:S02]  /*3800*/  ISETP.GE.AND P1, PT, R215, 0x39, PT ;  /* 0x00000039d700780c */ /* 0x000fe40003f26270 */
[----:B------:R-:W-:Y:S01]  /*3810*/  FSEL R132, R201, -INF , !P3 ;  /* 0xff800000c9847808 */ /* 0x000fe20005800000 */
[----:B------:R-:W3:Y:S01]  /*3820*/  MUFU.TANH R157, R107 ;  /* 0x0000006b009d7308 */ /* 0x000ee20000002400 */
[----:B-1----:R-:W-:Y:S02]  /*3830*/  FSEL R121, R171, -INF , !P5 ;  /* 0xff800000ab797808 */ /* 0x002fe40006800000 */
[C---:B------:R-:W-:Y:S02]  /*3840*/  ISETP.GE.AND P3, PT, R115.reuse, 0x40, PT ;  /* 0x000000407300780c */ /* 0x040fe40003f66270 */
[----:B------:R-:W-:-:S02]  /*3850*/  ISETP.GE.AND P5, PT, R115, 0x41, PT ;  /* 0x000000417300780c */ /* 0x000fc40003fa6270 */
[C---:B------:R-:W-:Y:S01]  /*3860*/  ISETP.GT.OR P4, PT, R214.reuse, 0x30, !P4 ;  /* 0x00000030d600780c */ /* 0x040fe20006784670 */
[----:B------:R3:W-:Y:S01]  /*3870*/  MUFU.TANH R152, R111 ;  /* 0x0000006f00987308 */ /* 0x0007e20000002400 */
        /* <DEDUP_REMOVED lines=16> */
[----:B--2---:R-:W-:Y:S02]  /*3980*/  FSEL R109, R164, -INF , !P3 ;  /* 0xff800000a46d7808 */ /* 0x004fe40005800000 */
[----:B---3--:R-:W-:Y:S02]  /*3990*/  FSEL R111, R163, -INF , !P5 ;  /* 0xff800000a36f7808 */ /* 0x008fe40006800000 */
[C---:B------:R-:W-:Y:S01]  /*39a0*/  ISETP.GE.AND P3, PT, R115.reuse, 0x58, PT ;  /* 0x000000587300780c */ /* 0x040fe20003f66270 */
[----:B------:R-:W2:Y:S01]  /*39b0*/  MUFU.TANH R144, R120 ;  /* 0x0000007800907308 */ /* 0x000ea20000002400 */
        /* <DEDUP_REMOVED lines=19> */
[----:B------:R-:W-:Y:S02]  /*3af0*/  WARPGROUP.DEPBAR.LE gsb0, 0x0 ;  /* 0x00008000000079c5 */ /* 0x000fe40000010000 */
[----:B------:R-:W-:Y:S01]  /*3b00*/  WARPGROUP.ARRIVE ;  /* 0x00000000000079c5 */ /* 0x000fe20000000000 */
[----:B------:R-:W-:Y:S01]  /*3b10*/  FSEL R103, R151, -INF , !P5 ;  /* 0xff80000097677808 */ /* 0x000fe20006800000 */
[----:B------:R-:W3:Y:S01]  /*3b20*/  MUFU.TANH R141, R123 ;  /* 0x0000007b008d7308 */ /* 0x000ee20000002400 */
[----:B------:R-:W-:-:S02]  /*3b30*/  ISETP.GE.AND P3, PT, R215, 0x50, PT ;  /* 0x00000050d700780c */ /* 0x000fc40003f66270 */
[----:B------:R-:W-:Y:S01]  /*3b40*/  ISETP.GE.AND P5, PT, R215, 0x51, PT ;  /* 0x00000051d700780c */ /* 0x000fe20003fa6270 */
[----:B------:R-:W-:Y:S01]  /*3b50*/  HGMMA.64x128x16.F32.BF16 R24, gdesc[UR8], R24, gsb0 ;  /* 0x01e00000081879f0 */ /* 0x000fe20008001818 */
[C---:B------:R-:W-:Y:S02]  /*3b60*/  ISETP.GT.OR P4, PT, R214.reuse, 0x40, !P4 ;  /* 0x00000040d600780c */ /* 0x040fe40006784670 */
[C---:B------:R-:W-:Y:S01]  /*3b70*/  ISETP.GT.OR P2, PT, R214.reuse, 0x41, !P2 ;  /* 0x00000041d600780c */ /* 0x040fe20005744670 */
[----:B------:R-:W3:Y:S01]  /*3b80*/  MUFU.TANH R5, R126 ;  /* 0x0000007e00057308 */ /* 0x000ee20000002400 */
[C---:B------:R-:W-:Y:S02]  /*3b90*/  ISETP.GT.OR P0, PT, R214.reuse, 0x48, !P0 ;  /* 0x00000048d600780c */ /* 0x040fe40004704670 */
[C---:B------:R-:W-:Y:S02]  /*3ba0*/  ISETP.GT.OR P1, PT, R214.reuse, 0x49, !P1 ;  /* 0x00000049d600780c */ /* 0x040fe40004f24670 */
[----:B------:R-:W-:-:S02]  /*3bb0*/  ISETP.GT.OR P3, PT, R214, 0x50, !P3 ;  /* 0x00000050d600780c */ /* 0x000fc40005f64670 */
[----:B------:R-:W-:Y:S01]  /*3bc0*/  ISETP.GT.OR P5, PT, R214, 0x51, !P5 ;  /* 0x00000051d600780c */ /* 0x000fe20006fa4670 */
[----:B------:R1:W-:Y:S01]  /*3bd0*/  MUFU.TANH R6, R125 ;  /* 0x0000007d00067308 */ /* 0x0003e20000002400 */
[----:B------:R-:W-:Y:S02]  /*3be0*/  FSEL R101, R162, -INF , !P4 ;  /* 0xff800000a2657808 */ /* 0x000fe40006000000 */
[----:B------:R-:W-:Y:S02]  /*3bf0*/  FSEL R90, R161, -INF , !P2 ;  /* 0xff800000a15a7808 */ /* 0x000fe40005000000 */
[----:B------:R-:W-:Y:S02]  /*3c00*/  FSEL R104, R158, -INF , !P0 ;  /* 0xff8000009e687808 */ /* 0x000fe40004000000 */
[----:B------:R-:W-:Y:S01]  /*3c10*/  FSEL R99, R157, -INF , !P1 ;  /* 0xff8000009d637808 */ /* 0x000fe20004800000 */
[----:B------:R4:W-:Y:S01]  /*3c20*/  MUFU.TANH R4, R127 ;  /* 0x0000007f00047308 */ /* 0x0009e20000002400 */
[C---:B------:R-:W-:Y:S01]  /*3c30*/  ISETP.GE.AND P4, PT, R215.reuse, 0x58, PT ;  /* 0x00000058d700780c */ /* 0x040fe20003f86270 */
[----:B-1----:R-:W-:Y:S01]  /*3c40*/  FMUL.FTZ R125, R128, UR13 ;  /* 0x0000000d807d7c20 */ /* 0x002fe20008410000 */
[----:B------:R-:W-:-:S02]  /*3c50*/  ISETP.GE.AND P2, PT, R215, 0x59, PT ;  /* 0x00000059d700780c */ /* 0x000fc40003f46270 */
[C---:B------:R-:W-:Y:S02]  /*3c60*/  ISETP.GE.AND P0, PT, R115.reuse, 0x60, PT ;  /* 0x000000607300780c */ /* 0x040fe40003f06270 */
[C---:B------:R-:W-:Y:S01]  /*3c70*/  ISETP.GE.AND P1, PT, R115.reuse, 0x61, PT ;  /* 0x000000617300780c */ /* 0x040fe20003f26270 */
[----:B------:R1:W-:Y:S01]  /*3c80*/  MUFU.TANH R2, R125 ;  /* 0x0000007d00027308 */ /* 0x0003e20000002400 */
[----:B------:R-:W-:Y:S01]  /*3c90*/  FSEL R96, R154, -INF , !P3 ;  /* 0xff8000009a607808 */ /* 0x000fe20005800000 */
[----:B----4-:R-:W-:Y:S01]  /*3ca0*/  FMUL.FTZ R127, R130, UR13 ;  /* 0x0000000d827f7c20 */ /* 0x010fe20008410000 */
[----:B------:R-:W-:Y:S02]  /*3cb0*/  FSEL R107, R152, -INF , !P5 ;  /* 0xff800000986b7808 */ /* 0x000fe40006800000 */
[C---:B------:R-:W-:Y:S02]  /*3cc0*/  ISETP.GE.AND P3, PT, R115.reuse, 0x68, PT ;  /* 0x000000687300780c */ /* 0x040fe40003f66270 */
[----:B------:R-:W-:Y:S01]  /*3cd0*/  ISETP.GE.AND P5, PT, R115, 0x69, PT ;  /* 0x000000697300780c */ /* 0x000fe20003fa6270 */
[----:B------:R-:W-:Y:S01]  /*3ce0*/  MUFU.TANH R127, R127 ;  /* 0x0000007f007f7308 */ /* 0x000fe20000002400 */
[C---:B------:R-:W-:Y:S01]  /*3cf0*/  ISETP.GT.OR P4, PT, R214.reuse, 0x58, !P4 ;  /* 0x00000058d600780c */ /* 0x040fe20006784670 */
[----:B-1----:R-:W-:Y:S01]  /*3d00*/  VIADD R125, R9, 0xc ;  /* 0x0000000c097d7836 */ /* 0x002fe20000000000 */
[----:B------:R-:W-:-:S02]  /*3d10*/  ISETP.GT.OR P2, PT, R214, 0x59, !P2 ;  /* 0x00000059d600780c */ /* 0x000fc40005744670 */
[C---:B------:R-:W-:Y:S02]  /*3d20*/  ISETP.GT.OR P0, PT, R124.reuse, 0x60, !P0 ;  /* 0x000000607c00780c */ /* 0x040fe40004704670 */
[C---:B------:R-:W-:Y:S01]  /*3d30*/  ISETP.GT.OR P1, PT, R124.reuse, 0x61, !P1 ;  /* 0x000000617c00780c */ /* 0x040fe20004f24670 */
[----:B------:R-:W1:Y:S01]  /*3d40*/  SHFL.IDX PT, R233, R17, R125, 0x1f ;  /* 0x00001f7d11e97589 */ /* 0x000e6200000e0000 */
[C---:B------:R-:W-:Y:S01]  /*3d50*/  ISETP.GT.OR P3, PT, R124.reuse, 0x68, !P3 ;  /* 0x000000687c00780c */ /* 0x040fe20005f64670 */
[----:B------:R-:W-:Y:S01]  /*3d60*/  MUFU.TANH R227, R227 ;  /* 0x000000e300e37308 */ /* 0x000fe20000002400 */
[----:B------:R-:W-:Y:S02]  /*3d70*/  ISETP.GT.OR P5, PT, R124, 0x69, !P5 ;  /* 0x000000697c00780c */ /* 0x000fe40006fa4670 */
[----:B------:R-:W-:Y:S02]  /*3d80*/  FSEL R93, R150, -INF , !P4 ;  /* 0xff800000965d7808 */ /* 0x000fe40006000000 */
[----:B------:R-:W-:-:S02]  /*3d90*/  FSEL R110, R149, -INF , !P2 ;  /* 0xff800000956e7808 */ /* 0x000fc40005000000 */
[----:B------:R-:W-:Y:S01]  /*3da0*/  FSEL R106, R148, -INF , !P0 ;  /* 0xff800000946a7808 */ /* 0x000fe20004000000 */
[----:B------:R-:W-:Y:S01]  /*3db0*/  MUFU.TANH R131, R131 ;  /* 0x0000008300837308 */ /* 0x000fe20000002400 */
[----:B------:R-:W-:Y:S02]  /*3dc0*/  FSEL R94, R147, -INF , !P1 ;  /* 0xff800000935e7808 */ /* 0x000fe40004800000 */
[C---:B------:R-:W-:Y:S02]  /*3dd0*/  ISETP.GE.AND P4, PT, R115.reuse, 0x70, PT ;  /* 0x000000707300780c */ /* 0x040fe40003f86270 */
[C---:B------:R-:W-:Y:S02]  /*3de0*/  ISETP.GE.AND P2, PT, R115.reuse, 0x71, PT ;  /* 0x000000717300780c */ /* 0x040fe40003f46270 */
[C---:B------:R-:W-:Y:S02]  /*3df0*/  ISETP.GE.AND P0, PT, R115.reuse, 0x78, PT ;  /* 0x000000787300780c */ /* 0x040fe40003f06270 */
[----:B------:R-:W-:-:S02]  /*3e00*/  ISETP.GE.AND P1, PT, R115, 0x79, PT ;  /* 0x000000797300780c */ /* 0x000fc40003f26270 */
[----:B--2---:R-:W-:Y:S02]  /*3e10*/  FSEL R115, R144, -INF , !P3 ;  /* 0xff80000090737808 */ /* 0x004fe40005800000 */
[----:B------:R-:W-:Y:S01]  /*3e20*/  FSEL R116, R143, -INF , !P5 ;  /* 0xff8000008f747808 */ /* 0x000fe20006800000 */
[----:B-1----:R-:W-:Y:S01]  /*3e30*/  FFMA.FTZ R224, R224, UR4, -R233 ;  /* 0x00000004e0e07c23 */ /* 0x002fe200080108e9 */
[C---:B------:R-:W-:Y:S02]  /*3e40*/  ISETP.GE.AND P3, PT, R215.reuse, 0x60, PT ;  /* 0x00000060d700780c */ /* 0x040fe40003f66270 */
[----:B------:R-:W-:Y:S02]  /*3e50*/  ISETP.GE.AND P5, PT, R215, 0x61, PT ;  /* 0x00000061d700780c */ /* 0x000fe40003fa6270 */
[----:B------:R-:W-:Y:S02]  /*3e60*/  ISETP.GT.OR P4, PT, R124, 0x70, !P4 ;  /* 0x000000707c00780c */ /* 0x000fe40006784670 */
[----:B------:R-:W-:-:S02]  /*3e70*/  ISETP.GT.OR P3, PT, R214, 0x60, !P3 ;  /* 0x00000060d600780c */ /* 0x000fc40005f64670 */
[----:B------:R-:W-:Y:S02]  /*3e80*/  ISETP.GT.OR P5, PT, R214, 0x61, !P5 ;  /* 0x00000061d600780c */ /* 0x000fe40006fa4670 */
[----:B------:R-:W-:Y:S02]  /*3e90*/  FSEL R118, R140, -INF , !P4 ;  /* 0xff8000008c767808 */ /* 0x000fe40006000000 */
[----:B---3--:R-:W-:Y:S02]  /*3ea0*/  FSEL R119, R146, -INF , !P3 ;  /* 0xff80000092777808 */ /* 0x008fe40005800000 */
[----:B------:R-:W-:Y:S02]  /*3eb0*/  FSEL R122, R145, -INF , !P5 ;  /* 0xff800000917a7808 */ /* 0x000fe40006800000 */
[C---:B------:R-:W-:Y:S02]  /*3ec0*/  ISETP.GE.AND P4, PT, R215.reuse, 0x68, PT ;  /* 0x00000068d700780c */ /* 0x040fe40003f86270 */
[----:B------:R-:W-:-:S02]  /*3ed0*/  ISETP.GE.AND P3, PT, R215, 0x69, PT ;  /* 0x00000069d700780c */ /* 0x000fc40003f66270 */
[----:B------:R-:W-:Y:S02]  /*3ee0*/  ISETP.GE.AND P5, PT, R215, 0x70, PT ;  /* 0x00000070d700780c */ /* 0x000fe40003fa6270 */
[C---:B------:R-:W-:Y:S02]  /*3ef0*/  ISETP.GT.OR P2, PT, R124.reuse, 0x71, !P2 ;  /* 0x000000717c00780c */ /* 0x040fe40005744670 */
[C---:B------:R-:W-:Y:S02]  /*3f00*/  ISETP.GT.OR P0, PT, R124.reuse, 0x78, !P0 ;  /* 0x000000787c00780c */ /* 0x040fe40004704670 */
[----:B------:R-:W-:Y:S01]  /*3f10*/  ISETP.GT.OR P1, PT, R124, 0x79, !P1 ;  /* 0x000000797c00780c */ /* 0x000fe20004f24670 */
[----:B------:R-:W-:Y:S01]  /*3f20*/  VIADD R124, R9, 0x4 ;  /* 0x00000004097c7836 */ /* 0x000fe20000000000 */
[C---:B------:R-:W-:Y:S02]  /*3f30*/  ISETP.GT.OR P4, PT, R214.reuse, 0x68, !P4 ;  /* 0x00000068d600780c */ /* 0x040fe40006784670 */
[----:B------:R-:W-:-:S02]  /*3f40*/  ISETP.GT.OR P3, PT, R214, 0x69, !P3 ;  /* 0x00000069d600780c */ /* 0x000fc40005f64670 */
[----:B------:R-:W-:Y:S01]  /*3f50*/  ISETP.GT.OR P5, PT, R214, 0x70, !P5 ;  /* 0x00000070d600780c */ /* 0x000fe20006fa4670 */
[----:B------:R-:W-:Y:S01]  /*3f60*/  SHFL.IDX PT, R128, R218, R124, 0x1f ;  /* 0x00001f7cda807589 */ /* 0x000fe200000e0000 */
[----:B------:R-:W-:Y:S02]  /*3f70*/  IADD3 R126, R9, 0x8, RZ ;  /* 0x00000008097e7810 */ /* 0x000fe40007ffe0ff */
[----:B------:R-:W-:Y:S01]  /*3f80*/  FSEL R117, R142, -INF , !P4 ;  /* 0xff8000008e757808 */ /* 0x000fe20006000000 */
[----:B------:R-:W1:Y:S01]  /*3f90*/  SHFL.IDX PT, R217, R17, R124, 0x1f ;  /* 0x00001f7c11d97589 */ /* 0x000e6200000e0000 */
[----:B------:R-:W-:Y:S02]  /*3fa0*/  FSEL R123, R141, -INF , !P3 ;  /* 0xff8000008d7b7808 */ /* 0x000fe40005800000 */
[----:B------:R-:W-:Y:S01]  /*3fb0*/  FSEL R120, R5, -INF , !P5 ;  /* 0xff80000005787808 */ /* 0x000fe20006800000 */
[----:B------:R-:W2:Y:S01]  /*3fc0*/  SHFL.IDX PT, R216, R218, R126, 0x1f ;  /* 0x00001f7edad87589 */ /* 0x000ea200000e0000 */
[----:B------:R-:W-:-:S02]  /*3fd0*/  ISETP.GE.AND P4, PT, R215, 0x71, PT ;  /* 0x00000071d700780c */ /* 0x000fc40003f86270 */
[C---:B------:R-:W-:Y:S02]  /*3fe0*/  ISETP.GE.AND P3, PT, R215.reuse, 0x78, PT ;  /* 0x00000078d700780c */ /* 0x040fe40003f66270 */
[----:B------:R-:W-:Y:S02]  /*3ff0*/  ISETP.GE.AND P5, PT, R215, 0x79, PT ;  /* 0x00000079d700780c */ /* 0x000fe40003fa6270 */
[----:B------:R-:W3:Y:S01]  /*4000*/  SHFL.IDX PT, R215, R17, R9, 0x1f ;  /* 0x00001f0911d77589 */ /* 0x000ee200000e0000 */
[C---:B------:R-:W-:Y:S02]  /*4010*/  ISETP.GT.OR P4, PT, R214.reuse, 0x71, !P4 ;  /* 0x00000071d600780c */ /* 0x040fe40006784670 */
[C---:B------:R-:W-:Y:S02]  /*4020*/  ISETP.GT.OR P3, PT, R214.reuse, 0x78, !P3 ;  /* 0x00000078d600780c */ /* 0x040fe40005f64670 */
[----:B------:R-:W-:Y:S02]  /*4030*/  ISETP.GT.OR P5, PT, R214, 0x79, !P5 ;  /* 0x00000079d600780c */ /* 0x000fe40006fa4670 */
[----:B------:R-:W4:Y:S01]  /*4040*/  SHFL.IDX PT, R214, R218, R125, 0x1f ;  /* 0x00001f7ddad67589 */ /* 0x000f2200000e0000 */
[----:B-1----:R-:W-:Y:S01]  /*4050*/  FFMA.FTZ R211, R211, UR4, -R217 ;  /* 0x00000004d3d37c23 */ /* 0x002fe200080108d9 */
[----:B------:R-:W-:-:S02]  /*4060*/  WARPGROUP.DEPBAR.LE gsb0, 0x0 ;  /* 0x00008000000079c5 */ /* 0x000fc40000010000 */
[----:B------:R-:W-:Y:S01]  /*4070*/  FADD.FTZ R221, R25, -R128 ;  /* 0x8000008019dd7221 */ /* 0x000fe20000010000 */
[--C-:B--2---:R-:W-:Y:S01]  /*4080*/  FADD.FTZ R129, R28, -R216.reuse ;  /* 0x800000d81c817221 */ /* 0x104fe20000010000 */
[----:B------:R-:W-:Y:S01]  /*4090*/  FADD.FTZ R130, R30, -R216 ;  /* 0x800000d81e827221 */ /* 0x000fe20000010000 */
[--C-:B------:R-:W-:Y:S01]  /*40a0*/  FADD.FTZ R226, R24, -R223.reuse ;  /* 0x800000df18e27221 */ /* 0x100fe20000010000 */
[----:B------:R-:W-:Y:S01]  /*40b0*/  FADD.FTZ R223, R26, -R223 ;  /* 0x800000df1adf7221 */ /* 0x000fe20000010000 */
[--C-:B---3--:R-:W-:Y:S01]  /*40c0*/  FFMA.FTZ R216, R210, UR4, -R215.reuse ;  /* 0x00000004d2d87c23 */ /* 0x108fe200080108d7 */
[----:B------:R-:W-:Y:S01]  /*40d0*/  FFMA.FTZ R25, R212, UR4, -R215 ;  /* 0x00000004d4197c23 */ /* 0x000fe200080108d7 */
[----:B------:R-:W-:Y:S02]  /*40e0*/  VIADD R215, R9, 0x10 ;  /* 0x0000001009d77836 */ /* 0x000fe40000000000 */
[----:B------:R-:W-:Y:S01]  /*40f0*/  FFMA.FTZ R26, R213, UR4, -R217 ;  /* 0x00000004d51a7c23 */ /* 0x000fe200080108d9 */
[----:B------:R-:W-:Y:S01]  /*4100*/  FADD.FTZ R128, R27, -R128 ;  /* 0x800000801b807221 */ /* 0x000fe20000010000 */
[C---:B------:R-:W-:Y:S01]  /*4110*/  IADD3 R217, R9.reuse, 0x14, RZ ;  /* 0x0000001409d97810 */ /* 0x040fe20007ffe0ff */
[----:B------:R-:W1:Y:S01]  /*4120*/  SHFL.IDX PT, R28, R17, R126, 0x1f ;  /* 0x00001f7e111c7589 */ /* 0x000e6200000e0000 */
[----:B------:R-:W-:-:S02]  /*4130*/  VIADD R213, R9, 0x1c ;  /* 0x0000001c09d57836 */ /* 0x000fc40000000000 */
[--C-:B----4-:R-:W-:Y:S01]  /*4140*/  FADD.FTZ R210, R29, -R214.reuse ;  /* 0x800000d61dd27221 */ /* 0x110fe20000010000 */
[----:B------:R-:W-:Y:S01]  /*4150*/  VIADD R212, R9, 0x18 ;  /* 0x0000001809d47836 */ /* 0x000fe20000000000 */
        /* <DEDUP_REMOVED lines=672> */
.L_x_2095:
        /* <DEDUP_REMOVED lines=68> */
.L_x_2096:
        /* <DEDUP_REMOVED lines=12> */
.L_x_2086:
        /* <DEDUP_REMOVED lines=8> */
[----:B------:R-:W-:-:S05]  /*70e0*/  IMAD.U32 R5, RZ, RZ, UR5 ;  /* 0x00000005ff057e24 */ /* 0x000fca000f8e00ff */
        /* <DEDUP_REMOVED lines=15> */
[C---:B-1----:R-:W-:Y:S01]  /*71e0*/  VIADD R15, R13.reuse, 0xffffff80 ;  /* 0xffffff800d0f7836 */ /* 0x042fe20000000000 */
[----:B------:R-:W-:-:S04]  /*71f0*/  IADD3 R17, R13, -0x80, RZ ;  /* 0xffffff800d117810 */ /* 0x000fc80007ffe0ff */
[----:B------:R-:W-:-:S04]  /*7200*/  SHF.R.S32.HI R15, RZ, 0x1f, R15 ;  /* 0x0000001fff0f7819 */ /* 0x000fc8000001140f */
[----:B------:R-:W-:-:S04]  /*7210*/  LEA.HI R15, R15, R17, RZ, 0x7 ;  /* 0x000000110f0f7211 */ /* 0x000fc800078f38ff */
[----:B------:R-:W-:-:S04]  /*7220*/  SHF.R.S32.HI R15, RZ, 0x7, R15 ;  /* 0x00000007ff0f7819 */ /* 0x000fc8000001140f */
[----:B------:R-:W-:Y:S02]  /*7230*/  LEA.HI R13, R15, R15, RZ, 0x1 ;  /* 0x0000000f0f0d7211 */ /* 0x000fe400078f08ff */
[----:B--2---:R-:W-:Y:S02]  /*7240*/  MOV R14, R10 ;  /* 0x0000000a000e7202 */ /* 0x004fe40000000f00 */
[----:B------:R-:W-:-:S03]  /*7250*/  SHF.R.S32.HI R10, RZ, 0x1f, R7 ;  /* 0x0000001fff0a7819 */ /* 0x000fc60000011407 */
[----:B------:R-:W-:Y:S01]  /*7260*/  IMAD.MOV.U32 R22, RZ, RZ, R14 ;  /* 0x000000ffff167224 */ /* 0x000fe200078e000e */
[----:B------:R-:W-:Y:S02]  /*7270*/  LEA.HI R5, R10, R7, RZ, 0x5 ;  /* 0x000000070a057211 */ /* 0x000fe400078f28ff */
[----:B---3--:R-:W-:Y:S02]  /*7280*/  LEA.HI R6, R6, R11, RZ, 0x5 ;  /* 0x0000000b06067211 */ /* 0x008fe400078f28ff */
[----:B------:R-:W-:Y:S02]  /*7290*/  LEA.HI R10, R10, R7, RZ, 0x2 ;  /* 0x000000070a0a7211 */ /* 0x000fe400078f10ff */
[----:B------:R-:W-:Y:S02]  /*72a0*/  SHF.R.S32.HI R9, RZ, 0x5, R6 ;  /* 0x00000005ff097819 */ /* 0x000fe40000011406 */
[--C-:B----4-:R-:W-:Y:S02]  /*72b0*/  SHF.R.S32.HI R11, RZ, 0x2, R12.reuse ;  /* 0x00000002ff0b7819 */ /* 0x110fe4000001140c */
[----:B------:R-:W-:Y:S01]  /*72c0*/  SHF.R.S32.HI R8, RZ, 0x1f, R12 ;  /* 0x0000001fff087819 */ /* 0x000fe2000001140c */
[----:B------:R-:W-:Y:S01]  /*72d0*/  IMAD.U32 R12, RZ, RZ, UR4 ;  /* 0x00000004ff0c7e24 */ /* 0x000fe2000f8e00ff */
[----:B------:R-:W-:-:S02]  /*72e0*/  LOP3.LUT R6, R5, 0xffffffe0, RZ, 0xc0, !PT ;  /* 0xffffffe005067812 */ /* 0x000fc400078ec0ff */
[----:B------:R-:W-:Y:S02]  /*72f0*/  LEA.HI R5, R8, R11, RZ, 0x3 ;  /* 0x0000000b08057211 */ /* 0x000fe400078f18ff */
[----:B------:R-:W-:Y:S01]  /*7300*/  LOP3.LUT R10, R10, 0xfffffffc, RZ, 0xc0, !PT ;  /* 0xfffffffc0a0a7812 */ /* 0x000fe200078ec0ff */
[----:B------:R-:W-:Y:S02]  /*7310*/  IMAD.IADD R8, R7, 0x1, -R6 ;  /* 0x0000000107087824 */ /* 0x000fe400078e0a06 */
[----:B------:R-:W-:Y:S01]  /*7320*/  IMAD R6, R9, -0x10, R12 ;  /* 0xfffffff009067824 */ /* 0x000fe200078e020c */
[----:B------:R-:W-:Y:S02]  /*7330*/  LOP3.LUT R12, R5, 0xfffffff8, RZ, 0xc0, !PT ;  /* 0xfffffff8050c7812 */ /* 0x000fe400078ec0ff */
[----:B------:R-:W-:Y:S02]  /*7340*/  SHF.R.S32.HI R9, RZ, 0x1f, R8 ;  /* 0x0000001fff097819 */ /* 0x000fe40000011408 */
[----:B------:R-:W-:-:S02]  /*7350*/  IADD3 R6, R6, R12, -R11 ;  /* 0x0000000c06067210 */ /* 0x000fc40007ffe80b */
[-C--:B------:R-:W-:Y:S02]  /*7360*/  LEA.HI R11, R9, R8.reuse, RZ, 0x3 ;  /* 0x00000008090b7211 */ /* 0x080fe400078f18ff */
[----:B------:R-:W-:Y:S02]  /*7370*/  LOP3.LUT R5, R13, 0xfffffffe, RZ, 0xc0, !PT ;  /* 0xfffffffe0d057812 */ /* 0x000fe400078ec0ff */
[----:B------:R-:W-:Y:S02]  /*7380*/  LEA.HI R12, R9, R8, RZ, 0x2 ;  /* 0x00000008090c7211 */ /* 0x000fe400078f10ff */
[--C-:B------:R-:W-:Y:S02]  /*7390*/  SHF.R.S32.HI R9, RZ, 0x3, R11.reuse ;  /* 0x00000003ff097819 */ /* 0x100fe4000001140b */
[----:B------:R-:W-:Y:S02]  /*73a0*/  SHF.R.S32.HI R14, RZ, 0x1f, R11 ;  /* 0x0000001fff0e7819 */ /* 0x000fe4000001140b */
[----:B------:R-:W-:-:S02]  /*73b0*/  IADD3 R5, R15, -R5, RZ ;  /* 0x800000050f057210 */ /* 0x000fc40007ffe0ff */
[----:B------:R-:W-:Y:S02]  /*73c0*/  SHF.R.S32.HI R11, RZ, 0x2, R12 ;  /* 0x00000002ff0b7819 */ /* 0x000fe4000001140c */
[----:B------:R-:W-:Y:S01]  /*73d0*/  LEA.HI R14, R14, R9, RZ, 0x4 ;  /* 0x000000090e0e7211 */ /* 0x000fe200078f20ff */
[----:B------:R-:W-:Y:S01]  /*73e0*/  IMAD R8, R5, -0x40, R6 ;  /* 0xffffffc005087824 */ /* 0x000fe200078e0206 */
[----:B------:R-:W-:Y:S01]  /*73f0*/  LEA.HI R12, R12, R11, RZ, 0x1 ;  /* 0x0000000b0c0c7211 */ /* 0x000fe200078f08ff */
[C---:B------:R-:W-:Y:S01]  /*7400*/  VIADD R5, R11.reuse, 0x8 ;  /* 0x000000080b057836 */ /* 0x040fe20000000000 */
[----:B------:R-:W-:Y:S01]  /*7410*/  LOP3.LUT R14, R14, 0x1ffffff0, RZ, 0xc0, !PT ;  /* 0x1ffffff00e0e7812 */ /* 0x000fe200078ec0ff */
[----:B------:R-:W-:Y:S01]  /*7420*/  VIADD R15, R11, 0x18 ;  /* 0x000000180b0f7836 */ /* 0x000fe20000000000 */
[----:B------:R-:W-:Y:S02]  /*7430*/  LOP3.LUT R12, R12, 0xfffffffe, RZ, 0xc0, !PT ;  /* 0xfffffffe0c0c7812 */ /* 0x000fe400078ec0ff */
[----:B------:R-:W-:Y:S01]  /*7440*/  LEA.HI R6, R5, R5, RZ, 0x1 ;  /* 0x0000000505067211 */ /* 0x000fe200078f08ff */
[----:B------:R-:W-:Y:S01]  /*7450*/  IMAD.IADD R9, R9, 0x1, -R14 ;  /* 0x0000000109097824 */ /* 0x000fe200078e0a0e */
[----:B------:R-:W-:Y:S01]  /*7460*/  IADD3 R7, R7, -R10, RZ ;  /* 0x8000000a07077210 */ /* 0x000fe20007ffe0ff */
[----:B------:R-:W-:Y:S01]  /*7470*/  IMAD.IADD R12, R11, 0x1, -R12 ;  /* 0x000000010b0c7824 */ /* 0x000fe200078e0a0c */
[----:B------:R-:W-:-:S02]  /*7480*/  LOP3.LUT R10, R6, 0xfffffffe, RZ, 0xc0, !PT ;  /* 0xfffffffe060a7812 */ /* 0x000fc400078ec0ff */
[----:B------:R-:W-:Y:S01]  /*7490*/  IADD3 R13, R11, 0x10, RZ ;  /* 0x000000100b0d7810 */ /* 0x000fe20007ffe0ff */
[----:B------:R-:W-:Y:S01]  /*74a0*/  IMAD R11, R9, 0x8, R12 ;  /* 0x00000008090b7824 */ /* 0x000fe200078e020c */
[----:B------:R-:W-:Y:S02]  /*74b0*/  IADD3 R10, R5, -R10, RZ ;  /* 0x8000000a050a7210 */ /* 0x000fe40007ffe0ff */
[----:B------:R-:W-:Y:S02]  /*74c0*/  LEA.HI R9, R13, R13, RZ, 0x1 ;  /* 0x0000000d0d097211 */ /* 0x000fe400078f08ff */
[--C-:B------:R-:W-:Y:S01]  /*74d0*/  SHF.R.S32.HI R5, RZ, 0x1, R6.reuse ;  /* 0x00000001ff057819 */ /* 0x100fe20000011406 */
[----:B------:R1:W-:Y:S01]  /*74e0*/  STL [R1+0x54], R11 ;  /* 0x0000540b01007387 */ /* 0x0003e20000100800 */
[----:B------:R-:W-:Y:S02]  /*74f0*/  SHF.R.S32.HI R6, RZ, 0x1f, R6 ;  /* 0x0000001fff067819 */ /* 0x000fe40000011406 */
[----:B------:R-:W-:-:S02]  /*7500*/  LEA.HI R17, R15, R15, RZ, 0x1 ;  /* 0x0000000f0f117211 */ /* 0x000fc400078f08ff */
[--C-:B------:R-:W-:Y:S02]  /*7510*/  SHF.R.S32.HI R14, RZ, 0x1f, R9.reuse ;  /* 0x0000001fff0e7819 */ /* 0x100fe40000011409 */
[----:B------:R-:W-:Y:S02]  /*7520*/  LOP3.LUT R12, R9, 0xfffffffe, RZ, 0xc0, !PT ;  /* 0xfffffffe090c7812 */ /* 0x000fe400078ec0ff */
[----:B------:R-:W-:Y:S02]  /*7530*/  LEA.HI R6, R6, R5, RZ, 0x4 ;  /* 0x0000000506067211 */ /* 0x000fe400078f20ff */
[----:B-1----:R-:W-:Y:S01]  /*7540*/  SHF.R.S32.HI R11, RZ, 0x1, R9 ;  /* 0x00000001ff0b7819 */ /* 0x002fe20000011409 */
[----:B------:R-:W-:Y:S01]  /*7550*/  IMAD.IADD R12, R13, 0x1, -R12 ;  /* 0x000000010d0c7824 */ /* 0x000fe200078e0a0c */
[--C-:B------:R-:W-:Y:S02]  /*7560*/  SHF.R.S32.HI R9, RZ, 0x1, R17.reuse ;  /* 0x00000001ff097819 */ /* 0x100fe40000011411 */
[----:B------:R-:W-:-:S02]  /*7570*/  SHF.R.S32.HI R18, RZ, 0x1f, R17 ;  /* 0x0000001fff127819 */ /* 0x000fc40000011411 */
[----:B------:R-:W-:Y:S02]  /*7580*/  LEA.HI R14, R14, R11, RZ, 0x4 ;  /* 0x0000000b0e0e7211 */ /* 0x000fe400078f20ff */
[----:B------:R-:W-:Y:S02]  /*7590*/  LOP3.LUT R6, R6, 0x1ffffff0, RZ, 0xc0, !PT ;  /* 0x1ffffff006067812 */ /* 0x000fe400078ec0ff */
[----:B------:R-:W-:Y:S02]  /*75a0*/  LEA.HI R13, R18, R9, RZ, 0x4 ;  /* 0x00000009120d7211 */ /* 0x000fe400078f20ff */
[----:B------:R-:W-:Y:S01]  /*75b0*/  LOP3.LUT R14, R14, 0x1ffffff0, RZ, 0xc0, !PT ;  /* 0x1ffffff00e0e7812 */ /* 0x000fe200078ec0ff */
[----:B------:R-:W-:Y:S01]  /*75c0*/  IMAD.IADD R5, R5, 0x1, -R6 ;  /* 0x0000000105057824 */ /* 0x000fe200078e0a06 */
[----:B------:R-:W-:Y:S01]  /*75d0*/  LOP3.LUT R20, R13, 0x1ffffff0, RZ, 0xc0, !PT ;  /* 0x1ffffff00d147812 */ /* 0x000fe200078ec0ff */
[----:B------:R-:W-:Y:S01]  /*75e0*/  IMAD R6, R22, 0x2000, R16 ;  /* 0x0000200016067824 */ /* 0x000fe200078e0210 */
[----:B------:R-:W-:Y:S01]  /*75f0*/  LOP3.LUT R18, R17, 0xfffffffe, RZ, 0xc0, !PT ;  /* 0xfffffffe11127812 */ /* 0x000fe200078ec0ff */
[----:B------:R-:W-:Y:S01]  /*7600*/  IMAD.IADD R11, R11, 0x1, -R14 ;  /* 0x000000010b0b7824 */ /* 0x000fe200078e0a0e */
[----:B------:R-:W-:Y:S01]  /*7610*/  LEA R10, R5, R10, 0x3 ;  /* 0x0000000a050a7211 */ /* 0x000fe200078e18ff */
[----:B------:R-:W-:Y:S01]  /*7620*/  IMAD.IADD R9, R9, 0x1, -R20 ;  /* 0x0000000109097824 */ /* 0x000fe200078e0a14 */
[----:B------:R-:W-:Y:S01]  /*7630*/  IADD3 R18, R15, -R18, RZ ;  /* 0x800000120f127210 */ /* 0x000fe20007ffe0ff */
[----:B------:R-:W-:Y:S01]  /*7640*/  IMAD R5, R11, 0x8, R12 ;  /* 0x000000080b057824 */ /* 0x000fe200078e020c */
[----:B------:R-:W-:Y:S01]  /*7650*/  MOV R11, 0x40000040 ;  /* 0x40000040000b7802 */ /* 0x000fe20000000f00 */
[----:B------:R1:W-:Y:S01]  /*7660*/  STL [R1+0x4c], R10 ;  /* 0x00004c0a01007387 */ /* 0x0003e20000100800 */
[----:B------:R-:W-:-:S02]  /*7670*/  IMAD.MOV.U32 R15, RZ, RZ, 0x40000040 ;  /* 0x40000040ff0f7424 */ /* 0x000fc400078e00ff */
[----:B------:R-:W-:Y:S01]  /*7680*/  IMAD.MOV.U32 R13, RZ, RZ, 0x40000040 ;  /* 0x40000040ff0d7424 */ /* 0x000fe200078e00ff */
[----:B------:R2:W-:Y:S01]  /*7690*/  STL [R1+0x48], R5 ;  /* 0x0000480501007387 */ /* 0x0005e20000100800 */
[----:B-1----:R-:W-:Y:S01]  /*76a0*/  LEA R10, R9, R18, 0x3 ;  /* 0x00000012090a7211 */ /* 0x002fe200078e18ff */
[C---:B------:R-:W-:Y:S02]  /*76b0*/  VIADD R9, R6.reuse, 0x4000 ;  /* 0x0000400006097836 */ /* 0x040fe40000000000 */
[----:B--2---:R-:W-:Y:S01]  /*76c0*/  VIADD R5, R6, 0x20c00 ;  /* 0x00020c0006057836 */ /* 0x004fe20000000000 */
[----:B------:R-:W-:Y:S01]  /*76d0*/  SHF.R.U32.HI R6, RZ, 0x4, R6 ;  /* 0x00000004ff067819 */ /* 0x000fe20000011606 */
[----:B------:R1:W-:Y:S01]  /*76e0*/  STL [R1+0x44], R10 ;  /* 0x0000440a01007387 */ /* 0x0003e20000100800 */
[----:B------:R-:W-:Y:S02]  /*76f0*/  SHF.R.U32.HI R9, RZ, 0x4, R9 ;  /* 0x00000004ff097819 */ /* 0x000fe40000011609 */
[----:B------:R-:W-:-:S02]  /*7700*/  SHF.R.U32.HI R5, RZ, 0x4, R5 ;  /* 0x00000004ff057819 */ /* 0x000fc40000011605 */
        /* <DEDUP_REMOVED lines=10> */
[----:B------:R-:W-:Y:S01]  /*77b0*/  VIADD R18, R12, 0x6 ;  /* 0x000000060c127836 */ /* 0x000fe20000000000 */
[C---:B------:R-:W-:Y:S01]  /*77c0*/  IADD3 R14, R6.reuse, 0x2, RZ ;  /* 0x00000002060e7810 */ /* 0x040fe20007ffe0ff */
[----:B-1----:R-:W-:Y:S01]  /*77d0*/  VIADD R10, R6, 0x6 ;  /* 0x00000006060a7836 */ /* 0x002fe20000000000 */
[----:B------:R1:W-:Y:S01]  /*77e0*/  STL [R1+0x58], R5 ;  /* 0x0000580501007387 */ /* 0x0003e20000100800 */
[----:B------:R-:W-:-:S03]  /*77f0*/  VIADD R9, R7, 0x14 ;  /* 0x0000001407097836 */ /* 0x000fc60000000000 */
[----:B------:R3:W-:Y:S01]  /*7800*/  STL [R1+0x38], R6 ;  /* 0x0000380601007387 */ /* 0x0007e20000100800 */
[----:B--2---:R-:W-:-:S03]  /*7810*/  VIADD R12, R6, 0x4 ;  /* 0x00000004060c7836 */ /* 0x004fc60000000000 */
[----:B------:R2:W-:Y:S01]  /*7820*/  STL.64 [R1+0x30], R22 ;  /* 0x0000301601007387 */ /* 0x0005e20000100a00 */
[----:B-1----:R-:W-:-:S03]  /*7830*/  IADD3 R5, R7, 0x4, RZ ;  /* 0x0000000407057810 */ /* 0x002fc60007ffe0ff */
        /* <DEDUP_REMOVED lines=9> */
.L_x_2109:
[----:B------:R-:W-:-:S05]  /*78d0*/  IMAD.U32 R5, RZ, RZ, UR36 ;  /* 0x00000024ff057e24 */ /* 0x000fca000f8e00ff */
[----:B------:R-:W-:-:S04]  /*78e0*/  LOP3.LUT R5, R5, 0x1, RZ, 0xfc, !PT ;  /* 0x0000000105057812 */ /* 0x000fc800078efcff */
[----:B------:R-:W-:-:S13]  /*78f0*/  ISETP.NE.AND P0, PT, R5, 0x3, PT ;  /* 0x000000030500780c */ /* 0x000fda0003f05270 */
[----:B------:R-:W-:Y:S05]  /*7900*/  @!P0 BRA `(.L_x_2099) ;  /* 0x0000000000048947 */ /* 0x000fea0003800000 */
[----:B------:R-:W-:Y:S01]  /*7910*/  BPT.TRAP 0x1 ;  /* 0x000000040000795c */ /* 0x000fe20000300000 */
.L_x_2099:
[----:B------:R-:W-:Y:S01]  /*7920*/  IMAD R6, R0, 0x8, R16 ;  /* 0x0000000800067824 */ /* 0x000fe200078e0210 */
[----:B--2---:R-:W-:-:S04]  /*7930*/  SHF.L.U32 R23, R4, 0x1f, RZ ;  /* 0x0000001f04177819 */ /* 0x004fc800000006ff */
[----:B------:R1:W2:Y:S01]  /*7940*/  SYNCS.PHASECHK.TRANS64.TRYWAIT P1, [R6+URZ+0x30c10], R23 ;  /* 0x030c1017060075a7 */ /* 0x0002a2000802017f */
[----:B------:R-:W-:Y:S05]  /*7950*/  @!P0 BRA `(.L_x_2100) ;  /* 0x0000000000048947 */ /* 0x000fea0003800000 */
[----:B------:R-:W-:Y:S01]  /*7960*/  BPT.TRAP 0x1 ;  /* 0x000000040000795c */ /* 0x000fe20000300000 */
.L_x_2100:
[----:B------:R-:W-:-:S04]  /*7970*/  IADD3 R5, R16, 0x10000, RZ ;  /* 0x0001000010057810 */ /* 0x000fc80007ffe0ff */
[----:B------:R-:W-:-:S04]  /*7980*/  SHF.R.U32.HI R5, RZ, 0x4, R5 ;  /* 0x00000004ff057819 */ /* 0x000fc80000011605 */
[----:B------:R-:W-:-:S04]  /*7990*/  LOP3.LUT R5, R5, 0x3fff, RZ, 0xc0, !PT ;  /* 0x00003fff05057812 */ /* 0x000fc800078ec0ff */
[----:B------:R-:W-:Y:S01]  /*79a0*/  LOP3.LUT R9, R5, 0x10000, RZ, 0xfc, !PT ;  /* 0x0001000005097812 */ /* 0x000fe200078efcff */
[----:B--2---:R-:W-:Y:S06]  /*79b0*/  @P1 BRA `(.L_x_2101) ;  /* 0x0000000000081947 */ /* 0x004fec0003800000 */
[----:B------:R-:W2:Y:S02]  /*79c0*/  SYNCS.PHASECHK.TRANS64.TRYWAIT P1, [R6+URZ+0x30c10], R23 ;  /* 0x030c1017060075a7 */ /* 0x000ea4000802017f */
[----:B--2---:R-:W-:Y:S05]  /*79d0*/  @!P1 BRA `(.L_x_2102) ;  /* 0x000000e000609947 */ /* 0x004fea0003800000 */
.L_x_2101:
        /* <DEDUP_REMOVED lines=63> */
.L_x_2103:
[----:B------:R1:W1:Y:S01]  /*7dd0*/  SYNCS.PHASECHK.TRANS64.TRYWAIT P1, [R6+URZ+0x30c30], R23 ;  /* 0x030c3017060075a7 */ /* 0x000262000802017f */
[----:B------:R-:W-:Y:S05]  /*7de0*/  @!P0 BRA `(.L_x_2104) ;  /* 0x0000000000048947 */ /* 0x000fea0003800000 */
[----:B------:R-:W-:Y:S01]  /*7df0*/  BPT.TRAP 0x1 ;  /* 0x000000040000795c */ /* 0x000fe20000300000 */
.L_x_2104:
[----:B-1----:R-:W-:Y:S05]  /*7e00*/  @P1 BRA `(.L_x_2105) ;  /* 0x0000000000081947 */ /* 0x002fea0003800000 */
[----:B------:R-:W1:Y:S02]  /*7e10*/  SYNCS.PHASECHK.TRANS64.TRYWAIT P1, [R6+URZ+0x30c30], R23 ;  /* 0x030c3017060075a7 */ /* 0x000e64000802017f */
[----:B-1----:R-:W-:Y:S05]  /*7e20*/  @!P1 BRA `(.L_x_2106) ;  /* 0x000000dc00609947 */ /* 0x002fea0003800000 */
.L_x_2105:
        /* <DEDUP_REMOVED lines=96> */
[C---:B------:R-:W-:Y:S01]  /*8430*/  VIADD R212, R7.reuse, 0x8 ;  /* 0x0000000807d47836 */ /* 0x040fe20000000000 */
[----:B------:R-:W-:Y:S01]  /*8440*/  ISETP.GT.AND P1, PT, R8, 0x8, PT ;  /* 0x000000080800780c */ /* 0x000fe20003f24270 */
[----:B------:R-:W-:-:S03]  /*8450*/  VIADD R213, R7, 0xc ;  /* 0x0000000c07d57836 */ /* 0x000fc60000000000 */
        /* <DEDUP_REMOVED lines=25> */
[C---:B------:R-:W-:Y:S01]  /*85f0*/  IADD3 R220, R7.reuse, 0x10, RZ ;  /* 0x0000001007dc7810 */ /* 0x040fe20007ffe0ff */
[----:B------:R-:W-:-:S03]  /*8600*/  VIADD R224, R7, 0x14 ;  /* 0x0000001407e07836 */ /* 0x000fc60000000000 */
        /* <DEDUP_REMOVED lines=209> */
[C---:B------:R-:W-:Y:S01]  /*9320*/  VIADD R215, R7.reuse, 0x18 ;  /* 0x0000001807d77836 */ /* 0x040fe20000000000 */
[----:B------:R3:W-:Y:S01]  /*9330*/  MUFU.EX2 R12, R122 ;  /* 0x0000007a000c7308 */ /* 0x0007e20000000800 */
[----:B------:R-:W-:Y:S01]  /*9340*/  FFMA.FTZ R128, R128, UR5, -R127 ;  /* 0x0000000580807c23 */ /* 0x000fe2000801087f */
[----:B------:R-:W4:Y:S06]  /*9350*/  SHFL.IDX PT, R230, R11, R230, 0x1f ;  /* 0x00001fe60be67589 */ /* 0x000f2c00000e0000 */
[----:B------:R-:W4:Y:S01]  /*9360*/  MUFU.TANH R114, R114 ;  /* 0x0000007200727308 */ /* 0x000f220000002400 */
[----:B---3--:R-:W-:Y:S01]  /*9370*/  FSEL R122, R112, -INF , P1 ;  /* 0xff800000707a7808 */ /* 0x008fe20000800000 */
[----:B------:R-:W3:Y:S01]  /*9380*/  SHFL.IDX PT, R215, R217, R215, 0x1f ;  /* 0x00001fd7d9d77589 */ /* 0x000ee200000e0000 */
[----:B------:R-:W-:-:S03]  /*9390*/  IADD3 R26, R7, 0x8, RZ ;  /* 0x00000008071a7810 */ /* 0x000fc60007ffe0ff */
        /* <DEDUP_REMOVED lines=11> */
[----:B------:R-:W-:-:S02]  /*9450*/  VIADD R27, R7, 0xc ;  /* 0x0000000c071b7836 */ /* 0x000fc40000000000 */
        /* <DEDUP_REMOVED lines=68> */
[----:B---3--:R-:W-:Y:S02]  /*98a0*/  VIADD R233, R7, 0x1c ;  /* 0x0000001c07e97836 */ /* 0x008fe40000000000 */
[----:B------:R-:W-:-:S03]  /*98b0*/  FFMA.FTZ R222, R222, UR5, -R230 ;  /* 0x00000005dede7c23 */ /* 0x000fc600080108e6 */
        /* <DEDUP_REMOVED lines=36> */
[----:B------:R-:W-:Y:S02]  /*9b00*/  VIADD R230, R7, 0x8 ;  /* 0x0000000807e67836 */ /* 0x000fe40000000000 */
[----:B------:R-:W-:Y:S01]  /*9b10*/  FMUL.FTZ R205, R205, R231 ;  /* 0x000000e7cdcd7220 */ /* 0x000fe20000410000 */
        /* <DEDUP_REMOVED lines=8> */
[C---:B------:R-:W-:Y:S01]  /*9ba0*/  IADD3 R229, R7.reuse, 0x4, RZ ;  /* 0x0000000407e57810 */ /* 0x040fe20007ffe0ff */
[----:B------:R-:W2:Y:S02]  /*9bb0*/  MUFU.EX2 R105, R105 ;  /* 0x0000006900697308 */ /* 0x000ea40000000800 */
[----:B------:R-:W3:Y:S01]  /*9bc0*/  SHFL.IDX PT, R230, R223, R230, 0x1f ;  /* 0x00001fe6dfe67589 */ /* 0x000ee200000e0000 */
[----:B------:R-:W-:Y:S01]  /*9bd0*/  FMUL.FTZ R88, R88, R215 ;  /* 0x000000d758587220 */ /* 0x000fe20000410000 */
[----:B-1----:R-:W-:-:S04]  /*9be0*/  VIADD R35, R7, 0x18 ;  /* 0x0000001807237836 */ /* 0x002fc80000000000 */
        /* <DEDUP_REMOVED lines=30> */
[----:B------:R-:W-:Y:S02]  /*9dd0*/  VIADD R229, R7, 0x8 ;  /* 0x0000000807e57836 */ /* 0x000fe40000000000 */
[----:B--2---:R-:W-:Y:S01]  /*9de0*/  FMUL.FTZ R124, R110, R124 ;  /* 0x0000007c6e7c7220 */ /* 0x004fe20000410000 */
[----:B------:R-:W2:Y:S01]  /*9df0*/  SHFL.IDX PT, R223, R223, R233, 0x1f ;  /* 0x00001fe9dfdf7589 */ /* 0x000ea200000e0000 */
[----:B------:R-:W-:Y:S01]  /*9e00*/  FMUL.FTZ R52, R52, R44 ;  /* 0x0000002c34347220 */ /* 0x000fe20000410000 */
[----:B------:R-:W-:Y:S01]  /*9e10*/  FMUL.FTZ R44, R92, R46 ;  /* 0x0000002e5c2c7220 */ /* 0x000fe20000410000 */
[----:B------:R-:W-:Y:S01]  /*9e20*/  FMUL.FTZ R46, R91, R124 ;  /* 0x0000007c5b2e7220 */ /* 0x000fe20000410000 */
        /* <DEDUP_REMOVED lines=31> */
[----:B------:R-:W-:Y:S01]  /*a020*/  IADD3 R230, R7, 0x4, RZ ;  /* 0x0000000407e67810 */ /* 0x000fe20007ffe0ff */
[----:B------:R-:W-:Y:S01]  /*a030*/  FMUL.FTZ R131, R131, R214 ;  /* 0x000000d683837220 */ /* 0x000fe20000410000 */
[C---:B------:R-:W-:Y:S01]  /*a040*/  IADD3 R217, R7.reuse, 0x10, RZ ;  /* 0x0000001007d97810 */ /* 0x040fe20007ffe0ff */
[--C-:B------:R-:W-:Y:S01]  /*a050*/  FADD.FTZ R60, R60, -R91.reuse ;  /* 0x8000005b3c3c7221 */ /* 0x100fe20000010000 */
[----:B------:R-:W-:Y:S01]  /*a060*/  FADD.FTZ R62, R62, -R91 ;  /* 0x8000005b3e3e7221 */ /* 0x000fe20000010000 */
[----:B------:R-:W-:Y:S01]  /*a070*/  VIADD R214, R7, 0x14 ;  /* 0x0000001407d67836 */ /* 0x000fe20000000000 */
[----:B------:R-:W-:Y:S01]  /*a080*/  LDS R91, [R14+0x400] ;  /* 0x000400000e5b7984 */ /* 0x000fe20000000800 */
[----:B------:R-:W-:Y:S01]  /*a090*/  FMUL.FTZ R53, R53, R47 ;  /* 0x0000002f35357220 */ /* 0x000fe20000410000 */
[----:B------:R-:W-:Y:S01]  /*a0a0*/  FMUL.FTZ R50, R235, R48 ;  /* 0x00000030eb327220 */ /* 0x000fe20000410000 */
[----:B------:R-:W-:-:S02]  /*a0b0*/  VIADD R232, R7, 0x18 ;  /* 0x0000001807e87836 */ /* 0x000fc40000000000 */
        /* <DEDUP_REMOVED lines=401> */
.L_x_2107:
        /* <DEDUP_REMOVED lines=70> */
.L_x_2108:
[----:B--2---:R-:W2:Y:S01]  /*be30*/  LDL R5, [R1+0x40] ;  /* 0x0000400001057983 */ /* 0x004ea20000100800 */
        /* <DEDUP_REMOVED lines=11> */
.L_x_2098:
[----:B------:R-:W-:-:S06]  /*bef0*/  UISETP.GE.AND UP0, UPT, UR43, UR42, UPT ;  /* 0x0000002a2b00728c */ /* 0x000fcc000bf06270 */
[----:B------:R-:W-:-:S13]  /*bf00*/  PLOP3.LUT P0, PT, PT, PT, UP0, 0x80, 0x0 ;  /* 0x000000000000781c */ /* 0x000fda0003f0f008 */
[----:B------:R-:W-:Y:S05]  /*bf10*/  @P0 BRA `(.L_x_2110) ;  /* 0x0000005800200947 */ /* 0x000fea0003800000 */
[----:B------:R-:W2:Y:S04]  /*bf20*/  LDL.LU R12, [R1+0x68] ;  /* 0x00006800010c7983 */ /* 0x000ea80000300800 */
[----:B------:R-:W3:Y:S01]  /*bf30*/  LDL.LU R20, [R1+0x50] ;  /* 0x0000500001147983 */ /* 0x000ee20000300800 */
[----:B------:R-:W4:Y:S01]  /*bf40*/  S2R R10, SR_TID.X ;  /* 0x00000000000a7919 */ /* 0x000f220000002100 */
[----:B------:R-:W5:Y:S01]  /*bf50*/  S2R R5, SR_TID.X ;  /* 0x0000000000057919 */ /* 0x000f620000002100 */
[C---:B----4-:R-:W-:Y:S02]  /*bf60*/  VIADD R13, R10.reuse, 0xffffff80 ;  /* 0xffffff800a0d7836 */ /* 0x050fe40000000000 */
[----:B------:R-:W-:Y:S01]  /*bf70*/  VIADD R14, R10, 0xffffff80 ;  /* 0xffffff800a0e7836 */ /* 0x000fe20000000000 */
[----:B-----5:R-:W-:-:S02]  /*bf80*/  IADD3 R5, R5, -0x80, RZ ;  /* 0xffffff8005057810 */ /* 0x020fc40007ffe0ff */
[----:B------:R-:W-:Y:S02]  /*bf90*/  SHF.R.S32.HI R13, RZ, 0x1f, R13 ;  /* 0x0000001fff0d7819 */ /* 0x000fe4000001140d */
[----:B------:R-:W-:Y:S02]  /*bfa0*/  SHF.R.S32.HI R6, RZ, 0x1f, R5 ;  /* 0x0000001fff067819 */ /* 0x000fe40000011405 */
[----:B------:R-:W-:Y:S02]  /*bfb0*/  LEA.HI R13, R13, R14, RZ, 0x7 ;  /* 0x0000000e0d0d7211 */ /* 0x000fe400078f38ff */
[----:B------:R-:W-:Y:S02]  /*bfc0*/  LEA.HI R7, R6, R5, RZ, 0x5 ;  /* 0x0000000506077211 */ /* 0x000fe400078f28ff */
        /* <DEDUP_REMOVED lines=15> */
[----:B------:R-:W-:Y:S02]  /*c0c0*/  IADD3 R8, R5, -R8, RZ ;  /* 0x8000000805087210 */ /* 0x000fe40007ffe0ff */
[----:B------:R-:W-:Y:S02]  /*c0d0*/  LOP3.LUT R10, R10, 0xfffffff8, RZ, 0xc0, !PT ;  /* 0xfffffff80a0a7812 */ /* 0x000fe400078ec0ff */
[----:B------:R-:W-:Y:S02]  /*c0e0*/  LOP3.LUT R12, R7, 0x3fffffe, RZ, 0xc0, !PT ;  /* 0x03fffffe070c7812 */ /* 0x000fe400078ec0ff */
[----:B------:R-:W-:Y:S01]  /*c0f0*/  SHF.R.S32.HI R7, RZ, 0x1f, R8 ;  /* 0x0000001fff077819 */ /* 0x000fe20000011408 */
[----:B------:R-:W-:Y:S01]  /*c100*/  IMAD.IADD R10, R9, 0x1, -R10 ;  /* 0x00000001090a7824 */ /* 0x000fe200078e0a0a */
[----:B------:R-:W-:Y:S01]  /*c110*/  LEA.HI R9, R6, R5, RZ, 0x2 ;  /* 0x0000000506097211 */ /* 0x000fe200078f10ff */
[----:B------:R-:W-:Y:S01]  /*c120*/  IMAD.IADD R13, R13, 0x1, -R12 ;  /* 0x000000010d0d7824 */ /* 0x000fe200078e0a0c */
[----:B------:R-:W-:-:S02]  /*c130*/  LEA.HI R6, R7, R8, RZ, 0x3 ;  /* 0x0000000807067211 */ /* 0x000fc400078f18ff */
[----:B------:R-:W-:Y:S02]  /*c140*/  LEA.HI R8, R7, R8, RZ, 0x2 ;  /* 0x0000000807087211 */ /* 0x000fe400078f10ff */
[--C-:B------:R-:W-:Y:S02]  /*c150*/  SHF.R.S32.HI R7, RZ, 0x3, R6.reuse ;  /* 0x00000003ff077819 */ /* 0x100fe40000011406 */
[----:B------:R-:W-:Y:S02]  /*c160*/  LOP3.LUT R12, R9, 0xfffffffc, RZ, 0xc0, !PT ;  /* 0xfffffffc090c7812 */ /* 0x000fe400078ec0ff */
[----:B------:R-:W-:Y:S02]  /*c170*/  SHF.R.S32.HI R6, RZ, 0x1f, R6 ;  /* 0x0000001fff067819 */ /* 0x000fe40000011406 */
[----:B------:R-:W-:Y:S02]  /*c180*/  LEA R10, R11, R10, 0x4 ;  /* 0x0000000a0b0a7211 */ /* 0x000fe400078e20ff */
[----:B------:R-:W-:Y:S01]  /*c190*/  SHF.R.S32.HI R11, RZ, 0x2, R8 ;  /* 0x00000002ff0b7819 */ /* 0x000fe20000011408 */
[----:B------:R-:W-:Y:S01]  /*c1a0*/  IMAD.IADD R9, R5, 0x1, -R12 ;  /* 0x0000000105097824 */ /* 0x000fe200078e0a0c */
[----:B------:R-:W-:-:S02]  /*c1b0*/  LEA.HI R6, R6, R7, RZ, 0x4 ;  /* 0x0000000706067211 */ /* 0x000fc400078f20ff */
[----:B------:R-:W-:Y:S01]  /*c1c0*/  IADD3 R5, R11, 0x8, RZ ;  /* 0x000000080b057810 */ /* 0x000fe20007ffe0ff */
[----:B------:R-:W-:Y:S01]  /*c1d0*/  IMAD R19, R13, 0x40, R10 ;  /* 0x000000400d137824 */ /* 0x000fe200078e020a */
[----:B------:R-:W-:Y:S01]  /*c1e0*/  LOP3.LUT R6, R6, 0x1ffffff0, RZ, 0xc0, !PT ;  /* 0x1ffffff006067812 */ /* 0x000fe200078ec0ff */
[----:B------:R-:W-:Y:S01]  /*c1f0*/  VIADD R12, R11, 0x10 ;  /* 0x000000100b0c7836 */ /* 0x000fe20000000000 */
[----:B------:R-:W-:Y:S02]  /*c200*/  LEA.HI R10, R5, R5, RZ, 0x1 ;  /* 0x00000005050a7211 */ /* 0x000fe400078f08ff */
[----:B------:R-:W-:Y:S01]  /*c210*/  LEA.HI R8, R8, R11, RZ, 0x1 ;  /* 0x0000000b08087211 */ /* 0x000fe200078f08ff */
[----:B------:R-:W-:Y:S01]  /*c220*/  IMAD.IADD R7, R7, 0x1, -R6 ;  /* 0x0000000107077824 */ /* 0x000fe200078e0a06 */
[----:B------:R-:W-:Y:S02]  /*c230*/  LEA.HI R13, R12, R12, RZ, 0x1 ;  /* 0x0000000c0c0d7211 */ /* 0x000fe400078f08ff */
[----:B------:R-:W-:Y:S01]  /*c240*/  LOP3.LUT R6, R10, 0xfffffffe, RZ, 0xc0, !PT ;  /* 0xfffffffe0a067812 */ /* 0x000fe200078ec0ff */
[----:B------:R-:W-:Y:S01]  /*c250*/  VIADD R14, R11, 0x18 ;  /* 0x000000180b0e7836 */ /* 0x000fe20000000000 */
[----:B------:R-:W-:-:S02]  /*c260*/  LOP3.LUT R8, R8, 0xfffffffe, RZ, 0xc0, !PT ;  /* 0xfffffffe08087812 */ /* 0x000fc400078ec0ff */
[----:B------:R-:W-:Y:S01]  /*c270*/  LOP3.LUT R15, R13, 0xfffffffe, RZ, 0xc0, !PT ;  /* 0xfffffffe0d0f7812 */ /* 0x000fe200078ec0ff */
[----:B------:R-:W-:Y:S01]  /*c280*/  IMAD.IADD R6, R5, 0x1, -R6 ;  /* 0x0000000105067824 */ /* 0x000fe200078e0a06 */
[--C-:B------:R-:W-:Y:S02]  /*c290*/  SHF.R.S32.HI R5, RZ, 0x1, R10.reuse ;  /* 0x00000001ff057819 */ /* 0x100fe4000001140a */
[----:B------:R-:W-:Y:S02]  /*c2a0*/  SHF.R.S32.HI R10, RZ, 0x1f, R10 ;  /* 0x0000001fff0a7819 */ /* 0x000fe4000001140a */
[----:B------:R-:W-:Y:S02]  /*c2b0*/  IADD3 R8, R11, -R8, RZ ;  /* 0x800000080b087210 */ /* 0x000fe40007ffe0ff */
[----:B------:R-:W-:Y:S02]  /*c2c0*/  IADD3 R15, R12, -R15, RZ ;  /* 0x8000000f0c0f7210 */ /* 0x000fe40007ffe0ff */
[----:B------:R-:W-:-:S02]  /*c2d0*/  SHF.R.S32.HI R11, RZ, 0x1, R13 ;  /* 0x00000001ff0b7819 */ /* 0x000fc4000001140d */
[----:B------:R-:W-:Y:S02]  /*c2e0*/  SHF.R.S32.HI R12, RZ, 0x1f, R13 ;  /* 0x0000001fff0c7819 */ /* 0x000fe4000001140d */
[----:B------:R-:W-:Y:S02]  /*c2f0*/  LEA.HI R17, R14, R14, RZ, 0x1 ;  /* 0x0000000e0e117211 */ /* 0x000fe400078f08ff */
[----:B------:R-:W-:Y:S02]  /*c300*/  LEA.HI R10, R10, R5, RZ, 0x4 ;  /* 0x000000050a0a7211 */ /* 0x000fe400078f20ff */
[----:B------:R-:W-:Y:S02]  /*c310*/  LEA.HI R12, R12, R11, RZ, 0x4 ;  /* 0x0000000b0c0c7211 */ /* 0x000fe400078f20ff */
[--C-:B------:R-:W-:Y:S02]  /*c320*/  SHF.R.S32.HI R13, RZ, 0x1, R17.reuse ;  /* 0x00000001ff0d7819 */ /* 0x100fe40000011411 */
[----:B-1----:R-:W-:-:S02]  /*c330*/  SHF.R.S32.HI R18, RZ, 0x1f, R17 ;  /* 0x0000001fff127819 */ /* 0x002fc40000011411 */
[----:B------:R-:W-:Y:S02]  /*c340*/  LOP3.LUT R10, R10, 0x1ffffff0, RZ, 0xc0, !PT ;  /* 0x1ffffff00a0a7812 */ /* 0x000fe400078ec0ff */
[----:B------:R-:W-:Y:S02]  /*c350*/  LOP3.LUT R12, R12, 0x1ffffff0, RZ, 0xc0, !PT ;  /* 0x1ffffff00c0c7812 */ /* 0x000fe400078ec0ff */
[----:B------:R-:W-:Y:S01]  /*c360*/  LEA.HI R18, R18, R13, RZ, 0x4 ;  /* 0x0000000d12127211 */ /* 0x000fe200078f20ff */
[----:B------:R-:W-:Y:S01]  /*c370*/  IMAD.IADD R5, R5, 0x1, -R10 ;  /* 0x0000000105057824 */ /* 0x000fe200078e0a0a */
[----:B------:R-:W-:Y:S02]  /*c380*/  IADD3 R12, R11, -R12, RZ ;  /* 0x8000000c0b0c7210 */ /* 0x000fe40007ffe0ff */
[----:B------:R-:W-:Y:S02]  /*c390*/  LOP3.LUT R17, R17, 0xfffffffe, RZ, 0xc0, !PT ;  /* 0xfffffffe11117812 */ /* 0x000fe400078ec0ff */
[----:B------:R-:W-:Y:S01]  /*c3a0*/  LOP3.LUT R18, R18, 0x1ffffff0, RZ, 0xc0, !PT ;  /* 0x1ffffff012127812 */ /* 0x000fe200078ec0ff */
[----:B------:R-:W-:Y:S01]  /*c3b0*/  IMAD R8, R7, 0x8, R8 ;  /* 0x0000000807087824 */ /* 0x000fe200078e0208 */
[----:B------:R-:W-:Y:S01]  /*c3c0*/  LEA R7, R5, R6, 0x3 ;  /* 0x0000000605077211 */ /* 0x000fe200078e18ff */
[----:B------:R-:W-:-:S02]  /*c3d0*/  IMAD R5, R12, 0x8, R15 ;  /* 0x000000080c057824 */ /* 0x000fc400078e020f */
[----:B------:R-:W-:Y:S02]  /*c3e0*/  IMAD.IADD R17, R14, 0x1, -R17 ;  /* 0x000000010e117824 */ /* 0x000fe400078e0a11 */
[----:B------:R-:W-:Y:S01]  /*c3f0*/  IMAD.IADD R18, R13, 0x1, -R18 ;  /* 0x000000010d127824 */ /* 0x000fe200078e0a12 */
[----:B------:R-:W-:Y:S03]  /*c400*/  STL [R1+0x84], R8 ;  /* 0x0000840801007387 */ /* 0x000fe60000100800 */
[----:B------:R-:W-:Y:S01]  /*c410*/  IMAD R6, R18, 0x8, R17 ;  /* 0x0000000812067824 */ /* 0x000fe200078e0211 */
[----:B------:R-:W-:Y:S04]  /*c420*/  STL [R1+0x80], R7 ;  /* 0x0000800701007387 */ /* 0x000fe80000100800 */
[----:B------:R3:W-:Y:S04]  /*c430*/  STL [R1+0x7c], R5 ;  /* 0x00007c0501007387 */ /* 0x0007e80000100800 */
[----:B------:R1:W-:Y:S01]  /*c440*/  STL [R1+0x78], R6 ;  /* 0x0000780601007387 */ /* 0x0003e20000100800 */
[----:B---3--:R-:W-:-:S05]  /*c450*/  LEA R5, R20, R16, 0xd ;  /* 0x0000001014057211 */ /* 0x008fca00078e68ff */
[C---:B-1----:R-:W-:Y:S02]  /*c460*/  VIADD R6, R5.reuse, 0x4000 ;  /* 0x0000400005067836 */ /* 0x042fe40000000000 */
[----:B------:R-:W-:Y:S01]  /*c470*/  VIADD R7, R5, 0x20c00 ;  /* 0x00020c0005077836 */ /* 0x000fe20000000000 */
        /* <DEDUP_REMOVED lines=11> */
[C---:B------:R-:W-:Y:S01]  /*c530*/  IADD3 R24, R12.reuse, 0x2, RZ ;  /* 0x000000020c187810 */ /* 0x040fe20007ffe0ff */
[----:B------:R2:W-:Y:S01]  /*c540*/  STL [R1+0x6c], R12 ;  /* 0x00006c0c01007387 */ /* 0x0005e20000100800 */
[----:B------:R-:W-:Y:S01]  /*c550*/  VIADD R20, R12, 0x6 ;  /* 0x000000060c147836 */ /* 0x000fe20000000000 */
[----:B------:R-:W-:Y:S01]  /*c560*/  MOV R11, 0x40000040 ;  /* 0x40000040000b7802 */ /* 0x000fe20000000f00 */
[C---:B------:R-:W-:Y:S01]  /*c570*/  VIADD R10, R5.reuse, 0x6 ;  /* 0x00000006050a7836 */ /* 0x040fe20000000000 */
[----:B------:R-:W-:Y:S01]  /*c580*/  STL [R1+0x74], R6 ;  /* 0x0000740601007387 */ /* 0x000fe20000100800 */
[----:B------:R-:W-:Y:S01]  /*c590*/  IADD3 R14, R5, 0x2, RZ ;  /* 0x00000002050e7810 */ /* 0x000fe20007ffe0ff */
[----:B------:R-:W-:-:S02]  /*c5a0*/  IMAD.MOV.U32 R15, RZ, RZ, 0x40000040 ;  /* 0x40000040ff0f7424 */ /* 0x000fc400078e00ff */
[----:B------:R3:W-:Y:S01]  /*c5b0*/  STL [R1+0x68], R5 ;  /* 0x0000680501007387 */ /* 0x0007e20000100800 */
[----:B------:R-:W-:Y:S02]  /*c5c0*/  IMAD.MOV.U32 R13, RZ, RZ, 0x40000040 ;  /* 0x40000040ff0d7424 */ /* 0x000fe400078e00ff */
[----:B--2---:R-:W-:Y:S01]  /*c5d0*/  VIADD R12, R5, 0x4 ;  /* 0x00000004050c7836 */ /* 0x004fe20000000000 */
[----:B------:R2:W-:Y:S04]  /*c5e0*/  STL.64 [R1+0x60], R24 ;  /* 0x0000601801007387 */ /* 0x0005e80000100a00 */
[----:B------:R2:W-:Y:S04]  /*c5f0*/  STL.64 [R1+0x58], R22 ;  /* 0x0000581601007387 */ /* 0x0005e80000100a00 */
[----:B------:R2:W-:Y:S04]  /*c600*/  STL.64 [R1+0x50], R20 ;  /* 0x0000501401007387 */ /* 0x0005e80000100a00 */
[----:B------:R2:W-:Y:S04]  /*c610*/  STL.64 [R1+0x38], R10 ;  /* 0x0000380a01007387 */ /* 0x0005e80000100a00 */
[----:B------:R2:W-:Y:S04]  /*c620*/  STL.64 [R1+0x48], R14 ;  /* 0x0000480e01007387 */ /* 0x0005e80000100a00 */
[----:B------:R2:W-:Y:S01]  /*c630*/  STL.64 [R1+0x40], R12 ;  /* 0x0000400c01007387 */ /* 0x0005e20000100a00 */
[C---:B---3--:R-:W-:Y:S01]  /*c640*/  IADD3 R5, R9.reuse, 0x4, RZ ;  /* 0x0000000409057810 */ /* 0x048fe20007ffe0ff */
[C---:B------:R-:W-:Y:S01]  /*c650*/  VIADD R7, R9.reuse, 0x8 ;  /* 0x0000000809077836 */ /* 0x040fe20000000000 */
[C---:B------:R-:W-:Y:S01]  /*c660*/  IADD3 R5, R9.reuse, 0x10, RZ ;  /* 0x0000001009057810 */ /* 0x040fe20007ffe0ff */
[C---:B------:R-:W-:Y:S01]  /*c670*/  VIADD R6, R9.reuse, 0xc ;  /* 0x0000000c09067836 */ /* 0x040fe20000000000 */
[C---:B------:R-:W-:Y:S01]  /*c680*/  IADD3 R5, R9.reuse, 0x1c, RZ ;  /* 0x0000001c09057810 */ /* 0x040fe20007ffe0ff */
[----:B------:R-:W-:Y:S01]  /*c690*/  VIADD R7, R9, 0x14 ;  /* 0x0000001409077836 */ /* 0x000fe20000000000 */
[----:B------:R-:W-:Y:S01]  /*c6a0*/  IADD3 R7, -R19, UR4, RZ ;  /* 0x0000000413077c10 */ /* 0x000fe2000fffe1ff */
[----:B------:R-:W-:-:S02]  /*c6b0*/  VIADD R6, R9, 0x18 ;  /* 0x0000001809067836 */ /* 0x000fc40000000000 */
[----:B-1----:R-:W-:-:S07]  /*c6c0*/  IMAD R8, R8, -0x80, -R19 ;  /* 0xffffff8008087824 */ /* 0x002fce00078e0a13 */
.L_x_2121:
[----:B------:R-:W-:-:S05]  /*c6d0*/  IMAD.U32 R5, RZ, RZ, UR36 ;  /* 0x00000024ff057e24 */ /* 0x000fca000f8e00ff */
[----:B------:R-:W-:-:S04]  /*c6e0*/  LOP3.LUT R5, R5, 0x1, RZ, 0xfc, !PT ;  /* 0x0000000105057812 */ /* 0x000fc800078efcff */
[----:B------:R-:W-:-:S13]  /*c6f0*/  ISETP.NE.AND P6, PT, R5, 0x3, PT ;  /* 0x000000030500780c */ /* 0x000fda0003fc5270 */
[----:B------:R-:W-:Y:S05]  /*c700*/  @!P6 BRA `(.L_x_2111) ;  /* 0x000000000004e947 */ /* 0x000fea0003800000 */
[----:B------:R-:W-:Y:S01]  /*c710*/  BPT.TRAP 0x1 ;  /* 0x000000040000795c */ /* 0x000fe20000300000 */
.L_x_2111:
[----:B------:R-:W-:Y:S01]  /*c720*/  IMAD R6, R0, 0x8, R16 ;  /* 0x0000000800067824 */ /* 0x000fe200078e0210 */
[----:B--2---:R-:W-:-:S04]  /*c730*/  SHF.L.U32 R23, R4, 0x1f, RZ ;  /* 0x0000001f04177819 */ /* 0x004fc800000006ff */
[----:B------:R1:W2:Y:S01]  /*c740*/  SYNCS.PHASECHK.TRANS64.TRYWAIT P0, [R6+URZ+0x30c10], R23 ;  /* 0x030c1017060075a7 */ /* 0x0002a2000800017f */
[----:B------:R-:W-:Y:S05]  /*c750*/  @!P6 BRA `(.L_x_2112) ;  /* 0x000000000004e947 */ /* 0x000fea0003800000 */
[----:B------:R-:W-:Y:S01]  /*c760*/  BPT.TRAP 0x1 ;  /* 0x000000040000795c */ /* 0x000fe20000300000 */
.L_x_2112:
[----:B------:R-:W-:-:S04]  /*c770*/  IADD3 R5, R16, 0x10000, RZ ;  /* 0x0001000010057810 */ /* 0x000fc80007ffe0ff */
[----:B------:R-:W-:-:S04]  /*c780*/  SHF.R.U32.HI R5, RZ, 0x4, R5 ;  /* 0x00000004ff057819 */ /* 0x000fc80000011605 */
[----:B------:R-:W-:-:S04]  /*c790*/  LOP3.LUT R5, R5, 0x3fff, RZ, 0xc0, !PT ;  /* 0x00003fff05057812 */ /* 0x000fc800078ec0ff */
[----:B------:R-:W-:Y:S01]  /*c7a0*/  LOP3.LUT R11, R5, 0x10000, RZ, 0xfc, !PT ;  /* 0x00010000050b7812 */ /* 0x000fe200078efcff */
[----:B--2---:R-:W-:Y:S06]  /*c7b0*/  @P0 BRA `(.L_x_2113) ;  /* 0x0000000000080947 */ /* 0x004fec0003800000 */
[----:B------:R-:W2:Y:S02]  /*c7c0*/  SYNCS.PHASECHK.TRANS64.TRYWAIT P0, [R6+URZ+0x30c10], R23 ;  /* 0x030c1017060075a7 */ /* 0x000ea4000800017f */
[----:B--2---:R-:W-:Y:S05]  /*c7d0*/  @!P0 BRA `(.L_x_2114) ;  /* 0x0000009400088947 */ /* 0x004fea0003800000 */
.L_x_2113:
        /* <DEDUP_REMOVED lines=63> */
.L_x_2115:
[----:B------:R1:W1:Y:S01]  /*cbd0*/  SYNCS.PHASECHK.TRANS64.TRYWAIT P0, [R6+URZ+0x30c30], R23 ;  /* 0x030c3017060075a7 */ /* 0x000262000800017f */
[----:B------:R-:W-:Y:S05]  /*cbe0*/  @!P6 BRA `(.L_x_2116) ;  /* 0x000000000004e947 */ /* 0x000fea0003800000 */
[----:B------:R-:W-:Y:S01]  /*cbf0*/  BPT.TRAP 0x1 ;  /* 0x000000040000795c */ /* 0x000fe20000300000 */
.L_x_2116:
[----:B-1----:R-:W-:Y:S05]  /*cc00*/  @P0 BRA `(.L_x_2117) ;  /* 0x0000000000080947 */ /* 0x002fea0003800000 */
[----:B------:R-:W1:Y:S02]  /*cc10*/  SYNCS.PHASECHK.TRANS64.TRYWAIT P0, [R6+URZ+0x30c30], R23 ;  /* 0x030c3017060075a7 */ /* 0x000e64000800017f */
[----:B-1----:R-:W-:Y:S05]  /*cc20*/  @!P0 BRA `(.L_x_2118) ;  /* 0x0000009000088947 */ /* 0x002fea0003800000 */
.L_x_2117:
        /* <DEDUP_REMOVED lines=139> */
[----:B------:R1:W-:Y:S01]  /*d4e0*/  MUFU.TANH R6, R126 ;  /* 0x0000007e00067308 */ /* 0x0003e20000002400 */
[----:B--2---:R-:W-:Y:S01]  /*d4f0*/  IADD3 R2, -R2, 0x8, RZ ;  /* 0x0000000802027810 */ /* 0x004fe20007ffe1ff */
[----:B------:R-:W1:Y:S01]  /*d500*/  LDC.64 R94, c[0x0][0x748] ;  /* 0x0001d200ff5e7b82 */ /* 0x000e620000000a00 */
        /* <DEDUP_REMOVED lines=11> */
[----:B------:R-:W-:Y:S01]  /*d5c0*/  IMAD.IADD R96, R7, 0x1, R96 ;  /* 0x0000000107607824 */ /* 0x000fe200078e0260 */
[----:B------:R-:W-:-:S03]  /*d5d0*/  UIADD3 UR6, UR6, 0x6, URZ ;  /* 0x0000000606067890 */ /* 0x000fc6000fffe03f */
[----:B------:R-:W4:Y:S01]  /*d5e0*/  MUFU.TANH R90, R90 ;  /* 0x0000005a005a7308 */ /* 0x000f220000002400 */
        /* <DEDUP_REMOVED lines=120> */
[----:B------:R-:W-:-:S02]  /*dd70*/  ISETP.GE.AND P5, PT, R128, 0x20, PT ;  /* 0x000000208000780c */ /* 0x000fc40003fa6270 */
[----:B------:R-:W-:Y:S01]  /*dd80*/  LEA R136, R0, R136, 0xa ;  /* 0x0000008800887211 */ /* 0x000fe200078e50ff */
[----:B------:R-:W-:Y:S01]  /*dd90*/  VIADD R223, R9, 0x4 ;  /* 0x0000000409df7836 */ /* 0x000fe20000000000 */
[----:B------:R-:W-:Y:S01]  /*dda0*/  ISETP.GE.AND P4, PT, R128, 0x21, PT ;  /* 0x000000218000780c */ /* 0x000fe20003f86270 */
[----:B------:R-:W-:Y:S01]  /*ddb0*/  FMUL.FTZ R138, R129, UR9 ;  /* 0x00000009818a7c20 */ /* 0x000fe20008410000 */
[----:B----4-:R-:W-:Y:S01]  /*ddc0*/  FSEL R103, R90, -INF , !P0 ;  /* 0xff8000005a677808 */ /* 0x010fe20004000000 */
[----:B------:R4:W-:Y:S01]  /*ddd0*/  MUFU.TANH R146, R119 ;  /* 0x0000007700927308 */ /* 0x0009e20000002400 */
[----:B-1----:R-:W-:Y:S01]  /*dde0*/  FSEL R109, R91, -INF , !P1 ;  /* 0xff8000005b6d7808 */ /* 0x002fe20004800000 */
[----:B------:R-:W1:Y:S01]  /*ddf0*/  SHFL.IDX PT, R226, R224, R9, 0x1f ;  /* 0x00001f09e0e27589 */ /* 0x000e6200000e0000 */
[C---:B------:R-:W-:Y:S01]  /*de00*/  ISETP.GE.AND P0, PT, R128.reuse, 0x28, PT ;  /* 0x000000288000780c */ /* 0x040fe20003f06270 */
[----:B------:R-:W-:Y:S01]  /*de10*/  VIADD R231, R9, 0x8 ;  /* 0x0000000809e77836 */ /* 0x000fe20000000000 */
[----:B------:R-:W-:Y:S01]  /*de20*/  ISETP.GE.AND P1, PT, R128, 0x29, PT ;  /* 0x000000298000780c */ /* 0x000fe20003f26270 */
[----:B------:R-:W-:Y:S01]  /*de30*/  ULDC UR4, c[0x0][0x744] ;  /* 0x0001d10000047ab9 */ /* 0x000fe20000000800 */
        /* <DEDUP_REMOVED lines=34> */
[----:B----4-:R-:W-:Y:S02]  /*e060*/  FSEL R119, R160, -INF , !P1 ;  /* 0xff800000a0777808 */ /* 0x010fe40004800000 */
        /* <DEDUP_REMOVED lines=8> */
[----:B------:R-:W4:Y:S01]  /*e0f0*/  MUFU.TANH R147, R118 ;  /* 0x0000007600937308 */ /* 0x000f220000002400 */
        /* <DEDUP_REMOVED lines=20> */
[----:B---3--:R-:W-:Y:S02]  /*e240*/  FSEL R111, R155, -INF , !P5 ;  /* 0xff8000009b6f7808 */ /* 0x008fe40006800000 */
        /* <DEDUP_REMOVED lines=16> */
[----:B----4-:R-:W-:-:S02]  /*e350*/  FSEL R98, R147, -INF , !P2 ;  /* 0xff80000093627808 */ /* 0x010fc40005000000 */
        /* <DEDUP_REMOVED lines=21> */
[C---:B------:R-:W-:Y:S02]  /*e4b0*/  ISETP.GT.OR P2, PT, R221.reuse, 0x68, !P2 ;  /* 0x00000068dd00780c */ /* 0x040fe40005744670 */
[C---:B------:R-:W-:Y:S02]  /*e4c0*/  ISETP.GT.OR P0, PT, R221.reuse, 0x69, !P0 ;  /* 0x00000069dd00780c */ /* 0x040fe40004704670 */
[----:B------:R-:W-:Y:S02]  /*e4d0*/  ISETP.GT.OR P1, PT, R221, 0x70, !P1 ;  /* 0x00000070dd00780c */ /* 0x000fe40004f24670 */
[----:B------:R-:W-:-:S02]  /*e4e0*/  R2UR UR8, R136 ;  /* 0x00000000880872ca */ /* 0x000fc400000e0000 */
[----:B------:R-:W-:Y:S02]  /*e4f0*/  FSEL R129, R6, -INF , !P2 ;  /* 0xff80000006817808 */ /* 0x000fe40005000000 */
[----:B--2---:R-:W-:Y:S02]  /*e500*/  FSEL R139, R5, -INF , !P0 ;  /* 0xff800000058b7808 */ /* 0x004fe40004000000 */
[----:B----4-:R-:W-:Y:S02]  /*e510*/  FSEL R136, R2, -INF , !P1 ;  /* 0xff80000002887808 */ /* 0x010fe40004800000 */
[C---:B------:R-:W-:Y:S02]  /*e520*/  ISETP.GE.AND P2, PT, R128.reuse, 0x71, PT ;  /* 0x000000718000780c */ /* 0x040fe40003f46270 */
[C---:B------:R-:W-:Y:S02]  /*e530*/  ISETP.GE.AND P0, PT, R128.reuse, 0x78, PT ;  /* 0x000000788000780c */ /* 0x040fe40003f06270 */
[----:B------:R-:W-:-:S02]  /*e540*/  ISETP.GE.AND P1, PT, R128, 0x79, PT ;  /* 0x000000798000780c */ /* 0x000fc40003f26270 */
[----:B------:R1:W-:Y:S02]  /*e550*/  MUFU.TANH R128, R212 ;  /* 0x000000d400807308 */ /* 0x0003e40000002400 */
[----:B-1----:R-:W1:Y:S01]  /*e560*/  SHFL.IDX PT, R212, R224, R223, 0x1f ;  /* 0x00001fdfe0d47589 */ /* 0x002e6200000e0000 */
[C---:B------:R-:W-:Y:S02]  /*e570*/  ISETP.GT.OR P3, PT, R218.reuse, 0x71, !P3 ;  /* 0x00000071da00780c */ /* 0x040fe40005f64670 */
[C---:B------:R-:W-:Y:S02]  /*e580*/  ISETP.GT.OR P5, PT, R218.reuse, 0x78, !P5 ;  /* 0x00000078da00780c */ /* 0x040fe40006fa4670 */
[----:B------:R-:W-:Y:S02]  /*e590*/  ISETP.GT.OR P4, PT, R218, 0x79, !P4 ;  /* 0x00000079da00780c */ /* 0x000fe40006784670 */
[----:B------:R-:W2:Y:S01]  /*e5a0*/  SHFL.IDX PT, R218, R17, R9, 0x1f ;  /* 0x00001f0911da7589 */ /* 0x000ea200000e0000 */
[----:B------:R-:W-:Y:S01]  /*e5b0*/  IADD3 R232, R9, 0xc, RZ ;  /* 0x0000000c09e87810 */ /* 0x000fe20007ffe0ff */
[----:B------:R-:W-:-:S02]  /*e5c0*/  WARPGROUP.DEPBAR.LE gsb0, 0x0 ;  /* 0x00008000000079c5 */ /* 0x000fc40000010000 */
        /* <DEDUP_REMOVED lines=13> */
[----:B------:R-:W-:-:S02]  /*e6a0*/  VIADD R221, R9, 0x14 ;  /* 0x0000001409dd7836 */ /* 0x000fc40000000000 */
[----:B------:R-:W-:Y:S02]  /*e6b0*/  FFMA.FTZ R26, R214, UR4, -R218 ;  /* 0x00000004d61a7c23 */ /* 0x000fe400080108da */
[----:B------:R2:W4:Y:S01]  /*e6c0*/  MUFU.EX2 R214, R216 ;  /* 0x000000d800d67308 */ /* 0x0005220000000800 */
[----:B------:R-:W4:Y:S01]  /*e6d0*/  SHFL.IDX PT, R231, R17, R231, 0x1f ;  /* 0x00001fe711e77589 */ /* 0x000f2200000e0000 */
[--C-:B---3--:R-:W-:Y:S01]  /*e6e0*/  FADD.FTZ R218, R30, -R24.reuse ;  /* 0x800000181eda7221 */ /* 0x108fe20000010000 */
[----:B--2---:R-:W-:Y:S02]  /*e6f0*/  FADD.FTZ R216, R28, -R24 ;  /* 0x800000181cd87221 */ /* 0x004fe40000010000 */
[----:B------:R-:W2:Y:S04]  /*e700*/  SHFL.IDX PT, R28, R224, R27, 0x1f ;  /* 0x00001f1be01c7589 */ /* 0x000ea800000e0000 */
[----:B------:R1:W-:Y:S04]  /*e710*/  SHFL.IDX PT, R27, R224, R221, 0x1f ;  /* 0x00001fdde01b7589 */ /* 0x0003e800000e0000 */
[----:B------:R3:W2:Y:S01]  /*e720*/  SHFL.IDX PT, R30, R17, R232, 0x1f ;  /* 0x00001fe8111e7589 */ /* 0x0006a200000e0000 */
[--C-:B-1----:R-:W-:Y:S01]  /*e730*/  FADD.FTZ R221, R29, -R223.reuse ;  /* 0x800000df1ddd7221 */ /* 0x102fe20000010000 */
[----:B------:R-:W-:Y:S01]  /*e740*/  IADD3 R29, R9, 0x18, RZ ;  /* 0x00000018091d7810 */ /* 0x000fe20007ffe0ff */
[----:B------:R-:W-:Y:S01]  /*e750*/  FADD.FTZ R223, R31, -R223 ;  /* 0x800000df1fdf7221 */ /* 0x000fe20000010000 */
[----:B------:R-:W-:-:S04]  /*e760*/  VIADD R31, R9, 0x10 ;  /* 0x00000010091f7836 */ /* 0x000fc80000000000 */
        /* <DEDUP_REMOVED lines=10> */
[----:B------:R-:W-:Y:S01]  /*e810*/  IADD3 R32, R9, 0x14, RZ ;  /* 0x0000001409207810 */ /* 0x000fe20007ffe0ff */
        /* <DEDUP_REMOVED lines=12> */
[----:B------:R-:W-:Y:S02]  /*e8e0*/  VIADD R229, R9, 0x1c ;  /* 0x0000001c09e57836 */ /* 0x000fe40000000000 */
[--C-:B------:R-:W-:Y:S02]  /*e8f0*/  FADD.FTZ R225, R33, -R27.reuse ;  /* 0x8000001b21e17221 */ /* 0x100fe40000010000 */
[----:B------:R-:W2:Y:S04]  /*e900*/  SHFL.IDX PT, R33, R17, R34, 0x1f ;  /* 0x00001f2211217589 */ /* 0x000ea800000e0000 */
[----:B------:R-:W3:Y:S01]  /*e910*/  SHFL.IDX PT, R34, R17, R229, 0x1f ;  /* 0x00001fe511227589 */ /* 0x000ee200000e0000 */
[----:B------:R-:W-:Y:S01]  /*e920*/  FMUL.FTZ R226, R24, R226 ;  /* 0x000000e218e27220 */ /* 0x000fe20000410000 */
[--C-:B-1----:R-:W-:Y:S01]  /*e930*/  FFMA.FTZ R211, R211, UR4, -R32.reuse ;  /* 0x00000004d3d37c23 */ /* 0x102fe20008010820 */
[----:B------:R-:W-:Y:S01]  /*e940*/  FFMA.FTZ R32, R210, UR4, -R32 ;  /* 0x00000004d2207c23 */ /* 0x000fe20008010820 */
[----:B------:R-:W-:Y:S01]  /*e950*/  FFMA.FTZ R210, -R19, R19, 1 ;  /* 0x3f80000013d27423 */ /* 0x000fe20000010113 */
[----:B------:R-:W1:Y:S01]  /*e960*/  MUFU.EX2 R219, R219 ;  /* 0x000000db00db7308 */ /* 0x000e620000000800 */
[----:B------:R-:W-:-:S02]  /*e970*/  FADD.FTZ R228, R35, -R27 ;  /* 0x8000001b23e47221 */ /* 0x000fc40000010000 */
[----:B------:R-:W-:Y:S01]  /*e980*/  FMUL.FTZ R210, R210, R226 ;  /* 0x000000e2d2d27220 */ /* 0x000fe20000410000 */
[----:B------:R-:W4:Y:S01]  /*e990*/  SHFL.IDX PT, R35, R15, R9, 0x1f ;  /* 0x00001f090f237589 */ /* 0x000f2200000e0000 */
[----:B------:R-:W-:-:S03]  /*e9a0*/  IADD3 R226, R9, 0x4, RZ ;  /* 0x0000000409e27810 */ /* 0x000fc60007ffe0ff */
[----:B------:R2:W-:Y:S01]  /*e9b0*/  MUFU.EX2 R18, R31 ;  /* 0x0000001f00127308 */ /* 0x0005e20000000800 */
[----:B------:R-:W-:-:S07]  /*e9c0*/  VIADD R36, R9, 0xc ;  /* 0x0000000c09247836 */ /* 0x000fce0000000000 */
[----:B------:R3:W-:Y:S01]  /*e9d0*/  MUFU.EX2 R19, R32 ;  /* 0x0000002000137308 */ /* 0x0007e20000000800 */
[--C-:B--2---:R-:W-:Y:S01]  /*e9e0*/  FFMA.FTZ R31, R208, UR4, -R33.reuse ;  /* 0x00000004d01f7c23 */ /* 0x104fe20008010821 */
[----:B---3--:R-:W-:Y:S01]  /*e9f0*/  FFMA.FTZ R32, R209, UR4, -R33 ;  /* 0x00000004d1207c23 */ /* 0x008fe20008010821 */
[----:B------:R-:W-:Y:S02]  /*ea00*/  FFMA.FTZ R33, R206, UR4, -R34 ;  /* 0x00000004ce217c23 */ /* 0x000fe40008010822 */
[----:B------:R-:W2:Y:S03]  /*ea10*/  SHFL.IDX PT, R206, R15, R226, 0x1f ;  /* 0x00001fe20fce7589 */ /* 0x000ea600000e0000 */
[----:B------:R3:W-:Y:S01]  /*ea20*/  MUFU.EX2 R27, R231 ;  /* 0x000000e7001b7308 */ /* 0x0007e20000000800 */
[----:B------:R-:W-:Y:S01]  /*ea30*/  FFMA.FTZ R208, -R230, R230, 1 ;  /* 0x3f800000e6d07423 */ /* 0x000fe200000101e6 */
[----:B-1----:R-:W-:Y:S01]  /*ea40*/  FMUL.FTZ R227, R219, R227 ;  /* 0x000000e3dbe37220 */ /* 0x002fe20000410000 */
[----:B---3--:R-:W-:-:S02]  /*ea50*/  FADD.FTZ R231, R37, -R232 ;  /* 0x800000e825e77221 */ /* 0x008fc40000010000 */
[----:B------:R1:W3:Y:S01]  /*ea60*/  SHFL.IDX PT, R37, R15, R36, 0x1f ;  /* 0x00001f240f257589 */ /* 0x0002e200000e0000 */
[----:B------:R-:W-:Y:S01]  /*ea70*/  FMUL.FTZ R208, R208, R227 ;  /* 0x000000e3d0d07220 */ /* 0x000fe20000410000 */
[C---:B------:R-:W-:Y:S01]  /*ea80*/  VIADD R215, R9.reuse, 0x8 ;  /* 0x0000000809d77836 */ /* 0x040fe20000000000 */
[C---:B------:R-:W-:Y:S01]  /*ea90*/  IADD3 R227, R9.reuse, 0x10, RZ ;  /* 0x0000001009e37810 */ /* 0x040fe20007ffe0ff */
[--C-:B----4-:R-:W-:Y:S01]  /*eaa0*/  FFMA.FTZ R204, R204, UR4, -R35.reuse ;  /* 0x00000004cccc7c23 */ /* 0x110fe20008010823 */
[----:B------:R-:W-:Y:S02]  /*eab0*/  VIADD R230, R9, 0x18 ;  /* 0x0000001809e67836 */ /* 0x000fe40000000000 */
[----:B------:R-:W4:Y:S01]  /*eac0*/  SHFL.IDX PT, R209, R15, R215, 0x1f ;  /* 0x00001fd70fd17589 */ /* 0x000f2200000e0000 */
[----:B-1----:R-:W-:-:S03]  /*ead0*/  FFMA.FTZ R36, R205, UR4, -R35 ;  /* 0x00000004cd247c23 */ /* 0x002fc60008010823 */
[----:B------:R-:W1:Y:S01]  /*eae0*/  SHFL.IDX PT, R205, R15, R227, 0x1f ;  /* 0x00001fe30fcd7589 */ /* 0x000e6200000e0000 */
[----:B------:R2:W-:Y:S01]  /*eaf0*/  MUFU.EX2 R35, R204 ;  /* 0x000000cc00237308 */ /* 0x0005e20000000800 */
[----:B------:R-:W-:Y:S02]  /*eb00*/  FADD.FTZ R232, R39, -R232 ;  /* 0x800000e827e87221 */ /* 0x000fe40000010000 */
[----:B------:R-:W-:Y:S01]  /*eb10*/  SHFL.IDX PT, R39, R15, R230, 0x1f ;  /* 0x00001fe60f277589 */ /* 0x000fe200000e0000 */
[--C-:B--2---:R-:W-:Y:S01]  /*eb20*/  FFMA.FTZ R204, R122, UR4, -R206.reuse ;  /* 0x000000047acc7c23 */ /* 0x104fe200080108ce */
[----:B------:R-:W-:Y:S02]  /*eb30*/  FFMA.FTZ R206, R124, UR4, -R206 ;  /* 0x000000047cce7c23 */ /* 0x000fe400080108ce */
[----:B------:R-:W2:Y:S01]  /*eb40*/  SHFL.IDX PT, R122, R15, R229, 0x1f ;  /* 0x00001fe50f7a7589 */ /* 0x000ea200000e0000 */
        /* <DEDUP_REMOVED lines=8> */
[----:B-1----:R-:W-:-:S02]  /*ebd0*/  VIADD R211, R9, 0x14 ;  /* 0x0000001409d37836 */ /* 0x002fc40000000000 */
[----:B------:R-:W-:Y:S01]  /*ebe0*/  FFMA.FTZ R125, R125, UR4, -R209 ;  /* 0x000000047d7d7c23 */ /* 0x000fe200080108d1 */
[--C-:B------:R-:W-:Y:S02]  /*ebf0*/  FFMA.FTZ R123, R103, UR4, -R205.reuse ;  /* 0x00000004677b7c23 */ /* 0x100fe400080108cd */
[----:B------:R1:W-:Y:S01]  /*ec00*/  SHFL.IDX PT, R38, R15, R211, 0x1f ;  /* 0x00001fd30f267589 */ /* 0x0003e200000e0000 */
[----:B------:R-:W-:Y:S01]  /*ec10*/  IADD3 R209, R9, 0xc, RZ ;  /* 0x0000000c09d17810 */ /* 0x000fe20007ffe0ff */
[----:B------:R-:W-:Y:S01]  /*ec20*/  FFMA.FTZ R114, R114, UR4, -R205 ;  /* 0x0000000472727c23 */ /* 0x000fe200080108cd */
[----:B--2---:R-:W-:Y:S01]  /*ec30*/  FFMA.FTZ R205, R95, UR4, -R122 ;  /* 0x000000045fcd7c23 */ /* 0x004fe2000801087a */
[--C-:B------:R-:W-:Y:S01]  /*ec40*/  FFMA.FTZ R112, R112, UR4, -R39.reuse ;  /* 0x0000000470707c23 */ /* 0x100fe20008010827 */
[----:B-1----:R1:W-:Y:S01]  /*ec50*/  MUFU.EX2 R15, R204 ;  /* 0x000000cc000f7308 */ /* 0x0023e20000000800 */
        /* <DEDUP_REMOVED lines=39> */
[----:B------:R-:W-:-:S06]  /*eed0*/  VIADD R233, R9, 0xc ;  /* 0x0000000c09e97836 */ /* 0x000fcc0000000000 */
        /* <DEDUP_REMOVED lines=40> */
[----:B------:R-:W4:Y:S01]  /*f160*/  MUFU.EX2 R32, R32 ;  /* 0x0000002000207308 */ /* 0x000f220000000800 */
[----:B------:R-:W-:Y:S01]  /*f170*/  FFMA.FTZ R20, -R20, R20, 1 ;  /* 0x3f80000014147423 */ /* 0x000fe20000010114 */
[----:B------:R-:W-:Y:S01]  /*f180*/  FMUL.FTZ R224, R18, R224 ;  /* 0x000000e012e07220 */ /* 0x000fe20000410000 */
[----:B------:R-:W-:Y:S01]  /*f190*/  FMUL.FTZ R225, R17, R225 ;  /* 0x000000e111e17220 */ /* 0x000fe20000410000 */
[----:B------:R-:W-:Y:S01]  /*f1a0*/  FFMA.FTZ R21, -R21, R21, 1 ;  /* 0x3f80000015157423 */ /* 0x000fe20000010115 */
[C---:B------:R-:W-:Y:S01]  /*f1b0*/  VIADD R235, R9.reuse, 0x10 ;  /* 0x0000001009eb7836 */ /* 0x040fe20000000000 */
[----:B------:R-:W-:Y:S01]  /*f1c0*/  IADD3 R234, R9, 0x14, RZ ;  /* 0x0000001409ea7810 */ /* 0x000fe20007ffe0ff */
[----:B---3--:R-:W-:Y:S01]  /*f1d0*/  FFMA.FTZ R11, -R170, R170, 1 ;  /* 0x3f800000aa0b7423 */ /* 0x008fe200000101aa */
[----:B------:R-:W3:Y:S01]  /*f1e0*/  MUFU.EX2 R30, R30 ;  /* 0x0000001e001e7308 */ /* 0x000ee20000000800 */
[----:B-1----:R-:W-:Y:S01]  /*f1f0*/  FADD.FTZ R40, R40, -R218 ;  /* 0x800000da28287221 */ /* 0x002fe20000010000 */
[----:B------:R-:W-:-:S03]  /*f200*/  FMUL.FTZ R22, R20, R22 ;  /* 0x0000001614167220 */ /* 0x000fc60000410000 */
[----:B------:R-:W-:Y:S01]  /*f210*/  FMUL.FTZ R40, R35, R40 ;  /* 0x0000002823287220 */ /* 0x000fe20000410000 */
[--C-:B--2---:R-:W-:Y:S01]  /*f220*/  FADD.FTZ R41, R41, -R221.reuse ;  /* 0x800000dd29297221 */ /* 0x104fe20000010000 */
[----:B------:R-:W-:Y:S01]  /*f230*/  FMUL.FTZ R20, R211, R224 ;  /* 0x000000e0d3147220 */ /* 0x000fe20000410000 */
[----:B------:R-:W-:Y:S01]  /*f240*/  FMUL.FTZ R21, R21, R225 ;  /* 0x000000e115157220 */ /* 0x000fe20000410000 */
[----:B------:R-:W1:Y:S01]  /*f250*/  SHFL.IDX PT, R224, R14, R235, 0x1f ;  /* 0x00001feb0ee07589 */ /* 0x000e6200000e0000 */
[----:B------:R-:W-:Y:S01]  /*f260*/  FADD.FTZ R43, R43, -R221 ;  /* 0x800000dd2b2b7221 */ /* 0x000fe20000010000 */
[----:B------:R-:W-:Y:S01]  /*f270*/  FMUL.FTZ R11, R11, R40 ;  /* 0x000000280b0b7220 */ /* 0x000fe20000410000 */
[--C-:B------:R-:W-:Y:S01]  /*f280*/  FFMA.FTZ R105, R105, UR4, -R97.reuse ;  /* 0x0000000469697c23 */ /* 0x100fe20008010861 */
[----:B------:R-:W2:Y:S01]  /*f290*/  SHFL.IDX PT, R225, R14, R234, 0x1f ;  /* 0x00001fea0ee17589 */ /* 0x000ea200000e0000 */
[----:B------:R-:W-:Y:S01]  /*f2a0*/  FFMA.FTZ R104, R104, UR4, -R97 ;  /* 0x0000000468687c23 */ /* 0x000fe20008010861 */
[----:B------:R-:W-:Y:S01]  /*f2b0*/  FFMA.FTZ R40, -R169, R169, 1 ;  /* 0x3f800000a9287423 */ /* 0x000fe200000101a9 */
[----:B------:R-:W-:Y:S01]  /*f2c0*/  FMUL.FTZ R221, R15, R41 ;  /* 0x000000290fdd7220 */ /* 0x000fe20000410000 */
[----:B------:R3:W-:Y:S01]  /*f2d0*/  MUFU.EX2 R97, R109 ;  /* 0x0000006d00617308 */ /* 0x0007e20000000800 */
[--C-:B------:R-:W-:Y:S01]  /*f2e0*/  FADD.FTZ R44, R44, -R222.reuse ;  /* 0x800000de2c2c7221 */ /* 0x100fe20000010000 */
[----:B------:R-:W-:Y:S01]  /*f2f0*/  FADD.FTZ R46, R46, -R222 ;  /* 0x800000de2e2e7221 */ /* 0x000fe20000010000 */
[----:B------:R-:W-:Y:S01]  /*f300*/  FMUL.FTZ R222, R37, R43 ;  /* 0x0000002b25de7220 */ /* 0x000fe20000410000 */
[----:B------:R-:W-:Y:S01]  /*f310*/  FMUL.FTZ R43, R40, R221 ;  /* 0x000000dd282b7220 */ /* 0x000fe20000410000 */
[----:B------:R-:W-:Y:S01]  /*f320*/  FFMA.FTZ R40, -R23, R23, 1 ;  /* 0x3f80000017287423 */ /* 0x000fe20000010117 */
[----:B---3--:R4:W-:Y:S01]  /*f330*/  SHFL.IDX PT, R109, R12, R227, 0x1f ;  /* 0x00001fe30c6d7589 */ /* 0x0089e200000e0000 */
[----:B------:R-:W-:Y:S01]  /*f340*/  FFMA.FTZ R23, -R88, R88, 1 ;  /* 0x3f80000058177423 */ /* 0x000fe20000010158 */
[----:B------:R-:W-:Y:S01]  /*f350*/  FMUL.FTZ R46, R39, R46 ;  /* 0x0000002e272e7220 */ /* 0x000fe20000410000 */
[----:B------:R3:W2:Y:S01]  /*f360*/  MUFU.EX2 R10, R121 ;  /* 0x00000079000a7308 */ /* 0x0006a20000000800 */
[----:B----4-:R-:W-:-:S02]  /*f370*/  FMUL.FTZ R227, R32, R220 ;  /* 0x000000dc20e37220 */ /* 0x010fc40000410000 */
[----:B------:R-:W4:Y:S01]  /*f380*/  SHFL.IDX PT, R220, R14, R229, 0x1f ;  /* 0x00001fe50edc7589 */ /* 0x000f2200000e0000 */
[----:B------:R-:W-:Y:S01]  /*f390*/  FMUL.FTZ R23, R23, R46 ;  /* 0x0000002e17177220 */ /* 0x000fe20000410000 */
[----:B------:R-:W-:Y:S01]  /*f3a0*/  FMUL.FTZ R223, R30, R223 ;  /* 0x000000df1edf7220 */ /* 0x000fe20000410000 */
[----:B------:R-:W-:Y:S02]  /*f3b0*/  FFMA.FTZ R46, -R92, R92, 1 ;  /* 0x3f8000005c2e7423 */ /* 0x000fe4000001015c */
[----:B------:R-:W4:Y:S01]  /*f3c0*/  MUFU.EX2 R36, R36 ;  /* 0x0000002400247308 */ /* 0x000f220000000800 */
[----:B------:R-:W4:Y:S01]  /*f3d0*/  SHFL.IDX PT, R92, R217, R233, 0x1f ;  /* 0x00001fe9d95c7589 */ /* 0x000f2200000e0000 */
[----:B------:R-:W-:-:S03]  /*f3e0*/  FMUL.FTZ R209, R209, R223 ;  /* 0x000000dfd1d17220 */ /* 0x000fc60000410000 */
[----:B------:R-:W4:Y:S01]  /*f3f0*/  SHFL.IDX PT, R223, R14, R230, 0x1f ;  /* 0x00001fe60edf7589 */ /* 0x000f2200000e0000 */
[----:B------:R-:W-:-:S03]  /*f400*/  FMUL.FTZ R45, R94, R45 ;  /* 0x0000002d5e2d7220 */ /* 0x000fc60000410000 */
[----:B---3--:R3:W-:Y:S01]  /*f410*/  SHFL.IDX PT, R121, R12, R226, 0x1f ;  /* 0x00001fe20c797589 */ /* 0x0087e200000e0000 */
[----:B------:R-:W-:Y:S01]  /*f420*/  FFMA.FTZ R211, -R200, R200, 1 ;  /* 0x3f800000c8d37423 */ /* 0x000fe200000101c8 */
[----:B------:R-:W-:Y:S01]  /*f430*/  FMUL.FTZ R228, R19, R228 ;  /* 0x000000e413e47220 */ /* 0x000fe20000410000 */
[----:B-1----:R-:W-:Y:S01]  /*f440*/  FADD.FTZ R48, R48, -R224 ;  /* 0x800000e030307221 */ /* 0x002fe20000010000 */
[----:B--2---:R-:W-:Y:S01]  /*f450*/  FADD.FTZ R49, R49, -R225 ;  /* 0x800000e131317221 */ /* 0x004fe20000010000 */
        /* <DEDUP_REMOVED lines=11> */
[--C-:B----4-:R-:W-:Y:S01]  /*f510*/  FADD.FTZ R53, R53, -R220.reuse ;  /* 0x800000dc35357221 */ /* 0x110fe20000010000 */
[----:B------:R-:W-:Y:S01]  /*f520*/  FADD.FTZ R55, R55, -R220 ;  /* 0x800000dc37377221 */ /* 0x000fe20000010000 */
[----:B------:R-:W-:Y:S01]  /*f530*/  FFMA.FTZ R91, -R91, R91, 1 ;  /* 0x3f8000005b5b7423 */ /* 0x000fe2000001015b */
[----:B------:R-:W-:Y:S02]  /*f540*/  VIADD R228, R9, 0x8 ;  /* 0x0000000809e47836 */ /* 0x000fe40000000000 */
[----:B------:R-:W-:Y:S01]  /*f550*/  FFMA.FTZ R218, -R168, R168, 1 ;  /* 0x3f800000a8da7423 */ /* 0x000fe200000101a8 */
[----:B------:R-:W-:Y:S01]  /*f560*/  FMUL.FTZ R220, R36, R42 ;  /* 0x0000002a24dc7220 */ /* 0x000fe20000410000 */
        /* <DEDUP_REMOVED lines=465> */
.L_x_2119:
        /* <DEDUP_REMOVED lines=70> */
.L_x_2120:
        /* <DEDUP_REMOVED lines=12> */
.L_x_2110:
        /* <DEDUP_REMOVED lines=34> */
.L_x_2078:
[----:B------:R-:W-:Y:S05]  /*119c0*/  @P0 BRA `(.L_x_2072) ;  /* 0x0000004000000947 */ /* 0x000fea0003800000 */
[----:B------:R-:W-:Y:S01]  /*119d0*/  ULDC.64 UR4, c[0x0][0x878] ;  /* 0x00021e0000047ab9 */ /* 0x000fe20000000a00 */
[----:B------:R-:W2:Y:S01]  /*119e0*/  S2R R12, SR_TID.X ;  /* 0x00000000000c7919 */ /* 0x000ea20000002100 */
[----:B------:R-:W-:Y:S01]  /*119f0*/  UISETP.NE.U32.AND UP0, UPT, UR4, URZ, UPT ;  /* 0x0000003f0400728c */ /* 0x000fe2000bf05070 */
[----:B------:R-:W3:Y:S01]  /*11a00*/  S2UR UR8, SR_CTAID.Y ;  /* 0x00000000000879c3 */ /* 0x000ee20000002600 */
[----:B------:R-:W-:Y:S02]  /*11a10*/  ULDC.64 UR10, c[0x0][0x848] ;  /* 0x00021200000a7ab9 */ /* 0x000fe40000000a00 */
[----:B------:R-:W-:Y:S01]  /*11a20*/  UISETP.NE.AND.EX UP0, UPT, UR5, URZ, UPT, UP0 ;  /* 0x0000003f0500728c */ /* 0x000fe2000bf05300 */
[----:B------:R-:W4:Y:S04]  /*11a30*/  S2R R0, SR_CTAID.X ;  /* 0x0000000000007919 */ /* 0x000f280000002500 */
[----:B------:R-:W5:Y:S01]  /*11a40*/  LDC.64 R8, c[0x0][0x818] ;  /* 0x00020600ff087b82 */ /* 0x000f620000000a00 */
[----:B------:R-:W-:-:S05]  /*11a50*/  PLOP3.LUT P0, PT, PT, PT, UP0, 0x80, 0x0 ;  /* 0x000000000000781c */ /* 0x000fca0003f0f008 */
[----:B------:R-:W-:Y:S02]  /*11a60*/  @UP0 ULDC.64 UR4, c[0x0][0x878] ;  /* 0x00021e0000040ab9 */ /* 0x000fe40000000a00 */
[----:B------:R-:W-:Y:S01]  /*11a70*/  @UP0 UIMAD.WIDE UR4, UR37, 0x4, UR4 ;  /* 0x00000004250408a5 */ /* 0x000fe2000f8e0204 */
[----:B------:R-:W1:Y:S05]  /*11a80*/  LDC.64 R10, c[0x0][0x840] ;  /* 0x00021000ff0a7b82 */ /* 0x000e6a0000000a00 */
[----:B------:R-:W-:Y:S01]  /*11a90*/  MOV R2, UR4 ;  /* 0x0000000400027c02 */ /* 0x000fe20008000f00 */
[----:B------:R-:W-:Y:S01]  /*11aa0*/  IMAD.U32 R3, RZ, RZ, UR5 ;  /* 0x00000005ff037e24 */ /* 0x000fe2000f8e00ff */
[----:B------:R-:W-:-:S04]  /*11ab0*/  ULDC UR5, c[0x0][0x850] ;  /* 0x0002140000057ab9 */ /* 0x000fc80000000800 */
[----:B------:R-:W3:Y:S01]  /*11ac0*/  @P0 LDG.E R2, desc[UR38][R2.64] ;  /* 0x0000002602020981 */ /* 0x000ee2000c1e1900 */
[----:B------:R-:W-:Y:S01]  /*11ad0*/  UISETP.NE.AND UP1, UPT, UR5, 0x1, UPT ;  /* 0x000000010500788c */ /* 0x000fe2000bf25270 */
[----:B--2---:R-:W-:Y:S01]  /*11ae0*/  VIADD R13, R12, 0xffffff80 ;  /* 0xffffff800c0d7836 */ /* 0x004fe20000000000 */
[----:B------:R-:W-:Y:S01]  /*11af0*/  MOV R14, 0x400 ;  /* 0x00000400000e7802 */ /* 0x000fe20000000f00 */
[----:B------:R-:W2:Y:S01]  /*11b00*/  S2R R15, SR_CgaCtaId ;  /* 0x00000000000f7919 */ /* 0x000ea20000008800 */
[----:B----4-:R-:W-:Y:S02]  /*11b10*/  SHF.L.U32 R0, R0, 0xd, RZ ;  /* 0x0000000d00007819 */ /* 0x010fe400000006ff */
[----:B--2---:R-:W-:Y:S02]  /*11b20*/  LEA R15, R15, R14, 0x18 ;  /* 0x0000000e0f0f7211 */ /* 0x004fe400078ec0ff */
[----:B---3--:R-:W-:Y:S02]  /*11b30*/  @P0 R2UR UR4, R2 ;  /* 0x00000000020402ca */ /* 0x008fe400000e0000 */
[----:B------:R-:W-:-:S04]  /*11b40*/  SHF.R.S32.HI R2, RZ, 0x1f, R13 ;  /* 0x0000001fff027819 */ /* 0x000fc8000001140d */
[----:B------:R-:W-:-:S07]  /*11b50*/  LEA.HI R3, R2, R13, RZ, 0x7 ;  /* 0x0000000d02037211 */ /* 0x000fce00078f38ff */
[----:B------:R-:W-:-:S03]  /*11b60*/  @UP0 ULEA UR6, UR37, UR4, 0x7 ;  /* 0x0000000425060291 */ /* 0x000fc6000f8e383f */
[----:B------:R-:W-:Y:S01]  /*11b70*/  @UP1 ULDC UR4, c[0x0][0x854] ;  /* 0x0002150000041ab9 */ /* 0x000fe20000000800 */
[----:B------:R-:W-:Y:S02]  /*11b80*/  @UP0 USHF.R.S32.HI UR7, URZ, 0x1f, UR6 ;  /* 0x0000001f3f070899 */ /* 0x000fe40008011406 */
[----:B------:R-:W-:Y:S02]  /*11b90*/  UIMAD.WIDE.U32 UR4, UR8, UR4, URZ ;  /* 0x00000004080472a5 */ /* 0x000fe4000f8e003f */
[----:B------:R-:W-:-:S03]  /*11ba0*/  @UP0 ULEA.HI UR7, UR7, UR6, URZ, 0x7 ;  /* 0x0000000607070291 */ /* 0x000fc6000f8f383f */
[----:B------:R-:W-:Y:S01]  /*11bb0*/  UMOV UR6, UR8 ;  /* 0x0000000800067c82 */ /* 0x000fe20008000000 */
[----:B------:R-:W-:Y:S01]  /*11bc0*/  @UP1 ULDC UR8, c[0x0][0x858] ;  /* 0x0002160000081ab9 */ /* 0x000fe20000000800 */
[----:B------:R-:W-:Y:S02]  /*11bd0*/  @UP0 USHF.L.U32 UR7, UR7, 0x6, URZ ;  /* 0x0000000607070899 */ /* 0x000fe4000800063f */
[----:B------:R-:W-:Y:S02]  /*11be0*/  @UP1 USHF.R.U32.HI UR6, URZ, UR8, UR5 ;  /* 0x000000083f061299 */ /* 0x000fe40008011605 */
[----:B------:R-:W-:Y:S02]  /*11bf0*/  @UP0 ULOP3.LUT UR4, UR7, 0xffffe000, URZ, 0xc0, !UPT ;  /* 0xffffe00007040892 */ /* 0x000fe4000f8ec03f */
[----:B------:R-:W-:Y:S02]  /*11c00*/  USHF.R.S32.HI UR7, URZ, 0x1f, UR6 ;  /* 0x0000001f3f077899 */ /* 0x000fe40008011406 */
[----:B------:R-:W-:Y:S01]  /*11c10*/  @UP0 USHF.R.S32.HI UR5, URZ, 0x1f, UR4 ;  /* 0x0000001f3f050899 */ /* 0x000fe20008011404 */
[----:B------:R-:W-:-:S02]  /*11c20*/  ULDC.64 UR8, c[0x0][0x820] ;  /* 0x0002080000087ab9 */ /* 0x000fc40000000a00 */
[----:B------:R-:W-:Y:S01]  /*11c30*/  @!UP0 UMOV UR4, URZ ;  /* 0x0000003f00048c82 */ /* 0x000fe20008000000 */
[----:B-----5:R-:W-:Y:S01]  /*11c40*/  IMAD R2, R8, UR7, RZ ;  /* 0x0000000708027c24 */ /* 0x020fe2000f8e02ff */
[----:B------:R-:W-:Y:S01]  /*11c50*/  IADD3 R4, P0, R0, UR4, RZ ;  /* 0x0000000400047c10 */ /* 0x000fe2000ff1e0ff */
[----:B-1----:R-:W-:Y:S01]  /*11c60*/  IMAD R6, R10, UR7, RZ ;  /* 0x000000070a067c24 */ /* 0x002fe2000f8e02ff */
[----:B------:R-:W-:Y:S01]  /*11c70*/  @!UP0 UMOV UR5, URZ ;  /* 0x0000003f00058c82 */ /* 0x000fe20008000000 */
[----:B------:R-:W-:Y:S01]  /*11c80*/  IMAD R9, R9, UR6, R2 ;  /* 0x0000000609097c24 */ /* 0x000fe2000f8e0202 */
[C---:B------:R-:W-:Y:S01]  /*11c90*/  LOP3.LUT R2, R3.reuse, 0xfffff80, RZ, 0xc0, !PT ;  /* 0x0fffff8003027812 */ /* 0x040fe200078ec0ff */
[----:B------:R-:W-:Y:S01]  /*11ca0*/  IMAD.SHL.U32 R3, R3, 0x20, RZ ;  /* 0x0000002003037824 */ /* 0x000fe200078e00ff */
[----:B------:R-:W-:Y:S01]  /*11cb0*/  LEA.HI.X.SX32 R5, R0, UR5, 0x1, P0 ;  /* 0x0000000500057c11 */ /* 0x000fe200080f0eff */
[----:B------:R-:W-:Y:S02]  /*11cc0*/  USHF.R.S32.HI UR4, URZ, 0x1f, UR37 ;  /* 0x0000001f3f047899 */ /* 0x000fe40008011425 */
[----:B------:R-:W-:Y:S01]  /*11cd0*/  IMAD.IADD R0, R13, 0x1, -R2 ;  /* 0x000000010d007824 */ /* 0x000fe200078e0a02 */
[----:B------:R-:W-:Y:S01]  /*11ce0*/  LOP3.LUT R7, R3, 0x3ffff000, RZ, 0xc0, !PT ;  /* 0x3ffff00003077812 */ /* 0x000fe200078ec0ff */
[----:B------:R-:W-:Y:S01]  /*11cf0*/  IMAD.WIDE.U32 R2, R8, UR6, R4 ;  /* 0x0000000608027c25 */ /* 0x000fe2000f8e0004 */
[----:B------:R-:W-:-:S02]  /*11d00*/  USEL UR4, UR4, URZ, !UP0 ;  /* 0x0000003f04047287 */ /* 0x000fc4000c000000 */
[----:B------:R-:W-:Y:S01]  /*11d10*/  LEA R0, R0, R7, 0x2 ;  /* 0x0000000700007211 */ /* 0x000fe200078e10ff */
[----:B------:R-:W-:Y:S01]  /*11d20*/  IMAD R7, R11, UR6, R6 ;  /* 0x000000060b077c24 */ /* 0x000fe2000f8e0206 */
[----:B------:R-:W-:Y:S01]  /*11d30*/  UIMAD UR5, UR4, UR8, URZ ;  /* 0x00000008040572a4 */ /* 0x000fe2000f8e023f */
[----:B------:R-:W-:Y:S01]  /*11d40*/  IMAD.WIDE.U32 R4, R10, UR6, R4 ;  /* 0x000000060a047c25 */ /* 0x000fe2000f8e0004 */
[----:B------:R-:W-:Y:S01]  /*11d50*/  USEL UR6, UR37, URZ, !UP0 ;  /* 0x0000003f25067287 */ /* 0x000fe2000c000000 */
[----:B------:R-:W-:Y:S01]  /*11d60*/  LEA R0, R0, R15, 0x2 ;  /* 0x0000000f00007211 */ /* 0x000fe200078e10ff */
[----:B------:R-:W-:Y:S01]  /*11d70*/  UIMAD UR4, UR4, UR10, URZ ;  /* 0x0000000a040472a4 */ /* 0x000fe2000f8e023f */
[----:B------:R-:W-:Y:S01]  /*11d80*/  IMAD.IADD R3, R3, 0x1, R9 ;  /* 0x0000000103037824 */ /* 0x000fe200078e0209 */
[----:B------:R-:W-:Y:S01]  /*11d90*/  IADD3 R5, R5, R7, RZ ;  /* 0x0000000705057210 */ /* 0x000fe20007ffe0ff */
[----:B------:R-:W-:Y:S01]  /*11da0*/  IMAD.U32 R7, RZ, RZ, UR10 ;  /* 0x0000000aff077e24 */ /* 0x000fe2000f8e00ff */
[----:B------:R-:W-:Y:S01]  /*11db0*/  UIMAD UR5, UR6, UR9, UR5 ;  /* 0x00000009060572a4 */ /* 0x000fe2000f8e0205 */
[----:B------:R-:W-:Y:S01]  /*11dc0*/  IMAD.U32 R9, RZ, RZ, UR8 ;  /* 0x00000008ff097e24 */ /* 0x000fe2000f8e00ff */
[----:B------:R-:W-:-:S02]  /*11dd0*/  UIMAD UR4, UR6, UR11, UR4 ;  /* 0x0000000b060472a4 */ /* 0x000fc4000f8e0204 */
[----:B------:R-:W-:-:S04]  /*11de0*/  IMAD.WIDE.U32 R4, R7, UR6, R4 ;  /* 0x0000000607047c25 */ /* 0x000fc8000f8e0004 */
[----:B------:R-:W-:Y:S01]  /*11df0*/  IMAD.WIDE.U32 R2, R9, UR6, R2 ;  /* 0x0000000609027c25 */ /* 0x000fe2000f8e0002 */
[----:B------:R-:W-:-:S03]  /*11e00*/  IADD3 R6, R5, UR4, RZ ;  /* 0x0000000405067c10 */ /* 0x000fc6000fffe0ff */
[----:B------:R-:W-:Y:S01]  /*11e10*/  VIADD R7, R3, UR5 ;  /* 0x0000000503077c36 */ /* 0x000fe20008000000 */
[----:B------:R-:W-:Y:S05]  /*11e20*/  WARPSYNC.ALL ;  /* 0x0000000000007948 */ /* 0x000fea0003800000 */
        /* <DEDUP_REMOVED lines=32> */
.L_x_2124:
[----:B------:R-:W-:Y:S01]  /*12030*/  @P0 ELECT P1, URZ, PT ;  /* 0x00000000003f082f */ /* 0x000fe20003820000 */
[----:B------:R1:W-:-:S12]  /*12040*/  UBLKRED.G.S.ADD.F32.RN [UR4], [UR6], UR7, desc[UR8] ;  /* 0x00000804060073bb */ /* 0x0003d800080a1407 */
[----:B------:R-:W-:Y:S02]  /*12050*/  @P1 PLOP3.LUT P0, PT, P1, PT, PT, 0x8, 0x0 ;  /* 0x000000000000181c */ /* 0x000fe40000f0e170 */
[----:B------:R-:W-:-:S11]  /*12060*/  PLOP3.LUT P1, PT, PT, PT, PT, 0x8, 0x0 ;  /* 0x000000000000781c */ /* 0x000fd60003f2e170 */
[----:B-1----:R-:W-:Y:S05]  /*12070*/  @P0 BRA.U.ANY `(.L_x_2124) ;  /* 0xfffffffd00ec0947 */ /* 0x002fea000393ffff */
[----:B------:R0:W-:Y:S01]  /*12080*/  UTMACMDFLUSH ;  /* 0x00000000000079b7 */ /* 0x0001e20000000000 */
[----:B------:R-:W-:-:S04]  /*12090*/  DEPBAR.LE SB0, 0x0 ;  /* 0x000080000000791a */ /* 0x000fc80000000000 */
.L_x_2123:
[----:B------:R-:W-:Y:S05]  /*120a0*/  BSYNC B0 ;  /* 0x0000000000007941 */ /* 0x000fea0003800000 */
.L_x_2122:
        /* <DEDUP_REMOVED lines=25> */
.L_x_2125:
[----:B------:R-:W-:Y:S01]  /*12240*/  @P0 ELECT P1, URZ, PT ;  /* 0x00000000003f082f */ /* 0x000fe20003820000 */
[----:B------:R2:W-:-:S12]  /*12250*/  UBLKRED.G.S.ADD.F32.RN [UR4], [UR6], UR7, desc[UR8] ;  /* 0x00000804060073bb */ /* 0x0005d800080a1407 */
[----:B------:R-:W-:Y:S02]  /*12260*/  @P1 PLOP3.LUT P0, PT, P1, PT, PT, 0x8, 0x0 ;  /* 0x000000000000181c */ /* 0x000fe40000f0e170 */
[----:B------:R-:W-:-:S11]  /*12270*/  PLOP3.LUT P1, PT, PT, PT, PT, 0x8, 0x0 ;  /* 0x000000000000781c */ /* 0x000fd60003f2e170 */
[----:B--2---:R-:W-:Y:S05]  /*12280*/  @P0 BRA.U.ANY `(.L_x_2125) ;  /* 0xfffffffd00ec0947 */ /* 0x004fea000393ffff */
[----:B------:R0:W-:Y:S01]  /*12290*/  UTMACMDFLUSH ;  /* 0x00000000000079b7 */ /* 0x0001e20000000000 */
[----:B------:R-:W-:-:S04]  /*122a0*/  DEPBAR.LE SB0, 0x0 ;  /* 0x000080000000791a */ /* 0x000fc80000000000 */
[----:B------:R-:W-:Y:S05]  /*122b0*/  BRA `(.L_x_2072) ;  /* 0x0000003400c47947 */ /* 0x000fea0003800000 */
.L_x_2067:
        /* <DEDUP_REMOVED lines=21> */
.L_x_2127:
        /* <DEDUP_REMOVED lines=13> */
.L_x_2129:
[----:B------:R-:W-:-:S05]  /*124e0*/  ULDC UR4, c[0x0][0x8c4] ;  /* 0x0002310000047ab9 */ /* 0x000fca0000000800 */
.L_x_2128:
        /* <DEDUP_REMOVED lines=44> */
.L_x_2130:
        /* <DEDUP_REMOVED lines=13> */
.L_x_2131:
        /* <DEDUP_REMOVED lines=12> */
.L_x_2132:
        /* <DEDUP_REMOVED lines=22> */
.L_x_2133:
[----:B------:R-:W-:-:S13]  /*12aa0*/  ISETP.GT.AND P0, PT, R2, UR7, PT ;  /* 0x0000000702007c0c */ /* 0x000fda000bf04270 */
[----:B------:R-:W-:Y:S05]  /*12ab0*/  @!P0 BRA `(.L_x_2072) ;  /* 0x0000002c00c48947 */ /* 0x000fea0003800000 */
[----:B------:R-:W-:Y:S01]  /*12ac0*/  ULDC.64 UR14, c[0x0][0x2d8] ;  /* 0x0000b600000e7ab9 */ /* 0x000fe20000000a00 */
[----:B------:R-:W-:Y:S01]  /*12ad0*/  VIADD R0, R2, -UR7 ;  /* 0x8000000702007c36 */ /* 0x000fe20008000000 */
[----:B------:R-:W-:Y:S02]  /*12ae0*/  UIMAD UR11, UR11, UR14, URZ ;  /* 0x0000000e0b0b72a4 */ /* 0x000fe4000f8e023f */
[----:B------:R-:W-:Y:S02]  /*12af0*/  USHF.R.S32.HI UR6, URZ, 0x1f, UR12 ;  /* 0x0000001f3f067899 */ /* 0x000fe4000801140c */
[----:B------:R-:W-:Y:S01]  /*12b00*/  UIMAD.WIDE.U32 UR8, UR16, UR14, URZ ;  /* 0x0000000e100872a5 */ /* 0x000fe2000f8e003f */
        /* <DEDUP_REMOVED lines=33> */
.L_x_2136:
[----:B------:R-:W-:Y:S05]  /*12d20*/  BSYNC B0 ;  /* 0x0000000000007941 */ /* 0x000fea0003800000 */
.L_x_2135:
        /* <DEDUP_REMOVED lines=19> */
.L_x_2138:
[----:B------:R-:W-:Y:S05]  /*12e60*/  BSYNC B0 ;  /* 0x0000000000007941 */ /* 0x000fea0003800000 */
.L_x_2137:
[----:B------:R-:W-:Y:S06]  /*12e70*/  BAR.ARV 0xa, 0xa0 ;  /* 0x0282800000007b1d */ /* 0x000fec0000002000 */
[----:B------:R-:W-:Y:S04]  /*12e80*/  BSSY B0, `(.L_x_2139) ;  /* 0x0000003000007945 */ /* 0x000fe80003800000 */
[----:B------:R-:W-:Y:S05]  /*12e90*/  @!P0 BRA `(.L_x_2140) ;  /* 0x0000000000048947 */ /* 0x000fea0003800000 */
[----:B------:R-:W-:-:S04]  /*12ea0*/  DEPBAR.LE SB0, 0x0 ;  /* 0x000080000000791a */ /* 0x000fc80000000000 */
.L_x_2140:
[----:B------:R-:W-:Y:S05]  /*12eb0*/  BSYNC B0 ;  /* 0x0000000000007941 */ /* 0x000fea0003800000 */
.L_x_2139:
[----:B------:R-:W-:Y:S06]  /*12ec0*/  BAR.ARV 0xb, 0xa0 ;  /* 0x02c2800000007b1d */ /* 0x000fec0000002000 */
[----:B------:R-:W-:Y:S01]  /*12ed0*/  UIADD3 UR15, UR7, 0x1, URZ ;  /* 0x00000001070f7890 */ /* 0x000fe2000fffe03f */
[----:B------:R-:W-:Y:S11]  /*12ee0*/  BRA `(.L_x_2141) ;  /* 0x0000000000047947 */ /* 0x000ff60003800000 */
.L_x_2134:
[----:B------:R-:W-:-:S05]  /*12ef0*/  UMOV UR15, UR7 ;  /* 0x00000007000f7c82 */ /* 0x000fca0008000000 */
.L_x_2141:
        /* <DEDUP_REMOVED lines=21> */
.L_x_2154:
        /* <DEDUP_REMOVED lines=20> */
.L_x_2143:
[----:B------:R-:W-:Y:S05]  /*13190*/  BSYNC B0 ;  /* 0x0000000000007941 */ /* 0x000fea0003800000 */
.L_x_2142:
        /* <DEDUP_REMOVED lines=13> */
.L_x_2145:
[----:B------:R-:W-:Y:S05]  /*13270*/  BSYNC B0 ;  /* 0x0000000000007941 */ /* 0x000fea0003800000 */
.L_x_2144:
[----:B------:R-:W-:Y:S06]  /*13280*/  BAR.ARV 0xa, 0xa0 ;  /* 0x0282800000007b1d */ /* 0x000fec0000002000 */
[----:B------:R-:W-:Y:S04]  /*13290*/  BSSY B0, `(.L_x_2146) ;  /* 0x0000003000007945 */ /* 0x000fe80003800000 */
[----:B------:R-:W-:Y:S05]  /*132a0*/  @!P0 BRA `(.L_x_2147) ;  /* 0x0000000000048947 */ /* 0x000fea0003800000 */
[----:B------:R-:W-:-:S04]  /*132b0*/  DEPBAR.LE SB0, 0x0 ;  /* 0x000080000000791a */ /* 0x000fc80000000000 */
.L_x_2147:
[----:B------:R-:W-:Y:S05]  /*132c0*/  BSYNC B0 ;  /* 0x0000000000007941 */ /* 0x000fea0003800000 */
.L_x_2146:
        /* <DEDUP_REMOVED lines=13> */
.L_x_2149:
[----:B------:R-:W-:Y:S05]  /*133a0*/  BSYNC B0 ;  /* 0x0000000000007941 */ /* 0x000fea0003800000 */
.L_x_2148:
        /* <DEDUP_REMOVED lines=13> */
.L_x_2151:
[----:B------:R-:W-:Y:S05]  /*13480*/  BSYNC B0 ;  /* 0x0000000000007941 */ /* 0x000fea0003800000 */
.L_x_2150:
[----:B------:R-:W-:Y:S01]  /*13490*/  UIADD3 UR15, UR15, 0x2, URZ ;  /* 0x000000020f0f7890 */ /* 0x000fe2000fffe03f */
[----:B------:R-:W-:Y:S06]  /*134a0*/  BAR.ARV 0xa, 0xa0 ;  /* 0x0282800000007b1d */ /* 0x000fec0000002000 */
[----:B------:R-:W-:Y:S01]  /*134b0*/  BSSY B0, `(.L_x_2152) ;  /* 0x0000004000007945 */ /* 0x000fe20003800000 */
[----:B------:R-:W-:-:S03]  /*134c0*/  ISETP.LE.AND P1, PT, R2, UR15, PT ;  /* 0x0000000f02007c0c */ /* 0x000fc6000bf23270 */
[----:B------:R-:W-:Y:S10]  /*134d0*/  @!P0 BRA `(.L_x_2153) ;  /* 0x0000000000048947 */ /* 0x000ff40003800000 */
[----:B------:R-:W-:-:S04]  /*134e0*/  DEPBAR.LE SB0, 0x0 ;  /* 0x000080000000791a */ /* 0x000fc80000000000 */
.L_x_2153:
[----:B------:R-:W-:Y:S05]  /*134f0*/  BSYNC B0 ;  /* 0x0000000000007941 */ /* 0x000fea0003800000 */
.L_x_2152:
[----:B------:R-:W-:Y:S06]  /*13500*/  BAR.ARV 0xb, 0xa0 ;  /* 0x02c2800000007b1d */ /* 0x000fec0000002000 */
[----:B------:R-:W-:Y:S02]  /*13510*/  UIADD3 UR19, UR19, 0x4000, URZ ;  /* 0x0000400013137890 */ /* 0x000fe4000fffe03f */
[----:B------:R-:W-:Y:S01]  /*13520*/  UIADD3 UR6, UR6, 0x4000, URZ ;  /* 0x0000400006067890 */ /* 0x000fe2000fffe03f */
[----:B------:R-:W-:Y:S11]  /*13530*/  @!P1 BRA `(.L_x_2154) ;  /* 0xfffffff800c49947 */ /* 0x000ff6000383ffff */
[----:B------:R-:W-:Y:S05]  /*13540*/  BRA `(.L_x_2072) ;  /* 0x0000002400207947 */ /* 0x000fea0003800000 */
.L_x_2126:
        /* <DEDUP_REMOVED lines=14> */
.L_x_2155:
        /* <DEDUP_REMOVED lines=14> */
.L_x_2157:
[----:B------:R-:W-:-:S05]  /*13710*/  ULDC UR4, c[0x0][0x8c4] ;  /* 0x0002310000047ab9 */ /* 0x000fca0000000800 */
.L_x_2156:
        /* <DEDUP_REMOVED lines=59> */
.L_x_2159:
        /* <DEDUP_REMOVED lines=13> */
.L_x_2160:
        /* <DEDUP_REMOVED lines=8> */
.L_x_2161:
        /* <DEDUP_REMOVED lines=21> */
.L_x_2162:
        /* <DEDUP_REMOVED lines=50> */
.L_x_2192:
        /* <DEDUP_REMOVED lines=15> */
.L_x_2165:
        /* <DEDUP_REMOVED lines=77> */
.L_x_2176:
[----:B-123--:R-:W-:-:S04]  /*14650*/  SHF.L.U32 R18, R10, 0x1f, RZ ;  /* 0x0000001f0a127819 */ /* 0x00efc800000006ff */
[----:B------:R-:W2:Y:S02]  /*14660*/  SYNCS.PHASECHK.TRANS64.TRYWAIT P1, [R15+URZ+0x30c40], R18 ;  /* 0x030c40120f0075a7 */ /* 0x000ea4000802017f */
[----:B--2---:R-:W-:Y:S05]  /*14670*/  @!P1 BRA `(.L_x_2168) ;  /* 0x00000014009c9947 */ /* 0x004fea0003800000 */
.L_x_2193:
        /* <DEDUP_REMOVED lines=8> */
.L_x_2169:
        /* <DEDUP_REMOVED lines=30> */
.L_x_2194:
        /* <DEDUP_REMOVED lines=8> */
.L_x_2171:
        /* <DEDUP_REMOVED lines=30> */
.L_x_2195:
        /* <DEDUP_REMOVED lines=8> */
.L_x_2173:
        /* <DEDUP_REMOVED lines=24> */
.L_x_2197:
        /* <DEDUP_REMOVED lines=8> */
.L_x_2175:
        /* <DEDUP_REMOVED lines=30> */
.L_x_2167:
[----:B------:R-:W4:Y:S02]  /*14fa0*/  LDL.LU R4, [R1+0x4] ;  /* 0x0000040001047983 */ /* 0x000f240000300800 */
[----:B----4-:R-:W-:Y:S02]  /*14fb0*/  ISETP.NE.AND P1, PT, R4, RZ, PT ;  /* 0x000000ff0400720c */ /* 0x010fe40003f25270 */
[----:B------:R4:W5:Y:S11]  /*14fc0*/  LDL R4, [R1] ;  /* 0x0000000001047983 */ /* 0x0009760000100800 */
[----:B----4-:R-:W-:Y:S05]  /*14fd0*/  @!P1 BRA `(.L_x_2166) ;  /* 0x0000000400249947 */ /* 0x010fea0003800000 */
[----:B------:R-:W-:-:S04]  /*14fe0*/  SHF.L.U32 R12, R10, 0x1f, RZ ;  /* 0x0000001f0a0c7819 */ /* 0x000fc800000006ff */
[----:B------:R-:W4:Y:S02]  /*14ff0*/  SYNCS.PHASECHK.TRANS64.TRYWAIT P1, [R15+URZ+0x30c40], R12 ;  /* 0x030c400c0f0075a7 */ /* 0x000f24000802017f */
[----:B----4-:R-:W-:Y:S05]  /*15000*/  @!P1 BRA `(.L_x_2177) ;  /* 0x0000000c008c9947 */ /* 0x010fea0003800000 */
.L_x_2198:
        /* <DEDUP_REMOVED lines=8> */
.L_x_2178:
        /* <DEDUP_REMOVED lines=27> */
.L_x_2199:
        /* <DEDUP_REMOVED lines=8> */
.L_x_2180:
        /* <DEDUP_REMOVED lines=27> */
.L_x_2166:
[----:B------:R-:W1:Y:S01]  /*15470*/  S2R R0, SR_TID.X ;  /* 0x0000000000007919 */ /* 0x000e620000002100 */
[----:B------:R-:W-:Y:S02]  /*15480*/  LEA R3, R16, R15, 0x3 ;  /* 0x0000000f10037211 */ /* 0x000fe400078e18ff */
[----:B-1----:R-:W-:Y:S02]  /*15490*/  LOP3.LUT R2, R0, 0x7f, RZ, 0xc0, !PT ;  /* 0x0000007f00027812 */ /* 0x002fe400078ec0ff */
[----:B------:R-:W-:Y:S02]  /*154a0*/  SHF.L.U32 R0, R10, 0x1f, RZ ;  /* 0x0000001f0a007819 */ /* 0x000fe400000006ff */
[----:B------:R-:W-:Y:S02]  /*154b0*/  ISETP.NE.AND P1, PT, R2, RZ, PT ;  /* 0x000000ff0200720c */ /* 0x000fe40003f25270 */
[----:B------:R-:W1:Y:S02]  /*154c0*/  SYNCS.PHASECHK.TRANS64.TRYWAIT P0, [R3+URZ+0x30c40], R0 ;  /* 0x030c4000030075a7 */ /* 0x000e64000800017f */
[----:B-1----:R-:W-:Y:S09]  /*154d0*/  @!P0 BRA `(.L_x_2181) ;  /* 0x0000000800808947 */ /* 0x002ff20003800000 */
.L_x_2200:
[----:B------:R-:W-:Y:S05]  /*154e0*/  @P1 BRA `(.L_x_2182) ;  /* 0x0000000000181947 */ /* 0x000fea0003800000 */
[----:B------:R-:W1:Y:S01]  /*154f0*/  S2R R2, SR_TID.X ;  /* 0x0000000000027919 */ /* 0x000e620000002100 */
[----:B------:R-:W-:-:S04]  /*15500*/  IMAD.MOV.U32 R0, RZ, RZ, 0x4200 ;  /* 0x00004200ff007424 */ /* 0x000fc800078e00ff */
[----:B------:R1:W-:Y:S02]  /*15510*/  SYNCS.ARRIVE.TRANS64 RZ, [R3+URZ+0x30c30], R0 ;  /* 0x030c300003ff79a7 */ /* 0x0003e4000800003f */
[----:B-1----:R-:W-:-:S13]  /*15520*/  LOP3.LUT P0, RZ, R2, 0x1f, RZ, 0xc0, !PT ;  /* 0x0000001f02ff7812 */ /* 0x002fda000780c0ff */
[----:B------:R-:W-:Y:S05]  /*15530*/  @!P0 BRA `(.L_x_2182) ;  /* 0x0000000000048947 */ /* 0x000fea0003800000 */
[----:B------:R-:W-:Y:S01]  /*15540*/  BPT.TRAP 0x1 ;  /* 0x000000040000795c */ /* 0x000fe20000300000 */
.L_x_2182:
        /* <DEDUP_REMOVED lines=34> */
.L_x_2163:
[----:B------:R-:W-:Y:S05]  /*15770*/  BSYNC B0 ;  /* 0x0000000000007941 */ /* 0x000fea0003800000 */
.L_x_2158:
[----:B------:R-:W-:-:S03]  /*15780*/  UMOV UR8, 0xffffffff ;  /* 0xffffffff00087882 */ /* 0x000fc60000000000 */
[----:B------:R-:W-:Y:S05]  /*15790*/  BRA.DIV UR8, `(.L_x_2183) ;  /* 0x0000000608e47947 */ /* 0x000fea000b800000 */
[----:B------:R-:W-:-:S13]  /*157a0*/  ELECT P6, URZ, PT ;  /* 0x00000000003f782f */ /* 0x000fda00038c0000 */
.L_x_2203:
[----:B------:R-:W-:Y:S05]  /*157b0*/  @!P6 BRA `(.L_x_2072) ;  /* 0x000000000084e947 */ /* 0x000fea0003800000 */
[----:B------:R-:W-:-:S06]  /*157c0*/  ULOP3.LUT UR8, UR36, 0x2, URZ, 0xfc, !UPT ;  /* 0x0000000224087892 */ /* 0x000fcc000f8efc3f */
[----:B------:R-:W-:-:S04]  /*157d0*/  MOV R2, UR8 ;  /* 0x0000000800027c02 */ /* 0x000fc80008000f00 */
[----:B------:R-:W-:-:S13]  /*157e0*/  ISETP.NE.AND P2, PT, R2, 0x3, PT ;  /* 0x000000030200780c */ /* 0x000fda0003f45270 */
[----:B------:R-:W-:Y:S05]  /*157f0*/  @!P2 BRA `(.L_x_2184) ;  /* 0x000000000004a947 */ /* 0x000fea0003800000 */
[----:B---3--:R-:W-:Y:S01]  /*15800*/  BPT.TRAP 0x1 ;  /* 0x000000040000795c */ /* 0x008fe20000300000 */
.L_x_2184:
        /* <DEDUP_REMOVED lines=15> */
.L_x_2204:
[----:B------:R-:W2:Y:S02]  /*15900*/  SYNCS.PHASECHK.TRANS64.TRYWAIT P0, [R3+URZ], R2 ;  /* 0x00000002030075a7 */ /* 0x000ea4000800017f */
[----:B--2---:R-:W-:Y:S05]  /*15910*/  @!P0 BRA `(.L_x_2186) ;  /* 0x0000000400b88947 */ /* 0x004fea0003800000 */
.L_x_2205:
[----:B------:R-:W-:Y:S05]  /*15920*/  @!P2 BRA `(.L_x_2187) ;  /* 0x000000000004a947 */ /* 0x000fea0003800000 */
[----:B---3--:R-:W-:Y:S01]  /*15930*/  BPT.TRAP 0x1 ;  /* 0x000000040000795c */ /* 0x008fe20000300000 */
.L_x_2187:
[----:B--2---:R-:W-:-:S05]  /*15940*/  VIADD R3, R8, 0x30c40 ;  /* 0x00030c4008037836 */ /* 0x004fca0000000000 */
[----:B------:R-:W-:-:S04]  /*15950*/  LEA R5, R0, R3, 0x3 ;  /* 0x0000000300057211 */ /* 0x000fc800078e18ff */
[----:B------:R-:W2:Y:S02]  /*15960*/  SYNCS.PHASECHK.TRANS64.TRYWAIT P0, [R5+URZ], R4 ;  /* 0x00000004050075a7 */ /* 0x000ea4000800017f */
[----:B--2---:R-:W-:Y:S05]  /*15970*/  @!P0 BRA `(.L_x_2188) ;  /* 0x0000000400b48947 */ /* 0x004fea0003800000 */
.L_x_2206:
[----:B------:R-:W-:-:S07]  /*15980*/  IMAD R3, R6, 0x8, R3 ;  /* 0x0000000806037824 */ /* 0x000fce00078e0203 */
.L_x_2189:
[----:B----4-:R4:W1:Y:S02]  /*15990*/  SYNCS.PHASECHK.TRANS64.TRYWAIT P0, [R3+URZ], R2 ;  /* 0x00000002030075a7 */ /* 0x010864000800017f */
[----:B-1----:R-:W-:Y:S05]  /*159a0*/  @!P0 NANOSLEEP.SYNCS 0x989680 ;  /* 0x009896800000895d */ /* 0x002fea0003900000 */
[----:B------:R-:W1:Y:S02]  /*159b0*/  @!P0 SYNCS.PHASECHK.TRANS64 P0, [R3+URZ], R2 ;  /* 0x00000002030085a7 */ /* 0x000e64000800007f */
[----:B-1----:R-:W-:Y:S05]  /*159c0*/  @!P0 BRA `(.L_x_2189) ;  /* 0xfffffffc00f08947 */ /* 0x002fea000383ffff */
.L_x_2072:
[----:B---3--:R-:W-:Y:S05]  /*159d0*/  BSYNC B6 ;  /* 0x0000000000067941 */ /* 0x008fea0003800000 */
.L_x_2066:
[----:B------:R-:W-:Y:S05]  /*159e0*/  EXIT ;  /* 0x000000000000794d */ /* 0x000fea0003800000 */
.L_x_2083:
[----:B------:R-:W-:Y:S01]  /*159f0*/  MOV R13, R18 ;  /* 0x00000012000d7202 */ /* 0x000fe20000000f00 */
[----:B------:R-:W-:Y:S01]  /*15a00*/  IMAD.MOV.U32 R12, RZ, RZ, RZ ;  /* 0x000000ffff0c7224 */ /* 0x000fe200078e00ff */
[----:B------:R-:W-:Y:S01]  /*15a10*/  MOV R11, 0x1f ;  /* 0x0000001f000b7802 */ /* 0x000fe20000000f00 */
[----:B------:R-:W-:-:S07]  /*15a20*/  IMAD.MOV.U32 R15, RZ, RZ, -0x1 ;  /* 0xffffffffff0f7424 */ /* 0x000fce00078e00ff */
[----:B------:R-:W-:Y:S05]  /*15a30*/  WARPSYNC.COLLECTIVE R15, `(.L_x_2190) ;  /* 0x000000000f087348 */ /* 0x000fea0003c00000 */
[----:B------:R1:W2:Y:S02]  /*15a40*/  SHFL.IDX P6, R14, R13, R12, R11 ;  /* 0x0000000c0d0e7389 */ /* 0x0002a400000c000b */
[----:B-12---:R-:W-:Y:S01]  /*15a50*/  ENDCOLLECTIVE ;  /* 0x000000000000791b */ /* 0x006fe20003800000 */
.L_x_2190:
[----:B------:R-:W-:Y:S05]  /*15a60*/  BRA `(.L_x_2191) ;  /* 0xfffffeb8006c7947 */ /* 0x000fea000383ffff */
.L_x_2085:
[----:B--2---:R2:W3:Y:S02]  /*15a70*/  SYNCS.PHASECHK.TRANS64.TRYWAIT P0, [R16+URZ+0x30c00], R11 ;  /* 0x030c000b100075a7 */ /* 0x0044e4000800017f */
[----:B---3--:R-:W-:Y:S05]  /*15a80*/  @!P0 NANOSLEEP.SYNCS 0x989680 ;  /* 0x009896800000895d */ /* 0x008fea0003900000 */
[----:B------:R-:W3:Y:S02]  /*15a90*/  @!P0 SYNCS.PHASECHK.TRANS64 P0, [R16+URZ+0x30c00], R11 ;  /* 0x030c000b100085a7 */ /* 0x000ee4000800007f */
[----:B---3--:R-:W-:Y:S05]  /*15aa0*/  @!P0 BRA `(.L_x_2085) ;  /* 0xfffffffc00f08947 */ /* 0x008fea000383ffff */
[----:B------:R-:W-:Y:S05]  /*15ab0*/  BRA `(.L_x_2084) ;  /* 0xfffffeb800b87947 */ /* 0x000fea000383ffff */
.L_x_2090:
[----:B--2---:R2:W3:Y:S02]  /*15ac0*/  SYNCS.PHASECHK.TRANS64.TRYWAIT P0, [R6+URZ+0x30c10], R23 ;  /* 0x030c1017060075a7 */ /* 0x0044e4000800017f */
[----:B---3--:R-:W-:Y:S05]  /*15ad0*/  @!P0 NANOSLEEP.SYNCS 0x989680 ;  /* 0x009896800000895d */ /* 0x008fea0003900000 */
[----:B------:R-:W3:Y:S02]  /*15ae0*/  @!P0 SYNCS.PHASECHK.TRANS64 P0, [R6+URZ+0x30c10], R23 ;  /* 0x030c1017060085a7 */ /* 0x000ee4000800007f */
[----:B---3--:R-:W-:Y:S05]  /*15af0*/  @!P0 BRA `(.L_x_2090) ;  /* 0xfffffffc00f08947 */ /* 0x008fea000383ffff */
[----:B------:R-:W-:Y:S05]  /*15b00*/  BRA `(.L_x_2089) ;  /* 0xfffffec4006c7947 */ /* 0x000fea000383ffff */
.L_x_2094:
[----:B------:R1:W1:Y:S02]  /*15b10*/  SYNCS.PHASECHK.TRANS64.TRYWAIT P0, [R6+URZ+0x30c30], R23 ;  /* 0x030c3017060075a7 */ /* 0x000264000800017f */
[----:B-1----:R-:W-:Y:S05]  /*15b20*/  @!P0 NANOSLEEP.SYNCS 0x989680 ;  /* 0x009896800000895d */ /* 0x002fea0003900000 */
[----:B------:R-:W1:Y:S02]  /*15b30*/  @!P0 SYNCS.PHASECHK.TRANS64 P0, [R6+URZ+0x30c30], R23 ;  /* 0x030c3017060085a7 */ /* 0x000e64000800007f */
[----:B-1----:R-:W-:Y:S05]  /*15b40*/  @!P0 BRA `(.L_x_2094) ;  /* 0xfffffffc00f08947 */ /* 0x002fea000383ffff */
[----:B------:R-:W-:Y:S05]  /*15b50*/  BRA `(.L_x_2093) ;  /* 0xfffffec800747947 */ /* 0x000fea000383ffff */
.L_x_2102:
[----:B--2---:R2:W3:Y:S02]  /*15b60*/  SYNCS.PHASECHK.TRANS64.TRYWAIT P1, [R6+URZ+0x30c10], R23 ;  /* 0x030c1017060075a7 */ /* 0x0044e4000802017f */
[----:B---3--:R-:W-:Y:S05]  /*15b70*/  @!P1 NANOSLEEP.SYNCS 0x989680 ;  /* 0x009896800000995d */ /* 0x008fea0003900000 */
[----:B------:R-:W3:Y:S02]  /*15b80*/  @!P1 SYNCS.PHASECHK.TRANS64 P1, [R6+URZ+0x30c10], R23 ;  /* 0x030c1017060095a7 */ /* 0x000ee4000802007f */
[----:B---3--:R-:W-:Y:S05]  /*15b90*/  @!P1 BRA `(.L_x_2102) ;  /* 0xfffffffc00f09947 */ /* 0x008fea000383ffff */
[----:B------:R-:W-:Y:S05]  /*15ba0*/  BRA `(.L_x_2101) ;  /* 0xffffff1c008c7947 */ /* 0x000fea000383ffff */
.L_x_2106:
[----:B------:R1:W1:Y:S02]  /*15bb0*/  SYNCS.PHASECHK.TRANS64.TRYWAIT P1, [R6+URZ+0x30c30], R23 ;  /* 0x030c3017060075a7 */ /* 0x000264000802017f */
[----:B-1----:R-:W-:Y:S05]  /*15bc0*/  @!P1 NANOSLEEP.SYNCS 0x989680 ;  /* 0x009896800000995d */ /* 0x002fea0003900000 */
[----:B------:R-:W1:Y:S02]  /*15bd0*/  @!P1 SYNCS.PHASECHK.TRANS64 P1, [R6+URZ+0x30c30], R23 ;  /* 0x030c3017060095a7 */ /* 0x000e64000802007f */
[----:B-1----:R-:W-:Y:S05]  /*15be0*/  @!P1 BRA `(.L_x_2106) ;  /* 0xfffffffc00f09947 */ /* 0x002fea000383ffff */
[----:B------:R-:W-:Y:S05]  /*15bf0*/  BRA `(.L_x_2105) ;  /* 0xffffff20008c7947 */ /* 0x000fea000383ffff */
.L_x_2114:
[----:B--2---:R2:W3:Y:S02]  /*15c00*/  SYNCS.PHASECHK.TRANS64.TRYWAIT P0, [R6+URZ+0x30c10], R23 ;  /* 0x030c1017060075a7 */ /* 0x0044e4000800017f */
[----:B---3--:R-:W-:Y:S05]  /*15c10*/  @!P0 NANOSLEEP.SYNCS 0x989680 ;  /* 0x009896800000895d */ /* 0x008fea0003900000 */
[----:B------:R-:W3:Y:S02]  /*15c20*/  @!P0 SYNCS.PHASECHK.TRANS64 P0, [R6+URZ+0x30c10], R23 ;  /* 0x030c1017060085a7 */ /* 0x000ee4000800007f */
[----:B---3--:R-:W-:Y:S05]  /*15c30*/  @!P0 BRA `(.L_x_2114) ;  /* 0xfffffffc00f08947 */ /* 0x008fea000383ffff */
[----:B------:R-:W-:Y:S05]  /*15c40*/  BRA `(.L_x_2113) ;  /* 0xffffff6800e47947 */ /* 0x000fea000383ffff */
.L_x_2118:
[----:B------:R1:W1:Y:S02]  /*15c50*/  SYNCS.PHASECHK.TRANS64.TRYWAIT P0, [R6+URZ+0x30c30], R23 ;  /* 0x030c3017060075a7 */ /* 0x000264000800017f */
[----:B-1----:R-:W-:Y:S05]  /*15c60*/  @!P0 NANOSLEEP.SYNCS 0x989680 ;  /* 0x009896800000895d */ /* 0x002fea0003900000 */
[----:B------:R-:W1:Y:S02]  /*15c70*/  @!P0 SYNCS.PHASECHK.TRANS64 P0, [R6+URZ+0x30c30], R23 ;  /* 0x030c3017060085a7 */ /* 0x000e64000800007f */
[----:B-1----:R-:W-:Y:S05]  /*15c80*/  @!P0 BRA `(.L_x_2118) ;  /* 0xfffffffc00f08947 */ /* 0x002fea000383ffff */
[----:B------:R-:W-:Y:S05]  /*15c90*/  BRA `(.L_x_2117) ;  /* 0xffffff6c00e47947 */ /* 0x000fea000383ffff */
.L_x_2164:
[----:B-1----:R1:W2:Y:S02]  /*15ca0*/  SYNCS.PHASECHK.TRANS64.TRYWAIT P0, [R15+URZ+0x30c20], R0 ;  /* 0x030c20000f0075a7 */ /* 0x0022a4000800017f */
[----:B--2---:R-:W-:Y:S05]  /*15cb0*/  @!P0 NANOSLEEP.SYNCS 0x989680 ;  /* 0x009896800000895d */ /* 0x004fea0003900000 */
[----:B------:R-:W2:Y:S02]  /*15cc0*/  @!P0 SYNCS.PHASECHK.TRANS64 P0, [R15+URZ+0x30c20], R0 ;  /* 0x030c20000f0085a7 */ /* 0x000ea4000800007f */
[----:B--2---:R-:W-:Y:S05]  /*15cd0*/  @!P0 BRA `(.L_x_2164) ;  /* 0xfffffffc00f08947 */ /* 0x004fea000383ffff */
[----:B------:R-:W-:Y:S05]  /*15ce0*/  BRA `(.L_x_2192) ;  /* 0xffffffe000e87947 */ /* 0x000fea000383ffff */
.L_x_2168:
[----:B--2---:R2:W3:Y:S02]  /*15cf0*/  SYNCS.PHASECHK.TRANS64.TRYWAIT P1, [R15+URZ+0x30c40], R18 ;  /* 0x030c40120f0075a7 */ /* 0x0044e4000802017f */
[----:B---3--:R-:W-:Y:S05]  /*15d00*/  @!P1 NANOSLEEP.SYNCS 0x989680 ;  /* 0x009896800000995d */ /* 0x008fea0003900000 */
[----:B------:R-:W3:Y:S02]  /*15d10*/  @!P1 SYNCS.PHASECHK.TRANS64 P1, [R15+URZ+0x30c40], R18 ;  /* 0x030c40120f0095a7 */ /* 0x000ee4000802007f */
[----:B---3--:R-:W-:Y:S05]  /*15d20*/  @!P1 BRA `(.L_x_2168) ;  /* 0xfffffffc00f09947 */ /* 0x008fea000383ffff */
[----:B------:R-:W-:Y:S05]  /*15d30*/  BRA `(.L_x_2193) ;  /* 0xffffffe800507947 */ /* 0x000fea000383ffff */
.L_x_2170:
[----:B-1----:R1:W3:Y:S02]  /*15d40*/  SYNCS.PHASECHK.TRANS64.TRYWAIT P1, [R15+URZ+0x30c28], R18 ;  /* 0x030c28120f0075a7 */ /* 0x0022e4000802017f */
[----:B---3--:R-:W-:Y:S05]  /*15d50*/  @!P1 NANOSLEEP.SYNCS 0x989680 ;  /* 0x009896800000995d */ /* 0x008fea0003900000 */
[----:B------:R-:W3:Y:S02]  /*15d60*/  @!P1 SYNCS.PHASECHK.TRANS64 P1, [R15+URZ+0x30c28], R18 ;  /* 0x030c28120f0095a7 */ /* 0x000ee4000802007f */
[----:B---3--:R-:W-:Y:S05]  /*15d70*/  @!P1 BRA `(.L_x_2170) ;  /* 0xfffffffc00f09947 */ /* 0x008fea000383ffff */
[----:B------:R-:W-:Y:S05]  /*15d80*/  BRA `(.L_x_2194) ;  /* 0xffffffe800d47947 */ /* 0x000fea000383ffff */
.L_x_2172:
[----:B---3--:R3:W4:Y:S02]  /*15d90*/  SYNCS.PHASECHK.TRANS64.TRYWAIT P1, [R15+URZ+0x30c48], R18 ;  /* 0x030c48120f0075a7 */ /* 0x008724000802017f */
[----:B----4-:R-:W-:Y:S05]  /*15da0*/  @!P1 NANOSLEEP.SYNCS 0x989680 ;  /* 0x009896800000995d */ /* 0x010fea0003900000 */
[----:B------:R-:W4:Y:S02]  /*15db0*/  @!P1 SYNCS.PHASECHK.TRANS64 P1, [R15+URZ+0x30c48], R18 ;  /* 0x030c48120f0095a7 */ /* 0x000f24000802007f */
[----:B----4-:R-:W-:Y:S05]  /*15dc0*/  @!P1 BRA `(.L_x_2172) ;  /* 0xfffffffc00f09947 */ /* 0x010fea000383ffff */
[----:B------:R-:W-:Y:S05]  /*15dd0*/  BRA `(.L_x_2195) ;  /* 0xffffffec00587947 */ /* 0x000fea000383ffff */
.L_x_2174:
[----:B------:R-:W-:-:S07]  /*15de0*/  SHF.L.U32 R4, R10, 0x1f, RZ ;  /* 0x0000001f0a047819 */ /* 0x000fce00000006ff */
.L_x_2196:
[----:B----4-:R4:W1:Y:S02]  /*15df0*/  SYNCS.PHASECHK.TRANS64.TRYWAIT P1, [R15+URZ+0x30c20], R4 ;  /* 0x030c20040f0075a7 */ /* 0x010864000802017f */
[----:B-1----:R-:W-:Y:S05]  /*15e00*/  @!P1 NANOSLEEP.SYNCS 0x989680 ;  /* 0x009896800000995d */ /* 0x002fea0003900000 */
[----:B------:R-:W1:Y:S02]  /*15e10*/  @!P1 SYNCS.PHASECHK.TRANS64 P1, [R15+URZ+0x30c20], R4 ;  /* 0x030c20040f0095a7 */ /* 0x000e64000802007f */
[----:B-1----:R-:W-:Y:S05]  /*15e20*/  @!P1 BRA `(.L_x_2196) ;  /* 0xfffffffc00f09947 */ /* 0x002fea000383ffff */
[----:B------:R-:W-:Y:S05]  /*15e30*/  BRA `(.L_x_2197) ;  /* 0xffffffec00c07947 */ /* 0x000fea000383ffff */
.L_x_2177:
[----:B----4-:R4:W1:Y:S02]  /*15e40*/  SYNCS.PHASECHK.TRANS64.TRYWAIT P1, [R15+URZ+0x30c40], R12 ;  /* 0x030c400c0f0075a7 */ /* 0x010864000802017f */
[----:B-1----:R-:W-:Y:S05]  /*15e50*/  @!P1 NANOSLEEP.SYNCS 0x989680 ;  /* 0x009896800000995d */ /* 0x002fea0003900000 */
[----:B------:R-:W1:Y:S02]  /*15e60*/  @!P1 SYNCS.PHASECHK.TRANS64 P1, [R15+URZ+0x30c40], R12 ;  /* 0x030c400c0f0095a7 */ /* 0x000e64000802007f */
[----:B-1----:R-:W-:Y:S05]  /*15e70*/  @!P1 BRA `(.L_x_2177) ;  /* 0xfffffffc00f09947 */ /* 0x002fea000383ffff */
[----:B------:R-:W-:Y:S05]  /*15e80*/  BRA `(.L_x_2198) ;  /* 0xfffffff000607947 */ /* 0x000fea000383ffff */
.L_x_2179:
[----:B-1----:R1:W2:Y:S02]  /*15e90*/  SYNCS.PHASECHK.TRANS64.TRYWAIT P1, [R15+URZ+0x30c28], R12 ;  /* 0x030c280c0f0075a7 */ /* 0x0022a4000802017f */
[----:B--2---:R-:W-:Y:S05]  /*15ea0*/  @!P1 NANOSLEEP.SYNCS 0x989680 ;  /* 0x009896800000995d */ /* 0x004fea0003900000 */
[----:B------:R-:W2:Y:S02]  /*15eb0*/  @!P1 SYNCS.PHASECHK.TRANS64 P1, [R15+URZ+0x30c28], R12 ;  /* 0x030c280c0f0095a7 */ /* 0x000ea4000802007f */
[----:B--2---:R-:W-:Y:S05]  /*15ec0*/  @!P1 BRA `(.L_x_2179) ;  /* 0xfffffffc00f09947 */ /* 0x004fea000383ffff */
[----:B------:R-:W-:Y:S05]  /*15ed0*/  BRA `(.L_x_2199) ;  /* 0xfffffff000d87947 */ /* 0x000fea000383ffff */
.L_x_2181:
[----:B------:R1:W1:Y:S02]  /*15ee0*/  SYNCS.PHASECHK.TRANS64.TRYWAIT P0, [R3+URZ+0x30c40], R0 ;  /* 0x030c4000030075a7 */ /* 0x000264000800017f */
[----:B-1----:R-:W-:Y:S05]  /*15ef0*/  @!P0 NANOSLEEP.SYNCS 0x989680 ;  /* 0x009896800000895d */ /* 0x002fea0003900000 */
[----:B------:R-:W1:Y:S02]  /*15f00*/  @!P0 SYNCS.PHASECHK.TRANS64 P0, [R3+URZ+0x30c40], R0 ;  /* 0x030c4000030085a7 */ /* 0x000e64000800007f */
[----:B-1----:R-:W-:Y:S05]  /*15f10*/  @!P0 BRA `(.L_x_2181) ;  /* 0xfffffffc00f08947 */ /* 0x002fea000383ffff */
[----:B------:R-:W-:Y:S05]  /*15f20*/  BRA `(.L_x_2200) ;  /* 0xfffffff4006c7947 */ /* 0x000fea000383ffff */
.L_x_2183:
[----:B------:R-:W-:Y:S01]  /*15f30*/  BSSY B0, `(.L_x_2201) ;  /* 0x0000006000007945 */ /* 0x000fe20003800000 */
[----:B------:R-:W-:-:S07]  /*15f40*/  MOV R15, 0xffffffff ;  /* 0xffffffff000f7802 */ /* 0x000fce0000000f00 */
[----:B---3--:R-:W-:Y:S05]  /*15f50*/  WARPSYNC.COLLECTIVE R15, `(.L_x_2202) ;  /* 0x000000000f0c7348 */ /* 0x008fea0003c00000 */
[----:B------:R-:W-:Y:S02]  /*15f60*/  ELECT P6, UR62, PT ;  /* 0x00000000003e782f */ /* 0x000fe400038c0000 */
[----:B------:R-:W-:Y:S01]  /*15f70*/  MOV R14, UR62 ;  /* 0x0000003e000e7c02 */ /* 0x000fe20008000f00 */
[----:B---3--:R-:W-:Y:S10]  /*15f80*/  ENDCOLLECTIVE ;  /* 0x000000000000791b */ /* 0x008ff40003800000 */
.L_x_2202:
[----:B------:R-:W-:Y:S05]  /*15f90*/  BSYNC B0 ;  /* 0x0000000000007941 */ /* 0x000fea0003800000 */
.L_x_2201:
[----:B------:R-:W-:Y:S05]  /*15fa0*/  BRA `(.L_x_2203) ;  /* 0xfffffff800007947 */ /* 0x000fea000383ffff */
.L_x_2185:
[----:B-1----:R1:W2:Y:S02]  /*15fb0*/  SYNCS.PHASECHK.TRANS64.TRYWAIT P0, [R7+URZ], R4 ;  /* 0x00000004070075a7 */ /* 0x0022a4000800017f */
[----:B--2---:R-:W-:Y:S05]  /*15fc0*/  @!P0 NANOSLEEP.SYNCS 0x989680 ;  /* 0x009896800000895d */ /* 0x004fea0003900000 */
[----:B------:R-:W2:Y:S02]  /*15fd0*/  @!P0 SYNCS.PHASECHK.TRANS64 P0, [R7+URZ], R4 ;  /* 0x00000004070085a7 */ /* 0x000ea4000800007f */
[----:B--2---:R-:W-:Y:S05]  /*15fe0*/  @!P0 BRA `(.L_x_2185) ;  /* 0xfffffffc00f08947 */ /* 0x004fea000383ffff */
[----:B------:R-:W-:Y:S05]  /*15ff0*/  BRA `(.L_x_2204) ;  /* 0xfffffff800407947 */ /* 0x000fea000383ffff */
.L_x_2186:
[----:B--2---:R2:W4:Y:S02]  /*16000*/  SYNCS.PHASECHK.TRANS64.TRYWAIT P0, [R3+URZ], R2 ;  /* 0x00000002030075a7 */ /* 0x004524000800017f */
[----:B----4-:R-:W-:Y:S05]  /*16010*/  @!P0 NANOSLEEP.SYNCS 0x989680 ;  /* 0x009896800000895d */ /* 0x010fea0003900000 */
[----:B------:R-:W4:Y:S02]  /*16020*/  @!P0 SYNCS.PHASECHK.TRANS64 P0, [R3+URZ], R2 ;  /* 0x00000002030085a7 */ /* 0x000f24000800007f */
[----:B----4-:R-:W-:Y:S05]  /*16030*/  @!P0 BRA `(.L_x_2186) ;  /* 0xfffffffc00f08947 */ /* 0x010fea000383ffff */
[----:B------:R-:W-:Y:S05]  /*16040*/  BRA `(.L_x_2205) ;  /* 0xfffffff800347947 */ /* 0x000fea000383ffff */
.L_x_2188:
[----:B--2---:R2:W4:Y:S02]  /*16050*/  SYNCS.PHASECHK.TRANS64.TRYWAIT P0, [R5+URZ], R4 ;  /* 0x00000004050075a7 */ /* 0x004524000800017f */
[----:B----4-:R-:W-:Y:S05]  /*16060*/  @!P0 NANOSLEEP.SYNCS 0x989680 ;  /* 0x009896800000895d */ /* 0x010fea0003900000 */
[----:B------:R-:W4:Y:S02]  /*16070*/  @!P0 SYNCS.PHASECHK.TRANS64 P0, [R5+URZ], R4 ;  /* 0x00000004050085a7 */ /* 0x000f24000800007f */
[----:B----4-:R-:W-:Y:S05]  /*16080*/  @!P0 BRA `(.L_x_2188) ;  /* 0xfffffffc00f08947 */ /* 0x010fea000383ffff */
[----:B------:R-:W-:Y:S05]  /*16090*/  BRA `(.L_x_2206) ;  /* 0xfffffff800387947 */ /* 0x000fea000383ffff */
.L_x_2207:
        /* <DEDUP_REMOVED lines=14> */
.L_x_3733:


//--------------------- .text._ZN7cutlass13device_kernelIN5flash32FlashAttnBwdPostprocessConvertdQIN4cute5tupleIJNS3_1CILi128EEENS5_ILi64EEEEEENS_10bfloat16_tEfNS_4arch4Sm90ELi256ENS3_8TiledMMAINS3_8MMA_AtomIJNS3_4SM904GMMA27MMA_64x64x16_F32BF16BF16_SSILNSF_5MajorE0ELSH_1ELNSF_7ScaleInE1ELSI_1EEEEEENS3_6LayoutINS4_IJNS5_ILi2EEENS5_ILi1EEESN_EEENS4_IJSN_NS5_ILi0EEESP_EEEEENS4_IJNS3_10UnderscoreESS_SS_EEEEELb0EEEEEvNT_6ParamsE --------------------------
	.section	.text._ZN7cutlass13device_kernelIN5flash32FlashAttnBwdPostprocessConvertdQIN4cute5tupleIJNS3_1CILi128EEENS5_ILi64EEEEEENS_10bfloat16_tEfNS_4arch4Sm90ELi256ENS3_8TiledMMAINS3_8MMA_AtomIJNS3_4SM904GMMA27MMA_64x64x16_F32BF16BF16_SSILNSF_5MajorE0ELSH_1ELNSF_7ScaleInE1ELSI_1EEEEEENS3_6LayoutINS4_IJNS5_ILi2EEENS5_ILi1EEESN_EEENS4_IJSN_NS5_ILi0EEESP_EEEEENS4_IJNS3_10UnderscoreESS_SS_EEEEELb0EEEEEvNT_6ParamsE,"ax",@progbits
	.align	128
.text._ZN7cutlass13device_kernelIN5flash32FlashAttnBwdPostprocessConvertdQIN4cute5tupleIJNS3_1CILi128EEENS5_ILi64EEEEEENS_10bfloat16_tEfNS_4arch4Sm90ELi256ENS3_8TiledMMAINS3_8MMA_AtomIJNS3_4SM904GMMA27MMA_64x64x16_F32BF16BF16_SSILNSF_5MajorE0ELSH_1ELNSF_7ScaleInE1ELSI_1EEEEEENS3_6LayoutINS4_IJNS5_ILi2EEENS5_ILi1EEESN_EEENS4_IJSN_NS5_ILi0EEESP_EEEEENS4_IJNS3_10UnderscoreESS_SS_EEEEELb0EEEEEvNT_6ParamsE:
        .type           _ZN7cutlass13device_kernelIN5flash32FlashAttnBwdPostprocessConvertdQIN4cute5tupleIJNS3_1CILi128EEENS5_ILi64EEEEEENS_10bfloat16_tEfNS_4arch4Sm90ELi256ENS3_8TiledMMAINS3_8MMA_AtomIJNS3_4SM904GMMA27MMA_64x64x16_F32BF16BF16_SSILNSF_5MajorE0ELSH_1ELNSF_7ScaleInE1ELSI_1EEEEEENS3_6LayoutINS4_IJNS5_ILi2EEENS5_ILi1EEESN_EEENS4_IJSN_NS5_ILi0EEESP_EEEEENS4_IJNS3_10UnderscoreESS_SS_EEEEELb0EEEEEvNT_6ParamsE,@function
        .size           _ZN7cutlass13device_kernelIN5flash32FlashAttnBwdPostprocessConvertdQIN4cute5tupleIJNS3_1CILi128EEENS5_ILi64EEEEEENS_10bfloat16_tEfNS_4arch4Sm90ELi256ENS3_8TiledMMAINS3_8MMA_AtomIJNS3_4SM904GMMA27MMA_64x64x16_F32BF16BF16_SSILNSF_5MajorE0ELSH_1ELNSF_7ScaleInE1ELSI_1EEEEEENS3_6LayoutINS4_IJNS5_ILi2EEENS5_ILi1EEESN_EEENS4_IJSN_NS5_ILi0EEESP_EEEEENS4_IJNS3_10UnderscoreESS_SS_EEEEELb0EEEEEvNT_6ParamsE,(.L_x_3734 - _ZN7cutlass13device_kernelIN5flash32FlashAttnBwdPostprocessConvertdQIN4cute5tupleIJNS3_1CILi128EEENS5_ILi64EEEEEENS_10bfloat16_tEfNS_4arch4Sm90ELi256ENS3_8TiledMMAINS3_8MMA_AtomIJNS3_4SM904GMMA27MMA_64x64x16_F32BF16BF16_SSILNSF_5MajorE0ELSH_1ELNSF_7ScaleInE1ELSI_1EEEEEENS3_6LayoutINS4_IJNS5_ILi2EEENS5_ILi1EEESN_EEENS4_IJSN_NS5_ILi0EEESP_EEEEENS4_IJNS3_10UnderscoreESS_SS_EEEEELb0EEEEEvNT_6ParamsE)
        .other          _ZN7cutlass13device_kernelIN5flash32FlashAttnBwdPostprocessConvertdQIN4cute5tupleIJNS3_1CILi128EEENS5_ILi64EEEEEENS_10bfloat16_tEfNS_4arch4Sm90ELi256ENS3_8TiledMMAINS3_8MMA_AtomIJNS3_4SM904GMMA27MMA_64x64x16_F32BF16BF16_SSILNSF_5MajorE0ELSH_1ELNSF_7ScaleInE1ELSI_1EEEEEENS3_6LayoutINS4_IJNS5_ILi2EEENS5_ILi1EEESN_EEENS4_IJSN_NS5_ILi0EEESP_EEEEENS4_IJNS3_10UnderscoreESS_SS_EEEEELb0EEEEEvNT_6ParamsE,@"STO_CUDA_ENTRY STV_DEFAULT"
_ZN7cutlass13device_kernelIN5flash32FlashAttnBwdPostprocessConvertdQIN4cute5tupleIJNS3_1CILi128EEENS5_ILi64EEEEEENS_10bfloat16_tEfNS_4arch4Sm90ELi256ENS3_8TiledMMAINS3_8MMA_AtomIJNS3_4SM904GMMA27MMA_64x64x16_F32BF16BF16_SSILNSF_5MajorE0ELSH_1ELNSF_7ScaleInE1ELSI_1EEEEEENS3_6LayoutINS4_IJNS5_ILi2EEENS5_ILi1EEESN_EEENS4_IJSN_NS5_ILi0EEESP_EEEEENS4_IJNS3_10UnderscoreESS_SS_EEEEELb0EEEEEvNT_6ParamsE:
[----:B------:R-:W-:Y:S08]  /*0000*/  LDC R1, c[0x0][0x28] ;  /* 0x00000a00ff017b82 */ /* 0x000ff00000000800 */
[----:B------:R-:W0:Y:S01]  /*0010*/  LDC.64 R2, c[0x0][0x278] ;  /* 0x00009e00ff027b82 */ /* 0x000e220000000a00 */
[----:B------:R-:W1:Y:S01]  /*0020*/  S2R R13, SR_CTAID.Z ;  /* 0x00000000000d7919 */ /* 0x000e620000002700 */
[----:B------:R-:W-:-:S06]  /*0030*/  ULDC.64 UR8, c[0x0][0x208] ;  /* 0x0000820000087ab9 */ /* 0x000fcc0000000a00 */
[----:B------:R-:W2:Y:S08]  /*0040*/  LDC.64 R10, c[0x0][0x270] ;  /* 0x00009c00ff0a7b82 */ /* 0x000eb00000000a00 */
[----:B------:R-:W1:Y:S01]  /*0050*/  LDC.64 R4, c[0x0][0x270] ;  /* 0x00009c00ff047b82 */ /* 0x000e620000000a00 */
[----:B0-----:R-:W-:-:S04]  /*0060*/  ISETP.NE.U32.AND P2, PT, R2, RZ, PT ;  /* 0x000000ff0200720c */ /* 0x001fc80003f45070 */
[----:B------:R-:W-:Y:S02]  /*0070*/  ISETP.NE.AND.EX P2, PT, R3, RZ, PT, P2 ;  /* 0x000000ff0300720c */ /* 0x000fe40003f45320 */
[----:B--2---:R-:W-:-:S04]  /*0080*/  ISETP.NE.U32.AND P1, PT, R10, RZ, PT ;  /* 0x000000ff0a00720c */ /* 0x004fc80003f25070 */
[----:B------:R-:W-:Y:S01]  /*0090*/  ISETP.NE.AND.EX P1, PT, R11, RZ, PT, P1 ;  /* 0x000000ff0b00720c */ /* 0x000fe20003f25310 */
[----:B------:R-:W-:Y:S01]  /*00a0*/  ULDC UR4, c[0x0][0x240] ;  /* 0x0000900000047ab9 */ /* 0x000fe20000000800 */
[----:B-1----:R-:W-:-:S05]  /*00b0*/  IMAD.WIDE R4, R13, 0x4, R4 ;  /* 0x000000040d047825 */ /* 0x002fca00078e0204 */
[----:B------:R-:W0:Y:S01]  /*00c0*/  @P2 LDC.64 R6, c[0x0][0x278] ;  /* 0x00009e00ff062b82 */ /* 0x000e220000000a00 */
[----:B------:R-:W-:-:S05]  /*00d0*/  IMAD.U32 R43, RZ, RZ, UR4 ;  /* 0x00000004ff2b7e24 */ /* 0x000fca000f8e00ff */
[----:B------:R1:W5:Y:S01]  /*00e0*/  @P1 LDG.E R9, desc[UR8][R4.64] ;  /* 0x0000000804091981 */ /* 0x000362000c1e1900 */
[----:B0-----:R-:W-:-:S05]  /*00f0*/  @P2 IMAD.WIDE R6, R13, 0x4, R6 ;  /* 0x000000040d062825 */ /* 0x001fca00078e0206 */
[----:B------:R1:W5:Y:S01]  /*0100*/  @P2 LDG.E R43, desc[UR8][R6.64] ;  /* 0x00000008062b2981 */ /* 0x000362000c1e1900 */
[----:B------:R-:W-:Y:S01]  /*0110*/  ISETP.NE.U32.AND P0, PT, R10, RZ, PT ;  /* 0x000000ff0a00720c */ /* 0x000fe20003f05070 */
[----:B------:R-:W0:Y:S03]  /*0120*/  S2R R3, SR_CTAID.X ;  /* 0x0000000000037919 */ /* 0x000e260000002500 */
[----:B------:R-:W-:Y:S01]  /*0130*/  ISETP.NE.AND.EX P0, PT, R11, RZ, PT, P0 ;  /* 0x000000ff0b00720c */ /* 0x000fe20003f05300 */
[----:B0-----:R-:W-:Y:S01]  /*0140*/  IMAD.SHL.U32 R40, R3, 0x80, RZ ;  /* 0x0000008003287824 */ /* 0x001fe200078e00ff */
[----:B-1----:R-:W-:Y:S11]  /*0150*/  @P2 BRA `(.L_x_2208) ;  /* 0x0000000000102947 */ /* 0x002ff60003800000 */
[----:B------:R-:W-:Y:S05]  /*0160*/  @!P1 BRA `(.L_x_2208) ;  /* 0x00000000000c9947 */ /* 0x000fea0003800000 */
[----:B------:R-:W2:Y:S04]  /*0170*/  LDG.E R0, desc[UR8][R4.64] ;  /* 0x0000000804007981 */ /* 0x000ea8000c1e1900 */
[----:B-----5:R-:W2:Y:S02]  /*0180*/  LDG.E R43, desc[UR8][R4.64+0x4] ;  /* 0x00000408042b7981 */ /* 0x020ea4000c1e1900 */
[----:B--2---:R-:W-:-:S07]  /*0190*/  IMAD.IADD R43, R43, 0x1, -R0 ;  /* 0x000000012b2b7824 */ /* 0x004fce00078e0a00 */
.L_x_2208:
[----:B-----5:R-:W-:-:S13]  /*01a0*/  ISETP.LE.AND P2, PT, R43, R40, PT ;  /* 0x000000282b00720c */ /* 0x020fda0003f43270 */
[----:B------:R-:W-:Y:S05]  /*01b0*/  @P0 EXIT P2 ;  /* 0x000000000000094d */ /* 0x000fea0001000000 */
[----:B------:R-:W0:Y:S01]  /*01c0*/  S2R R6, SR_CTAID.Y ;  /* 0x0000000000067919 */ /* 0x000e220000002600 */
[----:B------:R-:W-:Y:S01]  /*01d0*/  @P1 IMAD R0, R13, 0x80, R9 ;  /* 0x000000800d001824 */ /* 0x000fe200078e0209 */
[----:B------:R-:W1:Y:S01]  /*01e0*/  LDC.64 R14, c[0x0][0x228] ;  /* 0x00008a00ff0e7b82 */ /* 0x000e620000000a00 */
[----:B------:R-:W-:Y:S01]  /*01f0*/  CS2R R10, SRZ ;  /* 0x00000000000a7805 */ /* 0x000fe2000001ff00 */
[----:B------:R-:W2:Y:S01]  /*0200*/  S2R R46, SR_TID.X ;  /* 0x00000000002e7919 */ /* 0x000ea20000002100 */
[----:B------:R-:W-:Y:S01]  /*0210*/  IMAD.SHL.U32 R7, R3, 0x2000, RZ ;  /* 0x0000200003077824 */ /* 0x000fe200078e00ff */
[----:B------:R-:W-:Y:S01]  /*0220*/  @P1 SHF.R.S32.HI R5, RZ, 0x1f, R0 ;  /* 0x0000001fff051819 */ /* 0x000fe20000011400 */
[----:B------:R-:W-:Y:S01]  /*0230*/  BSSY B0, `(.L_x_2209) ;  /* 0x0000030000007945 */ /* 0x000fe20003800000 */
[----:B------:R-:W3:Y:S01]  /*0240*/  S2R R2, SR_CgaCtaId ;  /* 0x0000000000027919 */ /* 0x000ee20000008800 */
[----:B------:R-:W-:Y:S01]  /*0250*/  SEL R4, R13, RZ, !P0 ;  /* 0x000000ff0d047207 */ /* 0x000fe20004000000 */
[----:B------:R-:W4:Y:S01]  /*0260*/  LDC.64 R16, c[0x0][0x230] ;  /* 0x00008c00ff107b82 */ /* 0x000f220000000a00 */
[----:B------:R-:W-:-:S05]  /*0270*/  @P1 LEA.HI R5, R5, R0, RZ, 0x7 ;  /* 0x0000000005051211 */ /* 0x000fca00078f38ff */
[----:B------:R-:W-:Y:S02]  /*0280*/  @P1 IMAD.SHL.U32 R5, R5, 0x40, RZ ;  /* 0x0000004005051824 */ /* 0x000fe400078e00ff */
[----:B------:R-:W5:Y:S03]  /*0290*/  LDC.64 R18, c[0x0][0x210] ;  /* 0x00008400ff127b82 */ /* 0x000f660000000a00 */
[----:B------:R-:W-:-:S04]  /*02a0*/  @P1 LOP3.LUT R5, R5, 0xffffe000, RZ, 0xc0, !PT ;  /* 0xffffe00005051812 */ /* 0x000fc800078ec0ff */
[----:B------:R-:W-:Y:S02]  /*02b0*/  @P1 MOV R10, R5 ;  /* 0x00000005000a1202 */ /* 0x000fe40000000f00 */
[----:B------:R-:W-:Y:S02]  /*02c0*/  @P1 SHF.R.S32.HI R11, RZ, 0x1f, R5 ;  /* 0x0000001fff0b1819 */ /* 0x000fe40000011405 */
[C---:B------:R-:W-:Y:S02]  /*02d0*/  IADD3 R10, P2, R7.reuse, R10, RZ ;  /* 0x0000000a070a7210 */ /* 0x040fe40007f5e0ff */
[----:B0-----:R-:W-:Y:S02]  /*02e0*/  SHF.R.S32.HI R5, RZ, 0x1f, R6 ;  /* 0x0000001fff057819 */ /* 0x001fe40000011406 */
[----:B------:R-:W-:Y:S02]  /*02f0*/  LEA.HI.X.SX32 R11, R7, R11, 0x1, P2 ;  /* 0x0000000b070b7211 */ /* 0x000fe400010f0eff */
[----:B------:R-:W-:Y:S01]  /*0300*/  SHF.R.S32.HI R7, RZ, 0x1f, R13 ;  /* 0x0000001fff077819 */ /* 0x000fe2000001140d */
[----:B-1----:R-:W-:-:S02]  /*0310*/  IMAD R0, R5, R14, RZ ;  /* 0x0000000e05007224 */ /* 0x002fc400078e02ff */
[----:B------:R-:W-:Y:S01]  /*0320*/  IMAD.WIDE.U32 R10, R6, R14, R10 ;  /* 0x0000000e060a7225 */ /* 0x000fe200078e000a */
[----:B------:R-:W-:Y:S02]  /*0330*/  SEL R7, R7, RZ, !P0 ;  /* 0x000000ff07077207 */ /* 0x000fe40004000000 */
[----:B--2---:R-:W-:Y:S01]  /*0340*/  ISETP.NE.AND P0, PT, R46, RZ, PT ;  /* 0x000000ff2e00720c */ /* 0x004fe20003f05270 */
[----:B------:R-:W-:Y:S02]  /*0350*/  IMAD R15, R6, R15, R0 ;  /* 0x0000000f060f7224 */ /* 0x000fe400078e0200 */
[----:B----4-:R-:W-:Y:S02]  /*0360*/  IMAD R0, R7, R16, RZ ;  /* 0x0000001007007224 */ /* 0x010fe400078e02ff */
[----:B------:R-:W-:Y:S02]  /*0370*/  IMAD.IADD R11, R11, 0x1, R15 ;  /* 0x000000010b0b7824 */ /* 0x000fe400078e020f */
[----:B------:R-:W-:-:S02]  /*0380*/  IMAD R13, R4, R17, R0 ;  /* 0x00000011040d7224 */ /* 0x000fc400078e0200 */
[----:B------:R-:W-:-:S04]  /*0390*/  IMAD.WIDE.U32 R10, R4, R16, R10 ;  /* 0x00000010040a7225 */ /* 0x000fc800078e000a */
[----:B------:R-:W-:Y:S01]  /*03a0*/  IMAD.IADD R0, R11, 0x1, R13 ;  /* 0x000000010b007824 */ /* 0x000fe200078e020d */
[----:B-----5:R-:W-:-:S04]  /*03b0*/  LEA R18, P2, R10, R18, 0x2 ;  /* 0x000000120a127211 */ /* 0x020fc800078410ff */
[----:B------:R-:W-:Y:S01]  /*03c0*/  LEA.HI.X R0, R10, R19, R0, 0x2, P2 ;  /* 0x000000130a007211 */ /* 0x000fe200010f1400 */
[----:B---3--:R-:W-:Y:S08]  /*03d0*/  @P0 BRA `(.L_x_2210) ;  /* 0x0000000000540947 */ /* 0x008ff00003800000 */
[----:B------:R-:W0:Y:S01]  /*03e0*/  S2UR UR7, SR_CgaCtaId ;  /* 0x00000000000779c3 */ /* 0x000e220000008800 */
[----:B------:R-:W-:Y:S01]  /*03f0*/  UMOV UR6, 0x400 ;  /* 0x0000040000067882 */ /* 0x000fe20000000000 */
[----:B------:R-:W-:Y:S01]  /*0400*/  UMOV UR4, 0x1 ;  /* 0x0000000100047882 */ /* 0x000fe20000000000 */
[----:B------:R-:W-:Y:S01]  /*0410*/  IMAD.MOV.U32 R8, RZ, RZ, 0x8000 ;  /* 0x00008000ff087424 */ /* 0x000fe200078e00ff */
[----:B------:R-:W-:-:S04]  /*0420*/  UIADD3 UR4, -UR4, 0x100000, URZ ;  /* 0x0010000004047890 */ /* 0x000fc8000fffe13f */
[----:B------:R-:W-:Y:S02]  /*0430*/  USHF.L.U32 UR5, UR4, 0xb, URZ ;  /* 0x0000000b04057899 */ /* 0x000fe4000800063f */
[----:B------:R-:W-:Y:S01]  /*0440*/  USHF.L.U32 UR4, UR4, 0x1, URZ ;  /* 0x0000000104047899 */ /* 0x000fe2000800063f */
[----:B------:R-:W-:Y:S01]  /*0450*/  PLOP3.LUT P0, PT, PT, PT, PT, 0x80, 0x0 ;  /* 0x000000000000781c */ /* 0x000fe20003f0f070 */
[----:B------:R-:W-:Y:S01]  /*0460*/  UMOV UR10, 0x800 ;  /* 0x00000800000a7882 */ /* 0x000fe20000000000 */
[----:B0-----:R-:W-:-:S04]  /*0470*/  ULEA UR6, UR7, UR6, 0x18 ;  /* 0x0000000607067291 */ /* 0x001fc8000f8ec03f */
[----:B------:R-:W-:Y:S01]  /*0480*/  UIADD3 UR7, UR6, 0xc000, URZ ;  /* 0x0000c00006077890 */ /* 0x000fe2000fffe03f */
[----:B------:R-:W0:Y:S07]  /*0490*/  FENCE.VIEW.ASYNC.S ;  /* 0x00000000000073c6 */ /* 0x000e2e0000000000 */
[----:B0-----:R0:W1:Y:S02]  /*04a0*/  SYNCS.EXCH.64 URZ, [UR6+0xc000], UR4 ;  /* 0x00c00004063f75b2 */ /* 0x0010640008000100 */
[----:B0-----:R-:W-:-:S02]  /*04b0*/  R2UR UR4, R18 ;  /* 0x00000000120472ca */ /* 0x001fc400000e0000 */
[----:B------:R-:W-:Y:S01]  /*04c0*/  R2UR UR5, R0 ;  /* 0x00000000000572ca */ /* 0x000fe200000e0000 */
[----:B-1----:R0:W-:-:S14]  /*04d0*/  SYNCS.ARRIVE.TRANS64 RZ, [UR6+0xc000], R8 ;  /* 0x00c00008ffff79a7 */ /* 0x0021dc0008000006 */
.L_x_2211:
[----:B------:R-:W-:Y:S01]  /*04e0*/  @P0 ELECT P2, URZ, PT ;  /* 0x00000000003f082f */ /* 0x000fe20003840000 */
[----:B------:R1:W-:-:S12]  /*04f0*/  UBLKCP.S.G [UR6], [UR4], UR10 ;  /* 0x00000006040073ba */ /* 0x0003d8000800020a */
[----:B------:R-:W-:Y:S02]  /*0500*/  @P2 PLOP3.LUT P0, PT, P2, PT, PT, 0x8, 0x0 ;  /* 0x000000000000281c */ /* 0x000fe4000170e170 */
[----:B------:R-:W-:-:S11]  /*0510*/  PLOP3.LUT P2, PT, PT, PT, PT, 0x8, 0x0 ;  /* 0x000000000000781c */ /* 0x000fd60003f4e170 */
[----:B-1----:R-:W-:Y:S05]  /*0520*/  @P0 BRA.U.ANY `(.L_x_2211) ;  /* 0xfffffffd00ec0947 */ /* 0x002fea000393ffff */
.L_x_2210:
[----:B------:R-:W-:Y:S05]  /*0530*/  BSYNC B0 ;  /* 0x0000000000007941 */ /* 0x000fea0003800000 */
.L_x_2209:
[----:B------:R-:W-:Y:S01]  /*0540*/  BAR.SYNC.DEFER_BLOCKING 0x0 ;  /* 0x0000000000007b1d */ /* 0x000fe20000010000 */
[----:B------:R-:W-:Y:S02]  /*0550*/  MOV R41, 0x400 ;  /* 0x0000040000297802 */ /* 0x000fe40000000f00 */
[----:B------:R-:W-:Y:S02]  /*0560*/  CS2R R50, SRZ ;  /* 0x0000000000327805 */ /* 0x000fe4000001ff00 */
[----:B------:R-:W-:Y:S01]  /*0570*/  SHF.L.U32 R0, RZ, 0x1f, RZ ;  /* 0x0000001fff007819 */ /* 0x000fe200000006ff */
[--C-:B------:R-:W-:Y:S01]  /*0580*/  @P1 IMAD.MOV.U32 R50, RZ, RZ, R9.reuse ;  /* 0x000000ffff321224 */ /* 0x100fe200078e0009 */
[----:B------:R-:W-:Y:S02]  /*0590*/  LEA R41, R2, R41, 0x18 ;  /* 0x0000002902297211 */ /* 0x000fe400078ec0ff */
[----:B------:R-:W-:-:S07]  /*05a0*/  @P1 SHF.R.S32.HI R51, RZ, 0x1f, R9 ;  /* 0x0000001fff331819 */ /* 0x000fce0000011409 */
.L_x_2212:
[----:B-1----:R1:W2:Y:S02]  /*05b0*/  SYNCS.PHASECHK.TRANS64.TRYWAIT P0, [R41+URZ+0xc000], R0 ;  /* 0x00c00000290075a7 */ /* 0x0022a4000800017f */
[----:B--2---:R-:W-:Y:S05]  /*05c0*/  @!P0 NANOSLEEP.SYNCS 0x989680 ;  /* 0x009896800000895d */ /* 0x004fea0003900000 */
[----:B------:R-:W2:Y:S02]  /*05d0*/  @!P0 SYNCS.PHASECHK.TRANS64 P0, [R41+URZ+0xc000], R0 ;  /* 0x00c00000290085a7 */ /* 0x000ea4000800007f */
[----:B--2---:R-:W-:Y:S05]  /*05e0*/  @!P0 BRA `(.L_x_2212) ;  /* 0xfffffffc00f08947 */ /* 0x004fea000383ffff */
[----:B------:R-:W-:Y:S01]  /*05f0*/  SHF.R.S32.HI R37, RZ, 0x1f, R46 ;  /* 0x0000001fff257819 */ /* 0x000fe2000001142e */
[----:B------:R-:W-:Y:S01]  /*0600*/  ULDC UR4, c[0x0][0x268] ;  /* 0x00009a0000047ab9 */ /* 0x000fe20000000800 */
[----:B------:R-:W-:Y:S01]  /*0610*/  ULDC.64 UR6, c[0x0][0x258] ;  /* 0x0000960000067ab9 */ /* 0x000fe20000000a00 */
[----:B------:R-:W-:Y:S01]  /*0620*/  VIADDMNMX R43, R43, -R40, 0x80, PT ;  /* 0x000000802b2b7446 */ /* 0x000fe20003800928 */
[----:B------:R-:W-:Y:S01]  /*0630*/  IMAD R5, R5, UR6, RZ ;  /* 0x0000000605057c24 */ /* 0x000fe2000f8e02ff */
[CC--:B-1----:R-:W-:Y:S01]  /*0640*/  LEA.HI R0, R37.reuse, R46.reuse, RZ, 0x7 ;  /* 0x0000002e25007211 */ /* 0x0c2fe200078f38ff */
[----:B------:R-:W-:Y:S01]  /*0650*/  BSSY B0, `(.L_x_2213) ;  /* 0x0000092000007945 */ /* 0x000fe20003800000 */
[----:B------:R-:W-:Y:S02]  /*0660*/  LEA.HI R48, R37, R46, RZ, 0x4 ;  /* 0x0000002e25307211 */ /* 0x000fe400078f20ff */
[C---:B------:R-:W-:Y:S01]  /*0670*/  LOP3.LUT R9, R0.reuse, 0xfffff80, RZ, 0xc0, !PT ;  /* 0x0fffff8000097812 */ /* 0x040fe200078ec0ff */
[----:B------:R-:W-:Y:S01]  /*0680*/  IMAD.SHL.U32 R0, R0, 0x20, RZ ;  /* 0x0000002000007824 */ /* 0x000fe200078e00ff */
[----:B------:R-:W-:-:S02]  /*0690*/  LOP3.LUT R11, R48, 0xfffffff0, RZ, 0xc0, !PT ;  /* 0xfffffff0300b7812 */ /* 0x000fc400078ec0ff */
[-C--:B------:R-:W-:Y:S02]  /*06a0*/  IADD3 R9, -R9, R46.reuse, RZ ;  /* 0x0000002e09097210 */ /* 0x080fe40007ffe1ff */
[----:B------:R-:W-:Y:S01]  /*06b0*/  LOP3.LUT R0, R0, 0x3ffff000, RZ, 0xc0, !PT ;  /* 0x3ffff00000007812 */ /* 0x000fe200078ec0ff */
[----:B------:R-:W-:Y:S01]  /*06c0*/  IMAD.IADD R42, R46, 0x1, -R11 ;  /* 0x000000012e2a7824 */ /* 0x000fe200078e0a0b */
[-C--:B------:R-:W-:Y:S02]  /*06d0*/  LEA.HI R2, R37, R46.reuse, RZ, 0x5 ;  /* 0x0000002e25027211 */ /* 0x080fe400078f28ff */
[----:B------:R-:W-:Y:S01]  /*06e0*/  SHF.R.U32.HI R48, RZ, 0x1, R48 ;  /* 0x00000001ff307819 */ /* 0x000fe20000011630 */
[----:B------:R-:W-:Y:S01]  /*06f0*/  IMAD R0, R9, 0x4, R0 ;  /* 0x0000000409007824 */ /* 0x000fe200078e0200 */
[----:B------:R-:W-:Y:S01]  /*0700*/  SHF.R.S32.HI R45, RZ, 0x1f, R42 ;  /* 0x0000001fff2d7819 */ /* 0x000fe2000001142a */
[----:B------:R-:W-:Y:S02]  /*0710*/  IMAD.SHL.U32 R2, R2, 0x20, RZ ;  /* 0x0000002002027824 */ /* 0x000fe400078e00ff */
[----:B------:R-:W-:Y:S01]  /*0720*/  IMAD R52, R0, 0x4, R41 ;  /* 0x0000000400347824 */ /* 0x000fe200078e0229 */
[----:B------:R-:W-:-:S02]  /*0730*/  LEA.HI R0, R37, R46, RZ, 0x3 ;  /* 0x0000002e25007211 */ /* 0x000fc400078f18ff */
[----:B------:R-:W-:Y:S02]  /*0740*/  LEA.HI R45, R45, R42, RZ, 0x3 ;  /* 0x0000002a2d2d7211 */ /* 0x000fe400078f18ff */
[----:B------:R-:W-:Y:S01]  /*0750*/  LOP3.LUT R23, R0, 0x1ffffff8, RZ, 0xc0, !PT ;  /* 0x1ffffff800177812 */ /* 0x000fe200078ec0ff */
[----:B------:R-:W1:Y:S01]  /*0760*/  LDS.128 R12, [R52+0x800] ;  /* 0x00080000340c7984 */ /* 0x000e620000000c00 */
[----:B------:R-:W-:Y:S02]  /*0770*/  SHF.R.S32.HI R0, RZ, 0x3, R0 ;  /* 0x00000003ff007819 */ /* 0x000fe40000011400 */
[----:B------:R-:W-:Y:S01]  /*0780*/  LOP3.LUT R21, R45, 0xfffffff8, RZ, 0xc0, !PT ;  /* 0xfffffff82d157812 */ /* 0x000fe200078ec0ff */
[----:B------:R-:W-:Y:S01]  /*0790*/  IMAD.IADD R44, R46, 0x1, -R23 ;  /* 0x000000012e2c7824 */ /* 0x000fe200078e0a17 */
[----:B------:R-:W-:Y:S01]  /*07a0*/  SHF.L.U32 R28, R0, 0x6, RZ ;  /* 0x00000006001c7819 */ /* 0x000fe200000006ff */
[----:B0-----:R-:W0:Y:S01]  /*07b0*/  LDS.128 R8, [R52] ;  /* 0x0000000034087984 */ /* 0x001e220000000c00 */
[----:B------:R-:W-:Y:S01]  /*07c0*/  LEA.HI R46, R37, R46, RZ, 0x6 ;  /* 0x0000002e252e7211 */ /* 0x000fe200078f30ff */
[----:B------:R-:W-:Y:S01]  /*07d0*/  IMAD.SHL.U32 R44, R44, 0x8, RZ ;  /* 0x000000082c2c7824 */ /* 0x000fe200078e00ff */
[----:B------:R-:W-:Y:S01]  /*07e0*/  LOP3.LUT R33, R28, 0x1c0, RZ, 0xc0, !PT ;  /* 0x000001c01c217812 */ /* 0x000fe200078ec0ff */
[----:B------:R-:W-:Y:S01]  /*07f0*/  IMAD.IADD R42, R42, 0x1, -R21 ;  /* 0x000000012a2a7824 */ /* 0x000fe200078e0a15 */
[----:B------:R-:W2:Y:S01]  /*0800*/  LDS.128 R24, [R52+0x2000] ;  /* 0x0020000034187984 */ /* 0x000ea20000000c00 */
[----:B------:R-:W-:Y:S01]  /*0810*/  IMAD.SHL.U32 R45, R45, 0x40, RZ ;  /* 0x000000402d2d7824 */ /* 0x000fe200078e00ff */
[----:B------:R-:W-:Y:S01]  /*0820*/  SHF.R.U32.HI R36, RZ, 0x3, R33 ;  /* 0x00000003ff247819 */ /* 0x000fe20000011621 */
[----:B------:R-:W-:Y:S01]  /*0830*/  IMAD.SHL.U32 R49, R42, 0x40, RZ ;  /* 0x000000402a317824 */ /* 0x000fe200078e00ff */
[----:B------:R-:W3:Y:S01]  /*0840*/  LDS.128 R20, [R52+0x1800] ;  /* 0x0018000034147984 */ /* 0x000ee20000000c00 */
[----:B------:R-:W-:Y:S01]  /*0850*/  LOP3.LUT R47, R33, 0x38, R44, 0xf8, !PT ;  /* 0x00000038212f7812 */ /* 0x000fe200078ef82c */
[----:B------:R-:W-:Y:S01]  /*0860*/  IMAD.SHL.U32 R46, R46, 0x8, RZ ;  /* 0x000000082e2e7824 */ /* 0x000fe200078e00ff */
[----:B------:R-:W-:Y:S01]  /*0870*/  LOP3.LUT R45, R45, 0x7ffffe00, RZ, 0xc0, !PT ;  /* 0x7ffffe002d2d7812 */ /* 0x000fe200078ec0ff */
[----:B------:R-:W4:Y:S01]  /*0880*/  LDS.128 R16, [R52+0x1000] ;  /* 0x0010000034107984 */ /* 0x000f220000000c00 */
[----:B------:R-:W-:-:S02]  /*0890*/  LOP3.LUT R47, R47, R36, RZ, 0x3c, !PT ;  /* 0x000000242f2f7212 */ /* 0x000fc400078e3cff */
[----:B------:R-:W-:Y:S01]  /*08a0*/  LOP3.LUT R49, R49, 0x1c0, RZ, 0xc0, !PT ;  /* 0x000001c031317812 */ /* 0x000fe200078ec0ff */
[----:B------:R-:W5:Y:S01]  /*08b0*/  LDS.128 R32, [R52+0x3000] ;  /* 0x0030000034207984 */ /* 0x000f620000000c00 */
[----:B------:R-:W-:Y:S02]  /*08c0*/  R2P PR, R42, 0x6 ;  /* 0x000000062a007804 */ /* 0x000fe40000000000 */
[----:B------:R-:W-:Y:S01]  /*08d0*/  LOP3.LUT R48, R49, 0x8, R48, 0xf8, !PT ;  /* 0x0000000831307812 */ /* 0x000fe200078ef830 */
[----:B------:R-:W5:Y:S01]  /*08e0*/  LDS.128 R28, [R52+0x2800] ;  /* 0x00280000341c7984 */ /* 0x000f620000000c00 */
[----:B------:R-:W-:-:S03]  /*08f0*/  SHF.R.U32.HI R49, RZ, 0x3, R49 ;  /* 0x00000003ff317819 */ /* 0x000fc60000011631 */
[----:B------:R-:W5:Y:S01]  /*0900*/  LDS.128 R36, [R52+0x3800] ;  /* 0x0038000034247984 */ /* 0x000f620000000c00 */
[----:B------:R-:W-:Y:S02]  /*0910*/  LOP3.LUT R48, R48, R49, RZ, 0x3c, !PT ;  /* 0x0000003130307212 */ /* 0x000fe400078e3cff */
[----:B------:R-:W-:Y:S02]  /*0920*/  LOP3.LUT R49, R2, 0x7ffffc00, RZ, 0xc0, !PT ;  /* 0x7ffffc0002317812 */ /* 0x000fe400078ec0ff */
[----:B------:R-:W-:Y:S02]  /*0930*/  LOP3.LUT R2, R47, 0x7ffffe00, R46, 0xf8, !PT ;  /* 0x7ffffe002f027812 */ /* 0x000fe400078ef82e */
[----:B------:R-:W-:Y:S01]  /*0940*/  IADD3 R42, R48, R45, R49 ;  /* 0x0000002d302a7210 */ /* 0x000fe20007ffe031 */
[----:B-1----:R-:W-:Y:S01]  /*0950*/  FMUL.FTZ R48, R15, UR4 ;  /* 0x000000040f307c20 */ /* 0x002fe20008410000 */
[----:B------:R-:W-:Y:S01]  /*0960*/  FMUL.FTZ R13, R13, UR4 ;  /* 0x000000040d0d7c20 */ /* 0x000fe20008410000 */
[----:B0-----:R-:W-:Y:S01]  /*0970*/  FMUL.FTZ R45, R9, UR4 ;  /* 0x00000004092d7c20 */ /* 0x001fe20008410000 */
[----:B------:R-:W-:Y:S01]  /*0980*/  FMUL.FTZ R46, R11, UR4 ;  /* 0x000000040b2e7c20 */ /* 0x000fe20008410000 */
[----:B------:R-:W-:Y:S01]  /*0990*/  FMUL.FTZ R9, R10, UR4 ;  /* 0x000000040a097c20 */ /* 0x000fe20008410000 */
[----:B------:R-:W-:Y:S01]  /*09a0*/  FMUL.FTZ R11, R14, UR4 ;  /* 0x000000040e0b7c20 */ /* 0x000fe20008410000 */
[----:B------:R-:W-:Y:S01]  /*09b0*/  FMUL.FTZ R10, R12, UR4 ;  /* 0x000000040c0a7c20 */ /* 0x000fe20008410000 */
[----:B--2---:R-:W-:Y:S01]  /*09c0*/  FMUL.FTZ R25, R25, UR4 ;  /* 0x0000000419197c20 */ /* 0x004fe20008410000 */
[----:B------:R-:W-:Y:S01]  /*09d0*/  FMUL.FTZ R8, R8, UR4 ;  /* 0x0000000408087c20 */ /* 0x000fe20008410000 */
[----:B------:R-:W-:Y:S01]  /*09e0*/  F2FP.BF16.F32.PACK_AB R9, R46, R9 ;  /* 0x000000092e09723e */ /* 0x000fe200000010ff */
[----:B---3--:R-:W-:Y:S01]  /*09f0*/  FMUL.FTZ R15, R20, UR4 ;  /* 0x00000004140f7c20 */ /* 0x008fe20008410000 */
[----:B------:R-:W-:Y:S01]  /*0a00*/  FMUL.FTZ R20, R21, UR4 ;  /* 0x0000000415147c20 */ /* 0x000fe20008410000 */
[----:B------:R-:W-:Y:S01]  /*0a10*/  FMUL.FTZ R21, R26, UR4 ;  /* 0x000000041a157c20 */ /* 0x000fe20008410000 */
[----:B------:R-:W-:Y:S01]  /*0a20*/  FMUL.FTZ R26, R27, UR4 ;  /* 0x000000041b1a7c20 */ /* 0x000fe20008410000 */
[----:B----4-:R-:W-:Y:S01]  /*0a30*/  FMUL.FTZ R14, R18, UR4 ;  /* 0x00000004120e7c20 */ /* 0x010fe20008410000 */
[----:B------:R-:W-:Y:S01]  /*0a40*/  FMUL.FTZ R19, R19, UR4 ;  /* 0x0000000413137c20 */ /* 0x000fe20008410000 */
[----:B------:R-:W-:Y:S01]  /*0a50*/  FMUL.FTZ R18, R24, UR4 ;  /* 0x0000000418127c20 */ /* 0x000fe20008410000 */
[----:B------:R-:W-:Y:S01]  /*0a60*/  FMUL.FTZ R12, R16, UR4 ;  /* 0x00000004100c7c20 */ /* 0x000fe20008410000 */
[----:B-----5:R-:W-:Y:S01]  /*0a70*/  FMUL.FTZ R27, R32, UR4 ;  /* 0x00000004201b7c20 */ /* 0x020fe20008410000 */
[----:B------:R-:W-:Y:S01]  /*0a80*/  FMUL.FTZ R32, R33, UR4 ;  /* 0x0000000421207c20 */ /* 0x000fe20008410000 */
[----:B------:R-:W-:Y:S01]  /*0a90*/  FMUL.FTZ R16, R22, UR4 ;  /* 0x0000000416107c20 */ /* 0x000fe20008410000 */
[----:B------:R-:W-:Y:S01]  /*0aa0*/  FMUL.FTZ R23, R23, UR4 ;  /* 0x0000000417177c20 */ /* 0x000fe20008410000 */
[----:B------:R-:W-:Y:S01]  /*0ab0*/  FMUL.FTZ R24, R30, UR4 ;  /* 0x000000041e187c20 */ /* 0x000fe20008410000 */
[----:B------:R-:W-:Y:S01]  /*0ac0*/  FMUL.FTZ R31, R31, UR4 ;  /* 0x000000041f1f7c20 */ /* 0x000fe20008410000 */
[----:B------:R-:W-:Y:S01]  /*0ad0*/  F2FP.BF16.F32.PACK_AB R10, R13, R10 ;  /* 0x0000000a0d0a723e */ /* 0x000fe200000010ff */
[----:B------:R-:W-:Y:S01]  /*0ae0*/  FMUL.FTZ R22, R28, UR4 ;  /* 0x000000041c167c20 */ /* 0x000fe20008410000 */
[----:B------:R-:W-:Y:S01]  /*0af0*/  FMUL.FTZ R33, R38, UR4 ;  /* 0x0000000426217c20 */ /* 0x000fe20008410000 */
[----:B------:R-:W-:Y:S01]  /*0b00*/  FMUL.FTZ R38, R39, UR4 ;  /* 0x0000000427267c20 */ /* 0x000fe20008410000 */
[----:B------:R-:W-:Y:S01]  /*0b10*/  IADD3 R39, R41, 0x8000, RZ ;  /* 0x0000800029277810 */ /* 0x000fe20007ffe0ff */
[----:B------:R-:W-:Y:S01]  /*0b20*/  FMUL.FTZ R29, R29, UR4 ;  /* 0x000000041d1d7c20 */ /* 0x000fe20008410000 */
[----:B------:R-:W-:Y:S01]  /*0b30*/  F2FP.BF16.F32.PACK_AB R13, R19, R14 ;  /* 0x0000000e130d723e */ /* 0x000fe200000010ff */
[----:B------:R-:W-:Y:S01]  /*0b40*/  FMUL.FTZ R30, R36, UR4 ;  /* 0x00000004241e7c20 */ /* 0x000fe20008410000 */
[----:B------:R-:W-:Y:S01]  /*0b50*/  F2FP.BF16.F32.PACK_AB R19, R31, R24 ;  /* 0x000000181f13723e */ /* 0x000fe200000010ff */
[----:B------:R-:W-:Y:S01]  /*0b60*/  IMAD.MOV.U32 R24, RZ, RZ, 0x20 ;  /* 0x00000020ff187424 */ /* 0x000fe200078e00ff */
[----:B------:R-:W-:Y:S01]  /*0b70*/  F2FP.BF16.F32.PACK_AB R14, R20, R15 ;  /* 0x0000000f140e723e */ /* 0x000fe200000010ff */
[----:B------:R-:W-:Y:S01]  /*0b80*/  FMUL.FTZ R37, R37, UR4 ;  /* 0x0000000425257c20 */ /* 0x000fe20008410000 */
[----:B------:R-:W-:Y:S01]  /*0b90*/  F2FP.BF16.F32.PACK_AB R15, R23, R16 ;  /* 0x00000010170f723e */ /* 0x000fe200000010ff */
[----:B------:R-:W-:-:S02]  /*0ba0*/  IMAD R23, R42, 0x2, R39 ;  /* 0x000000022a177824 */ /* 0x000fc400078e0227 */
[----:B------:R-:W-:Y:S01]  /*0bb0*/  FMUL.FTZ R17, R17, UR4 ;  /* 0x0000000411117c20 */ /* 0x000fe20008410000 */
[----:B------:R-:W-:Y:S01]  /*0bc0*/  SEL R24, R24, 0xffffffe0, !P1 ;  /* 0xffffffe018187807 */ /* 0x000fe20004800000 */
[----:B------:R-:W-:Y:S01]  /*0bd0*/  FMUL.FTZ R28, R34, UR4 ;  /* 0x00000004221c7c20 */ /* 0x000fe20008410000 */
[----:B------:R-:W-:Y:S01]  /*0be0*/  FMUL.FTZ R35, R35, UR4 ;  /* 0x0000000423237c20 */ /* 0x000fe20008410000 */
[----:B------:R-:W-:Y:S01]  /*0bf0*/  F2FP.BF16.F32.PACK_AB R16, R25, R18 ;  /* 0x000000121910723e */ /* 0x000fe200000010ff */
[----:B------:R-:W-:Y:S01]  /*0c00*/  VIADD R31, R23, 0x40 ;  /* 0x00000040171f7836 */ /* 0x000fe20000000000 */
[----:B------:R-:W-:Y:S01]  /*0c10*/  F2FP.BF16.F32.PACK_AB R18, R29, R22 ;  /* 0x000000161d12723e */ /* 0x000fe200000010ff */
[----:B------:R-:W-:Y:S01]  /*0c20*/  @P2 VIADD R31, R23, 0xffffffc0 ;  /* 0xffffffc0171f2836 */ /* 0x000fe20000000000 */
[----:B------:R-:W-:Y:S01]  /*0c30*/  F2FP.BF16.F32.PACK_AB R8, R45, R8 ;  /* 0x000000082d08723e */ /* 0x000fe200000010ff */
[--C-:B------:R-:W-:Y:S01]  /*0c40*/  IMAD R42, R42, 0x2, R41.reuse ;  /* 0x000000022a2a7824 */ /* 0x100fe200078e0229 */
[----:B------:R-:W-:Y:S01]  /*0c50*/  F2FP.BF16.F32.PACK_AB R11, R48, R11 ;  /* 0x0000000b300b723e */ /* 0x000fe200000010ff */
[----:B------:R-:W-:Y:S01]  /*0c60*/  IMAD R41, R2, 0x2, R41 ;  /* 0x0000000202297824 */ /* 0x000fe200078e0229 */
[----:B------:R-:W-:Y:S01]  /*0c70*/  F2FP.BF16.F32.PACK_AB R22, R37, R30 ;  /* 0x0000001e2516723e */ /* 0x000fe200000010ff */
[----:B------:R-:W-:Y:S01]  /*0c80*/  ULDC UR4, c[0x0][0x244] ;  /* 0x0000910000047ab9 */ /* 0x000fe20000000800 */
[----:B------:R-:W-:Y:S01]  /*0c90*/  F2FP.BF16.F32.PACK_AB R12, R17, R12 ;  /* 0x0000000c110c723e */ /* 0x000fe200000010ff */
[----:B------:R0:W-:Y:S01]  /*0ca0*/  STSM.16.M88.4 [R42+0x8000], R8 ;  /* 0x008000082a007844 */ /* 0x0001e20000000200 */
[----:B------:R-:W-:-:S02]  /*0cb0*/  IADD3 R30, R23, R24, RZ ;  /* 0x00000018171e7210 */ /* 0x000fc40007ffe0ff */
[----:B------:R-:W-:Y:S02]  /*0cc0*/  F2FP.BF16.F32.PACK_AB R17, R26, R21 ;  /* 0x000000151a11723e */ /* 0x000fe400000010ff */
[----:B------:R-:W-:Y:S01]  /*0cd0*/  F2FP.BF16.F32.PACK_AB R20, R32, R27 ;  /* 0x0000001b2014723e */ /* 0x000fe200000010ff */
[----:B------:R-:W-:Y:S01]  /*0ce0*/  IMAD.IADD R32, R24, 0x1, R31 ;  /* 0x0000000118207824 */ /* 0x000fe200078e021f */
[----:B------:R-:W-:Y:S01]  /*0cf0*/  F2FP.BF16.F32.PACK_AB R21, R35, R28 ;  /* 0x0000001c2315723e */ /* 0x000fe200000010ff */
[----:B------:R1:W-:Y:S01]  /*0d00*/  STSM.16.M88.4 [R30], R12 ;  /* 0x0000000c1e007844 */ /* 0x0003e20000000200 */
[----:B------:R-:W-:Y:S02]  /*0d10*/  F2FP.BF16.F32.PACK_AB R23, R38, R33 ;  /* 0x000000212617723e */ /* 0x000fe400000010ff */
[----:B------:R-:W-:Y:S01]  /*0d20*/  IADD3 R28, P0, R0, R50, RZ ;  /* 0x00000032001c7210 */ /* 0x000fe20007f1e0ff */
[----:B------:R1:W-:Y:S01]  /*0d30*/  STSM.16.M88.4 [R31], R16 ;  /* 0x000000101f007844 */ /* 0x0003e20000000200 */
[----:B------:R-:W-:-:S02]  /*0d40*/  SHF.R.S32.HI R45, RZ, 0x1f, R44 ;  /* 0x0000001fff2d7819 */ /* 0x000fc4000001142c */
[----:B------:R-:W-:Y:S01]  /*0d50*/  LEA.HI.X.SX32 R29, R0, R51, 0x1, P0 ;  /* 0x00000033001d7211 */ /* 0x000fe200000f0eff */
[----:B------:R1:W-:Y:S01]  /*0d60*/  STSM.16.M88.4 [R32], R20 ;  /* 0x0000001420007844 */ /* 0x0003e20000000200 */
[----:B------:R-:W-:Y:S01]  /*0d70*/  BAR.SYNC.DEFER_BLOCKING 0x0 ;  /* 0x0000000000007b1d */ /* 0x000fe20000010000 */
[----:B------:R-:W-:Y:S01]  /*0d80*/  ISETP.GE.AND P0, PT, R44, UR4, PT ;  /* 0x000000042c007c0c */ /* 0x000fe2000bf06270 */
[C---:B0-----:R-:W-:Y:S02]  /*0d90*/  IMAD R9, R6.reuse, UR7, R5 ;  /* 0x0000000706097c24 */ /* 0x041fe4000f8e0205 */
[----:B------:R-:W-:Y:S01]  /*0da0*/  IMAD.WIDE.U32 R44, R6, UR6, R44 ;  /* 0x00000006062c7c25 */ /* 0x000fe2000f8e002c */
[C---:B------:R-:W-:Y:S01]  /*0db0*/  ISETP.GE.OR P3, PT, R0.reuse, R43, P0 ;  /* 0x0000002b0000720c */ /* 0x040fe20000766670 */
[----:B------:R-:W-:Y:S02]  /*0dc0*/  ULDC.64 UR4, c[0x0][0x260] ;  /* 0x0000980000047ab9 */ /* 0x000fe40000000a00 */
[----:B------:R-:W-:Y:S01]  /*0dd0*/  VIADD R5, R0, 0x20 ;  /* 0x0000002000057836 */ /* 0x000fe20000000000 */
[----:B------:R-:W-:Y:S01]  /*0de0*/  IADD3 R45, R45, R9, RZ ;  /* 0x000000092d2d7210 */ /* 0x000fe20007ffe0ff */
[----:B------:R-:W-:-:S02]  /*0df0*/  IMAD R7, R7, UR4, RZ ;  /* 0x0000000407077c24 */ /* 0x000fc4000f8e02ff */
[C---:B------:R-:W-:Y:S01]  /*0e00*/  VIADD R6, R0.reuse, 0x40 ;  /* 0x0000004000067836 */ /* 0x040fe20000000000 */
[-C--:B------:R-:W-:Y:S01]  /*0e10*/  ISETP.GE.OR P2, PT, R5, R43.reuse, P0 ;  /* 0x0000002b0500720c */ /* 0x080fe20000746670 */
[----:B------:R-:W-:Y:S02]  /*0e20*/  VIADD R0, R0, 0x60 ;  /* 0x0000006000007836 */ /* 0x000fe40000000000 */
[----:B------:R-:W-:Y:S01]  /*0e30*/  IMAD R9, R4, UR5, R7 ;  /* 0x0000000504097c24 */ /* 0x000fe2000f8e0207 */
[-C--:B------:R-:W-:Y:S01]  /*0e40*/  ISETP.GE.OR P1, PT, R6, R43.reuse, P0 ;  /* 0x0000002b0600720c */ /* 0x080fe20000726670 */
[----:B------:R-:W-:Y:S01]  /*0e50*/  IMAD.WIDE.U32 R4, R4, UR4, R44 ;  /* 0x0000000404047c25 */ /* 0x000fe2000f8e002c */
[----:B------:R-:W-:-:S03]  /*0e60*/  ISETP.GE.OR P0, PT, R0, R43, P0 ;  /* 0x0000002b0000720c */ /* 0x000fc60000706670 */
[----:B------:R-:W-:Y:S01]  /*0e70*/  IMAD.WIDE R6, R3, 0x80, R28 ;  /* 0x0000008003067825 */ /* 0x000fe200078e021c */
[----:B------:R1:W0:Y:S03]  /*0e80*/  LDS.128 R24, [R41+0xb000] ;  /* 0x00b0000029187984 */ /* 0x0002260000000c00 */
[----:B------:R-:W-:Y:S02]  /*0e90*/  IMAD R8, R2, 0x2, R39 ;  /* 0x0000000202087824 */ /* 0x000fe400078e0227 */
[----:B------:R-:W-:Y:S01]  /*0ea0*/  IMAD.IADD R3, R5, 0x1, R9 ;  /* 0x0000000105037824 */ /* 0x000fe200078e0209 */
[----:B------:R-:W-:Y:S06]  /*0eb0*/  @P3 BRA `(.L_x_2214) ;  /* 0x00000000002c3947 */ /* 0x000fec0003800000 */
[----:B------:R-:W2:Y:S01]  /*0ec0*/  LDS.128 R8, [R8] ;  /* 0x0000000008087984 */ /* 0x000ea20000000c00 */
[----:B------:R-:W-:Y:S01]  /*0ed0*/  ULDC.64 UR4, c[0x0][0x250] ;  /* 0x0000940000047ab9 */ /* 0x000fe20000000a00 */
[----:B------:R-:W-:Y:S02]  /*0ee0*/  IMAD.MOV.U32 R2, RZ, RZ, R4 ;  /* 0x000000ffff027224 */ /* 0x000fe400078e0004 */
[----:B-1----:R-:W-:Y:S02]  /*0ef0*/  IMAD R15, R7, UR4, RZ ;  /* 0x00000004070f7c24 */ /* 0x002fe4000f8e02ff */
[----:B------:R-:W-:-:S04]  /*0f00*/  IMAD.WIDE.U32 R12, R6, UR4, R2 ;  /* 0x00000004060c7c25 */ /* 0x000fc8000f8e0002 */
[----:B------:R-:W-:Y:S01]  /*0f10*/  IMAD R15, R6, UR5, R15 ;  /* 0x00000005060f7c24 */ /* 0x000fe2000f8e020f */
[----:B------:R-:W-:Y:S02]  /*0f20*/  ULDC.64 UR4, c[0x0][0x238] ;  /* 0x00008e0000047ab9 */ /* 0x000fe40000000a00 */
[----:B------:R-:W-:Y:S01]  /*0f30*/  LEA R14, P3, R12, UR4, 0x1 ;  /* 0x000000040c0e7c11 */ /* 0x000fe2000f8608ff */
[----:B------:R-:W-:-:S05]  /*0f40*/  IMAD.IADD R13, R13, 0x1, R15 ;  /* 0x000000010d0d7824 */ /* 0x000fca00078e020f */
[----:B------:R-:W-:-:S05]  /*0f50*/  LEA.HI.X R15, R12, UR5, R13, 0x1, P3 ;  /* 0x000000050c0f7c11 */ /* 0x000fca00098f0c0d */
[----:B--2---:R2:W-:Y:S02]  /*0f60*/  STG.E.128 desc[UR8][R14.64], R8 ;  /* 0x000000080e007986 */ /* 0x0045e4000c101d08 */
.L_x_2214:
[----:B------:R-:W-:Y:S05]  /*0f70*/  BSYNC B0 ;  /* 0x0000000000007941 */ /* 0x000fea0003800000 */
.L_x_2213:
[----:B--2---:R2:W3:Y:S01]  /*0f80*/  LDS.128 R8, [R41+0x9000] ;  /* 0x0090000029087984 */ /* 0x0044e20000000c00 */
        /* <DEDUP_REMOVED lines=15> */
.L_x_2216:
[----:B------:R-:W-:Y:S05]  /*1080*/  BSYNC B0 ;  /* 0x0000000000007941 */ /* 0x000fea0003800000 */
.L_x_2215:
[----:B---34-:R3:W4:Y:S01]  /*1090*/  LDS.128 R8, [R41+0xa000] ;  /* 0x00a0000029087984 */ /* 0x0187220000000c00 */
        /* <DEDUP_REMOVED lines=14> */
[----:B----4-:R1:W-:Y:S02]  /*1180*/  STG.E.128 desc[UR8][R14.64], R8 ;  /* 0x000000080e007986 */ /* 0x0103e4000c101d08 */
.L_x_2218:
[----:B------:R-:W-:Y:S05]  /*1190*/  BSYNC B0 ;  /* 0x0000000000007941 */ /* 0x000fea0003800000 */
.L_x_2217:
[----:B------:R-:W-:Y:S05]  /*11a0*/  @P0 EXIT ;  /* 0x000000000000094d */ /* 0x000fea0003800000 */
[----:B------:R-:W-:Y:S01]  /*11b0*/  IADD3 R5, P0, R6, 0x60, RZ ;  /* 0x0000006006057810 */ /* 0x000fe20007f1e0ff */
[----:B------:R-:W-:Y:S01]  /*11c0*/  ULDC.64 UR4, c[0x0][0x250] ;  /* 0x0000940000047ab9 */ /* 0x000fe20000000a00 */
[----:B------:R-:W-:-:S03]  /*11d0*/  IMAD.MOV.U32 R2, RZ, RZ, R4 ;  /* 0x000000ffff027224 */ /* 0x000fc600078e0004 */
        /* <DEDUP_REMOVED lines=8> */
[----:B0-----:R-:W-:Y:S01]  /*1260*/  STG.E.128 desc[UR8][R4.64], R24 ;  /* 0x0000001804007986 */ /* 0x001fe2000c101d08 */
[----:B------:R-:W-:Y:S05]  /*1270*/  EXIT ;  /* 0x000000000000794d */ /* 0x000fea0003800000 */
.L_x_2219:
        /* <DEDUP_REMOVED lines=16> */
.L_x_3734:


//--------------------- .text._ZN7cutlass13device_kernelIN5flash11enable_sm90INS1_16FlashAttnBwdSm90INS1_25CollectiveMainloopBwdSm90ILi2ELi2ELi2EN4cute5tupleIJNS5_1CILi1EEES8_S8_EEENS6_IJNS7_ILi128EEESA_NS7_ILi64EEEEEENS_10bfloat16_tEfNS_4arch4Sm90ELb0ELb1ELb1ELb1ELb1ELb1ELb0ELb0ELi2ELi1ELi2ELi2ELb0EEENS1_24CollectiveEpilogueBwdGQAISC_fSF_Li256ELb1ELb1EEENS1_19SingleTileSchedulerILb1ELb0ELb0ELi128EEEEEEEEEvNT_6ParamsE --------------------------
	.section	.text._ZN7cutlass13device_kernelIN5flash11enable_sm90INS1_16FlashAttnBwdSm90INS1_25CollectiveMainloopBwdSm90ILi2ELi2ELi2EN4cute5tupleIJNS5_1CILi1EEES8_S8_EEENS6_IJNS7_ILi128EEESA_NS7_ILi64EEEEEENS_10bfloat16_tEfNS_4arch4Sm90ELb0ELb1ELb1ELb1ELb1ELb1ELb0ELb0ELi2ELi1ELi2ELi2ELb0EEENS1_24CollectiveEpilogueBwdGQAISC_fSF_Li256ELb1ELb1EEENS1_19SingleTileSchedulerILb1ELb0ELb0ELi128EEEEEEEEEvNT_6ParamsE,"ax",@progbits
	.align	128
.text._ZN7cutlass13device_kernelIN5flash11enable_sm90INS1_16FlashAttnBwdSm90INS1_25CollectiveMainloopBwdSm90ILi2ELi2ELi2EN4cute5tupleIJNS5_1CILi1EEES8_S8_EEENS6_IJNS7_ILi128EEESA_NS7_ILi64EEEEEENS_10bfloat16_tEfNS_4arch4Sm90ELb0ELb1ELb1ELb1ELb1ELb1ELb0ELb0ELi2ELi1ELi2ELi2ELb0EEENS1_24CollectiveEpilogueBwdGQAISC_fSF_Li256ELb1ELb1EEENS1_19SingleTileSchedulerILb1ELb0ELb0ELi128EEEEEEEEEvNT_6ParamsE:
        .type           _ZN7cutlass13device_kernelIN5flash11enable_sm90INS1_16FlashAttnBwdSm90INS1_25CollectiveMainloopBwdSm90ILi2ELi2ELi2EN4cute5tupleIJNS5_1CILi1EEES8_S8_EEENS6_IJNS7_ILi128EEESA_NS7_ILi64EEEEEENS_10bfloat16_tEfNS_4arch4Sm90ELb0ELb1ELb1ELb1ELb1ELb1ELb0ELb0ELi2ELi1ELi2ELi2ELb0EEENS1_24CollectiveEpilogueBwdGQAISC_fSF_Li256ELb1ELb1EEENS1_19SingleTileSchedulerILb1ELb0ELb0ELi128EEEEEEEEEvNT_6ParamsE,@function
        .size           _ZN7cutlass13device_kernelIN5flash11enable_sm90INS1_16FlashAttnBwdSm90INS1_25CollectiveMainloopBwdSm90ILi2ELi2ELi2EN4cute5tupleIJNS5_1CILi1EEES8_S8_EEENS6_IJNS7_ILi128EEESA_NS7_ILi64EEEEEENS_10bfloat16_tEfNS_4arch4Sm90ELb0ELb1ELb1ELb1ELb1ELb1ELb0ELb0ELi2ELi1ELi2ELi2ELb0EEENS1_24CollectiveEpilogueBwdGQAISC_fSF_Li256ELb1ELb1EEENS1_19SingleTileSchedulerILb1ELb0ELb0ELi128EEEEEEEEEvNT_6ParamsE,(.L_x_3735 - _ZN7cutlass13device_kernelIN5flash11enable_sm90INS1_16FlashAttnBwdSm90INS1_25CollectiveMainloopBwdSm90ILi2ELi2ELi2EN4cute5tupleIJNS5_1CILi1EEES8_S8_EEENS6_IJNS7_ILi128EEESA_NS7_ILi64EEEEEENS_10bfloat16_tEfNS_4arch4Sm90ELb0ELb1ELb1ELb1ELb1ELb1ELb0ELb0ELi2ELi1ELi2ELi2ELb0EEENS1_24CollectiveEpilogueBwdGQAISC_fSF_Li256ELb1ELb1EEENS1_19SingleTileSchedulerILb1ELb0ELb0ELi128EEEEEEEEEvNT_6ParamsE)
        .other          _ZN7cutlass13device_kernelIN5flash11enable_sm90INS1_16FlashAttnBwdSm90INS1_25CollectiveMainloopBwdSm90ILi2ELi2ELi2EN4cute5tupleIJNS5_1CILi1EEES8_S8_EEENS6_IJNS7_ILi128EEESA_NS7_ILi64EEEEEENS_10bfloat16_tEfNS_4arch4Sm90ELb0ELb1ELb1ELb1ELb1ELb1ELb0ELb0ELi2ELi1ELi2ELi2ELb0EEENS1_24CollectiveEpilogueBwdGQAISC_fSF_Li256ELb1ELb1EEENS1_19SingleTileSchedulerILb1ELb0ELb0ELi128EEEEEEEEEvNT_6ParamsE,@"STO_CUDA_ENTRY STV_DEFAULT"
_ZN7cutlass13device_kernelIN5flash11enable_sm90INS1_16FlashAttnBwdSm90INS1_25CollectiveMainloopBwdSm90ILi2ELi2ELi2EN4cute5tupleIJNS5_1CILi1EEES8_S8_EEENS6_IJNS7_ILi128EEESA_NS7_ILi64EEEEEENS_10bfloat16_tEfNS_4arch4Sm90ELb0ELb1ELb1ELb1ELb1ELb1ELb0ELb0ELi2ELi1ELi2ELi2ELb0EEENS1_24CollectiveEpilogueBwdGQAISC_fSF_Li256ELb1ELb1EEENS1_19SingleTileSchedulerILb1ELb0ELb0ELi128EEEEEEEEEvNT_6ParamsE:
        /* <DEDUP_REMOVED lines=24> */
.L_x_2221:
[----:B------:R-:W-:Y:S05]  /*0180*/  BSYNC B0 ;  /* 0x0000000000007941 */ /* 0x000fea0003800000 */
.L_x_2220:
        /* <DEDUP_REMOVED lines=37> */
.L_x_2222:
        /* <DEDUP_REMOVED lines=22> */
.L_x_2223:
[----:B------:R-:W-:Y:S01]  /*0540*/  PLOP3.LUT P0, PT, PT, PT, UP0, 0x80, 0x0 ;  /* 0x000000000000781c */ /* 0x000fe20003f0f008 */
[----:B------:R-:W-:Y:S01]  /*0550*/  NOP ;  /* 0x0000000000007918 */ /* 0x000fe20000000000 */
[----:B------:R-:W-:Y:S01]  /*0560*/  ULDC.64 UR38, c[0x0][0x208] ;  /* 0x0000820000267ab9 */ /* 0x000fe20000000a00 */
[----:B------:R-:W-:Y:S01]  /*0570*/  BSSY B6, `(.L_x_2224) ;  /* 0x0001676000067945 */ /* 0x000fe20003800000 */
[----:B-12-4-:R-:W-:Y:S09]  /*0580*/  BAR.SYNC.DEFER_BLOCKING 0x0 ;  /* 0x0000000000007b1d */ /* 0x016ff20000010000 */
[----:B------:R-:W-:Y:S05]  /*0590*/  @!P0 BRA `(.L_x_2225) ;  /* 0x0000012000448947 */ /* 0x000fea0003800000 */
.L_x_2226:
        /* <DEDUP_REMOVED lines=24> */
.L_x_2227:
        /* <DEDUP_REMOVED lines=14> */
.L_x_2229:
[----:B------:R-:W-:-:S05]  /*0800*/  ULDC UR4, c[0x0][0x8c4] ;  /* 0x0002310000047ab9 */ /* 0x000fca0000000800 */
.L_x_2228:
        /* <DEDUP_REMOVED lines=19> */
.L_x_2231:
        /* <DEDUP_REMOVED lines=14> */
.L_x_2232:
        /* <DEDUP_REMOVED lines=11> */
.L_x_2233:
        /* <DEDUP_REMOVED lines=13> */
.L_x_2234:
        /* <DEDUP_REMOVED lines=50> */
.L_x_2235:
        /* <DEDUP_REMOVED lines=28> */
.L_x_2238:
        /* <DEDUP_REMOVED lines=15> */
.L_x_2237:
        /* <DEDUP_REMOVED lines=22> */
.L_x_2240:
        /* <DEDUP_REMOVED lines=15> */
.L_x_2239:
[----:B------:R-:W-:Y:S01]  /*13c0*/  SHF.R.S32.HI R6, RZ, 0x1f, R17 ;  /* 0x0000001fff067819 */ /* 0x000fe20000011411 */
[----:B------:R-:W-:-:S03]  /*13d0*/  UMOV UR4, 0xffffffff ;  /* 0xffffffff00047882 */ /* 0x000fc60000000000 */
[----:B------:R-:W-:-:S04]  /*13e0*/  LEA.HI R0, R6, R17, RZ, 0x7 ;  /* 0x0000001106007211 */ /* 0x000fc800078f38ff */
[----:B------:R-:W-:Y:S01]  /*13f0*/  SHF.R.S32.HI R18, RZ, 0x7, R0 ;  /* 0x00000007ff127819 */ /* 0x000fe20000011400 */
[----:B------:R-:W-:Y:S06]  /*1400*/  BRA.DIV UR4, `(.L_x_2241) ;  /* 0x0000015a04387947 */ /* 0x000fec000b800000 */
[----:B------:R1:W2:Y:S02]  /*1410*/  SHFL.IDX PT, R14, R18, RZ, 0x1f ;  /* 0x00001fff120e7589 */ /* 0x0002a400000e0000 */
.L_x_2389:
        /* <DEDUP_REMOVED lines=24> */
.L_x_2242:
        /* <DEDUP_REMOVED lines=162> */
.L_x_2255:
[----:B------:R-:W-:-:S06]  /*1fc0*/  ULOP3.LUT UR4, UR36, 0x1, URZ, 0xfc, !UPT ;  /* 0x0000000124047892 */ /* 0x000fcc000f8efc3f */
[----:B------:R-:W-:-:S05]  /*1fd0*/  IMAD.U32 R5, RZ, RZ, UR4 ;  /* 0x00000004ff057e24 */ /* 0x000fca000f8e00ff */
[----:B------:R-:W-:-:S13]  /*1fe0*/  ISETP.NE.AND P6, PT, R5, 0x3, PT ;  /* 0x000000030500780c */ /* 0x000fda0003fc5270 */
[----:B------:R-:W-:Y:S05]  /*1ff0*/  @!P6 BRA `(.L_x_2245) ;  /* 0x000000000004e947 */ /* 0x000fea0003800000 */
[----:B------:R-:W-:Y:S01]  /*2000*/  BPT.TRAP 0x1 ;  /* 0x000000040000795c */ /* 0x000fe20000300000 */
.L_x_2245:
[----:B------:R-:W-:Y:S02]  /*2010*/  LEA R6, R0, R16, 0x3 ;  /* 0x0000001000067211 */ /* 0x000fe400078e18ff */
[----:B------:R-:W-:-:S04]  /*2020*/  SHF.L.U32 R23, R4, 0x1f, RZ ;  /* 0x0000001f04177819 */ /* 0x000fc800000006ff */
[----:B------:R1:W2:Y:S01]  /*2030*/  SYNCS.PHASECHK.TRANS64.TRYWAIT P0, [R6+URZ+0x30c10], R23 ;  /* 0x030c1017060075a7 */ /* 0x0002a2000800017f */
[----:B------:R-:W-:Y:S05]  /*2040*/  @!P6 BRA `(.L_x_2246) ;  /* 0x000000000004e947 */ /* 0x000fea0003800000 */
[----:B------:R-:W-:Y:S01]  /*2050*/  BPT.TRAP 0x1 ;  /* 0x000000040000795c */ /* 0x000fe20000300000 */
.L_x_2246:
[----:B------:R-:W-:-:S05]  /*2060*/  VIADD R5, R16, 0x10000 ;  /* 0x0001000010057836 */ /* 0x000fca0000000000 */
[----:B------:R-:W-:-:S04]  /*2070*/  SHF.R.U32.HI R5, RZ, 0x4, R5 ;  /* 0x00000004ff057819 */ /* 0x000fc80000011605 */
[----:B------:R-:W-:Y:S01]  /*2080*/  LOP3.LUT R5, R5, 0x3fff, RZ, 0xc0, !PT ;  /* 0x00003fff05057812 */ /* 0x000fe200078ec0ff */
[----:B--2---:R-:W-:Y:S06]  /*2090*/  @P0 BRA `(.L_x_2247) ;  /* 0x0000000000080947 */ /* 0x004fec0003800000 */
[----:B------:R-:W2:Y:S02]  /*20a0*/  SYNCS.PHASECHK.TRANS64.TRYWAIT P0, [R6+URZ+0x30c10], R23 ;  /* 0x030c1017060075a7 */ /* 0x000ea4000800017f */
[----:B--2---:R-:W-:Y:S05]  /*20b0*/  @!P0 BRA `(.L_x_2248) ;  /* 0x0000014c00408947 */ /* 0x004fea0003800000 */
.L_x_2247:
        /* <DEDUP_REMOVED lines=65> */
.L_x_2249:
[----:B------:R1:W1:Y:S01]  /*24d0*/  SYNCS.PHASECHK.TRANS64.TRYWAIT P0, [R6+URZ+0x30c30], R23 ;  /* 0x030c3017060075a7 */ /* 0x000262000800017f */
[----:B------:R-:W-:Y:S05]  /*24e0*/  @!P6 BRA `(.L_x_2250) ;  /* 0x000000000004e947 */ /* 0x000fea0003800000 */
[----:B------:R-:W-:Y:S01]  /*24f0*/  BPT.TRAP 0x1 ;  /* 0x000000040000795c */ /* 0x000fe20000300000 */
.L_x_2250:
[----:B-1----:R-:W-:Y:S05]  /*2500*/  @P0 BRA `(.L_x_2251) ;  /* 0x0000000000080947 */ /* 0x002fea0003800000 */
[----:B------:R-:W1:Y:S02]  /*2510*/  SYNCS.PHASECHK.TRANS64.TRYWAIT P0, [R6+URZ+0x30c30], R23 ;  /* 0x030c3017060075a7 */ /* 0x000e64000800017f */
[----:B-1----:R-:W-:Y:S05]  /*2520*/  @!P0 BRA `(.L_x_2252) ;  /* 0x0000014800388947 */ /* 0x002fea0003800000 */
.L_x_2251:
        /* <DEDUP_REMOVED lines=1123> */
.L_x_2253:
        /* <DEDUP_REMOVED lines=68> */
.L_x_2254:
        /* <DEDUP_REMOVED lines=12> */
.L_x_2244:
        /* <DEDUP_REMOVED lines=18> */
[----:B------:R-:W-:Y:S01]  /*7180*/  MOV R21, 0x40000040 ;  /* 0x4000004000157802 */ /* 0x000fe20000000f00 */
[----:B------:R-:W-:Y:S01]  /*7190*/  IMAD.MOV.U32 R19, RZ, RZ, 0x40000040 ;  /* 0x40000040ff137424 */ /* 0x000fe200078e00ff */
[----:B------:R-:W5:Y:S03]  /*71a0*/  S2R R5, SR_TID.X ;  /* 0x0000000000057919 */ /* 0x000f660000002100 */
[----:B------:R-:W-:-:S02]  /*71b0*/  IMAD.U32 R14, RZ, RZ, UR4 ;  /* 0x00000004ff0e7e24 */ /* 0x000fc4000f8e00ff */
[----:B-----5:R-:W-:-:S05]  /*71c0*/  VIADD R8, R5, 0xffffff80 ;  /* 0xffffff8005087836 */ /* 0x020fca0000000000 */
[----:B------:R-:W-:-:S04]  /*71d0*/  SHF.R.S32.HI R7, RZ, 0x1f, R8 ;  /* 0x0000001fff077819 */ /* 0x000fc80000011408 */
[----:B------:R-:W-:-:S04]  /*71e0*/  LEA.HI R5, R7, R8, RZ, 0x5 ;  /* 0x0000000807057211 */ /* 0x000fc800078f28ff */
[----:B------:R-:W-:Y:S02]  /*71f0*/  LOP3.LUT R5, R5, 0xffffffe0, RZ, 0xc0, !PT ;  /* 0xffffffe005057812 */ /* 0x000fe400078ec0ff */
[----:B--2---:R-:W-:Y:S02]  /*7200*/  MOV R15, R10 ;  /* 0x0000000a000f7202 */ /* 0x004fe40000000f00 */
[----:B------:R-:W2:Y:S01]  /*7210*/  S2R R10, SR_TID.X ;  /* 0x00000000000a7919 */ /* 0x000ea20000002100 */
[----:B---3--:R-:W-:Y:S02]  /*7220*/  LEA.HI R9, R11, R12, RZ, 0x5 ;  /* 0x0000000c0b097211 */ /* 0x008fe400078f28ff */
[--C-:B----4-:R-:W-:Y:S02]  /*7230*/  SHF.R.S32.HI R11, RZ, 0x2, R6.reuse ;  /* 0x00000002ff0b7819 */ /* 0x110fe40000011406 */
[----:B------:R-:W-:Y:S02]  /*7240*/  SHF.R.S32.HI R6, RZ, 0x1f, R6 ;  /* 0x0000001fff067819 */ /* 0x000fe40000011406 */
[----:B------:R-:W-:Y:S01]  /*7250*/  SHF.R.S32.HI R13, RZ, 0x5, R9 ;  /* 0x00000005ff0d7819 */ /* 0x000fe20000011409 */
[----:B------:R-:W-:Y:S01]  /*7260*/  IMAD.IADD R9, R8, 0x1, -R5 ;  /* 0x0000000108097824 */ /* 0x000fe200078e0a05 */
[----:B------:R-:W-:-:S03]  /*7270*/  LEA.HI R12, R6, R11, RZ, 0x3 ;  /* 0x0000000b060c7211 */ /* 0x000fc600078f18ff */
[----:B------:R-:W-:Y:S01]  /*7280*/  IMAD R6, R13, -0x10, R14 ;  /* 0xfffffff00d067824 */ /* 0x000fe200078e020e */
[----:B------:R-:W-:Y:S02]  /*7290*/  LOP3.LUT R12, R12, 0xfffffff8, RZ, 0xc0, !PT ;  /* 0xfffffff80c0c7812 */ /* 0x000fe400078ec0ff */
[----:B------:R-:W-:Y:S02]  /*72a0*/  LEA.HI R13, R7, R8, RZ, 0x2 ;  /* 0x00000008070d7211 */ /* 0x000fe400078f10ff */
[----:B------:R-:W-:Y:S02]  /*72b0*/  IADD3 R6, R6, R12, -R11 ;  /* 0x0000000c06067210 */ /* 0x000fe40007ffe80b */
[----:B------:R-:W-:-:S05]  /*72c0*/  LOP3.LUT R13, R13, 0xfffffffc, RZ, 0xc0, !PT ;  /* 0xfffffffc0d0d7812 */ /* 0x000fca00078ec0ff */
[----:B------:R-:W-:Y:S01]  /*72d0*/  IMAD.IADD R8, R8, 0x1, -R13 ;  /* 0x0000000108087824 */ /* 0x000fe200078e0a0d */
[C---:B--2---:R-:W-:Y:S01]  /*72e0*/  IADD3 R17, R10.reuse, -0x80, RZ ;  /* 0xffffff800a117810 */ /* 0x044fe20007ffe0ff */
[----:B-1----:R-:W-:-:S03]  /*72f0*/  VIADD R18, R10, 0xffffff80 ;  /* 0xffffff800a127836 */ /* 0x002fc60000000000 */
[----:B------:R-:W-:-:S04]  /*7300*/  SHF.R.S32.HI R17, RZ, 0x1f, R17 ;  /* 0x0000001fff117819 */ /* 0x000fc80000011411 */
[----:B------:R-:W-:-:S04]  /*7310*/  LEA.HI R17, R17, R18, RZ, 0x7 ;  /* 0x0000001211117211 */ /* 0x000fc800078f38ff */
[----:B------:R-:W-:-:S04]  /*7320*/  SHF.R.S32.HI R17, RZ, 0x7, R17 ;  /* 0x00000007ff117819 */ /* 0x000fc80000011411 */
[----:B------:R-:W-:-:S04]  /*7330*/  LEA.HI R10, R17, R17, RZ, 0x1 ;  /* 0x00000011110a7211 */ /* 0x000fc800078f08ff */
[----:B------:R-:W-:Y:S02]  /*7340*/  LOP3.LUT R5, R10, 0xfffffffe, RZ, 0xc0, !PT ;  /* 0xfffffffe0a057812 */ /* 0x000fe400078ec0ff */
[----:B------:R-:W-:Y:S02]  /*7350*/  SHF.R.S32.HI R10, RZ, 0x1f, R9 ;  /* 0x0000001fff0a7819 */ /* 0x000fe40000011409 */
[----:B------:R-:W-:Y:S01]  /*7360*/  IADD3 R5, R17, -R5, RZ ;  /* 0x8000000511057210 */ /* 0x000fe20007ffe0ff */
[----:B------:R-:W-:Y:S01]  /*7370*/  IMAD.MOV.U32 R17, RZ, RZ, R15 ;  /* 0x000000ffff117224 */ /* 0x000fe200078e000f */
[CC--:B------:R-:W-:Y:S02]  /*7380*/  LEA.HI R7, R10.reuse, R9.reuse, RZ, 0x3 ;  /* 0x000000090a077211 */ /* 0x0c0fe400078f18ff */
[----:B------:R-:W-:Y:S01]  /*7390*/  LEA.HI R11, R10, R9, RZ, 0x2 ;  /* 0x000000090a0b7211 */ /* 0x000fe200078f10ff */
[----:B------:R-:W-:Y:S01]  /*73a0*/  IMAD R9, R5, -0x40, R6 ;  /* 0xffffffc005097824 */ /* 0x000fe200078e0206 */
[----:B------:R-:W-:-:S02]  /*73b0*/  SHF.R.S32.HI R10, RZ, 0x3, R7 ;  /* 0x00000003ff0a7819 */ /* 0x000fc40000011407 */
[----:B------:R-:W-:Y:S02]  /*73c0*/  SHF.R.S32.HI R7, RZ, 0x1f, R7 ;  /* 0x0000001fff077819 */ /* 0x000fe40000011407 */
[----:B------:R-:W-:Y:S02]  /*73d0*/  SHF.R.S32.HI R12, RZ, 0x2, R11 ;  /* 0x00000002ff0c7819 */ /* 0x000fe4000001140b */
[----:B------:R-:W-:Y:S02]  /*73e0*/  LEA.HI R7, R7, R10, RZ, 0x4 ;  /* 0x0000000a07077211 */ /* 0x000fe400078f20ff */
[----:B------:R-:W-:Y:S01]  /*73f0*/  LEA.HI R11, R11, R12, RZ, 0x1 ;  /* 0x0000000c0b0b7211 */ /* 0x000fe200078f08ff */
[C---:B------:R-:W-:Y:S01]  /*7400*/  VIADD R13, R12.reuse, 0x10 ;  /* 0x000000100c0d7836 */ /* 0x040fe20000000000 */
[----:B------:R-:W-:Y:S02]  /*7410*/  IADD3 R5, R12, 0x8, RZ ;  /* 0x000000080c057810 */ /* 0x000fe40007ffe0ff */
[----:B------:R-:W-:-:S02]  /*7420*/  LOP3.LUT R7, R7, 0x1ffffff0, RZ, 0xc0, !PT ;  /* 0x1ffffff007077812 */ /* 0x000fc400078ec0ff */
[----:B------:R-:W-:Y:S02]  /*7430*/  LOP3.LUT R11, R11, 0xfffffffe, RZ, 0xc0, !PT ;  /* 0xfffffffe0b0b7812 */ /* 0x000fe400078ec0ff */
[----:B------:R-:W-:Y:S01]  /*7440*/  LEA.HI R6, R5, R5, RZ, 0x1 ;  /* 0x0000000505067211 */ /* 0x000fe200078f08ff */
[----:B------:R-:W-:Y:S01]  /*7450*/  IMAD.IADD R10, R10, 0x1, -R7 ;  /* 0x000000010a0a7824 */ /* 0x000fe200078e0a07 */
[C---:B------:R-:W-:Y:S01]  /*7460*/  IADD3 R11, R12.reuse, -R11, RZ ;  /* 0x8000000b0c0b7210 */ /* 0x040fe20007ffe0ff */
[----:B------:R-:W-:Y:S01]  /*7470*/  VIADD R12, R12, 0x18 ;  /* 0x000000180c0c7836 */ /* 0x000fe20000000000 */
[----:B------:R-:W-:Y:S02]  /*7480*/  LOP3.LUT R14, R6, 0xfffffffe, RZ, 0xc0, !PT ;  /* 0xfffffffe060e7812 */ /* 0x000fe400078ec0ff */
[----:B------:R-:W-:Y:S01]  /*7490*/  LEA.HI R15, R13, R13, RZ, 0x1 ;  /* 0x0000000d0d0f7211 */ /* 0x000fe200078f08ff */
[----:B------:R-:W-:Y:S01]  /*74a0*/  IMAD R7, R10, 0x8, R11 ;  /* 0x000000080a077824 */ /* 0x000fe200078e020b */
[----:B------:R-:W-:-:S02]  /*74b0*/  IADD3 R14, R5, -R14, RZ ;  /* 0x8000000e050e7210 */ /* 0x000fc40007ffe0ff */
[--C-:B------:R-:W-:Y:S02]  /*74c0*/  SHF.R.S32.HI R5, RZ, 0x1, R6.reuse ;  /* 0x00000001ff057819 */ /* 0x100fe40000011406 */
[----:B------:R-:W-:Y:S01]  /*74d0*/  LOP3.LUT R18, R15, 0xfffffffe, RZ, 0xc0, !PT ;  /* 0xfffffffe0f127812 */ /* 0x000fe200078ec0ff */
[----:B------:R1:W-:Y:S01]  /*74e0*/  STL [R1+0x4c], R7 ;  /* 0x00004c0701007387 */ /* 0x0003e20000100800 */
[----:B------:R-:W-:Y:S02]  /*74f0*/  SHF.R.S32.HI R6, RZ, 0x1f, R6 ;  /* 0x0000001fff067819 */ /* 0x000fe40000011406 */
[--C-:B------:R-:W-:Y:S01]  /*7500*/  SHF.R.S32.HI R11, RZ, 0x1, R15.reuse ;  /* 0x00000001ff0b7819 */ /* 0x100fe2000001140f */
[----:B------:R-:W-:Y:S01]  /*7510*/  IMAD.IADD R18, R13, 0x1, -R18 ;  /* 0x000000010d127824 */ /* 0x000fe200078e0a12 */
[----:B------:R-:W-:Y:S02]  /*7520*/  SHF.R.S32.HI R10, RZ, 0x1f, R15 ;  /* 0x0000001fff0a7819 */ /* 0x000fe4000001140f */
[----:B------:R-:W-:-:S02]  /*7530*/  LEA.HI R6, R6, R5, RZ, 0x4 ;  /* 0x0000000506067211 */ /* 0x000fc400078f20ff */
[----:B-1----:R-:W-:-:S04]  /*7540*/  LEA.HI R7, R12, R12, RZ, 0x1 ;  /* 0x0000000c0c077211 */ /* 0x002fc800078f08ff */
[--C-:B------:R-:W-:Y:S02]  /*7550*/  SHF.R.S32.HI R13, RZ, 0x1, R7.reuse ;  /* 0x00000001ff0d7819 */ /* 0x100fe40000011407 */
[----:B------:R-:W-:Y:S02]  /*7560*/  SHF.R.S32.HI R20, RZ, 0x1f, R7 ;  /* 0x0000001fff147819 */ /* 0x000fe40000011407 */
[----:B------:R-:W-:Y:S02]  /*7570*/  LOP3.LUT R15, R7, 0xfffffffe, RZ, 0xc0, !PT ;  /* 0xfffffffe070f7812 */ /* 0x000fe400078ec0ff */
[----:B------:R-:W-:Y:S02]  /*7580*/  LEA.HI R7, R10, R11, RZ, 0x4 ;  /* 0x0000000b0a077211 */ /* 0x000fe400078f20ff */
[----:B------:R-:W-:Y:S01]  /*7590*/  LOP3.LUT R10, R6, 0x1ffffff0, RZ, 0xc0, !PT ;  /* 0x1ffffff0060a7812 */ /* 0x000fe200078ec0ff */
[----:B------:R-:W-:Y:S01]  /*75a0*/  IMAD.IADD R15, R12, 0x1, -R15 ;  /* 0x000000010c0f7824 */ /* 0x000fe200078e0a0f */
[----:B------:R-:W-:-:S02]  /*75b0*/  LOP3.LUT R12, R7, 0x1ffffff0, RZ, 0xc0, !PT ;  /* 0x1ffffff0070c7812 */ /* 0x000fc400078ec0ff */
[----:B------:R-:W-:Y:S01]  /*75c0*/  LEA R6, R17, R16, 0xd ;  /* 0x0000001011067211 */ /* 0x000fe200078e68ff */
[----:B------:R-:W-:Y:S01]  /*75d0*/  IMAD.IADD R7, R5, 0x1, -R10 ;  /* 0x0000000105077824 */ /* 0x000fe200078e0a0a */
[----:B------:R-:W-:Y:S01]  /*75e0*/  LEA.HI R20, R20, R13, RZ, 0x4 ;  /* 0x0000000d14147211 */ /* 0x000fe200078f20ff */
[----:B------:R-:W-:Y:S01]  /*75f0*/  IMAD.IADD R11, R11, 0x1, -R12 ;  /* 0x000000010b0b7824 */ /* 0x000fe200078e0a0c */
[----:B------:R-:W-:Y:S01]  /*7600*/  IADD3 R17, R8, 0x8, RZ ;  /* 0x0000000808117810 */ /* 0x000fe20007ffe0ff */
[C---:B------:R-:W-:Y:S01]  /*7610*/  VIADD R10, R6.reuse, 0x4000 ;  /* 0x00004000060a7836 */ /* 0x040fe20000000000 */
[----:B------:R-:W-:Y:S01]  /*7620*/  LEA R7, R7, R14, 0x3 ;  /* 0x0000000e07077211 */ /* 0x000fe200078e18ff */
[----:B------:R-:W-:Y:S01]  /*7630*/  VIADD R5, R6, 0x20c00 ;  /* 0x00020c0006057836 */ /* 0x000fe20000000000 */
[----:B------:R-:W-:Y:S02]  /*7640*/  LOP3.LUT R20, R20, 0x1ffffff0, RZ, 0xc0, !PT ;  /* 0x1ffffff014147812 */ /* 0x000fe400078ec0ff */
[----:B------:R-:W-:Y:S01]  /*7650*/  SHF.R.U32.HI R6, RZ, 0x4, R6 ;  /* 0x00000004ff067819 */ /* 0x000fe20000011606 */
[----:B------:R1:W-:Y:S01]  /*7660*/  STL [R1+0x44], R7 ;  /* 0x0000440701007387 */ /* 0x0003e20000100800 */
[----:B------:R-:W-:-:S02]  /*7670*/  SHF.R.U32.HI R10, RZ, 0x4, R10 ;  /* 0x00000004ff0a7819 */ /* 0x000fc4000001160a */
[----:B------:R-:W-:Y:S02]  /*7680*/  SHF.R.U32.HI R5, RZ, 0x4, R5 ;  /* 0x00000004ff057819 */ /* 0x000fe40000011605 */
[----:B------:R-:W-:Y:S02]  /*7690*/  IADD3 R20, R13, -R20, RZ ;  /* 0x800000140d147210 */ /* 0x000fe40007ffe0ff */
        /* <DEDUP_REMOVED lines=8> */
[----:B------:R-:W-:Y:S01]  /*7720*/  LOP3.LUT R5, R5, 0x10000, RZ, 0xfc, !PT ;  /* 0x0001000005057812 */ /* 0x000fe200078efcff */
[----:B------:R-:W-:Y:S01]  /*7730*/  IMAD.MOV.U32 R15, RZ, RZ, 0x40000040 ;  /* 0x40000040ff0f7424 */ /* 0x000fe200078e00ff */
[----:B------:R-:W-:Y:S01]  /*7740*/  IADD3 R17, R8, 0x14, RZ ;  /* 0x0000001408117810 */ /* 0x000fe20007ffe0ff */
[----:B------:R2:W-:Y:S04]  /*7750*/  STL [R1+0x3c], R12 ;  /* 0x00003c0c01007387 */ /* 0x0005e80000100800 */
[----:B------:R3:W-:Y:S01]  /*7760*/  STL [R1+0x50], R5 ;  /* 0x0000500501007387 */ /* 0x0007e20000100800 */
[----:B-1----:R-:W-:-:S02]  /*7770*/  LOP3.LUT R7, R6, 0x10000, RZ, 0xfc, !PT ;  /* 0x0001000006077812 */ /* 0x002fc400078efcff */
[----:B------:R-:W-:Y:S02]  /*7780*/  LOP3.LUT R6, R10, 0x10000, RZ, 0xfc, !PT ;  /* 0x000100000a067812 */ /* 0x000fe400078efcff */
[C---:B------:R-:W-:Y:S01]  /*7790*/  IADD3 R20, R7.reuse, 0x4, RZ ;  /* 0x0000000407147810 */ /* 0x040fe20007ffe0ff */
[----:B------:R-:W-:Y:S01]  /*77a0*/  VIADD R18, R7, 0x6 ;  /* 0x0000000607127836 */ /* 0x000fe20000000000 */
[C---:B--2---:R-:W-:Y:S01]  /*77b0*/  IADD3 R12, R6.reuse, 0x4, RZ ;  /* 0x00000004060c7810 */ /* 0x044fe20007ffe0ff */
[C---:B------:R-:W-:Y:S01]  /*77c0*/  VIADD R10, R6.reuse, 0x6 ;  /* 0x00000006060a7836 */ /* 0x040fe20000000000 */
[----:B------:R1:W-:Y:S01]  /*77d0*/  STL [R1+0x8], R6 ;  /* 0x0000080601007387 */ /* 0x0003e20000100800 */
[----:B------:R-:W-:Y:S02]  /*77e0*/  VIADD R14, R6, 0x2 ;  /* 0x00000002060e7836 */ /* 0x000fe40000000000 */
[C---:B---3--:R-:W-:Y:S01]  /*77f0*/  VIADD R5, R8.reuse, 0x4 ;  /* 0x0000000408057836 */ /* 0x048fe20000000000 */
[----:B------:R2:W-:Y:S01]  /*7800*/  STL.64 [R1+0x30], R20 ;  /* 0x0000301401007387 */ /* 0x0005e20000100a00 */
[----:B------:R-:W-:-:S02]  /*7810*/  VIADD R5, R8, 0x10 ;  /* 0x0000001008057836 */ /* 0x000fc40000000000 */
[C---:B------:R-:W-:Y:S01]  /*7820*/  VIADD R5, R8.reuse, 0x1c ;  /* 0x0000001c08057836 */ /* 0x040fe20000000000 */
[----:B------:R2:W-:Y:S01]  /*7830*/  STL.64 [R1+0x28], R18 ;  /* 0x0000281201007387 */ /* 0x0005e20000100a00 */
[----:B-1----:R-:W-:-:S03]  /*7840*/  VIADD R6, R8, 0xc ;  /* 0x0000000c08067836 */ /* 0x002fc60000000000 */
[----:B------:R2:W-:Y:S01]  /*7850*/  STL.64 [R1+0x10], R10 ;  /* 0x0000100a01007387 */ /* 0x0005e20000100a00 */
[----:B------:R-:W-:-:S03]  /*7860*/  VIADD R6, R8, 0x18 ;  /* 0x0000001808067836 */ /* 0x000fc60000000000 */
[----:B------:R2:W-:Y:S04]  /*7870*/  STL.64 [R1+0x20], R14 ;  /* 0x0000200e01007387 */ /* 0x0005e80000100a00 */
[----:B------:R2:W-:Y:S02]  /*7880*/  STL.64 [R1+0x18], R12 ;  /* 0x0000180c01007387 */ /* 0x0005e40000100a00 */
.L_x_2267:
[----:B------:R-:W-:-:S06]  /*7890*/  ULOP3.LUT UR4, UR36, 0x1, URZ, 0xfc, !UPT ;  /* 0x0000000124047892 */ /* 0x000fcc000f8efc3f */
[----:B------:R-:W-:-:S05]  /*78a0*/  IMAD.U32 R5, RZ, RZ, UR4 ;  /* 0x00000004ff057e24 */ /* 0x000fca000f8e00ff */
[----:B------:R-:W-:-:S13]  /*78b0*/  ISETP.NE.AND P0, PT, R5, 0x3, PT ;  /* 0x000000030500780c */ /* 0x000fda0003f05270 */
[----:B------:R-:W-:Y:S05]  /*78c0*/  @!P0 BRA `(.L_x_2257) ;  /* 0x0000000000048947 */ /* 0x000fea0003800000 */
[----:B------:R-:W-:Y:S01]  /*78d0*/  BPT.TRAP 0x1 ;  /* 0x000000040000795c */ /* 0x000fe20000300000 */
.L_x_2257:
[----:B------:R-:W-:Y:S02]  /*78e0*/  LEA R6, R0, R16, 0x3 ;  /* 0x0000001000067211 */ /* 0x000fe400078e18ff */
[----:B--2---:R-:W-:-:S04]  /*78f0*/  SHF.L.U32 R21, R4, 0x1f, RZ ;  /* 0x0000001f04157819 */ /* 0x004fc800000006ff */
[----:B------:R1:W2:Y:S01]  /*7900*/  SYNCS.PHASECHK.TRANS64.TRYWAIT P1, [R6+URZ+0x30c10], R21 ;  /* 0x030c1015060075a7 */ /* 0x0002a2000802017f */
[----:B------:R-:W-:Y:S05]  /*7910*/  @!P0 BRA `(.L_x_2258) ;  /* 0x0000000000048947 */ /* 0x000fea0003800000 */
[----:B------:R-:W-:Y:S01]  /*7920*/  BPT.TRAP 0x1 ;  /* 0x000000040000795c */ /* 0x000fe20000300000 */
.L_x_2258:
[----:B------:R-:W-:-:S05]  /*7930*/  VIADD R5, R16, 0x10000 ;  /* 0x0001000010057836 */ /* 0x000fca0000000000 */
[----:B------:R-:W-:-:S04]  /*7940*/  SHF.R.U32.HI R5, RZ, 0x4, R5 ;  /* 0x00000004ff057819 */ /* 0x000fc80000011605 */
[----:B------:R-:W-:-:S04]  /*7950*/  LOP3.LUT R5, R5, 0x3fff, RZ, 0xc0, !PT ;  /* 0x00003fff05057812 */ /* 0x000fc800078ec0ff */
[----:B------:R-:W-:Y:S01]  /*7960*/  LOP3.LUT R11, R5, 0x10000, RZ, 0xfc, !PT ;  /* 0x00010000050b7812 */ /* 0x000fe200078efcff */
[----:B--2---:R-:W-:Y:S06]  /*7970*/  @P1 BRA `(.L_x_2259) ;  /* 0x0000000000081947 */ /* 0x004fec0003800000 */
[----:B------:R-:W2:Y:S02]  /*7980*/  SYNCS.PHASECHK.TRANS64.TRYWAIT P1, [R6+URZ+0x30c10], R21 ;  /* 0x030c1015060075a7 */ /* 0x000ea4000802017f */
[----:B--2---:R-:W-:Y:S05]  /*7990*/  @!P1 BRA `(.L_x_2260) ;  /* 0x000000f400309947 */ /* 0x004fea0003800000 */
.L_x_2259:
[----:B------:R-:W3:Y:S01]  /*79a0*/  LDL.64 R22, [R1+0x30] ;  /* 0x0000300001167983 */ /* 0x000ee20000100a00 */
[----:B------:R-:W-:Y:S01]  /*79b0*/  IMAD R11, R0, 0x400, R11 ;  /* 0x00000400000b7824 */ /* 0x000fe200078e020b */
        /* <DEDUP_REMOVED lines=11> */
[----:B------:R-:W-:Y:S01]  /*7a70*/  IMAD.MOV.U32 R11, RZ, RZ, 0x40000040 ;  /* 0x40000040ff0b7424 */ /* 0x000fe200078e00ff */
[----:B------:R-:W-:Y:S01]  /*7a80*/  IADD3 R10, R7, 0x2, RZ ;  /* 0x00000002070a7810 */ /* 0x000fe20007ffe0ff */
[----:B------:R-:W2:Y:S03]  /*7a90*/  LDL R14, [R1+0x40] ;  /* 0x00004000010e7983 */ /* 0x000ea60000100800 */
[----:B------:R-:W-:-:S02]  /*7aa0*/  R2UR UR8, R10 ;  /* 0x000000000a0872ca */ /* 0x000fc400000e0000 */
        /* <DEDUP_REMOVED lines=19> */
[C---:B-----5:R-:W-:Y:S02]  /*7be0*/  IMAD R10, R0.reuse, 0x80, R15 ;  /* 0x00000080000a7824 */ /* 0x060fe400078e020f */
[C---:B--2---:R-:W-:Y:S01]  /*7bf0*/  IMAD R18, R0.reuse, 0x80, R13 ;  /* 0x0000008000127824 */ /* 0x044fe200078e020d */
[C---:B------:R-:W-:Y:S01]  /*7c00*/  LEA R12, R0.reuse, R12, 0x7 ;  /* 0x0000000c000c7211 */ /* 0x040fe200078e38ff */
[----:B------:R-:W-:Y:S01]  /*7c10*/  IMAD R14, R0, 0x80, R14 ;  /* 0x00000080000e7824 */ /* 0x000fe200078e020e */
[----:B------:R-:W-:-:S03]  /*7c20*/  LEA R15, R3, R10, 0x1 ;  /* 0x0000000a030f7211 */ /* 0x000fc600078e08ff */
[C---:B------:R-:W-:Y:S01]  /*7c30*/  IMAD R11, R3.reuse, 0x2, R12 ;  /* 0x00000002030b7824 */ /* 0x040fe200078e020c */
[C---:B------:R-:W-:Y:S01]  /*7c40*/  LEA R19, R3.reuse, R18, 0x1 ;  /* 0x0000001203137211 */ /* 0x040fe200078e08ff */
[----:B------:R-:W-:Y:S02]  /*7c50*/  IMAD R17, R3, 0x2, R14 ;  /* 0x0000000203117824 */ /* 0x000fe400078e020e */
        /* <DEDUP_REMOVED lines=19> */
.L_x_2261:
[----:B------:R1:W1:Y:S01]  /*7d90*/  SYNCS.PHASECHK.TRANS64.TRYWAIT P1, [R6+URZ+0x30c30], R21 ;  /* 0x030c3015060075a7 */ /* 0x000262000802017f */
[----:B------:R-:W-:Y:S05]  /*7da0*/  @!P0 BRA `(.L_x_2262) ;  /* 0x0000000000048947 */ /* 0x000fea0003800000 */
[----:B------:R-:W-:Y:S01]  /*7db0*/  BPT.TRAP 0x1 ;  /* 0x000000040000795c */ /* 0x000fe20000300000 */
.L_x_2262:
[----:B-1----:R-:W-:Y:S05]  /*7dc0*/  @P1 BRA `(.L_x_2263) ;  /* 0x0000000000081947 */ /* 0x002fea0003800000 */
[----:B------:R-:W1:Y:S02]  /*7dd0*/  SYNCS.PHASECHK.TRANS64.TRYWAIT P1, [R6+URZ+0x30c30], R21 ;  /* 0x030c3015060075a7 */ /* 0x000e64000802017f */
[----:B-1----:R-:W-:Y:S05]  /*7de0*/  @!P1 BRA `(.L_x_2264) ;  /* 0x000000f000309947 */ /* 0x002fea0003800000 */
.L_x_2263:
        /* <DEDUP_REMOVED lines=85> */
[C---:B------:R-:W-:Y:S01]  /*8340*/  IADD3 R223, R8.reuse, 0x4, RZ ;  /* 0x0000000408df7810 */ /* 0x040fe20007ffe0ff */
        /* <DEDUP_REMOVED lines=14> */
[----:B------:R-:W-:Y:S01]  /*8430*/  VIADD R213, R8, 0xc ;  /* 0x0000000c08d57836 */ /* 0x000fe20000000000 */
[----:B------:R-:W4:Y:S02]  /*8440*/  MUFU.TANH R23, R23 ;  /* 0x0000001700177308 */ /* 0x000f240000002400 */
[----:B------:R1:W-:Y:S01]  /*8450*/  STL [R1+0x70], R2 ;  /* 0x0000700201007387 */ /* 0x0003e20000100800 */
[----:B------:R-:W-:-:S02]  /*8460*/  ISETP.GT.AND P2, PT, R9, RZ, PT ;  /* 0x000000ff0900720c */ /* 0x000fc40003f44270 */
[----:B------:R-:W-:-:S03]  /*8470*/  ISETP.GT.AND P1, PT, R9, 0x8, PT ;  /* 0x000000080900780c */ /* 0x000fc60003f24270 */
[----:B------:R-:W4:Y:S01]  /*8480*/  MUFU.TANH R205, R205 ;  /* 0x000000cd00cd7308 */ /* 0x000f220000002400 */
[----:B-1----:R-:W2:Y:S01]  /*8490*/  LDL.64 R2, [R1+0x20] ;  /* 0x0000200001027983 */ /* 0x002ea20000100a00 */
[----:B------:R-:W-:Y:S01]  /*84a0*/  WARPGROUP.ARRIVE ;  /* 0x00000000000079c5 */ /* 0x000fe20000000000 */
[C---:B------:R-:W-:Y:S01]  /*84b0*/  VIADD R217, R8.reuse, 0x14 ;  /* 0x0000001408d97836 */ /* 0x040fe20000000000 */
[----:B------:R-:W-:-:S04]  /*84c0*/  IADD3 R220, R8, 0x10, RZ ;  /* 0x0000001008dc7810 */ /* 0x000fc80007ffe0ff */
        /* <DEDUP_REMOVED lines=12> */
[----:B------:R-:W-:-:S05]  /*8590*/  ULDC UR5, c[0x0][0x744] ;  /* 0x0001d10000057ab9 */ /* 0x000fca0000000800 */
[----:B------:R-:W1:Y:S01]  /*85a0*/  MUFU.TANH R206, R206 ;  /* 0x000000ce00ce7308 */ /* 0x000e620000002400 */
[----:B------:R-:W-:Y:S01]  /*85b0*/  UMOV UR14, UR4 ;  /* 0x00000004000e7c82 */ /* 0x000fe20008000000 */
[----:B------:R-:W-:-:S06]  /*85c0*/  VIADD R214, R8, 0x18 ;  /* 0x0000001808d67836 */ /* 0x000fcc0000000000 */
        /* <DEDUP_REMOVED lines=64> */
[----:B------:R-:W3:Y:S01]  /*89d0*/  MUFU.TANH R225, R225 ;  /* 0x000000e100e17308 */ /* 0x000ee20000002400 */
[--C-:B------:R-:W-:Y:S01]  /*89e0*/  FFMA.FTZ R96, R96, UR5, -R95.reuse ;  /* 0x0000000560607c23 */ /* 0x100fe2000801085f */
[----:B------:R-:W-:-:S06]  /*89f0*/  FFMA.FTZ R95, R97, UR5, -R95 ;  /* 0x00000005615f7c23 */ /* 0x000fcc000801085f */
[----:B------:R1:W-:Y:S01]  /*8a00*/  MUFU.TANH R159, R107 ;  /* 0x0000006b009f7308 */ /* 0x0003e20000002400 */
[----:B------:R-:W-:Y:S01]  /*8a10*/  FSEL R97, R204, -INF , P2 ;  /* 0xff800000cc617808 */ /* 0x000fe20001000000 */
[----:B-1----:R1:W3:Y:S06]  /*8a20*/  SHFL.IDX PT, R107, R18, R214, 0x1f ;  /* 0x00001fd6126b7589 */ /* 0x0022ec00000e0000 */
[----:B------:R-:W3:Y:S01]  /*8a30*/  MUFU.TANH R88, R88 ;  /* 0x0000005800587308 */ /* 0x000ee20000002400 */
[----:B------:R-:W-:-:S07]  /*8a40*/  FSEL R102, R206, -INF , P1 ;  /* 0xff800000ce667808 */ /* 0x000fce0000800000 */
[----:B------:R2:W-:Y:S01]  /*8a50*/  MUFU.TANH R144, R123 ;  /* 0x0000007b00907308 */ /* 0x0005e20000002400 */
[----:B------:R-:W-:Y:S07]  /*8a60*/  SHFL.IDX PT, R139, R10, R214, 0x1f ;  /* 0x00001fd60a8b7589 */ /* 0x000fee00000e0000 */
[----:B------:R-:W3:Y:S01]  /*8a70*/  MUFU.TANH R226, R226 ;  /* 0x000000e200e27308 */ /* 0x000ee20000002400 */
[----:B--2---:R-:W2:Y:S01]  /*8a80*/  SHFL.IDX PT, R123, R10, R230, 0x1f ;  /* 0x00001fe60a7b7589 */ /* 0x004ea200000e0000 */
[----:B------:R-:W-:-:S06]  /*8a90*/  FFMA.FTZ R97, R97, UR5, -R104 ;  /* 0x0000000561617c23 */ /* 0x000fcc0008010868 */
[----:B------:R-:W2:Y:S01]  /*8aa0*/  MUFU.TANH R237, R237 ;  /* 0x000000ed00ed7308 */ /* 0x000ea20000002400 */
[----:B------:R-:W-:-:S07]  /*8ab0*/  FFMA.FTZ R104, R102, UR5, -R104 ;  /* 0x0000000566687c23 */ /* 0x000fce0008010868 */
[----:B------:R-:W-:Y:S01]  /*8ac0*/  MUFU.TANH R92, R92 ;  /* 0x0000005c005c7308 */ /* 0x000fe20000002400 */
[----:B------:R-:W-:-:S07]  /*8ad0*/  FSEL R102, R207, -INF , P2 ;  /* 0xff800000cf667808 */ /* 0x000fce0001000000 */
[----:B------:R4:W-:Y:S01]  /*8ae0*/  MUFU.TANH R145, R121 ;  /* 0x0000007900917308 */ /* 0x0009e20000002400 */
[----:B-1----:R-:W-:Y:S01]  /*8af0*/  FSEL R18, R228, -INF , P1 ;  /* 0xff800000e4127808 */ /* 0x002fe20000800000 */
[----:B------:R-:W-:Y:S06]  /*8b00*/  SHFL.IDX PT, R212, R10, R213, 0x1f ;  /* 0x00001fd50ad47589 */ /* 0x000fec00000e0000 */
[----:B------:R1:W-:Y:S01]  /*8b10*/  MUFU.TANH R4, R131 ;  /* 0x0000008300047308 */ /* 0x0003e20000002400 */
[----:B----4-:R-:W4:Y:S01]  /*8b20*/  SHFL.IDX PT, R121, R10, R8, 0x1f ;  /* 0x00001f080a797589 */ /* 0x010f2200000e0000 */
[----:B------:R-:W-:-:S06]  /*8b30*/  FSEL R108, R235, -INF , P2 ;  /* 0xff800000eb6c7808 */ /* 0x000fcc0001000000 */
[----:B------:R-:W4:Y:S01]  /*8b40*/  MUFU.TANH R231, R231 ;  /* 0x000000e700e77308 */ /* 0x000f220000002400 */
[----:B-1----:R-:W1:Y:S07]  /*8b50*/  SHFL.IDX PT, R131, R14, R230, 0x1f ;  /* 0x00001fe60e837589 */ /* 0x002e6e00000e0000 */
[----:B------:R-:W1:Y:S01]  /*8b60*/  MUFU.TANH R89, R89 ;  /* 0x0000005900597308 */ /* 0x000e620000002400 */
[----:B------:R-:W1:Y:S07]  /*8b70*/  SHFL.IDX PT, R135, R14, R8, 0x1f ;  /* 0x00001f080e877589 */ /* 0x000e6e00000e0000 */
[----:B------:R3:W-:Y:S01]  /*8b80*/  MUFU.TANH R163, R103 ;  /* 0x0000006700a37308 */ /* 0x0007e20000002400 */
[----:B------:R-:W-:-:S02]  /*8b90*/  WARPGROUP.DEPBAR.LE gsb0, 0x0 ;  /* 0x00008000000079c5 */ /* 0x000fc40000010000 */
[----:B------:R-:W-:Y:S01]  /*8ba0*/  LDS R227, [R15+0x400] ;  /* 0x000400000fe37984 */ /* 0x000fe20000000800 */
[----:B---3--:R-:W-:-:S04]  /*8bb0*/  FSEL R103, R208, -INF , P2 ;  /* 0xff800000d0677808 */ /* 0x008fc80001000000 */
[----:B------:R3:W-:Y:S01]  /*8bc0*/  MUFU.TANH R160, R105 ;  /* 0x0000006900a07308 */ /* 0x0007e20000002400 */
[----:B------:R-:W-:Y:S01]  /*8bd0*/  FFMA.FTZ R102, R102, UR5, -R101 ;  /* 0x0000000566667c23 */ /* 0x000fe20008010865 */
[----:B------:R-:W-:Y:S01]  /*8be0*/  FFMA.FTZ R108, R108, UR5, -R106 ;  /* 0x000000056c6c7c23 */ /* 0x000fe2000801086a */
[----:B------:R-:W1:Y:S01]  /*8bf0*/  SHFL.IDX PT, R211, R10, R220, 0x1f ;  /* 0x00001fdc0ad37589 */ /* 0x000e6200000e0000 */
[--C-:B------:R-:W-:Y:S01]  /*8c00*/  FFMA.FTZ R103, R103, UR5, -R100.reuse ;  /* 0x0000000567677c23 */ /* 0x100fe20008010864 */
[----:B------:R-:W-:-:S03]  /*8c10*/  FFMA.FTZ R100, R18, UR5, -R100 ;  /* 0x0000000512647c23 */ /* 0x000fc60008010864 */
[----:B------:R2:W-:Y:S01]  /*8c20*/  MUFU.TANH R157, R110 ;  /* 0x0000006e009d7308 */ /* 0x0005e20000002400 */
[----:B---3--:R-:W-:-:S07]  /*8c30*/  FSEL R105, R209, -INF , P1 ;  /* 0xff800000d1697808 */ /* 0x008fce0000800000 */
[----:B------:R-:W3:Y:S01]  /*8c40*/  MUFU.TANH R91, R91 ;  /* 0x0000005b005b7308 */ /* 0x000ee20000002400 */
[----:B--2---:R-:W-:Y:S01]  /*8c50*/  FSEL R110, R225, -INF , P1 ;  /* 0xff800000e16e7808 */ /* 0x004fe20000800000 */
[----:B------:R-:W-:Y:S01]  /*8c60*/  FFMA.FTZ R101, R105, UR5, -R101 ;  /* 0x0000000569657c23 */ /* 0x000fe20008010865 */
[----:B------:R-:W-:-:S05]  /*8c70*/  FSEL R18, R88, -INF , P2 ;  /* 0xff80000058127808 */ /* 0x000fca0001000000 */
[----:B------:R2:W-:Y:S01]  /*8c80*/  MUFU.TANH R5, R129 ;  /* 0x0000008100057308 */ /* 0x0005e20000002400 */
[----:B------:R-:W-:Y:S01]  /*8c90*/  FSEL R105, R226, -INF , P1 ;  /* 0xff800000e2697808 */ /* 0x000fe20000800000 */
[----:B------:R-:W-:Y:S01]  /*8ca0*/  FFMA.FTZ R106, R110, UR5, -R106 ;  /* 0x000000056e6a7c23 */ /* 0x000fe2000801086a */
[----:B------:R-:W-:Y:S01]  /*8cb0*/  FSEL R110, R237, -INF , P2 ;  /* 0xff800000ed6e7808 */ /* 0x000fe20001000000 */
[----:B------:R-:W-:-:S04]  /*8cc0*/  FFMA.FTZ R18, R18, UR5, -R107 ;  /* 0x0000000512127c23 */ /* 0x000fc8000801086b */
[----:B------:R-:W3:Y:S01]  /*8cd0*/  MUFU.TANH R236, R236 ;  /* 0x000000ec00ec7308 */ /* 0x000ee20000002400 */
[----:B--2---:R-:W2:Y:S01]  /*8ce0*/  SHFL.IDX PT, R129, R14, R213, 0x1f ;  /* 0x00001fd50e817589 */ /* 0x004ea200000e0000 */
[----:B------:R-:W-:Y:S01]  /*8cf0*/  FFMA.FTZ R107, R105, UR5, -R107 ;  /* 0x00000005696b7c23 */ /* 0x000fe2000801086b */
[----:B----4-:R-:W-:-:S05]  /*8d00*/  FSEL R105, R231, -INF , P2 ;  /* 0xff800000e7697808 */ /* 0x010fca0001000000 */
[----:B------:R4:W-:Y:S01]  /*8d10*/  MUFU.TANH R141, R125 ;  /* 0x0000007d008d7308 */ /* 0x0009e20000002400 */
[----:B------:R-:W2:Y:S01]  /*8d20*/  SHFL.IDX PT, R221, R10, R217, 0x1f ;  /* 0x00001fd90add7589 */ /* 0x000ea200000e0000 */
[----:B-1----:R-:W-:Y:S01]  /*8d30*/  FSEL R109, R89, -INF , P1 ;  /* 0xff800000596d7808 */ /* 0x002fe20000800000 */
[----:B------:R-:W-:-:S05]  /*8d40*/  FFMA.FTZ R110, R110, UR5, -R123 ;  /* 0x000000056e6e7c23 */ /* 0x000fca000801087b */
[----:B------:R-:W1:Y:S01]  /*8d50*/  MUFU.TANH R94, R94 ;  /* 0x0000005e005e7308 */ /* 0x000e620000002400 */
[----:B----4-:R-:W-:Y:S01]  /*8d60*/  FSEL R125, R92, -INF , P1 ;  /* 0xff8000005c7d7808 */ /* 0x010fe20000800000 */
        /* <DEDUP_REMOVED lines=8> */
[----:B----4-:R4:W-:Y:S01]  /*8df0*/  SHFL.IDX PT, R111, R10, R223, 0x1f ;  /* 0x00001fdf0a6f7589 */ /* 0x0109e200000e0000 */
[----:B---3--:R-:W-:-:S06]  /*8e00*/  FSEL R109, R91, -INF , P2 ;  /* 0xff8000005b6d7808 */ /* 0x008fcc0001000000 */
[----:B------:R3:W-:Y:S01]  /*8e10*/  MUFU.TANH R3, R132 ;  /* 0x0000008400037308 */ /* 0x0007e20000002400 */
[----:B-1----:R-:W1:Y:S01]  /*8e20*/  SHFL.IDX PT, R127, R14, R220, 0x1f ;  /* 0x00001fdc0e7f7589 */ /* 0x002e6200000e0000 */
[----:B----4-:R-:W-:-:S06]  /*8e30*/  FSEL R10, R161, -INF , P1 ;  /* 0xff800000a10a7808 */ /* 0x010fcc0000800000 */
[----:B------:R-:W4:Y:S01]  /*8e40*/  MUFU.TANH R93, R93 ;  /* 0x0000005d005d7308 */ /* 0x000f220000002400 */
[----:B---3--:R-:W-:Y:S01]  /*8e50*/  FSEL R132, R154, -INF , P2 ;  /* 0xff8000009a847808 */ /* 0x008fe20001000000 */
[--C-:B------:R-:W-:Y:S01]  /*8e60*/  FFMA.FTZ R218, R218, UR5, -R139.reuse ;  /* 0x00000005dada7c23 */ /* 0x100fe2000801088b */
[----:B------:R-:W-:Y:S01]  /*8e70*/  FFMA.FTZ R139, R10, UR5, -R139 ;  /* 0x000000050a8b7c23 */ /* 0x000fe2000801088b */
[----:B------:R-:W-:-:S04]  /*8e80*/  FSEL R136, R158, -INF , P2 ;  /* 0xff8000009e887808 */ /* 0x000fc80001000000 */
[----:B------:R-:W3:Y:S01]  /*8e90*/  MUFU.TANH R112, R112 ;  /* 0x0000007000707308 */ /* 0x000ee20000002400 */
[--C-:B------:R-:W-:Y:S01]  /*8ea0*/  FFMA.FTZ R132, R132, UR5, -R131.reuse ;  /* 0x0000000584847c23 */ /* 0x100fe20008010883 */
[----:B------:R-:W-:Y:S01]  /*8eb0*/  FFMA.FTZ R131, R125, UR5, -R131 ;  /* 0x000000057d837c23 */ /* 0x000fe20008010883 */
[----:B------:R-:W-:Y:S01]  /*8ec0*/  FSEL R10, R157, -INF , P1 ;  /* 0xff8000009d0a7808 */ /* 0x000fe20000800000 */
[----:B------:R1:W3:Y:S04]  /*8ed0*/  SHFL.IDX PT, R125, R14, R128, 0x1f ;  /* 0x00001f800e7d7589 */ /* 0x0002e800000e0000 */
[----:B------:R2:W-:Y:S01]  /*8ee0*/  MUFU.TANH R143, R124 ;  /* 0x0000007c008f7308 */ /* 0x0005e20000002400 */
[----:B------:R-:W-:Y:S01]  /*8ef0*/  FFMA.FTZ R109, R109, UR5, -R212 ;  /* 0x000000056d6d7c23 */ /* 0x000fe200080108d4 */
[----:B------:R-:W-:Y:S01]  /*8f00*/  FSEL R234, R236, -INF , P2 ;  /* 0xff800000ecea7808 */ /* 0x000fe20001000000 */
[----:B------:R-:W-:Y:S01]  /*8f10*/  FFMA.FTZ R136, R136, UR5, -R135 ;  /* 0x0000000588887c23 */ /* 0x000fe20008010887 */
[----:B------:R-:W-:-:S04]  /*8f20*/  LEA R210, R0, R210, 0xa ;  /* 0x000000d200d27211 */ /* 0x000fc800078e50ff */
[----:B------:R4:W-:Y:S01]  /*8f30*/  MUFU.TANH R2, R133 ;  /* 0x0000008500027308 */ /* 0x0009e20000002400 */
[----:B--2---:R-:W-:Y:S01]  /*8f40*/  FSEL R124, R164, -INF , P1 ;  /* 0xff800000a47c7808 */ /* 0x004fe20000800000 */
[----:B------:R-:W-:-:S06]  /*8f50*/  FFMA.FTZ R135, R10, UR5, -R135 ;  /* 0x000000050a877c23 */ /* 0x000fcc0008010887 */
[----:B------:R-:W2:Y:S01]  /*8f60*/  MUFU.TANH R232, R232 ;  /* 0x000000e800e87308 */ /* 0x000ea20000002400 */
[----:B----4-:R-:W4:Y:S01]  /*8f70*/  SHFL.IDX PT, R133, R14, R223, 0x1f ;  /* 0x00001fdf0e857589 */ /* 0x010f2200000e0000 */
[----:B------:R-:W-:Y:S01]  /*8f80*/  FFMA.FTZ R212, R124, UR5, -R212 ;  /* 0x000000057cd47c23 */ /* 0x000fe200080108d4 */
[----:B------:R-:W-:Y:S01]  /*8f90*/  FSEL R124, R94, -INF , P1 ;  /* 0xff8000005e7c7808 */ /* 0x000fe20000800000 */
[----:B------:R-:W-:-:S04]  /*8fa0*/  FFMA.FTZ R234, R234, UR5, -R211 ;  /* 0x00000005eaea7c23 */ /* 0x000fc800080108d3 */
[----:B------:R1:W-:Y:S01]  /*8fb0*/  MUFU.TANH R6, R130 ;  /* 0x0000008200067308 */ /* 0x0003e20000002400 */
[----:B------:R-:W-:Y:S01]  /*8fc0*/  R2UR UR4, R210 ;  /* 0x00000000d20472ca */ /* 0x000fe200000e0000 */
[----:B------:R-:W-:Y:S01]  /*8fd0*/  FFMA.FTZ R211, R124, UR5, -R211 ;  /* 0x000000057cd37c23 */ /* 0x000fe200080108d3 */
[----:B------:R-:W-:Y:S01]  /*8fe0*/  FSEL R210, R93, -INF , P2 ;  /* 0xff8000005dd27808 */ /* 0x000fe20001000000 */
[----:B------:R-:W4:Y:S04]  /*8ff0*/  SHFL.IDX PT, R222, R227, R223, 0x1f ;  /* 0x00001fdfe3de7589 */ /* 0x000f2800000e0000 */
[----:B------:R3:W-:Y:S01]  /*9000*/  MUFU.EX2 R10, R121 ;  /* 0x00000079000a7308 */ /* 0x0007e20000000800 */
[----:B-1----:R-:W-:Y:S01]  /*9010*/  FSEL R130, R152, -INF , P2 ;  /* 0xff80000098827808 */ /* 0x002fe20001000000 */
[----:B------:R-:W-:Y:S01]  /*9020*/  SHFL.IDX PT, R124, R14, R217, 0x1f ;  /* 0x00001fd90e7c7589 */ /* 0x000fe200000e0000 */
[----:B------:R-:W-:-:S05]  /*9030*/  FSEL R15, R163, -INF , P1 ;  /* 0xff800000a30f7808 */ /* 0x000fca0000800000 */
[----:B------:R-:W1:Y:S01]  /*9040*/  MUFU.TANH R90, R90 ;  /* 0x0000005a005a7308 */ /* 0x000e620000002400 */
[----:B---3--:R-:W-:Y:S01]  /*9050*/  FSEL R121, R151, -INF , P1 ;  /* 0xff80000097797808 */ /* 0x008fe20000800000 */
[--C-:B------:R-:W-:Y:S01]  /*9060*/  FFMA.FTZ R130, R130, UR5, -R129.reuse ;  /* 0x0000000582827c23 */ /* 0x100fe20008010881 */
[----:B------:R-:W-:Y:S01]  /*9070*/  FSEL R128, R150, -INF , P2 ;  /* 0xff80000096807808 */ /* 0x000fe20001000000 */
[----:B------:R-:W3:Y:S02]  /*9080*/  SHFL.IDX PT, R219, R227, R8, 0x1f ;  /* 0x00001f08e3db7589 */ /* 0x000ee400000e0000 */
[----:B------:R-:W-:Y:S01]  /*9090*/  FFMA.FTZ R129, R121, UR5, -R129 ;  /* 0x0000000579817c23 */ /* 0x000fe20008010881 */
[----:B------:R-:W-:Y:S01]  /*90a0*/  FSEL R121, R112, -INF , P1 ;  /* 0xff80000070797808 */ /* 0x000fe20000800000 */
[----:B------:R-:W3:Y:S01]  /*90b0*/  SHFL.IDX PT, R214, R14, R214, 0x1f ;  /* 0x00001fd60ed67589 */ /* 0x000ee200000e0000 */
[--C-:B------:R-:W-:Y:S01]  /*90c0*/  FFMA.FTZ R210, R210, UR5, -R221.reuse ;  /* 0x00000005d2d27c23 */ /* 0x100fe200080108dd */
[----:B------:R2:W1:Y:S01]  /*90d0*/  MUFU.TANH R146, R122 ;  /* 0x0000007a00927308 */ /* 0x0004620000002400 */
[----:B------:R-:W-:Y:S01]  /*90e0*/  FFMA.FTZ R221, R15, UR5, -R221 ;  /* 0x000000050fdd7c23 */ /* 0x000fe200080108dd */
[----:B------:R4:W3:Y:S01]  /*90f0*/  SHFL.IDX PT, R229, R227, R213, 0x1f ;  /* 0x00001fd5e3e57589 */ /* 0x0008e200000e0000 */
[----:B------:R-:W-:Y:S01]  /*9100*/  FSEL R138, R160, -INF , P2 ;  /* 0xff800000a08a7808 */ /* 0x000fe20001000000 */
[--C-:B------:R-:W-:Y:S01]  /*9110*/  FFMA.FTZ R128, R128, UR5, -R127.reuse ;  /* 0x0000000580807c23 */ /* 0x100fe2000801087f */
[----:B------:R-:W-:Y:S01]  /*9120*/  FSEL R15, R159, -INF , P1 ;  /* 0xff8000009f0f7808 */ /* 0x000fe20000800000 */
[----:B------:R-:W-:Y:S01]  /*9130*/  FFMA.FTZ R127, R121, UR5, -R127 ;  /* 0x00000005797f7c23 */ /* 0x000fe2000801087f */
[----:B------:R-:W-:Y:S01]  /*9140*/  FSEL R121, R145, -INF , P2 ;  /* 0xff80000091797808 */ /* 0x000fe20001000000 */
[----:B------:R-:W3:Y:S01]  /*9150*/  SHFL.IDX PT, R215, R227, R230, 0x1f ;  /* 0x00001fe6e3d77589 */ /* 0x000ee200000e0000 */
[----:B--2---:R-:W-:Y:S01]  /*9160*/  FSEL R122, R232, -INF , P2 ;  /* 0xff800000e87a7808 */ /* 0x004fe20001000000 */
[--C-:B------:R-:W-:Y:S01]  /*9170*/  FFMA.FTZ R138, R138, UR5, -R137.reuse ;  /* 0x000000058a8a7c23 */ /* 0x100fe20008010889 */
[----:B----4-:R-:W-:Y:S01]  /*9180*/  FSEL R213, R144, -INF , P1 ;  /* 0xff80000090d57808 */ /* 0x010fe20000800000 */
[----:B------:R-:W-:Y:S01]  /*9190*/  FFMA.FTZ R137, R15, UR5, -R137 ;  /* 0x000000050f897c23 */ /* 0x000fe20008010889 */
[----:B------:R-:W-:Y:S01]  /*91a0*/  FSEL R134, R156, -INF , P2 ;  /* 0xff8000009c867808 */ /* 0x000fe20001000000 */
[----:B------:R-:W-:Y:S01]  /*91b0*/  FFMA.FTZ R121, R121, UR5, -R125 ;  /* 0x0000000579797c23 */ /* 0x000fe2000801087d */
[----:B------:R-:W-:Y:S01]  /*91c0*/  FSEL R15, R155, -INF , P1 ;  /* 0xff8000009b0f7808 */ /* 0x000fe20000800000 */
[----:B------:R-:W-:Y:S01]  /*91d0*/  FFMA.FTZ R122, R122, UR5, -R111 ;  /* 0x000000057a7a7c23 */ /* 0x000fe2000801086f */
[----:B------:R-:W-:Y:S01]  /*91e0*/  FFMA.FTZ R125, R213, UR5, -R125 ;  /* 0x00000005d57d7c23 */ /* 0x000fe2000801087d */
[----:B------:R1:W2:Y:S01]  /*91f0*/  MUFU.TANH R142, R126 ;  /* 0x0000007e008e7308 */ /* 0x0002a20000002400 */
[----:B------:R-:W4:Y:S01]  /*9200*/  SHFL.IDX PT, R213, R13, R223, 0x1f ;  /* 0x00001fdf0dd57589 */ /* 0x000f2200000e0000 */
[--C-:B------:R-:W-:Y:S01]  /*9210*/  FFMA.FTZ R134, R134, UR5, -R133.reuse ;  /* 0x0000000586867c23 */ /* 0x100fe20008010885 */
[----:B------:R-:W-:-:S02]  /*9220*/  FFMA.FTZ R133, R15, UR5, -R133 ;  /* 0x000000050f857c23 */ /* 0x000fc40008010885 */
[----:B------:R3:W2:Y:S01]  /*9230*/  SHFL.IDX PT, R224, R227, R220, 0x1f ;  /* 0x00001fdce3e07589 */ /* 0x0006a200000e0000 */
[----:B-1----:R-:W-:Y:S02]  /*9240*/  FSEL R126, R90, -INF , P1 ;  /* 0xff8000005a7e7808 */ /* 0x002fe40000800000 */
[----:B------:R1:W-:Y:S01]  /*9250*/  MUFU.EX2 R15, R122 ;  /* 0x0000007a000f7308 */ /* 0x0003e20000000800 */
[----:B------:R-:W-:Y:S01]  /*9260*/  FSEL R14, R148, -INF , P1 ;  /* 0xff800000940e7808 */ /* 0x000fe20000800000 */
[----:B------:R-:W-:Y:S01]  /*9270*/  SHFL.IDX PT, R233, R13, R8, 0x1f ;  /* 0x00001f080de97589 */ /* 0x000fe200000e0000 */
[----:B------:R-:W-:Y:S01]  /*9280*/  FSEL R216, R146, -INF , P1 ;  /* 0xff80000092d87808 */ /* 0x000fe20000800000 */
[----:B------:R-:W-:Y:S01]  /*9290*/  FFMA.FTZ R111, R126, UR5, -R111 ;  /* 0x000000057e6f7c23 */ /* 0x000fe2000801086f */
[----:B------:R-:W-:-:S03]  /*92a0*/  FSEL R126, R147, -INF , P2 ;  /* 0xff800000937e7808 */ /* 0x000fc60001000000 */
[----:B------:R-:W-:Y:S01]  /*92b0*/  MUFU.EX2 R98, R98 ;  /* 0x0000006200627308 */ /* 0x000fe20000000800 */
[----:B-1----:R-:W-:Y:S01]  /*92c0*/  FSEL R122, R149, -INF , P2 ;  /* 0xff800000957a7808 */ /* 0x002fe20001000000 */
[----:B---3--:R-:W-:Y:S01]  /*92d0*/  FADD.FTZ R220, R25, -R222 ;  /* 0x800000de19dc7221 */ /* 0x008fe20000010000 */
[----:B------:R-:W-:Y:S02]  /*92e0*/  VIADD R25, R8, 0x18 ;  /* 0x0000001808197836 */ /* 0x000fe40000000000 */
[----:B------:R-:W-:-:S03]  /*92f0*/  FADD.FTZ R223, R24, -R219 ;  /* 0x800000db18df7221 */ /* 0x000fc60000010000 */
[----:B------:R-:W1:Y:S01]  /*9300*/  MUFU.EX2 R118, R118 ;  /* 0x0000007600767308 */ /* 0x000e620000000800 */
[--C-:B------:R-:W-:Y:S01]  /*9310*/  FFMA.FTZ R122, R122, UR5, -R124.reuse ;  /* 0x000000057a7a7c23 */ /* 0x100fe2000801087c */
[----:B------:R-:W-:Y:S01]  /*9320*/  FFMA.FTZ R124, R14, UR5, -R124 ;  /* 0x000000050e7c7c23 */ /* 0x000fe2000801087c */
[----:B------:R-:W-:Y:S01]  /*9330*/  FFMA.FTZ R126, R126, UR5, -R214 ;  /* 0x000000057e7e7c23 */ /* 0x000fe200080108d6 */
[----:B------:R-:W3:Y:S04]  /*9340*/  SHFL.IDX PT, R217, R227, R217, 0x1f ;  /* 0x00001fd9e3d97589 */ /* 0x000ee800000e0000 */
[----:B------:R4:W-:Y:S01]  /*9350*/  MUFU.EX2 R14, R123 ;  /* 0x0000007b000e7308 */ /* 0x0009e20000000800 */
[----:B------:R-:W-:Y:S01]  /*9360*/  FADD.FTZ R219, R26, -R219 ;  /* 0x800000db1adb7221 */ /* 0x000fe20000010000 */
[----:B------:R-:W-:-:S06]  /*9370*/  IADD3 R26, R8, 0x1c, RZ ;  /* 0x0000001c081a7810 */ /* 0x000fcc0007ffe0ff */
[----:B------:R-:W1:Y:S01]  /*9380*/  MUFU.EX2 R99, R99 ;  /* 0x0000006300637308 */ /* 0x000e620000000800 */
[----:B----4-:R-:W-:Y:S01]  /*9390*/  FFMA.FTZ R123, R216, UR5, -R214 ;  /* 0x00000005d87b7c23 */ /* 0x010fe200080108d6 */
[----:B------:R-:W-:-:S06]  /*93a0*/  FADD.FTZ R214, R29, -R229 ;  /* 0x800000e51dd67221 */ /* 0x000fcc0000010000 */
[----:B------:R-:W4:Y:S01]  /*93b0*/  MUFU.TANH R113, R113 ;  /* 0x0000007100717308 */ /* 0x000f220000002400 */
[----:B------:R-:W-:Y:S01]  /*93c0*/  FADD.FTZ R216, R28, -R215 ;  /* 0x800000d71cd87221 */ /* 0x000fe20000010000 */
[----:B------:R-:W-:Y:S06]  /*93d0*/  SHFL.IDX PT, R230, R13, R230, 0x1f ;  /* 0x00001fe60de67589 */ /* 0x000fec00000e0000 */
[----:B------:R-:W4:Y:S01]  /*93e0*/  MUFU.TANH R114, R114 ;  /* 0x0000007200727308 */ /* 0x000f220000002400 */
[----:B------:R-:W-:-:S07]  /*93f0*/  FSEL R28, R141, -INF , P2 ;  /* 0xff8000008d1c7808 */ /* 0x000fce0001000000 */
[----:B------:R-:W4:Y:S01]  /*9400*/  MUFU.EX2 R96, R96 ;  /* 0x0000006000607308 */ /* 0x000f220000000800 */
[----:B------:R-:W-:-:S07]  /*9410*/  FFMA.FTZ R22, -R22, R22, 1 ;  /* 0x3f80000016167423 */ /* 0x000fce0000010116 */
[----:B------:R-:W4:Y:S08]  /*9420*/  MUFU.TANH R115, R115 ;  /* 0x0000007300737308 */ /* 0x000f300000002400 */
[----:B------:R-:W4:Y:S08]  /*9430*/  MUFU.EX2 R95, R95 ;  /* 0x0000005f005f7308 */ /* 0x000f300000000800 */
[----:B------:R-:W-:Y:S08]  /*9440*/  MUFU.TANH R117, R117 ;  /* 0x0000007500757308 */ /* 0x000ff00000002400 */
[----:B------:R-:W4:Y:S01]  /*9450*/  MUFU.TANH R116, R116 ;  /* 0x0000007400747308 */ /* 0x000f220000002400 */
[----:B------:R-:W-:-:S07]  /*9460*/  FFMA.FTZ R23, -R23, R23, 1 ;  /* 0x3f80000017177423 */ /* 0x000fce0000010117 */
[----:B------:R-:W-:Y:S08]  /*9470*/  MUFU.EX2 R97, R97 ;  /* 0x0000006100617308 */ /* 0x000ff00000000800 */
[----:B------:R-:W4:Y:S08]  /*9480*/  MUFU.TANH R120, R120 ;  /* 0x0000007800787308 */ /* 0x000f300000002400 */
[----:B------:R-:W-:Y:S01]  /*9490*/  MUFU.EX2 R104, R104 ;  /* 0x0000006800687308 */ /* 0x000fe20000000800 */
[----:B------:R-:W-:Y:S01]  /*94a0*/  FFMA.FTZ R207, -R207, R207, 1 ;  /* 0x3f800000cfcf7423 */ /* 0x000fe200000101cf */
[----:B------:R-:W-:Y:S06]  /*94b0*/  LDS R17, [R17+0x400] ;  /* 0x0004000011117984 */ /* 0x000fec0000000800 */
[----:B------:R2:W-:Y:S01]  /*94c0*/  MUFU.EX2 R24, R212 ;  /* 0x000000d400187308 */ /* 0x0005e20000000800 */
[----:B------:R-:W-:Y:S01]  /*94d0*/  FADD.FTZ R222, R27, -R222 ;  /* 0x800000de1bde7221 */ /* 0x000fe20000010000 */
[----:B--2---:R-:W-:-:S02]  /*94e0*/  FADD.FTZ R212, R31, -R229 ;  /* 0x800000e51fd47221 */ /* 0x004fc40000010000 */
[----:B------:R2:W1:Y:S01]  /*94f0*/  SHFL.IDX PT, R229, R227, R25, 0x1f ;  /* 0x00001f19e3e57589 */ /* 0x00046200000e0000 */
[----:B------:R-:W-:Y:S01]  /*9500*/  FSEL R31, R140, -INF , P1 ;  /* 0xff8000008c1f7808 */ /* 0x000fe20000800000 */
[----:B------:R-:W-:Y:S02]  /*9510*/  VIADD R27, R8, 0xc ;  /* 0x0000000c081b7836 */ /* 0x000fe40000000000 */
[----:B------:R-:W4:Y:S01]  /*9520*/  SHFL.IDX PT, R227, R227, R26, 0x1f ;  /* 0x00001f1ae3e37589 */ /* 0x000f2200000e0000 */
[--C-:B------:R-:W-:Y:S01]  /*9530*/  FFMA.FTZ R28, R28, UR5, -R213.reuse ;  /* 0x000000051c1c7c23 */ /* 0x100fe200080108d5 */
[----:B------:R-:W-:Y:S01]  /*9540*/  FFMA.FTZ R31, R31, UR5, -R213 ;  /* 0x000000051f1f7c23 */ /* 0x000fe200080108d5 */
[--C-:B------:R-:W-:Y:S01]  /*9550*/  FADD.FTZ R213, R32, -R224.reuse ;  /* 0x800000e020d57221 */ /* 0x100fe20000010000 */
[----:B------:R-:W-:Y:S02]  /*9560*/  FADD.FTZ R34, R34, -R224 ;  /* 0x800000e022227221 */ /* 0x000fe40000010000 */
[----:B------:R1:W4:Y:S01]  /*9570*/  SHFL.IDX PT, R224, R13, R27, 0x1f ;  /* 0x00001f1b0de07589 */ /* 0x00032200000e0000 */
[----:B--2---:R2:W-:Y:S01]  /*9580*/  MUFU.EX2 R25, R234 ;  /* 0x000000ea00197308 */ /* 0x0045e20000000800 */
[--C-:B---3--:R-:W-:Y:S01]  /*9590*/  FADD.FTZ R33, R33, -R217.reuse ;  /* 0x800000d921217221 */ /* 0x108fe20000010000 */
[----:B------:R-:W-:Y:S01]  /*95a0*/  FADD.FTZ R35, R35, -R217 ;  /* 0x800000d923237221 */ /* 0x000fe20000010000 */
[----:B------:R-:W-:Y:S01]  /*95b0*/  FSEL R32, R6, -INF , P1 ;  /* 0xff80000006207808 */ /* 0x000fe20000800000 */
[----:B------:R-:W-:Y:S01]  /*95c0*/  FMUL.FTZ R223, R119, R223 ;  /* 0x000000df77df7220 */ /* 0x000fe20000410000 */
[----:B--2---:R-:W-:-:S03]  /*95d0*/  VIADD R234, R8, 0x10 ;  /* 0x0000001008ea7836 */ /* 0x004fc60000000000 */
[----:B-1----:R1:W-:Y:S01]  /*95e0*/  MUFU.EX2 R27, R210 ;  /* 0x000000d2001b7308 */ /* 0x0023e20000000800 */
[--C-:B------:R-:W-:Y:S01]  /*95f0*/  FADD.FTZ R217, R36, -R229.reuse ;  /* 0x800000e524d97221 */ /* 0x100fe20000010000 */
[----:B------:R-:W-:Y:S01]  /*9600*/  FADD.FTZ R36, R38, -R229 ;  /* 0x800000e526247221 */ /* 0x000fe20000010000 */
[----:B------:R-:W-:Y:S01]  /*9610*/  FFMA.FTZ R38, -R19, R19, 1 ;  /* 0x3f80000013267423 */ /* 0x000fe20000010113 */
[----:B------:R-:W-:-:S04]  /*9620*/  FADD.FTZ R215, R30, -R215 ;  /* 0x800000d71ed77221 */ /* 0x000fc80000010000 */
[----:B------:R2:W-:Y:S01]  /*9630*/  MUFU.EX2 R26, R211 ;  /* 0x000000d3001a7308 */ /* 0x0005e20000000800 */
[----:B-1----:R-:W-:Y:S01]  /*9640*/  FFMA.FTZ R210, R32, UR5, -R230 ;  /* 0x0000000520d27c23 */ /* 0x002fe200080108e6 */
[----:B------:R-:W-:Y:S01]  /*9650*/  FSEL R29, R143, -INF , P2 ;  /* 0xff8000008f1d7808 */ /* 0x000fe20001000000 */
[----:B------:R1:W3:Y:S01]  /*9660*/  SHFL.IDX PT, R32, R13, R234, 0x1f ;  /* 0x00001fea0d207589 */ /* 0x0002e200000e0000 */
[----:B------:R-:W-:Y:S01]  /*9670*/  FSEL R30, R142, -INF , P1 ;  /* 0xff8000008e1e7808 */ /* 0x000fe20000800000 */
[----:B------:R-:W-:Y:S01]  /*9680*/  FMUL.FTZ R38, R38, R223 ;  /* 0x000000df26267220 */ /* 0x000fe20000410000 */
[----:B------:R-:W-:Y:S02]  /*9690*/  FSEL R223, R4, -INF , P1 ;  /* 0xff80000004df7808 */ /* 0x000fe40000800000 */
[----:B------:R4:W-:Y:S01]  /*96a0*/  MUFU.EX2 R19, R221 ;  /* 0x000000dd00137308 */ /* 0x0009e20000000800 */
[----:B--2---:R-:W-:Y:S02]  /*96b0*/  FSEL R211, R7, -INF , P2 ;  /* 0xff80000007d37808 */ /* 0x004fe40001000000 */
[----:B-1----:R-:W-:-:S03]  /*96c0*/  IADD3 R234, R8, 0x14, RZ ;  /* 0x0000001408ea7810 */ /* 0x002fc60007ffe0ff */
[----:B------:R-:W-:Y:S01]  /*96d0*/  FFMA.FTZ R211, R211, UR5, -R230 ;  /* 0x00000005d3d37c23 */ /* 0x000fe200080108e6 */
[----:B----4-:R-:W-:Y:S01]  /*96e0*/  FADD.FTZ R221, R39, -R227 ;  /* 0x800000e327dd7221 */ /* 0x010fe20000010000 */
[----:B------:R-:W-:Y:S01]  /*96f0*/  FFMA.FTZ R39, -R21, R21, 1 ;  /* 0x3f80000015277423 */ /* 0x000fe20000010115 */
[----:B------:R-:W-:Y:S01]  /*9700*/  FFMA.FTZ R21, -R20, R20, 1 ;  /* 0x3f80000014157423 */ /* 0x000fe20000010114 */
[--C-:B------:R-:W-:Y:S01]  /*9710*/  FFMA.FTZ R29, R29, UR5, -R233.reuse ;  /* 0x000000051d1d7c23 */ /* 0x100fe200080108e9 */
[----:B------:R1:W-:Y:S01]  /*9720*/  MUFU.EX2 R20, R218 ;  /* 0x000000da00147308 */ /* 0x0003e20000000800 */
[----:B------:R-:W-:Y:S01]  /*9730*/  FFMA.FTZ R30, R30, UR5, -R233 ;  /* 0x000000051e1e7c23 */ /* 0x000fe200080108e9 */
[----:B------:R2:W4:Y:S01]  /*9740*/  SHFL.IDX PT, R230, R13, R234, 0x1f ;  /* 0x00001fea0de67589 */ /* 0x00052200000e0000 */
        /* <DEDUP_REMOVED lines=10> */
[----:B--2---:R-:W-:-:S03]  /*97f0*/  VIADD R234, R8, 0x1c ;  /* 0x0000001c08ea7836 */ /* 0x004fc60000000000 */
[----:B------:R-:W-:Y:S02]  /*9800*/  FFMA.FTZ R220, R227, UR5, -R224 ;  /* 0x00000005e3dc7c23 */ /* 0x000fe400080108e0 */
[----:B------:R2:W1:Y:S01]  /*9810*/  SHFL.IDX PT, R227, R13, R234, 0x1f ;  /* 0x00001fea0de37589 */ /* 0x00046200000e0000 */
[----:B------:R-:W-:Y:S01]  /*9820*/  FMUL.FTZ R224, R99, R222 ;  /* 0x000000de63e07220 */ /* 0x000fe20000410000 */
[----:B------:R3:W-:Y:S01]  /*9830*/  MUFU.EX2 R21, R139 ;  /* 0x0000008b00157308 */ /* 0x0007e20000000800 */
[----:B--2---:R-:W-:-:S07]  /*9840*/  FSEL R13, R3, -INF , P2 ;  /* 0xff800000030d7808 */ /* 0x004fce0001000000 */
[----:B------:R2:W-:Y:S01]  /*9850*/  MUFU.EX2 R11, R138 ;  /* 0x0000008a000b7308 */ /* 0x0005e20000000800 */
[----:B---3--:R-:W-:Y:S01]  /*9860*/  FSEL R139, R113, -INF , P1 ;  /* 0xff800000718b7808 */ /* 0x008fe20000800000 */
[----:B------:R-:W-:-:S06]  /*9870*/  FFMA.FTZ R222, R13, UR5, -R32 ;  /* 0x000000050dde7c23 */ /* 0x000fcc0008010820 */
[----:B------:R-:W3:Y:S01]  /*9880*/  MUFU.EX2 R102, R102 ;  /* 0x0000006600667308 */ /* 0x000ee20000000800 */
[----:B--2---:R-:W-:Y:S01]  /*9890*/  FMUL.FTZ R138, R22, R224 ;  /* 0x000000e0168a7220 */ /* 0x004fe20000410000 */
[----:B------:R-:W-:Y:S02]  /*98a0*/  FSEL R224, R2, -INF , P2 ;  /* 0xff80000002e07808 */ /* 0x000fe40001000000 */
[----:B------:R-:W-:Y:S01]  /*98b0*/  FSEL R22, R114, -INF , P1 ;  /* 0xff80000072167808 */ /* 0x000fe20000800000 */
[----:B------:R-:W-:Y:S01]  /*98c0*/  FFMA.FTZ R139, R139, UR5, -R32 ;  /* 0x000000058b8b7c23 */ /* 0x000fe20008010820 */
[----:B------:R-:W-:Y:S01]  /*98d0*/  FMUL.FTZ R32, R96, R216 ;  /* 0x000000d860207220 */ /* 0x000fe20000410000 */
[--C-:B----4-:R-:W-:Y:S01]  /*98e0*/  FFMA.FTZ R224, R224, UR5, -R230.reuse ;  /* 0x00000005e0e07c23 */ /* 0x110fe200080108e6 */
[----:B------:R-:W2:Y:S01]  /*98f0*/  MUFU.EX2 R101, R101 ;  /* 0x0000006500657308 */ /* 0x000ea20000000800 */
[----:B------:R-:W-:Y:S01]  /*9900*/  FFMA.FTZ R216, R22, UR5, -R230 ;  /* 0x0000000516d87c23 */ /* 0x000fe200080108e6 */
[----:B------:R-:W-:Y:S01]  /*9910*/  FSEL R230, R115, -INF , P2 ;  /* 0xff80000073e67808 */ /* 0x000fe20001000000 */
[----:B------:R-:W-:-:S05]  /*9920*/  FMUL.FTZ R233, R95, R215 ;  /* 0x000000d75fe97220 */ /* 0x000fca0000410000 */
[----:B------:R4:W-:Y:S01]  /*9930*/  MUFU.EX2 R13, R137 ;  /* 0x00000089000d7308 */ /* 0x0009e20000000800 */
[----:B-1----:R-:W-:Y:S01]  /*9940*/  FFMA.FTZ R215, R230, UR5, -R229 ;  /* 0x00000005e6d77c23 */ /* 0x002fe200080108e5 */
[----:B------:R-:W-:-:S06]  /*9950*/  FSEL R230, R116, -INF , P2 ;  /* 0xff80000074e67808 */ /* 0x000fcc0001000000 */
[----:B------:R-:W-:Y:S01]  /*9960*/  MUFU.EX2 R100, R100 ;  /* 0x0000006400647308 */ /* 0x000fe20000000800 */
[----:B----4-:R-:W-:Y:S01]  /*9970*/  FMUL.FTZ R137, R23, R32 ;  /* 0x0000002017897220 */ /* 0x010fe20000410000 */
[----:B------:R-:W-:Y:S01]  /*9980*/  FSEL R32, R117, -INF , P1 ;  /* 0xff80000075207808 */ /* 0x000fe20000800000 */
[----:B------:R-:W-:-:S05]  /*9990*/  FFMA.FTZ R23, -R205, R205, 1 ;  /* 0x3f800000cd177423 */ /* 0x000fca00000101cd */
[----:B------:R-:W1:Y:S01]  /*99a0*/  MUFU.EX2 R18, R18 ;  /* 0x0000001200127308 */ /* 0x000e620000000800 */
[----:B------:R-:W-:Y:S01]  /*99b0*/  FFMA.FTZ R205, R32, UR5, -R229 ;  /* 0x0000000520cd7c23 */ /* 0x000fe200080108e5 */
[----:B------:R-:W-:Y:S01]  /*99c0*/  FSEL R229, R120, -INF , P1 ;  /* 0xff80000078e57808 */ /* 0x000fe20000800000 */
[----:B---3--:R-:W-:-:S05]  /*99d0*/  FMUL.FTZ R213, R102, R213 ;  /* 0x000000d566d57220 */ /* 0x008fca0000410000 */
[----:B------:R3:W-:Y:S01]  /*99e0*/  MUFU.EX2 R22, R136 ;  /* 0x0000008800167308 */ /* 0x0007e20000000800 */
[----:B------:R-:W-:Y:S01]  /*99f0*/  FFMA.FTZ R32, -R204, R204, 1 ;  /* 0x3f800000cc207423 */ /* 0x000fe200000101cc */
[--C-:B------:R-:W-:Y:S01]  /*9a00*/  FFMA.FTZ R204, R229, UR5, -R227.reuse ;  /* 0x00000005e5cc7c23 */ /* 0x100fe200080108e3 */
[----:B---3--:R-:W-:Y:S01]  /*9a10*/  FMUL.FTZ R136, R23, R233 ;  /* 0x000000e917887220 */ /* 0x008fe20000410000 */
[----:B------:R-:W-:Y:S01]  /*9a20*/  FMUL.FTZ R233, R97, R214 ;  /* 0x000000d661e97220 */ /* 0x000fe20000410000 */
[----:B------:R-:W-:Y:S01]  /*9a30*/  FFMA.FTZ R214, R230, UR5, -R227 ;  /* 0x00000005e6d67c23 */ /* 0x000fe200080108e3 */
[C---:B------:R-:W-:Y:S02]  /*9a40*/  VIADD R230, R8.reuse, 0x8 ;  /* 0x0000000808e67836 */ /* 0x040fe40000000000 */
[----:B------:R-:W-:Y:S01]  /*9a50*/  FFMA.FTZ R209, -R209, R209, 1 ;  /* 0x3f800000d1d17423 */ /* 0x000fe200000101d1 */
[----:B--2---:R-:W-:Y:S01]  /*9a60*/  FMUL.FTZ R34, R101, R34 ;  /* 0x0000002265227220 */ /* 0x004fe20000410000 */
[----:B------:R-:W-:Y:S01]  /*9a70*/  FMUL.FTZ R207, R207, R213 ;  /* 0x000000d5cfcf7220 */ /* 0x000fe20000410000 */
[----:B------:R2:W-:Y:S01]  /*9a80*/  MUFU.EX2 R23, R135 ;  /* 0x0000008700177308 */ /* 0x0005e20000000800 */
[----:B------:R-:W-:Y:S01]  /*9a90*/  IADD3 R229, R8, 0x4, RZ ;  /* 0x0000000408e57810 */ /* 0x000fe20007ffe0ff */
[----:B------:R3:W4:Y:S01]  /*9aa0*/  SHFL.IDX PT, R213, R223, R230, 0x1f ;  /* 0x00001fe6dfd57589 */ /* 0x00072200000e0000 */
[----:B------:R-:W-:Y:S01]  /*9ab0*/  FFMA.FTZ R227, -R208, R208, 1 ;  /* 0x3f800000d0e37423 */ /* 0x000fe200000101d0 */
[----:B------:R-:W-:Y:S01]  /*9ac0*/  FMUL.FTZ R208, R104, R212 ;  /* 0x000000d468d07220 */ /* 0x000fe20000410000 */
[----:B------:R-:W-:Y:S01]  /*9ad0*/  FFMA.FTZ R228, -R228, R228, 1 ;  /* 0x3f800000e4e47423 */ /* 0x000fe200000101e4 */
[----:B--2---:R-:W-:-:S02]  /*9ae0*/  FMUL.FTZ R135, R32, R233 ;  /* 0x000000e920877220 */ /* 0x004fc40000410000 */
[----:B------:R2:W-:Y:S01]  /*9af0*/  MUFU.EX2 R32, R134 ;  /* 0x0000008600207308 */ /* 0x0005e20000000800 */
[----:B---3--:R-:W-:Y:S01]  /*9b00*/  VIADD R230, R8, 0xc ;  /* 0x0000000c08e67836 */ /* 0x008fe20000000000 */
[----:B------:R-:W3:Y:S01]  /*9b10*/  SHFL.IDX PT, R212, R223, R229, 0x1f ;  /* 0x00001fe5dfd47589 */ /* 0x000ee200000e0000 */
[----:B-1----:R-:W-:-:S03]  /*9b20*/  FMUL.FTZ R217, R18, R217 ;  /* 0x000000d912d97220 */ /* 0x002fc60000410000 */
[----:B------:R1:W-:Y:S01]  /*9b30*/  SHFL.IDX PT, R229, R223, R230, 0x1f ;  /* 0x00001fe6dfe57589 */ /* 0x0003e200000e0000 */
[----:B--2---:R-:W-:Y:S01]  /*9b40*/  FMUL.FTZ R134, R209, R34 ;  /* 0x00000022d1867220 */ /* 0x004fe20000410000 */
[----:B------:R-:W-:Y:S01]  /*9b50*/  FMUL.FTZ R34, R100, R35 ;  /* 0x0000002364227220 */ /* 0x000fe20000410000 */
[----:B------:R-:W2:Y:S01]  /*9b60*/  MUFU.EX2 R103, R103 ;  /* 0x0000006700677308 */ /* 0x000ea20000000800 */
[----:B------:R-:W-:Y:S02]  /*9b70*/  FFMA.FTZ R35, -R88, R88, 1 ;  /* 0x3f80000058237423 */ /* 0x000fe40000010158 */
[----:B------:R-:W-:Y:S01]  /*9b80*/  FMUL.FTZ R88, R228, R34 ;  /* 0x00000022e4587220 */ /* 0x000fe20000410000 */
[----:B-1----:R-:W-:-:S04]  /*9b90*/  VIADD R230, R8, 0x18 ;  /* 0x0000001808e67836 */ /* 0x002fc80000000000 */
[----:B------:R1:W-:Y:S08]  /*9ba0*/  MUFU.EX2 R34, R132 ;  /* 0x0000008400227308 */ /* 0x0003f00000000800 */
[----:B------:R-:W4:Y:S01]  /*9bb0*/  MUFU.EX2 R108, R108 ;  /* 0x0000006c006c7308 */ /* 0x000f220000000800 */
[----:B-1----:R-:W-:Y:S02]  /*9bc0*/  FMUL.FTZ R132, R35, R217 ;  /* 0x000000d923847220 */ /* 0x002fe40000410000 */
[----:B------:R-:W1:Y:S05]  /*9bd0*/  SHFL.IDX PT, R217, R223, R230, 0x1f ;  /* 0x00001fe6dfd97589 */ /* 0x000e6a00000e0000 */
[----:B------:R-:W3:Y:S01]  /*9be0*/  MUFU.EX2 R107, R107 ;  /* 0x0000006b006b7308 */ /* 0x000ee20000000800 */
[----:B------:R-:W-:Y:S01]  /*9bf0*/  FFMA.FTZ R206, -R206, R206, 1 ;  /* 0x3f800000cece7423 */ /* 0x000fe200000101ce */
[----:B--2---:R-:W-:-:S06]  /*9c00*/  FMUL.FTZ R33, R103, R33 ;  /* 0x0000002167217220 */ /* 0x004fcc0000410000 */
[----:B------:R-:W2:Y:S01]  /*9c10*/  MUFU.EX2 R106, R106 ;  /* 0x0000006a006a7308 */ /* 0x000ea20000000800 */
[----:B------:R-:W-:Y:S01]  /*9c20*/  FMUL.FTZ R208, R206, R208 ;  /* 0x000000d0ced07220 */ /* 0x000fe20000410000 */
[----:B------:R-:W-:-:S06]  /*9c30*/  VIADD R233, R8, 0x14 ;  /* 0x0000001408e97836 */ /* 0x000fcc0000000000 */
[----:B------:R-:W1:Y:S01]  /*9c40*/  MUFU.EX2 R110, R110 ;  /* 0x0000006e006e7308 */ /* 0x000e620000000800 */
[----:B------:R-:W-:Y:S01]  /*9c50*/  FMUL.FTZ R206, R227, R33 ;  /* 0x00000021e3ce7220 */ /* 0x000fe20000410000 */
[----:B------:R-:W1:Y:S06]  /*9c60*/  SHFL.IDX PT, R209, R223, R8, 0x1f ;  /* 0x00001f08dfd17589 */ /* 0x000e6c00000e0000 */
[----:B------:R-:W1:Y:S01]  /*9c70*/  MUFU.EX2 R109, R109 ;  /* 0x0000006d006d7308 */ /* 0x000e620000000800 */
[----:B----4-:R-:W-:Y:S01]  /*9c80*/  FMUL.FTZ R37, R108, R37 ;  /* 0x000000256c257220 */ /* 0x010fe20000410000 */
[----:B------:R-:W4:Y:S01]  /*9c90*/  SHFL.IDX PT, R228, R223, R233, 0x1f ;  /* 0x00001fe9dfe47589 */ /* 0x000f2200000e0000 */
[----:B---3--:R-:W-:Y:S01]  /*9ca0*/  FMUL.FTZ R36, R107, R36 ;  /* 0x000000246b247220 */ /* 0x008fe20000410000 */
[----:B------:R-:W-:-:S04]  /*9cb0*/  IADD3 R227, R8, 0x10, RZ ;  /* 0x0000001008e37810 */ /* 0x000fc80007ffe0ff */
[----:B------:R3:W-:Y:S01]  /*9cc0*/  MUFU.EX2 R33, R133 ;  /* 0x0000008500217308 */ /* 0x0007e20000000800 */
[----:B------:R-:W-:Y:S01]  /*9cd0*/  FFMA.FTZ R226, -R226, R226, 1 ;  /* 0x3f800000e2e27423 */ /* 0x000fe200000101e2 */
[--C-:B------:R-:W-:Y:S01]  /*9ce0*/  FADD.FTZ R44, R44, -R213.reuse ;  /* 0x800000d52c2c7221 */ /* 0x100fe20000010000 */
[----:B------:R-:W-:Y:S01]  /*9cf0*/  FFMA.FTZ R225, -R225, R225, 1 ;  /* 0x3f800000e1e17423 */ /* 0x000fe200000101e1 */
[----:B--2---:R-:W-:Y:S01]  /*9d00*/  FMUL.FTZ R221, R106, R221 ;  /* 0x000000dd6add7220 */ /* 0x004fe20000410000 */
[----:B---3--:R-:W-:Y:S01]  /*9d10*/  FFMA.FTZ R133, -R235, R235, 1 ;  /* 0x3f800000eb857423 */ /* 0x008fe200000101eb */
[----:B------:R-:W-:Y:S02]  /*9d20*/  FADD.FTZ R46, R46, -R213 ;  /* 0x800000d52e2e7221 */ /* 0x000fe40000010000 */
[----:B------:R2:W-:Y:S01]  /*9d30*/  MUFU.EX2 R35, R131 ;  /* 0x0000008300237308 */ /* 0x0005e20000000800 */
[----:B------:R-:W-:Y:S01]  /*9d40*/  FMUL.FTZ R133, R133, R37 ;  /* 0x0000002585857220 */ /* 0x000fe20000410000 */
[--C-:B------:R-:W-:Y:S01]  /*9d50*/  FADD.FTZ R41, R41, -R212.reuse ;  /* 0x800000d429297221 */ /* 0x100fe20000010000 */
[----:B------:R-:W-:Y:S01]  /*9d60*/  FADD.FTZ R43, R43, -R212 ;  /* 0x800000d42b2b7221 */ /* 0x000fe20000010000 */
[----:B-1----:R-:W-:-:S04]  /*9d70*/  FADD.FTZ R212, R52, -R217 ;  /* 0x800000d934d47221 */ /* 0x002fc80000010000 */
[----:B------:R1:W-:Y:S01]  /*9d80*/  MUFU.EX2 R37, R129 ;  /* 0x0000008100257308 */ /* 0x0003e20000000800 */
[----:B--2---:R-:W-:Y:S01]  /*9d90*/  FMUL.FTZ R131, R226, R36 ;  /* 0x00000024e2837220 */ /* 0x004fe20000410000 */
[----:B------:R-:W-:Y:S01]  /*9da0*/  FFMA.FTZ R52, -R237, R237, 1 ;  /* 0x3f800000ed347423 */ /* 0x000fe200000101ed */
[----:B------:R-:W-:Y:S01]  /*9db0*/  FMUL.FTZ R44, R110, R44 ;  /* 0x0000002c6e2c7220 */ /* 0x000fe20000410000 */
[----:B------:R-:W2:Y:S01]  /*9dc0*/  SHFL.IDX PT, R227, R223, R227, 0x1f ;  /* 0x00001fe3dfe37589 */ /* 0x000ea200000e0000 */
[----:B------:R-:W-:Y:S01]  /*9dd0*/  FFMA.FTZ R92, -R92, R92, 1 ;  /* 0x3f8000005c5c7423 */ /* 0x000fe2000001015c */
[----:B------:R-:W-:Y:S01]  /*9de0*/  FFMA.FTZ R91, -R91, R91, 1 ;  /* 0x3f8000005b5b7423 */ /* 0x000fe2000001015b */
[----:B-1----:R-:W-:Y:S01]  /*9df0*/  FADD.FTZ R129, R45, -R229 ;  /* 0x800000e52d817221 */ /* 0x002fe20000010000 */
[----:B------:R1:W-:Y:S01]  /*9e00*/  MUFU.EX2 R36, R130 ;  /* 0x0000008200247308 */ /* 0x0003e20000000800 */
[----:B------:R-:W-:Y:S02]  /*9e10*/  FMUL.FTZ R46, R14, R46 ;  /* 0x0000002e0e2e7220 */ /* 0x000fe40000410000 */
[----:B------:R-:W-:Y:S01]  /*9e20*/  FMUL.FTZ R129, R109, R129 ;  /* 0x000000816d817220 */ /* 0x000fe20000410000 */
[----:B------:R-:W3:Y:S01]  /*9e30*/  SHFL.IDX PT, R223, R223, R234, 0x1f ;  /* 0x00001feadfdf7589 */ /* 0x000ee200000e0000 */
[----:B------:R-:W-:-:S03]  /*9e40*/  FMUL.FTZ R52, R52, R44 ;  /* 0x0000002c34347220 */ /* 0x000fc60000410000 */
[----:B------:R-:W2:Y:S01]  /*9e50*/  MUFU.EX2 R105, R105 ;  /* 0x0000006900697308 */ /* 0x000ea20000000800 */
[----:B-1----:R-:W-:Y:S01]  /*9e60*/  FMUL.FTZ R130, R225, R221 ;  /* 0x000000dde1827220 */ /* 0x002fe20000410000 */
[----:B------:R-:W-:Y:S02]  /*9e70*/  VIADD R221, R8, 0x8 ;  /* 0x0000000808dd7836 */ /* 0x000fe40000000000 */
[----:B------:R-:W-:Y:S01]  /*9e80*/  FMUL.FTZ R44, R92, R46 ;  /* 0x0000002e5c2c7220 */ /* 0x000fe20000410000 */
[----:B------:R-:W-:Y:S02]  /*9e90*/  FMUL.FTZ R46, R91, R129 ;  /* 0x000000815b2e7220 */ /* 0x000fe40000410000 */
[----:B------:R-:W1:Y:S01]  /*9ea0*/  SHFL.IDX PT, R91, R17, R221, 0x1f ;  /* 0x00001fdd115b7589 */ /* 0x000e6200000e0000 */
[----:B------:R-:W1:Y:S01]  /*9eb0*/  MUFU.EX2 R111, R111 ;  /* 0x0000006f006f7308 */ /* 0x000e620000000800 */
[--C-:B------:R-:W-:Y:S01]  /*9ec0*/  FADD.FTZ R40, R40, -R209.reuse ;  /* 0x800000d128287221 */ /* 0x100fe20000010000 */
[----:B------:R-:W-:Y:S01]  /*9ed0*/  FADD.FTZ R42, R42, -R209 ;  /* 0x800000d12a2a7221 */ /* 0x000fe20000010000 */
[----:B----4-:R-:W-:Y:S01]  /*9ee0*/  FADD.FTZ R209, R49, -R228 ;  /* 0x800000e431d17221 */ /* 0x010fe20000010000 */
[----:B------:R-:W-:Y:S01]  /*9ef0*/  FFMA.FTZ R45, -R231, R231, 1 ;  /* 0x3f800000e72d7423 */ /* 0x000fe200000101e7 */
[----:B--2---:R-:W-:Y:S01]  /*9f00*/  FMUL.FTZ R49, R105, R40 ;  /* 0x0000002869317220 */ /* 0x004fe20000410000 */
[----:B------:R-:W-:Y:S01]  /*9f10*/  FMUL.FTZ R41, R15, R41 ;  /* 0x000000290f297220 */ /* 0x000fe20000410000 */
[----:B------:R-:W-:-:S02]  /*9f20*/  FADD.FTZ R47, R47, -R229 ;  /* 0x800000e52f2f7221 */ /* 0x000fc40000010000 */
[----:B------:R-:W-:Y:S01]  /*9f30*/  FMUL.FTZ R45, R45, R49 ;  /* 0x000000312d2d7220 */ /* 0x000fe20000410000 */
[----:B------:R-:W-:Y:S01]  /*9f40*/  FFMA.FTZ R49, -R232, R232, 1 ;  /* 0x3f800000e8317423 */ /* 0x000fe200000101e8 */
[--C-:B------:R-:W-:Y:S01]  /*9f50*/  FADD.FTZ R48, R48, -R227.reuse ;  /* 0x800000e330307221 */ /* 0x100fe20000010000 */
[----:B------:R-:W-:Y:S01]  /*9f60*/  FADD.FTZ R50, R50, -R227 ;  /* 0x800000e332327221 */ /* 0x000fe20000010000 */
[----:B---3--:R-:W-:Y:S01]  /*9f70*/  FADD.FTZ R40, R53, -R223 ;  /* 0x800000df35287221 */ /* 0x008fe20000010000 */
[----:B------:R-:W-:Y:S01]  /*9f80*/  FMUL.FTZ R49, R49, R41 ;  /* 0x0000002931317220 */ /* 0x000fe20000410000 */
[----:B------:R-:W-:Y:S01]  /*9f90*/  FFMA.FTZ R90, -R90, R90, 1 ;  /* 0x3f8000005a5a7423 */ /* 0x000fe2000001015a */
[----:B------:R-:W-:Y:S01]  /*9fa0*/  FFMA.FTZ R53, -R164, R164, 1 ;  /* 0x3f800000a4357423 */ /* 0x000fe200000101a4 */
[----:B------:R-:W-:Y:S01]  /*9fb0*/  FFMA.FTZ R236, -R236, R236, 1 ;  /* 0x3f800000ecec7423 */ /* 0x000fe200000101ec */
[----:B------:R-:W-:Y:S01]  /*9fc0*/  FFMA.FTZ R93, -R93, R93, 1 ;  /* 0x3f8000005d5d7423 */ /* 0x000fe2000001015d */
[----:B------:R-:W-:Y:S01]  /*9fd0*/  FMUL.FTZ R47, R24, R47 ;  /* 0x0000002f182f7220 */ /* 0x000fe20000410000 */
[----:B------:R-:W-:Y:S01]  /*9fe0*/  FMUL.FTZ R48, R25, R48 ;  /* 0x0000003019307220 */ /* 0x000fe20000410000 */
[----:B------:R-:W-:Y:S01]  /*9ff0*/  FMUL.FTZ R41, R26, R50 ;  /* 0x000000321a297220 */ /* 0x000fe20000410000 */
[----:B-1----:R-:W-:Y:S01]  /*a000*/  FMUL.FTZ R43, R111, R43 ;  /* 0x0000002b6f2b7220 */ /* 0x002fe20000410000 */
[----:B------:R-:W-:Y:S01]  /*a010*/  FFMA.FTZ R94, -R94, R94, 1 ;  /* 0x3f8000005e5e7423 */ /* 0x000fe2000001015e */
[----:B------:R-:W-:Y:S01]  /*a020*/  FMUL.FTZ R209, R27, R209 ;  /* 0x000000d11bd17220 */ /* 0x000fe20000410000 */
[----:B------:R-:W-:Y:S01]  /*a030*/  IADD3 R225, R8, 0x4, RZ ;  /* 0x0000000408e17810 */ /* 0x000fe20007ffe0ff */
[--C-:B------:R-:W-:Y:S01]  /*a040*/  FADD.FTZ R60, R60, -R91.reuse ;  /* 0x8000005b3c3c7221 */ /* 0x100fe20000010000 */
[----:B------:R-:W-:Y:S01]  /*a050*/  IADD3 R235, R8, 0x10, RZ ;  /* 0x0000001008eb7810 */ /* 0x000fe20007ffe0ff */
[----:B------:R-:W-:Y:S01]  /*a060*/  FADD.FTZ R62, R62, -R91 ;  /* 0x8000005b3e3e7221 */ /* 0x000fe20000010000 */
[----:B------:R-:W-:Y:S01]  /*a070*/  FMUL.FTZ R53, R53, R47 ;  /* 0x0000002f35357220 */ /* 0x000fe20000410000 */
[----:B------:R-:W-:Y:S01]  /*a080*/  LDS R91, [R12+0x400] ;  /* 0x000400000c5b7984 */ /* 0x000fe20000000800 */
        /* <DEDUP_REMOVED lines=187> */
[----:B-1----:R-:W-:-:S02]  /*ac40*/  FMUL.FTZ R92, R123, R92 ;  /* 0x0000005c7b5c7220 */ /* 0x002fc40000410000 */
[----:B------:R-:W-:Y:S01]  /*ac50*/  FMUL.FTZ R63, R65, R74 ;  /* 0x0000004a413f7220 */ /* 0x000fe20000410000 */
[----:B------:R-:W-:Y:S01]  /*ac60*/  FMUL.FTZ R90, R90, R72 ;  /* 0x000000485a5a7220 */ /* 0x000fe20000410000 */
[----:B------:R-:W-:Y:S01]  /*ac70*/  FFMA.FTZ R72, -R115, R115, 1 ;  /* 0x3f80000073487423 */ /* 0x000fe20000010173 */
[----:B------:R-:W-:Y:S01]  /*ac80*/  FFMA.FTZ R65, -R116, R116, 1 ;  /* 0x3f80000074417423 */ /* 0x000fe20000010174 */
[----:B------:R-:W-:Y:S01]  /*ac90*/  FFMA.FTZ R115, -R117, R117, 1 ;  /* 0x3f80000075737423 */ /* 0x000fe20000010175 */
[----:B------:R-:W-:Y:S01]  /*aca0*/  FFMA.FTZ R116, -R120, R120, 1 ;  /* 0x3f80000078747423 */ /* 0x000fe20000010178 */
[----:B----4-:R-:W-:Y:S01]  /*acb0*/  FMUL.FTZ R86, R205, R86 ;  /* 0x00000056cd567220 */ /* 0x010fe20000410000 */
        /* <DEDUP_REMOVED lines=209> */
.L_x_2265:
        /* <DEDUP_REMOVED lines=68> */
.L_x_2266:
        /* <DEDUP_REMOVED lines=12> */
.L_x_2256:
[----:B------:R-:W-:-:S06]  /*bed0*/  UISETP.GE.AND UP0, UPT, UR43, UR42, UPT ;  /* 0x0000002a2b00728c */ /* 0x000fcc000bf06270 */
[----:B------:R-:W-:-:S13]  /*bee0*/  PLOP3.LUT P0, PT, PT, PT, UP0, 0x80, 0x0 ;  /* 0x000000000000781c */ /* 0x000fda0003f0f008 */
[----:B------:R-:W-:Y:S05]  /*bef0*/  @P0 BRA `(.L_x_2268) ;  /* 0x0000005800000947 */ /* 0x000fea0003800000 */
[----:B------:R-:W2:Y:S01]  /*bf00*/  LDL.LU R21, [R1+0x48] ;  /* 0x0000480001157983 */ /* 0x000ea20000300800 */
[----:B------:R-:W3:Y:S01]  /*bf10*/  S2UR UR4, SR_CTAID.X ;  /* 0x00000000000479c3 */ /* 0x000ee20000002500 */
[----:B------:R-:W-:Y:S01]  /*bf20*/  IMAD.MOV.U32 R19, RZ, RZ, 0x40000040 ;  /* 0x40000040ff137424 */ /* 0x000fe200078e00ff */
[----:B------:R-:W4:Y:S01]  /*bf30*/  S2R R5, SR_TID.X ;  /* 0x0000000000057919 */ /* 0x000f220000002100 */
[----:B------:R-:W5:Y:S01]  /*bf40*/  S2R R6, SR_TID.X ;  /* 0x0000000000067919 */ /* 0x000f620000002100 */
[----:B---3--:R-:W-:Y:S01]  /*bf50*/  UIMAD UR4, UR4, -0x80, UR40 ;  /* 0xffffff80040478a4 */ /* 0x008fe2000f8e0228 */
[----:B----4-:R-:W-:Y:S02]  /*bf60*/  VIADD R5, R5, 0xffffff80 ;  /* 0xffffff8005057836 */ /* 0x010fe40000000000 */
[----:B-----5:R-:W-:-:S03]  /*bf70*/  VIADD R9, R6, 0xffffff80 ;  /* 0xffffff8006097836 */ /* 0x020fc60000000000 */
        /* <DEDUP_REMOVED lines=8> */
[----:B------:R-:W-:Y:S02]  /*c000*/  IADD3 R9, R9, -R10, RZ ;  /* 0x8000000a09097210 */ /* 0x000fe40007ffe0ff */
[----:B------:R-:W-:Y:S02]  /*c010*/  LOP3.LUT R6, R6, 0xfffffffc, RZ, 0xc0, !PT ;  /* 0xfffffffc06067812 */ /* 0x000fe400078ec0ff */
[----:B------:R-:W-:Y:S02]  /*c020*/  SHF.R.S32.HI R12, RZ, 0x1f, R9 ;  /* 0x0000001fff0c7819 */ /* 0x000fe40000011409 */
[----:B------:R-:W-:Y:S01]  /*c030*/  SHF.R.S32.HI R7, RZ, 0x1f, R8 ;  /* 0x0000001fff077819 */ /* 0x000fe20000011408 */
[----:B------:R-:W-:Y:S01]  /*c040*/  IMAD.IADD R10, R5, 0x1, -R6 ;  /* 0x00000001050a7824 */ /* 0x000fe200078e0a06 */
[----:B------:R-:W-:-:S02]  /*c050*/  LEA.HI R6, R12, R9, RZ, 0x2 ;  /* 0x000000090c067211 */ /* 0x000fc400078f10ff */
[----:B------:R-:W-:Y:S02]  /*c060*/  LEA.HI R5, R7, R8, RZ, 0x3 ;  /* 0x0000000807057211 */ /* 0x000fe400078f18ff */
[----:B------:R-:W-:Y:S02]  /*c070*/  LEA.HI R13, R12, R9, RZ, 0x5 ;  /* 0x000000090c0d7211 */ /* 0x000fe400078f28ff */
[--C-:B------:R-:W-:Y:S02]  /*c080*/  SHF.R.S32.HI R9, RZ, 0x2, R6.reuse ;  /* 0x00000002ff097819 */ /* 0x100fe40000011406 */
[----:B------:R-:W-:Y:S02]  /*c090*/  SHF.R.S32.HI R12, RZ, 0x1f, R6 ;  /* 0x0000001fff0c7819 */ /* 0x000fe40000011406 */
[--C-:B------:R-:W-:Y:S02]  /*c0a0*/  SHF.R.S32.HI R6, RZ, 0x3, R5.reuse ;  /* 0x00000003ff067819 */ /* 0x100fe40000011405 */
[----:B------:R-:W-:-:S02]  /*c0b0*/  SHF.R.S32.HI R5, RZ, 0x1f, R5 ;  /* 0x0000001fff057819 */ /* 0x000fc40000011405 */
[----:B------:R-:W-:Y:S02]  /*c0c0*/  LEA.HI R7, R7, R8, RZ, 0x2 ;  /* 0x0000000807077211 */ /* 0x000fe400078f10ff */
[----:B------:R-:W-:Y:S02]  /*c0d0*/  LEA.HI R5, R5, R6, RZ, 0x4 ;  /* 0x0000000605057211 */ /* 0x000fe400078f20ff */
[----:B------:R-:W-:Y:S02]  /*c0e0*/  SHF.R.S32.HI R8, RZ, 0x2, R7 ;  /* 0x00000002ff087819 */ /* 0x000fe40000011407 */
[----:B------:R-:W-:Y:S02]  /*c0f0*/  LEA.HI R12, R12, R9, RZ, 0x3 ;  /* 0x000000090c0c7211 */ /* 0x000fe400078f18ff */
[----:B------:R-:W-:Y:S02]  /*c100*/  SHF.R.S32.HI R22, RZ, 0x7, R11 ;  /* 0x00000007ff167819 */ /* 0x000fe4000001140b */
[----:B------:R-:W-:-:S02]  /*c110*/  LOP3.LUT R5, R5, 0x1ffffff0, RZ, 0xc0, !PT ;  /* 0x1ffffff005057812 */ /* 0x000fc400078ec0ff */
[----:B------:R-:W-:Y:S02]  /*c120*/  LEA.HI R7, R7, R8, RZ, 0x1 ;  /* 0x0000000807077211 */ /* 0x000fe400078f08ff */
[----:B------:R-:W-:Y:S01]  /*c130*/  LOP3.LUT R12, R12, 0xfffffff8, RZ, 0xc0, !PT ;  /* 0xfffffff80c0c7812 */ /* 0x000fe200078ec0ff */
[----:B------:R-:W-:Y:S01]  /*c140*/  IMAD.IADD R6, R6, 0x1, -R5 ;  /* 0x0000000106067824 */ /* 0x000fe200078e0a05 */
[----:B------:R-:W-:Y:S02]  /*c150*/  LEA.HI R11, R22, R22, RZ, 0x1 ;  /* 0x00000016160b7211 */ /* 0x000fe400078f08ff */
[----:B------:R-:W-:Y:S01]  /*c160*/  LOP3.LUT R7, R7, 0xfffffffe, RZ, 0xc0, !PT ;  /* 0xfffffffe07077812 */ /* 0x000fe200078ec0ff */
[----:B------:R-:W-:Y:S01]  /*c170*/  IMAD.IADD R12, R9, 0x1, -R12 ;  /* 0x00000001090c7824 */ /* 0x000fe200078e0a0c */
[C---:B------:R-:W-:Y:S02]  /*c180*/  IADD3 R5, R8.reuse, 0x8, RZ ;  /* 0x0000000808057810 */ /* 0x040fe40007ffe0ff */
[----:B------:R-:W-:Y:S01]  /*c190*/  LOP3.LUT R11, R11, 0x3fffffe, RZ, 0xc0, !PT ;  /* 0x03fffffe0b0b7812 */ /* 0x000fe200078ec0ff */
[----:B------:R-:W-:Y:S01]  /*c1a0*/  IMAD.IADD R7, R8, 0x1, -R7 ;  /* 0x0000000108077824 */ /* 0x000fe200078e0a07 */
[----:B------:R-:W-:-:S02]  /*c1b0*/  SHF.R.S32.HI R15, RZ, 0x5, R13 ;  /* 0x00000005ff0f7819 */ /* 0x000fc4000001140d */
[----:B------:R-:W-:Y:S01]  /*c1c0*/  LEA.HI R9, R5, R5, RZ, 0x1 ;  /* 0x0000000505097211 */ /* 0x000fe200078f08ff */
[----:B------:R-:W-:Y:S01]  /*c1d0*/  IMAD R6, R6, 0x8, R7 ;  /* 0x0000000806067824 */ /* 0x000fe200078e0207 */
[----:B------:R-:W-:Y:S01]  /*c1e0*/  IADD3 R22, R22, -R11, RZ ;  /* 0x8000000b16167210 */ /* 0x000fe20007ffe0ff */
[C---:B------:R-:W-:Y:S01]  /*c1f0*/  VIADD R11, R8.reuse, 0x10 ;  /* 0x00000010080b7836 */ /* 0x040fe20000000000 */
[----:B------:R-:W-:Y:S01]  /*c200*/  LEA R17, R15, R12, 0x4 ;  /* 0x0000000c0f117211 */ /* 0x000fe200078e20ff */
[----:B------:R-:W-:Y:S01]  /*c210*/  VIADD R15, R8, 0x18 ;  /* 0x00000018080f7836 */ /* 0x000fe20000000000 */
[----:B------:R-:W-:Y:S01]  /*c220*/  LOP3.LUT R12, R9, 0xfffffffe, RZ, 0xc0, !PT ;  /* 0xfffffffe090c7812 */ /* 0x000fe200078ec0ff */
[----:B------:R3:W-:Y:S01]  /*c230*/  STL [R1+0x64], R6 ;  /* 0x0000640601007387 */ /* 0x0007e20000100800 */
[----:B------:R-:W-:Y:S02]  /*c240*/  LEA.HI R13, R11, R11, RZ, 0x1 ;  /* 0x0000000b0b0d7211 */ /* 0x000fe400078f08ff */
[----:B------:R-:W-:-:S02]  /*c250*/  IADD3 R12, R5, -R12, RZ ;  /* 0x8000000c050c7210 */ /* 0x000fc40007ffe0ff */
[----:B------:R-:W-:Y:S02]  /*c260*/  SHF.R.S32.HI R5, RZ, 0x1, R9 ;  /* 0x00000001ff057819 */ /* 0x000fe40000011409 */
[--C-:B------:R-:W-:Y:S02]  /*c270*/  SHF.R.S32.HI R7, RZ, 0x1, R13.reuse ;  /* 0x00000001ff077819 */ /* 0x100fe4000001140d */
[----:B------:R-:W-:Y:S02]  /*c280*/  SHF.R.S32.HI R8, RZ, 0x1f, R13 ;  /* 0x0000001fff087819 */ /* 0x000fe4000001140d */
[----:B---3--:R-:W-:Y:S02]  /*c290*/  SHF.R.S32.HI R6, RZ, 0x1f, R9 ;  /* 0x0000001fff067819 */ /* 0x008fe40000011409 */
[----:B------:R-:W-:Y:S01]  /*c2a0*/  LOP3.LUT R14, R13, 0xfffffffe, RZ, 0xc0, !PT ;  /* 0xfffffffe0d0e7812 */ /* 0x000fe200078ec0ff */
[----:B------:R-:W-:Y:S01]  /*c2b0*/  IMAD.MOV.U32 R13, RZ, RZ, 0x40000040 ;  /* 0x40000040ff0d7424 */ /* 0x000fe200078e00ff */
[----:B------:R-:W-:-:S02]  /*c2c0*/  LEA.HI R6, R6, R5, RZ, 0x4 ;  /* 0x0000000506067211 */ /* 0x000fc400078f20ff */
[----:B------:R-:W-:Y:S01]  /*c2d0*/  LEA.HI R8, R8, R7, RZ, 0x4 ;  /* 0x0000000708087211 */ /* 0x000fe200078f20ff */
[----:B------:R-:W-:Y:S01]  /*c2e0*/  IMAD.IADD R14, R11, 0x1, -R14 ;  /* 0x000000010b0e7824 */ /* 0x000fe200078e0a0e */
[----:B------:R-:W-:Y:S02]  /*c2f0*/  LOP3.LUT R6, R6, 0x1ffffff0, RZ, 0xc0, !PT ;  /* 0x1ffffff006067812 */ /* 0x000fe400078ec0ff */
[----:B------:R-:W-:Y:S02]  /*c300*/  LEA.HI R11, R15, R15, RZ, 0x1 ;  /* 0x0000000f0f0b7211 */ /* 0x000fe400078f08ff */
[----:B------:R-:W-:Y:S01]  /*c310*/  LOP3.LUT R8, R8, 0x1ffffff0, RZ, 0xc0, !PT ;  /* 0x1ffffff008087812 */ /* 0x000fe200078ec0ff */
[----:B------:R-:W-:Y:S01]  /*c320*/  IMAD.IADD R5, R5, 0x1, -R6 ;  /* 0x0000000105057824 */ /* 0x000fe200078e0a06 */
[--C-:B------:R-:W-:Y:S02]  /*c330*/  SHF.R.S32.HI R9, RZ, 0x1, R11.reuse ;  /* 0x00000001ff097819 */ /* 0x100fe4000001140b */
[----:B------:R-:W-:Y:S01]  /*c340*/  SHF.R.S32.HI R20, RZ, 0x1f, R11 ;  /* 0x0000001fff147819 */ /* 0x000fe2000001140b */
[----:B------:R-:W-:Y:S01]  /*c350*/  IMAD.IADD R7, R7, 0x1, -R8 ;  /* 0x0000000107077824 */ /* 0x000fe200078e0a08 */
[----:B-1----:R-:W-:Y:S01]  /*c360*/  LOP3.LUT R18, R11, 0xfffffffe, RZ, 0xc0, !PT ;  /* 0xfffffffe0b127812 */ /* 0x002fe200078ec0ff */
[----:B------:R-:W-:Y:S01]  /*c370*/  IMAD R6, R5, 0x8, R12 ;  /* 0x0000000805067824 */ /* 0x000fe200078e020c */
[----:B------:R-:W-:Y:S01]  /*c380*/  LEA.HI R20, R20, R9, RZ, 0x4 ;  /* 0x0000000914147211 */ /* 0x000fe200078f20ff */
[----:B------:R-:W1:Y:S01]  /*c390*/  S2R R8, SR_CTAID.X ;  /* 0x0000000000087919 */ /* 0x000e620000002500 */
[----:B------:R-:W-:Y:S01]  /*c3a0*/  LEA R7, R7, R14, 0x3 ;  /* 0x0000000e07077211 */ /* 0x000fe200078e18ff */
[----:B------:R-:W-:Y:S01]  /*c3b0*/  IMAD.IADD R18, R15, 0x1, -R18 ;  /* 0x000000010f127824 */ /* 0x000fe200078e0a12 */
[----:B------:R-:W-:Y:S01]  /*c3c0*/  LOP3.LUT R20, R20, 0x1ffffff0, RZ, 0xc0, !PT ;  /* 0x1ffffff014147812 */ /* 0x000fe200078ec0ff */
[----:B------:R3:W-:Y:S01]  /*c3d0*/  STL [R1+0x60], R6 ;  /* 0x0000600601007387 */ /* 0x0007e20000100800 */
[----:B------:R-:W-:-:S02]  /*c3e0*/  MOV R15, 0x40000040 ;  /* 0x40000040000f7802 */ /* 0x000fc40000000f00 */
[----:B------:R-:W-:Y:S01]  /*c3f0*/  IADD3 R9, R9, -R20, RZ ;  /* 0x8000001409097210 */ /* 0x000fe20007ffe0ff */
[----:B------:R4:W-:Y:S01]  /*c400*/  STL [R1+0x5c], R7 ;  /* 0x00005c0701007387 */ /* 0x0009e20000100800 */
[----:B------:R-:W-:-:S03]  /*c410*/  LEA R17, R22, R17, 0x6 ;  /* 0x0000001116117211 */ /* 0x000fc600078e30ff */
[----:B------:R-:W-:-:S05]  /*c420*/  IMAD R9, R9, 0x8, R18 ;  /* 0x0000000809097824 */ /* 0x000fca00078e0212 */
[----:B------:R5:W-:Y:S01]  /*c430*/  STL [R1+0x58], R9 ;  /* 0x0000580901007387 */ /* 0x000be20000100800 */
[----:B-1----:R-:W-:Y:S02]  /*c440*/  IMAD R8, R8, -0x80, -R17 ;  /* 0xffffff8008087824 */ /* 0x002fe400078e0a11 */
[----:B--2---:R-:W-:-:S04]  /*c450*/  IMAD R5, R21, 0x2000, R16 ;  /* 0x0000200015057824 */ /* 0x004fc800078e0210 */
[C---:B---3--:R-:W-:Y:S01]  /*c460*/  VIADD R6, R5.reuse, 0x4000 ;  /* 0x0000400005067836 */ /* 0x048fe20000000000 */
[----:B----4-:R-:W-:Y:S02]  /*c470*/  IADD3 R7, R5, 0x20c00, RZ ;  /* 0x00020c0005077810 */ /* 0x010fe40007ffe0ff */
        /* <DEDUP_REMOVED lines=13> */
[----:B------:R-:W-:-:S02]  /*c550*/  VIADD R7, R10, 0x8 ;  /* 0x000000080a077836 */ /* 0x000fc40000000000 */
[----:B------:R-:W-:Y:S01]  /*c560*/  VIADD R7, R10, 0x14 ;  /* 0x000000140a077836 */ /* 0x000fe20000000000 */
[----:B------:R2:W-:Y:S01]  /*c570*/  STL [R1+0x50], R5 ;  /* 0x0000500501007387 */ /* 0x0005e20000100800 */
[----:B------:R-:W-:-:S03]  /*c580*/  IADD3 R7, -R17, UR4, RZ ;  /* 0x0000000411077c10 */ /* 0x000fc6000fffe1ff */
        /* <DEDUP_REMOVED lines=8> */
.L_x_2279:
[----:B------:R-:W-:-:S05]  /*c610*/  IMAD.U32 R5, RZ, RZ, UR36 ;  /* 0x00000024ff057e24 */ /* 0x000fca000f8e00ff */
[----:B------:R-:W-:-:S04]  /*c620*/  LOP3.LUT R5, R5, 0x1, RZ, 0xfc, !PT ;  /* 0x0000000105057812 */ /* 0x000fc800078efcff */
[----:B------:R-:W-:-:S13]  /*c630*/  ISETP.NE.AND P6, PT, R5, 0x3, PT ;  /* 0x000000030500780c */ /* 0x000fda0003fc5270 */
[----:B------:R-:W-:Y:S05]  /*c640*/  @!P6 BRA `(.L_x_2269) ;  /* 0x000000000004e947 */ /* 0x000fea0003800000 */
[----:B------:R-:W-:Y:S01]  /*c650*/  BPT.TRAP 0x1 ;  /* 0x000000040000795c */ /* 0x000fe20000300000 */
.L_x_2269:
[----:B------:R-:W-:Y:S02]  /*c660*/  LEA R6, R0, R16, 0x3 ;  /* 0x0000001000067211 */ /* 0x000fe400078e18ff */
[----:B------:R-:W-:-:S04]  /*c670*/  SHF.L.U32 R21, R4, 0x1f, RZ ;  /* 0x0000001f04157819 */ /* 0x000fc800000006ff */
[----:B------:R1:W2:Y:S01]  /*c680*/  SYNCS.PHASECHK.TRANS64.TRYWAIT P0, [R6+URZ+0x30c10], R21 ;  /* 0x030c1015060075a7 */ /* 0x0002a2000800017f */
[----:B------:R-:W-:Y:S05]  /*c690*/  @!P6 BRA `(.L_x_2270) ;  /* 0x000000000004e947 */ /* 0x000fea0003800000 */
[----:B------:R-:W-:Y:S01]  /*c6a0*/  BPT.TRAP 0x1 ;  /* 0x000000040000795c */ /* 0x000fe20000300000 */
.L_x_2270:
[----:B------:R-:W-:-:S05]  /*c6b0*/  VIADD R5, R16, 0x10000 ;  /* 0x0001000010057836 */ /* 0x000fca0000000000 */
[----:B------:R-:W-:-:S04]  /*c6c0*/  SHF.R.U32.HI R5, RZ, 0x4, R5 ;  /* 0x00000004ff057819 */ /* 0x000fc80000011605 */
[----:B------:R-:W-:-:S04]  /*c6d0*/  LOP3.LUT R5, R5, 0x3fff, RZ, 0xc0, !PT ;  /* 0x00003fff05057812 */ /* 0x000fc800078ec0ff */
[----:B------:R-:W-:Y:S01]  /*c6e0*/  LOP3.LUT R11, R5, 0x10000, RZ, 0xfc, !PT ;  /* 0x00010000050b7812 */ /* 0x000fe200078efcff */
[----:B--2---:R-:W-:Y:S06]  /*c6f0*/  @P0 BRA `(.L_x_2271) ;  /* 0x0000000000080947 */ /* 0x004fec0003800000 */
[----:B------:R-:W2:Y:S02]  /*c700*/  SYNCS.PHASECHK.TRANS64.TRYWAIT P0, [R6+URZ+0x30c10], R21 ;  /* 0x030c1015060075a7 */ /* 0x000ea4000800017f */
[----:B--2---:R-:W-:Y:S05]  /*c710*/  @!P0 BRA `(.L_x_2272) ;  /* 0x000000a400f88947 */ /* 0x004fea0003800000 */
.L_x_2271:
[----:B------:R-:W-:Y:S01]  /*c720*/  IMAD R11, R0, 0x400, R11 ;  /* 0x00000400000b7824 */ /* 0x000fe200078e020b */
        /* <DEDUP_REMOVED lines=12> */
[----:B------:R-:W-:-:S04]  /*c7f0*/  IADD3 R12, R9, 0x2, RZ ;  /* 0x00000002090c7810 */ /* 0x000fc80007ffe0ff */
[----:B------:R-:W-:Y:S02]  /*c800*/  R2UR UR8, R12 ;  /* 0x000000000c0872ca */ /* 0x000fe400000e0000 */
[----:B------:R-:W-:Y:S01]  /*c810*/  R2UR UR9, R13 ;  /* 0x000000000d0972ca */ /* 0x000fe200000e0000 */
[----:B------:R-:W-:Y:S01]  /*c820*/  UIADD3 UR4, UR6, 0x2, URZ ;  /* 0x0000000206047890 */ /* 0x000fe2000fffe03f */
[----:B------:R-:W-:-:S06]  /*c830*/  UMOV UR11, 0x40000040 ;  /* 0x40000040000b7882 */ /* 0x000fcc0000000000 */
[----:B------:R-:W-:Y:S01]  /*c840*/  UMOV UR10, UR4 ;  /* 0x00000004000a7c82 */ /* 0x000fe20008000000 */
[----:B------:R-:W-:Y:S01]  /*c850*/  VIADD R12, R9, 0x4 ;  /* 0x00000004090c7836 */ /* 0x000fe20000000000 */
[----:B------:R-:W-:Y:S01]  /*c860*/  MOV R13, 0x40000040 ;  /* 0x40000040000d7802 */ /* 0x000fe20000000f00 */
[----:B------:R-:W-:Y:S01]  /*c870*/  UIADD3 UR4, UR6, 0x4, URZ ;  /* 0x0000000406047890 */ /* 0x000fe2000fffe03f */
[----:B------:R-:W-:Y:S02]  /*c880*/  WARPGROUP.DEPBAR.LE gsb0, 0x0 ;  /* 0x00008000000079c5 */ /* 0x000fe40000010000 */
[----:B------:R-:W-:-:S06]  /*c890*/  WARPGROUP.ARRIVE ;  /* 0x00000000000079c5 */ /* 0x000fcc0000000000 */
[----:B------:R-:W-:Y:S01]  /*c8a0*/  HGMMA.64x128x16.F32.BF16 R72, gdesc[UR8], R72, gsb0 ;  /* 0x01e00000084879f0 */ /* 0x000fe20008001848 */
[----:B------:R-:W-:Y:S02]  /*c8b0*/  R2UR UR8, R12 ;  /* 0x000000000c0872ca */ /* 0x000fe400000e0000 */
[----:B------:R-:W-:Y:S01]  /*c8c0*/  R2UR UR9, R13 ;  /* 0x000000000d0972ca */ /* 0x000fe200000e0000 */
[----:B------:R-:W-:Y:S01]  /*c8d0*/  UMOV UR10, UR4 ;  /* 0x00000004000a7c82 */ /* 0x000fe20008000000 */
[----:B------:R-:W-:Y:S01]  /*c8e0*/  UMOV UR11, 0x40000040 ;  /* 0x40000040000b7882 */ /* 0x000fe20000000000 */
[----:B------:R-:W-:Y:S02]  /*c8f0*/  VIADD R12, R9, 0x6 ;  /* 0x00000006090c7836 */ /* 0x000fe40000000000 */
[----:B------:R-:W-:-:S03]  /*c900*/  IMAD.MOV.U32 R13, RZ, RZ, 0x40000040 ;  /* 0x40000040ff0d7424 */ /* 0x000fc600078e00ff */
[----:B------:R-:W-:Y:S02]  /*c910*/  R2UR UR4, R12 ;  /* 0x000000000c0472ca */ /* 0x000fe400000e0000 */
[----:B------:R-:W-:Y:S01]  /*c920*/  R2UR UR5, R13 ;  /* 0x000000000d0572ca */ /* 0x000fe200000e0000 */
[----:B------:R-:W-:Y:S01]  /*c930*/  UIADD3 UR6, UR6, 0x6, URZ ;  /* 0x0000000606067890 */ /* 0x000fe2000fffe03f */
[----:B------:R-:W-:Y:S02]  /*c940*/  WARPGROUP.DEPBAR.LE gsb0, 0x0 ;  /* 0x00008000000079c5 */ /* 0x000fe40000010000 */
[----:B------:R-:W-:-:S06]  /*c950*/  WARPGROUP.ARRIVE ;  /* 0x00000000000079c5 */ /* 0x000fcc0000000000 */
[----:B------:R-:W-:Y:S01]  /*c960*/  HGMMA.64x128x16.F32.BF16 R72, gdesc[UR8], R72, gsb0 ;  /* 0x01e00000084879f0 */ /* 0x000fe20008001848 */
[----:B------:R-:W-:Y:S01]  /*c970*/  UMOV UR7, 0x40000040 ;  /* 0x4000004000077882 */ /* 0x000fe20000000000 */
[C---:B---3--:R-:W-:Y:S01]  /*c980*/  LEA R12, R0.reuse, R18, 0x7 ;  /* 0x00000012000c7211 */ /* 0x048fe200078e38ff */
[C---:B----4-:R-:W-:Y:S02]  /*c990*/  IMAD R18, R0.reuse, 0x80, R17 ;  /* 0x0000008000127824 */ /* 0x050fe400078e0211 */
[C---:B-----5:R-:W-:Y:S01]  /*c9a0*/  IMAD R14, R0.reuse, 0x80, R14 ;  /* 0x00000080000e7824 */ /* 0x060fe200078e020e */
[----:B--2---:R-:W-:-:S03]  /*c9b0*/  LEA R20, R0, R15, 0x7 ;  /* 0x0000000f00147211 */ /* 0x004fc600078e38ff */
[C---:B------:R-:W-:Y:S01]  /*c9c0*/  IMAD R17, R3.reuse, 0x2, R14 ;  /* 0x0000000203117824 */ /* 0x040fe200078e020e */
[C---:B------:R-:W-:Y:S01]  /*c9d0*/  LEA R15, R3.reuse, R18, 0x1 ;  /* 0x00000012030f7211 */ /* 0x040fe200078e08ff */
[C---:B------:R-:W-:Y:S02]  /*c9e0*/  IMAD R13, R3.reuse, 0x2, R12 ;  /* 0x00000002030d7824 */ /* 0x040fe400078e020c */
[----:B------:R-:W-:Y:S01]  /*c9f0*/  IMAD R19, R3, 0x2, R20 ;  /* 0x0000000203137824 */ /* 0x000fe200078e0214 */
[----:B------:R-:W-:Y:S01]  /*ca00*/  LEA R12, R17, R16, 0x2 ;  /* 0x00000010110c7211 */ /* 0x000fe200078e10ff */
[--C-:B------:R-:W-:Y:S02]  /*ca10*/  IMAD R18, R13, 0x4, R16.reuse ;  /* 0x000000040d127824 */ /* 0x100fe400078e0210 */
[----:B------:R-:W-:Y:S01]  /*ca20*/  IMAD R11, R15, 0x4, R16 ;  /* 0x000000040f0b7824 */ /* 0x000fe200078e0210 */
[----:B------:R-:W-:Y:S02]  /*ca30*/  WARPGROUP.DEPBAR.LE gsb0, 0x0 ;  /* 0x00008000000079c5 */ /* 0x000fe40000010000 */
[----:B------:R-:W-:-:S06]  /*ca40*/  WARPGROUP.ARRIVE ;  /* 0x00000000000079c5 */ /* 0x000fcc0000000000 */
[----:B------:R-:W-:Y:S01]  /*ca50*/  HGMMA.64x128x16.F32.BF16 R72, gdesc[UR4], R72, gsb0 ;  /* 0x01e00000044879f0 */ /* 0x000fe20008001848 */
[----:B------:R-:W-:Y:S01]  /*ca60*/  IMAD R14, R19, 0x4, R16 ;  /* 0x00000004130e7824 */ /* 0x000fe200078e0210 */
        /* <DEDUP_REMOVED lines=12> */
.L_x_2273:
[----:B------:R1:W1:Y:S01]  /*cb30*/  SYNCS.PHASECHK.TRANS64.TRYWAIT P0, [R6+URZ+0x30c30], R21 ;  /* 0x030c3015060075a7 */ /* 0x000262000800017f */
[----:B------:R-:W-:Y:S05]  /*cb40*/  @!P6 BRA `(.L_x_2274) ;  /* 0x000000000004e947 */ /* 0x000fea0003800000 */
[----:B------:R-:W-:Y:S01]  /*cb50*/  BPT.TRAP 0x1 ;  /* 0x000000040000795c */ /* 0x000fe20000300000 */
.L_x_2274:
[----:B-1----:R-:W-:Y:S05]  /*cb60*/  @P0 BRA `(.L_x_2275) ;  /* 0x0000000000080947 */ /* 0x002fea0003800000 */
[----:B------:R-:W1:Y:S02]  /*cb70*/  SYNCS.PHASECHK.TRANS64.TRYWAIT P0, [R6+URZ+0x30c30], R21 ;  /* 0x030c3015060075a7 */ /* 0x000e64000800017f */
[----:B-1----:R-:W-:Y:S05]  /*cb80*/  @!P0 BRA `(.L_x_2276) ;  /* 0x000000a000f08947 */ /* 0x002fea0003800000 */
.L_x_2275:
[----:B------:R-:W2:Y:S01]  /*cb90*/  LDL R26, [R1+0x34] ;  /* 0x00003400011a7983 */ /* 0x000ea20000100800 */
[----:B------:R-:W-:Y:S01]  /*cba0*/  ULDC UR9, c[0x0][0x75c] ;  /* 0x0001d70000097ab9 */ /* 0x000fe20000000800 */
[----:B------:R-:W-:Y:S02]  /*cbb0*/  VIADD R24, R16, 0x18000 ;  /* 0x0001800010187836 */ /* 0x000fe40000000000 */
        /* <DEDUP_REMOVED lines=15> */
[----:B------:R-:W-:Y:S01]  /*ccb0*/  LEA R25, R0, R25, 0xa ;  /* 0x0000001900197211 */ /* 0x000fe200078e50ff */
[----:B------:R3:W-:Y:S01]  /*ccc0*/  STL [R1+0x100], R171 ;  /* 0x000100ab01007387 */ /* 0x0007e20000100800 */
[----:B-1----:R-:W-:Y:S01]  /*ccd0*/  MUFU.TANH R200, R75 ;  /* 0x0000004b00c87308 */ /* 0x002fe20000002400 */
[----:B------:R-:W-:Y:S01]  /*cce0*/  FMUL.FTZ R237, R76, UR9 ;  /* 0x000000094ced7c20 */ /* 0x000fe20008410000 */
[----:B------:R-:W-:Y:S01]  /*ccf0*/  FMUL.FTZ R236, R77, UR9 ;  /* 0x000000094dec7c20 */ /* 0x000fe20008410000 */
[----:B------:R-:W-:Y:S01]  /*cd00*/  STL [R1+0xfc], R170 ;  /* 0x0000fcaa01007387 */ /* 0x000fe20000100800 */
[----:B------:R-:W-:Y:S01]  /*cd10*/  FMUL.FTZ R235, R78, UR9 ;  /* 0x000000094eeb7c20 */ /* 0x000fe20008410000 */
[----:B------:R-:W-:Y:S01]  /*cd20*/  FMUL.FTZ R234, R79, UR9 ;  /* 0x000000094fea7c20 */ /* 0x000fe20008410000 */
[----:B------:R-:W-:Y:S01]  /*cd30*/  FMUL.FTZ R233, R80, UR9 ;  /* 0x0000000950e97c20 */ /* 0x000fe20008410000 */
[----:B------:R-:W-:Y:S01]  /*cd40*/  STL [R1+0xf8], R169 ;  /* 0x0000f8a901007387 */ /* 0x000fe20000100800 */
[----:B------:R-:W-:Y:S01]  /*cd50*/  R2UR UR6, R25 ;  /* 0x00000000190672ca */ /* 0x000fe200000e0000 */
        /* <DEDUP_REMOVED lines=8> */
[----:B------:R-:W-:Y:S02]  /*cde0*/  MUFU.TANH R201, R83 ;  /* 0x0000005300c97308 */ /* 0x000fe40000002400 */
[----:B------:R-:W-:Y:S04]  /*cdf0*/  STL [R1+0xec], R166 ;  /* 0x0000eca601007387 */ /* 0x000fe80000100800 */
[----:B------:R-:W-:Y:S01]  /*ce00*/  STL [R1+0xe8], R165 ;  /* 0x0000e8a501007387 */ /* 0x000fe20000100800 */
[----:B-1----:R-:W-:Y:S01]  /*ce10*/  FMUL.FTZ R88, R93, UR9 ;  /* 0x000000095d587c20 */ /* 0x002fe20008410000 */
[----:B------:R1:W-:Y:S02]  /*ce20*/  MUFU.TANH R202, R85 ;  /* 0x0000005500ca7308 */ /* 0x0003e40000002400 */
[----:B------:R-:W-:Y:S04]  /*ce30*/  STL [R1+0xe4], R164 ;  /* 0x0000e4a401007387 */ /* 0x000fe80000100800 */
[----:B------:R-:W-:Y:S01]  /*ce40*/  STL [R1+0xe0], R163 ;  /* 0x0000e0a301007387 */ /* 0x000fe20000100800 */
[----:B------:R-:W-:Y:S01]  /*ce50*/  UMOV UR5, 0x40000040 ;  /* 0x4000004000057882 */ /* 0x000fe20000000000 */
[----:B------:R-:W-:Y:S01]  /*ce60*/  UMOV UR7, 0x40000040 ;  /* 0x4000004000077882 */ /* 0x000fe20000000000 */
[----:B------:R-:W-:Y:S01]  /*ce70*/  UMOV UR15, 0x40000040 ;  /* 0x40000040000f7882 */ /* 0x000fe20000000000 */
[----:B------:R-:W-:Y:S01]  /*ce80*/  STL [R1+0xdc], R162 ;  /* 0x0000dca201007387 */ /* 0x000fe20000100800 */
[----:B------:R-:W-:Y:S01]  /*ce90*/  FMUL.FTZ R204, R91, UR9 ;  /* 0x000000095bcc7c20 */ /* 0x000fe20008410000 */
[----:B--2---:R-:W-:-:S02]  /*cea0*/  R2UR UR4, R26 ;  /* 0x000000001a0472ca */ /* 0x004fc400000e0000 */
[----:B------:R-:W-:Y:S01]  /*ceb0*/  STL [R1+0xd8], R161 ;  /* 0x0000d8a101007387 */ /* 0x000fe20000100800 */
[----:B------:R-:W-:Y:S01]  /*cec0*/  FMUL.FTZ R139, R89, UR9 ;  /* 0x00000009598b7c20 */ /* 0x000fe20008410000 */
[----:B------:R-:W-:Y:S01]  /*ced0*/  FMUL.FTZ R126, R126, UR9 ;  /* 0x000000097e7e7c20 */ /* 0x000fe20008410000 */
[----:B------:R-:W2:Y:S01]  /*cee0*/  MUFU.TANH R19, R19 ;  /* 0x0000001300137308 */ /* 0x000ea20000002400 */
[----:B------:R-:W-:Y:S04]  /*cef0*/  STL [R1+0xd4], R160 ;  /* 0x0000d4a001007387 */ /* 0x000fe80000100800 */
[----:B------:R-:W-:Y:S01]  /*cf00*/  STL [R1+0xd0], R159 ;  /* 0x0000d09f01007387 */ /* 0x000fe20000100800 */
[----:B------:R-:W-:Y:S02]  /*cf10*/  ISETP.GT.AND P2, PT, R8, RZ, PT ;  /* 0x000000ff0800720c */ /* 0x000fe40003f44270 */
[----:B------:R-:W3:Y:S01]  /*cf20*/  MUFU.TANH R230, R230 ;  /* 0x000000e600e67308 */ /* 0x000ee20000002400 */
        /* <DEDUP_REMOVED lines=85> */
[----:B------:R-:W-:Y:S01]  /*d480*/  R2UR UR13, R5 ;  /* 0x00000000050d72ca */ /* 0x000fe200000e0000 */
[----:B------:R-:W-:Y:S01]  /*d490*/  IMAD.IADD R96, R7, 0x1, R96 ;  /* 0x0000000107607824 */ /* 0x000fe200078e0260 */
[----:B------:R-:W3:Y:S01]  /*d4a0*/  LDL.64 R4, [R1+0x38] ;  /* 0x0000380001047983 */ /* 0x000ee20000100a00 */
[----:B------:R-:W-:Y:S01]  /*d4b0*/  WARPGROUP.ARRIVE ;  /* 0x00000000000079c5 */ /* 0x000fe20000000000 */
[----:B--2---:R-:W-:Y:S01]  /*d4c0*/  IADD3 R2, -R2, 0x8, RZ ;  /* 0x0000000802027810 */ /* 0x004fe20007ffe1ff */
[----:B------:R-:W-:Y:S01]  /*d4d0*/  UIADD3 UR6, UR6, 0x6, URZ ;  /* 0x0000000606067890 */ /* 0x000fe2000fffe03f */
[----:B------:R-:W2:Y:S07]  /*d4e0*/  MUFU.TANH R167, R205 ;  /* 0x000000cd00a77308 */ /* 0x000eae0000002400 */
[----:B------:R-:W-:Y:S01]  /*d4f0*/  HGMMA.64x128x16.F32.BF16 R24, gdesc[UR12], R24, gsb0 ;  /* 0x01e000000c1879f0 */ /* 0x000fe20008001818 */
[----:B------:R-:W-:Y:S01]  /*d500*/  R2UR UR12, R98 ;  /* 0x00000000620c72ca */ /* 0x000fe200000e0000 */
[----:B------:R-:W-:Y:S01]  /*d510*/  UMOV UR7, 0x40000040 ;  /* 0x4000004000077882 */ /* 0x000fe20000000000 */
[----:B------:R-:W-:Y:S01]  /*d520*/  R2UR UR13, R99 ;  /* 0x00000000630d72ca */ /* 0x000fe200000e0000 */
[----:B------:R-:W-:Y:S01]  /*d530*/  UMOV UR14, UR4 ;  /* 0x00000004000e7c82 */ /* 0x000fe20008000000 */
[----:B------:R-:W-:Y:S01]  /*d540*/  UMOV UR15, 0x40000040 ;  /* 0x40000040000f7882 */ /* 0x000fe20000000000 */
[----:B-1----:R-:W-:Y:S01]  /*d550*/  IADD3 R126, -R96, R94, RZ ;  /* 0x0000005e607e7210 */ /* 0x002fe20007ffe1ff */
[----:B------:R-:W-:Y:S01]  /*d560*/  IMAD.IADD R221, R2, 0x1, -R96 ;  /* 0x0000000102dd7824 */ /* 0x000fe200078e0a60 */
[----:B------:R-:W-:Y:S01]  /*d570*/  IADD3 R95, RZ, -R96, -R95 ;  /* 0x80000060ff5f7210 */ /* 0x000fe20007ffe85f */
[----:B------:R-:W1:Y:S01]  /*d580*/  MUFU.TANH R91, R91 ;  /* 0x0000005b005b7308 */ /* 0x000e620000002400 */
[----:B------:R-:W-:-:S02]  /*d590*/  SEL R126, R126, 0x80, !P2 ;  /* 0x000000807e7e7807 */ /* 0x000fc40005000000 */
[----:B------:R-:W-:Y:S02]  /*d5a0*/  IADD3 R94, R94, 0x8, -R96 ;  /* 0x000000085e5e7810 */ /* 0x000fe40007ffe860 */
[----:B------:R-:W-:Y:S02]  /*d5b0*/  SEL R221, R221, 0x80, P3 ;  /* 0x00000080dddd7807 */ /* 0x000fe40001800000 */
[----:B------:R-:W-:Y:S01]  /*d5c0*/  SEL R218, R95, 0x80, P1 ;  /* 0x000000805fda7807 */ /* 0x000fe20000800000 */
[----:B------:R-:W1:Y:S01]  /*d5d0*/  MUFU.TANH R92, R92 ;  /* 0x0000005c005c7308 */ /* 0x000e620000002400 */
[C---:B------:R-:W-:Y:S02]  /*d5e0*/  ISETP.GE.AND P3, PT, R126.reuse, RZ, PT ;  /* 0x000000ff7e00720c */ /* 0x040fe40003f66270 */
[C---:B------:R-:W-:Y:S02]  /*d5f0*/  ISETP.GE.AND P4, PT, R126.reuse, 0x1, PT ;  /* 0x000000017e00780c */ /* 0x040fe40003f86270 */
[----:B------:R-:W-:-:S02]  /*d600*/  ISETP.GE.AND P1, PT, R126, 0x9, PT ;  /* 0x000000097e00780c */ /* 0x000fc40003f26270 */
[----:B------:R-:W-:Y:S01]  /*d610*/  ISETP.GT.OR P3, PT, R218, RZ, !P3 ;  /* 0x000000ffda00720c */ /* 0x000fe20005f64670 */
[----:B------:R-:W-:Y:S08]  /*d620*/  MUFU.TANH R169, R138 ;  /* 0x0000008a00a97308 */ /* 0x000ff00000002400 */
        /* <DEDUP_REMOVED lines=14> */
[----:B------:R-:W4:Y:S01]  /*d710*/  LDS R224, [R224+0x400] ;  /* 0x00040000e0e07984 */ /* 0x000f220000000800 */
[----:B------:R-:W-:-:S04]  /*d720*/  WARPGROUP.ARRIVE ;  /* 0x00000000000079c5 */ /* 0x000fc80000000000 */
[----:B------:R-:W-:Y:S02]  /*d730*/  MUFU.TANH R153, R112 ;  /* 0x0000007000997308 */ /* 0x000fe40000002400 */
[----:B------:R-:W-:Y:S01]  /*d740*/  HGMMA.64x128x16.F32.BF16 R24, gdesc[UR12], R24, gsb0 ;  /* 0x01e000000c1879f0 */ /* 0x000fe20008001818 */
[C---:B------:R-:W-:Y:S02]  /*d750*/  ISETP.GT.OR P4, PT, R218.reuse, 0x1, !P4 ;  /* 0x00000001da00780c */ /* 0x040fe40006784670 */
[----:B------:R-:W-:-:S03]  /*d760*/  ISETP.GT.OR P1, PT, R218, 0x9, !P1 ;  /* 0x00000009da00780c */ /* 0x000fc60004f24670 */
[----:B------:R-:W-:Y:S01]  /*d770*/  MUFU.TANH R141, R124 ;  /* 0x0000007c008d7308 */ /* 0x000fe20000002400 */
[----:B------:R-:W-:Y:S02]  /*d780*/  FSEL R216, R19, -INF , !P3 ;  /* 0xff80000013d87808 */ /* 0x000fe40005800000 */
[----:B------:R-:W-:Y:S02]  /*d790*/  FSEL R219, R230, -INF , !P4 ;  /* 0xff800000e6db7808 */ /* 0x000fe40006000000 */
[C---:B------:R-:W-:Y:S02]  /*d7a0*/  ISETP.GE.AND P2, PT, R126.reuse, 0x10, PT ;  /* 0x000000107e00780c */ /* 0x040fe40003f46270 */
[C---:B------:R-:W-:Y:S01]  /*d7b0*/  ISETP.GE.AND P3, PT, R126.reuse, 0x11, PT ;  /* 0x000000117e00780c */ /* 0x040fe20003f66270 */
[----:B------:R-:W1:Y:S01]  /*d7c0*/  MUFU.TANH R157, R108 ;  /* 0x0000006c009d7308 */ /* 0x000e620000002400 */
[C---:B------:R-:W-:Y:S02]  /*d7d0*/  ISETP.GE.AND P5, PT, R126.reuse, 0x18, PT ;  /* 0x000000187e00780c */ /* 0x040fe40003fa6270 */
[----:B------:R-:W-:-:S02]  /*d7e0*/  ISETP.GE.AND P4, PT, R126, 0x19, PT ;  /* 0x000000197e00780c */ /* 0x000fc40003f86270 */
[----:B------:R-:W-:Y:S02]  /*d7f0*/  FSEL R220, R236, -INF , !P1 ;  /* 0xff800000ecdc7808 */ /* 0x000fe40004800000 */
[C---:B------:R-:W-:Y:S01]  /*d800*/  ISETP.GT.OR P2, PT, R218.reuse, 0x10, !P2 ;  /* 0x00000010da00780c */ /* 0x040fe20005744670 */
[----:B------:R-:W1:Y:S01]  /*d810*/  MUFU.TANH R152, R113 ;  /* 0x0000007100987308 */ /* 0x000e620000002400 */
[C---:B------:R-:W-:Y:S02]  /*d820*/  ISETP.GT.OR P3, PT, R218.reuse, 0x11, !P3 ;  /* 0x00000011da00780c */ /* 0x040fe40005f64670 */
[C---:B------:R-:W-:Y:S02]  /*d830*/  ISETP.GT.OR P5, PT, R218.reuse, 0x18, !P5 ;  /* 0x00000018da00780c */ /* 0x040fe40006fa4670 */
[----:B------:R-:W-:Y:S02]  /*d840*/  ISETP.GT.OR P4, PT, R218, 0x19, !P4 ;  /* 0x00000019da00780c */ /* 0x000fe40006784670 */
[----:B------:R-:W-:Y:S01]  /*d850*/  FSEL R215, R233, -INF , !P2 ;  /* 0xff800000e9d77808 */ /* 0x000fe20005000000 */
[----:B------:R-:W-:Y:S01]  /*d860*/  MUFU.TANH R144, R121 ;  /* 0x0000007900907308 */ /* 0x000fe20000002400 */
[----:B------:R-:W-:-:S02]  /*d870*/  FSEL R211, R21, -INF , !P3 ;  /* 0xff80000015d37808 */ /* 0x000fc40005800000 */
[----:B------:R-:W-:Y:S02]  /*d880*/  FSEL R208, R23, -INF , !P5 ;  /* 0xff80000017d07808 */ /* 0x000fe40006800000 */
[----:B------:R-:W-:-:S03]  /*d890*/  FSEL R206, R202, -INF , !P4 ;  /* 0xff800000cace7808 */ /* 0x000fc60006000000 */
[----:B------:R-:W-:Y:S01]  /*d8a0*/  MUFU.TANH R140, R125 ;  /* 0x0000007d008c7308 */ /* 0x000fe20000002400 */
[----:B------:R-:W-:Y:S01]  /*d8b0*/  FMUL.FTZ R110, R110, UR9 ;  /* 0x000000096e6e7c20 */ /* 0x000fe20008410000 */
[----:B------:R-:W-:Y:S01]  /*d8c0*/  FMUL.FTZ R111, R111, UR9 ;  /* 0x000000096f6f7c20 */ /* 0x000fe20008410000 */
[----:B------:R-:W-:-:S05]  /*d8d0*/  FMUL.FTZ R119, R119, UR9 ;  /* 0x0000000977777c20 */ /* 0x000fca0008410000 */
[----:B------:R-:W1:Y:S01]  /*d8e0*/  MUFU.TANH R150, R116 ;  /* 0x0000007400967308 */ /* 0x000e620000002400 */
[----:B------:R-:W-:-:S07]  /*d8f0*/  FMUL.FTZ R115, R115, UR9 ;  /* 0x0000000973737c20 */ /* 0x000fce0008410000 */
[----:B------:R-:W1:Y:S01]  /*d900*/  MUFU.TANH R148, R117 ;  /* 0x0000007500947308 */ /* 0x000e620000002400 */
[----:B------:R-:W-:-:S07]  /*d910*/  FMUL.FTZ R118, R118, UR9 ;  /* 0x0000000976767c20 */ /* 0x000fce0008410000 */
[----:B------:R-:W-:Y:S08]  /*d920*/  MUFU.TANH R158, R107 ;  /* 0x0000006b009e7308 */ /* 0x000ff00000002400 */
[----:B------:R-:W-:Y:S08]  /*d930*/  MUFU.TANH R151, R114 ;  /* 0x0000007200977308 */ /* 0x000ff00000002400 */
        /* <DEDUP_REMOVED lines=18> */
[----:B------:R-:W-:Y:S01]  /*da60*/  ISETP.GE.AND P2, PT, R128, 0x8, PT ;  /* 0x000000088000780c */ /* 0x000fe20003f46270 */
[----:B------:R-:W-:Y:S01]  /*da70*/  FMUL.FTZ R130, R130, UR9 ;  /* 0x0000000982827c20 */ /* 0x000fe20008410000 */
[C---:B------:R-:W-:Y:S01]  /*da80*/  ISETP.GE.AND P3, PT, R128.reuse, 0x9, PT ;  /* 0x000000098000780c */ /* 0x040fe20003f66270 */
[----:B------:R-:W-:Y:S01]  /*da90*/  FMUL.FTZ R212, R131, UR9 ;  /* 0x0000000983d47c20 */ /* 0x000fe20008410000 */
[C---:B------:R-:W-:Y:S01]  /*daa0*/  ISETP.GE.AND P5, PT, R128.reuse, 0x10, PT ;  /* 0x000000108000780c */ /* 0x040fe20003fa6270 */
[----:B------:R3:W-:Y:S01]  /*dab0*/  MUFU.TANH R146, R119 ;  /* 0x0000007700927308 */ /* 0x0007e20000002400 */
[----:B------:R-:W-:Y:S01]  /*dac0*/  ISETP.GE.AND P4, PT, R128, 0x11, PT ;  /* 0x000000118000780c */ /* 0x000fe20003f86270 */
[----:B------:R-:W-:Y:S01]  /*dad0*/  IMAD R137, R0, 0x400, R137 ;  /* 0x0000040000897824 */ /* 0x000fe200078e0289 */
[----:B------:R-:W-:Y:S01]  /*dae0*/  FSEL R214, R20, -INF , !P0 ;  /* 0xff80000014d67808 */ /* 0x000fe20004000000 */
[----:B------:R-:W-:Y:S01]  /*daf0*/  FMUL.FTZ R129, R129, UR9 ;  /* 0x0000000981817c20 */ /* 0x000fe20008410000 */
[----:B------:R-:W-:Y:S01]  /*db00*/  FSEL R228, R200, -INF , !P1 ;  /* 0xff800000c8e47808 */ /* 0x000fe20004800000 */
[----:B------:R-:W-:Y:S01]  /*db10*/  VIADD R223, R10, 0x4 ;  /* 0x000000040adf7836 */ /* 0x000fe20000000000 */
[C---:B------:R-:W-:Y:S01]  /*db20*/  ISETP.GE.AND P0, PT, R128.reuse, 0x18, PT ;  /* 0x000000188000780c */ /* 0x040fe20003f06270 */
[----:B------:R-:W3:Y:S01]  /*db30*/  MUFU.TANH R149, R115 ;  /* 0x0000007300957308 */ /* 0x000ee20000002400 */
[----:B------:R-:W-:Y:S01]  /*db40*/  ISETP.GE.AND P1, PT, R128, 0x19, PT ;  /* 0x000000198000780c */ /* 0x000fe20003f26270 */
[----:B----4-:R-:W4:Y:S01]  /*db50*/  SHFL.IDX PT, R226, R224, R10, 0x1f ;  /* 0x00001f0ae0e27589 */ /* 0x010f2200000e0000 */
[----:B------:R-:W-:-:S02]  /*db60*/  ISETP.GT.OR P2, PT, R221, 0x8, !P2 ;  /* 0x00000008dd00780c */ /* 0x000fc40005744670 */
[C---:B------:R-:W-:Y:S01]  /*db70*/  IADD3 R231, R10.reuse, 0x8, RZ ;  /* 0x000000080ae77810 */ /* 0x040fe20007ffe0ff */
[----:B------:R-:W-:Y:S01]  /*db80*/  VIADD R232, R10, 0xc ;  /* 0x0000000c0ae87836 */ /* 0x000fe20000000000 */
[C---:B------:R-:W-:Y:S01]  /*db90*/  ISETP.GT.OR P3, PT, R221.reuse, 0x9, !P3 ;  /* 0x00000009dd00780c */ /* 0x040fe20005f64670 */
[----:B------:R-:W4:Y:S01]  /*dba0*/  MUFU.TANH R147, R118 ;  /* 0x0000007600937308 */ /* 0x000f220000002400 */
[C---:B------:R-:W-:Y:S01]  /*dbb0*/  ISETP.GT.OR P5, PT, R221.reuse, 0x10, !P5 ;  /* 0x00000010dd00780c */ /* 0x040fe20006fa4670 */
[----:B------:R-:W-:Y:S01]  /*dbc0*/  ULDC UR4, c[0x0][0x744] ;  /* 0x0001d10000047ab9 */ /* 0x000fe20000000800 */
[C---:B------:R-:W-:Y:S02]  /*dbd0*/  ISETP.GT.OR P4, PT, R221.reuse, 0x11, !P4 ;  /* 0x00000011dd00780c */ /* 0x040fe40006784670 */
[C---:B------:R-:W-:Y:S02]  /*dbe0*/  ISETP.GT.OR P0, PT, R221.reuse, 0x18, !P0 ;  /* 0x00000018dd00780c */ /* 0x040fe40004704670 */
[----:B------:R-:W-:-:S02]  /*dbf0*/  ISETP.GT.OR P1, PT, R221, 0x19, !P1 ;  /* 0x00000019dd00780c */ /* 0x000fc40004f24670 */
[----:B------:R-:W-:Y:S02]  /*dc00*/  FSEL R222, R235, -INF , !P2 ;  /* 0xff800000ebde7808 */ /* 0x000fe40005000000 */
[----:B------:R-:W-:Y:S02]  /*dc10*/  FSEL R217, R234, -INF , !P3 ;  /* 0xff800000ead97808 */ /* 0x000fe40005800000 */
[----:B------:R-:W-:Y:S02]  /*dc20*/  FSEL R213, R22, -INF , !P5 ;  /* 0xff80000016d57808 */ /* 0x000fe40006800000 */
[----:B------:R-:W-:Y:S02]  /*dc30*/  FSEL R210, R201, -INF , !P4 ;  /* 0xff800000c9d27808 */ /* 0x000fe40006000000 */
[C---:B------:R-:W-:Y:S02]  /*dc40*/  ISETP.GE.AND P2, PT, R126.reuse, 0x20, PT ;  /* 0x000000207e00780c */ /* 0x040fe40003f46270 */
[----:B------:R-:W-:-:S02]  /*dc50*/  ISETP.GE.AND P3, PT, R126, 0x21, PT ;  /* 0x000000217e00780c */ /* 0x000fc40003f66270 */
[C---:B------:R-:W-:Y:S02]  /*dc60*/  ISETP.GE.AND P5, PT, R126.reuse, 0x28, PT ;  /* 0x000000287e00780c */ /* 0x040fe40003fa6270 */
[----:B------:R-:W-:Y:S02]  /*dc70*/  ISETP.GE.AND P4, PT, R126, 0x29, PT ;  /* 0x000000297e00780c */ /* 0x000fe40003f86270 */
[----:B------:R-:W-:Y:S02]  /*dc80*/  FSEL R209, R203, -INF , !P0 ;  /* 0xff800000cbd17808 */ /* 0x000fe40004000000 */
[----:B------:R-:W-:Y:S02]  /*dc90*/  FSEL R207, R136, -INF , !P1 ;  /* 0xff80000088cf7808 */ /* 0x000fe40004800000 */
[C---:B------:R-:W-:Y:S02]  /*dca0*/  ISETP.GE.AND P0, PT, R126.reuse, 0x30, PT ;  /* 0x000000307e00780c */ /* 0x040fe40003f06270 */
[----:B------:R-:W-:-:S02]  /*dcb0*/  ISETP.GE.AND P1, PT, R126, 0x31, PT ;  /* 0x000000317e00780c */ /* 0x000fc40003f26270 */
[C---:B------:R-:W-:Y:S02]  /*dcc0*/  ISETP.GT.OR P2, PT, R218.reuse, 0x20, !P2 ;  /* 0x00000020da00780c */ /* 0x040fe40005744670 */
[C---:B------:R-:W-:Y:S02]  /*dcd0*/  ISETP.GT.OR P3, PT, R218.reuse, 0x21, !P3 ;  /* 0x00000021da00780c */ /* 0x040fe40005f64670 */
[C---:B------:R-:W-:Y:S02]  /*dce0*/  ISETP.GT.OR P5, PT, R218.reuse, 0x28, !P5 ;  /* 0x00000028da00780c */ /* 0x040fe40006fa4670 */
[C---:B------:R-:W-:Y:S02]  /*dcf0*/  ISETP.GT.OR P4, PT, R218.reuse, 0x29, !P4 ;  /* 0x00000029da00780c */ /* 0x040fe40006784670 */
[C---:B------:R-:W-:Y:S02]  /*dd00*/  ISETP.GT.OR P0, PT, R218.reuse, 0x30, !P0 ;  /* 0x00000030da00780c */ /* 0x040fe40004704670 */
[----:B------:R-:W-:-:S02]  /*dd10*/  ISETP.GT.OR P1, PT, R218, 0x31, !P1 ;  /* 0x00000031da00780c */ /* 0x000fc40004f24670 */
[----:B------:R-:W-:Y:S02]  /*dd20*/  FSEL R204, R171, -INF , !P2 ;  /* 0xff800000abcc7808 */ /* 0x000fe40005000000 */
[----:B------:R-:W-:Y:S02]  /*dd30*/  FSEL R122, R170, -INF , !P3 ;  /* 0xff800000aa7a7808 */ /* 0x000fe40005800000 */
[----:B--2---:R-:W-:Y:S02]  /*dd40*/  FSEL R123, R167, -INF , !P5 ;  /* 0xff800000a77b7808 */ /* 0x004fe40006800000 */
[----:B------:R-:W-:Y:S02]  /*dd50*/  FSEL R120, R88, -INF , !P4 ;  /* 0xff80000058787808 */ /* 0x000fe40006000000 */
[C---:B------:R-:W-:Y:S02]  /*dd60*/  ISETP.GE.AND P2, PT, R126.reuse, 0x38, PT ;  /* 0x000000387e00780c */ /* 0x040fe40003f46270 */
[----:B------:R-:W-:-:S02]  /*dd70*/  ISETP.GE.AND P3, PT, R126, 0x39, PT ;  /* 0x000000397e00780c */ /* 0x000fc40003f66270 */
[C---:B------:R-:W-:Y:S02]  /*dd80*/  ISETP.GE.AND P5, PT, R128.reuse, 0x20, PT ;  /* 0x000000208000780c */ /* 0x040fe40003fa6270 */
[----:B------:R-:W-:Y:S02]  /*dd90*/  ISETP.GE.AND P4, PT, R128, 0x21, PT ;  /* 0x000000218000780c */ /* 0x000fe40003f86270 */
[----:B-1----:R-:W-:Y:S02]  /*dda0*/  FSEL R103, R91, -INF , !P0 ;  /* 0xff8000005b677808 */ /* 0x002fe40004000000 */
[----:B------:R-:W-:Y:S02]  /*ddb0*/  FSEL R109, R92, -INF , !P1 ;  /* 0xff8000005c6d7808 */ /* 0x000fe40004800000 */
[C---:B------:R-:W-:Y:S02]  /*ddc0*/  ISETP.GE.AND P0, PT, R128.reuse, 0x28, PT ;  /* 0x000000288000780c */ /* 0x040fe40003f06270 */
[----:B------:R-:W-:-:S02]  /*ddd0*/  ISETP.GE.AND P1, PT, R128, 0x29, PT ;  /* 0x000000298000780c */ /* 0x000fc40003f26270 */
[C---:B------:R-:W-:Y:S02]  /*dde0*/  ISETP.GT.OR P2, PT, R218.reuse, 0x38, !P2 ;  /* 0x00000038da00780c */ /* 0x040fe40005744670 */
[----:B------:R-:W-:Y:S02]  /*ddf0*/  ISETP.GT.OR P3, PT, R218, 0x39, !P3 ;  /* 0x00000039da00780c */ /* 0x000fe40005f64670 */
[C---:B------:R-:W-:Y:S02]  /*de00*/  ISETP.GT.OR P5, PT, R221.reuse, 0x20, !P5 ;  /* 0x00000020dd00780c */ /* 0x040fe40006fa4670 */
        /* <DEDUP_REMOVED lines=18> */
[----:B------:R-:W-:Y:S02]  /*df30*/  ISETP.GT.OR P4, PT, R221, 0x39, !P4 ;  /* 0x00000039dd00780c */ /* 0x000fe40006784670 */
        /* <DEDUP_REMOVED lines=11> */
[----:B---3--:R-:W-:Y:S02]  /*dff0*/  FSEL R119, R160, -INF , !P1 ;  /* 0xff800000a0777808 */ /* 0x008fe40004800000 */
        /* <DEDUP_REMOVED lines=33> */
[C---:B------:R-:W-:Y:S02]  /*e210*/  ISETP.GE.AND P4, PT, R126.reuse, 0x61, PT ;  /* 0x000000617e00780c */ /* 0x040fe40003f86270 */
[----:B------:R-:W-:Y:S02]  /*e220*/  FSEL R100, R151, -INF , !P0 ;  /* 0xff80000097647808 */ /* 0x000fe40004000000 */
        /* <DEDUP_REMOVED lines=34> */
[----:B------:R-:W-:Y:S01]  /*e450*/  ISETP.GT.OR P1, PT, R221, 0x70, !P1 ;  /* 0x00000070dd00780c */ /* 0x000fe20004f24670 */
[----:B------:R1:W-:Y:S01]  /*e460*/  MUFU.TANH R4, R129 ;  /* 0x0000008100047308 */ /* 0x0003e20000002400 */
[----:B------:R-:W-:-:S02]  /*e470*/  R2UR UR8, R137 ;  /* 0x00000000890872ca */ /* 0x000fc400000e0000 */
[----:B--2---:R-:W-:Y:S02]  /*e480*/  FSEL R139, R6, -INF , !P0 ;  /* 0xff800000068b7808 */ /* 0x004fe40004000000 */
[----:B----4-:R-:W-:Y:S02]  /*e490*/  FSEL R137, R2, -INF , !P1 ;  /* 0xff80000002897808 */ /* 0x010fe40004800000 */
[C---:B------:R-:W-:Y:S02]  /*e4a0*/  ISETP.GE.AND P0, PT, R128.reuse, 0x78, PT ;  /* 0x000000788000780c */ /* 0x040fe40003f06270 */
[----:B-1----:R-:W-:Y:S02]  /*e4b0*/  FSEL R129, R9, -INF , !P2 ;  /* 0xff80000009817808 */ /* 0x002fe40005000000 */
        /* <DEDUP_REMOVED lines=8> */
[----:B------:R-:W-:-:S02]  /*e540*/  WARPGROUP.DEPBAR.LE gsb0, 0x0 ;  /* 0x00008000000079c5 */ /* 0x000fc40000010000 */
[----:B------:R-:W-:Y:S01]  /*e550*/  FADD.FTZ R229, R24, -R226 ;  /* 0x800000e218e57221 */ /* 0x000fe20000010000 */
[C---:B------:R-:W-:Y:S01]  /*e560*/  ISETP.GT.OR P2, PT, R221.reuse, 0x71, !P2 ;  /* 0x00000071dd00780c */ /* 0x040fe20005744670 */
[----:B------:R-:W3:Y:S01]  /*e570*/  SHFL.IDX PT, R24, R224, R231, 0x1f ;  /* 0x00001fe7e0187589 */ /* 0x000ee200000e0000 */
[C---:B------:R-:W-:Y:S02]  /*e580*/  ISETP.GT.OR P0, PT, R221.reuse, 0x78, !P0 ;  /* 0x00000078dd00780c */ /* 0x040fe40004704670 */
        /* <DEDUP_REMOVED lines=26> */
[----:B------:R-:W-:Y:S01]  /*e730*/  LDS R15, [R15+0x400] ;  /* 0x000400000f0f7984 */ /* 0x000fe20000000800 */
[----:B--2---:R-:W-:-:S03]  /*e740*/  FADD.FTZ R216, R28, -R24 ;  /* 0x800000181cd87221 */ /* 0x004fc60000010000 */
        /* <DEDUP_REMOVED lines=28> */
[----:B------:R-:W-:-:S02]  /*e910*/  VIADD R34, R10, 0x18 ;  /* 0x000000180a227836 */ /* 0x000fc40000000000 */
[----:B------:R-:W-:Y:S01]  /*e920*/  FMUL.FTZ R213, R213, R229 ;  /* 0x000000e5d5d57220 */ /* 0x000fe20000410000 */
[C---:B------:R-:W-:Y:S01]  /*e930*/  IADD3 R229, R10.reuse, 0x1c, RZ ;  /* 0x0000001c0ae57810 */ /* 0x040fe20007ffe0ff */
[--C-:B------:R-:W-:Y:S02]  /*e940*/  FADD.FTZ R225, R33, -R27.reuse ;  /* 0x8000001b21e17221 */ /* 0x100fe40000010000 */
[----:B------:R-:W2:Y:S04]  /*e950*/  SHFL.IDX PT, R33, R18, R34, 0x1f ;  /* 0x00001f2212217589 */ /* 0x000ea800000e0000 */
[----:B------:R-:W3:Y:S01]  /*e960*/  SHFL.IDX PT, R34, R18, R229, 0x1f ;  /* 0x00001fe512227589 */ /* 0x000ee200000e0000 */
[----:B------:R-:W4:Y:S01]  /*e970*/  MUFU.EX2 R219, R219 ;  /* 0x000000db00db7308 */ /* 0x000f220000000800 */
[----:B------:R-:W-:Y:S01]  /*e980*/  FADD.FTZ R228, R35, -R27 ;  /* 0x8000001b23e47221 */ /* 0x000fe20000010000 */
[----:B------:R-:W-:Y:S01]  /*e990*/  VIADD R215, R10, 0x4 ;  /* 0x000000040ad77836 */ /* 0x000fe20000000000 */
[----:B------:R-:W3:Y:S01]  /*e9a0*/  SHFL.IDX PT, R35, R12, R10, 0x1f ;  /* 0x00001f0a0c237589 */ /* 0x000ee200000e0000 */
[----:B------:R-:W-:Y:S01]  /*e9b0*/  FMUL.FTZ R226, R24, R226 ;  /* 0x000000e218e27220 */ /* 0x000fe20000410000 */
[--C-:B-1----:R-:W-:Y:S01]  /*e9c0*/  FFMA.FTZ R211, R211, UR4, -R32.reuse ;  /* 0x00000004d3d37c23 */ /* 0x102fe20008010820 */
[----:B------:R-:W-:Y:S01]  /*e9d0*/  FFMA.FTZ R32, R210, UR4, -R32 ;  /* 0x00000004d2207c23 */ /* 0x000fe20008010820 */
[----:B------:R-:W-:Y:S01]  /*e9e0*/  FFMA.FTZ R210, -R20, R20, 1 ;  /* 0x3f80000014d27423 */ /* 0x000fe20000010114 */
[----:B------:R2:W-:Y:S01]  /*e9f0*/  MUFU.EX2 R19, R31 ;  /* 0x0000001f00137308 */ /* 0x0005e20000000800 */
[----:B----4-:R-:W-:-:S07]  /*ea00*/  FMUL.FTZ R227, R219, R227 ;  /* 0x000000e3dbe37220 */ /* 0x010fce0000410000 */
[----:B------:R1:W-:Y:S01]  /*ea10*/  MUFU.EX2 R20, R32 ;  /* 0x0000002000147308 */ /* 0x0003e20000000800 */
[--C-:B--2---:R-:W-:Y:S01]  /*ea20*/  FFMA.FTZ R31, R208, UR4, -R33.reuse ;  /* 0x00000004d01f7c23 */ /* 0x104fe20008010821 */
[----:B------:R-:W-:Y:S01]  /*ea30*/  FFMA.FTZ R208, -R230, R230, 1 ;  /* 0x3f800000e6d07423 */ /* 0x000fe200000101e6 */
[----:B------:R-:W-:Y:S01]  /*ea40*/  FMUL.FTZ R210, R210, R226 ;  /* 0x000000e2d2d27220 */ /* 0x000fe20000410000 */
[----:B-1----:R-:W-:Y:S01]  /*ea50*/  FFMA.FTZ R32, R209, UR4, -R33 ;  /* 0x00000004d1207c23 */ /* 0x002fe20008010821 */
[--C-:B---3--:R-:W-:Y:S02]  /*ea60*/  FFMA.FTZ R33, R206, UR4, -R34.reuse ;  /* 0x00000004ce217c23 */ /* 0x108fe40008010822 */
[----:B------:R-:W1:Y:S01]  /*ea70*/  SHFL.IDX PT, R206, R12, R215, 0x1f ;  /* 0x00001fd70cce7589 */ /* 0x000e6200000e0000 */
[C---:B------:R-:W-:Y:S01]  /*ea80*/  VIADD R209, R10.reuse, 0x8 ;  /* 0x000000080ad17836 */ /* 0x040fe20000000000 */
[----:B------:R-:W-:Y:S01]  /*ea90*/  IADD3 R226, R10, 0xc, RZ ;  /* 0x0000000c0ae27810 */ /* 0x000fe20007ffe0ff */
[----:B------:R-:W-:Y:S01]  /*eaa0*/  FMUL.FTZ R208, R208, R227 ;  /* 0x000000e3d0d07220 */ /* 0x000fe20000410000 */
[----:B------:R-:W-:Y:S01]  /*eab0*/  VIADD R227, R10, 0x14 ;  /* 0x000000140ae37836 */ /* 0x000fe20000000000 */
[----:B------:R2:W-:Y:S01]  /*eac0*/  MUFU.EX2 R27, R231 ;  /* 0x000000e7001b7308 */ /* 0x0005e20000000800 */
[----:B------:R-:W-:-:S02]  /*ead0*/  FFMA.FTZ R34, R207, UR4, -R34 ;  /* 0x00000004cf227c23 */ /* 0x000fc40008010822 */
[----:B------:R-:W3:Y:S01]  /*eae0*/  SHFL.IDX PT, R207, R12, R209, 0x1f ;  /* 0x00001fd10ccf7589 */ /* 0x000ee200000e0000 */
[----:B--2---:R-:W-:-:S03]  /*eaf0*/  FADD.FTZ R231, R37, -R232 ;  /* 0x800000e825e77221 */ /* 0x004fc60000010000 */
[----:B------:R-:W2:Y:S04]  /*eb00*/  SHFL.IDX PT, R37, R12, R226, 0x1f ;  /* 0x00001fe20c257589 */ /* 0x000ea800000e0000 */
[----:B------:R-:W4:Y:S01]  /*eb10*/  SHFL.IDX PT, R38, R12, R227, 0x1f ;  /* 0x00001fe30c267589 */ /* 0x000f2200000e0000 */
[--C-:B------:R-:W-:Y:S01]  /*eb20*/  FFMA.FTZ R204, R204, UR4, -R35.reuse ;  /* 0x00000004cccc7c23 */ /* 0x100fe20008010823 */
[----:B------:R-:W-:Y:S01]  /*eb30*/  IADD3 R230, R10, 0x18, RZ ;  /* 0x000000180ae67810 */ /* 0x000fe20007ffe0ff */
[----:B------:R-:W-:Y:S01]  /*eb40*/  FFMA.FTZ R36, R205, UR4, -R35 ;  /* 0x00000004cd247c23 */ /* 0x000fe20008010823 */
[----:B------:R1:W-:Y:S01]  /*eb50*/  MUFU.EX2 R18, R211 ;  /* 0x000000d300127308 */ /* 0x0003e20000000800 */
[----:B------:R-:W-:-:S07]  /*eb60*/  FADD.FTZ R232, R39, -R232 ;  /* 0x800000e827e87221 */ /* 0x000fce0000010000 */
[----:B------:R3:W-:Y:S01]  /*eb70*/  MUFU.EX2 R35, R204 ;  /* 0x000000cc00237308 */ /* 0x0007e20000000800 */
[----:B-1----:R-:W-:Y:S02]  /*eb80*/  VIADD R211, R10, 0x10 ;  /* 0x000000100ad37836 */ /* 0x002fe40000000000 */
[--C-:B---3--:R-:W-:Y:S01]  /*eb90*/  FFMA.FTZ R204, R122, UR4, -R206.reuse ;  /* 0x000000047acc7c23 */ /* 0x108fe200080108ce */
[----:B------:R-:W-:Y:S01]  /*eba0*/  FFMA.FTZ R206, R124, UR4, -R206 ;  /* 0x000000047cce7c23 */ /* 0x000fe200080108ce */
[----:B------:R-:W1:Y:S04]  /*ebb0*/  SHFL.IDX PT, R122, R12, R230, 0x1f ;  /* 0x00001fe60c7a7589 */ /* 0x000e6800000e0000 */
[----:B------:R-:W3:Y:S04]  /*ebc0*/  SHFL.IDX PT, R124, R12, R229, 0x1f ;  /* 0x00001fe50c7c7589 */ /* 0x000ee800000e0000 */
[----:B------:R4:W3:Y:S01]  /*ebd0*/  SHFL.IDX PT, R39, R12, R211, 0x1f ;  /* 0x00001fd30c277589 */ /* 0x0008e200000e0000 */
[--C-:B------:R-:W-:Y:S01]  /*ebe0*/  FFMA.FTZ R123, R123, UR4, -R207.reuse ;  /* 0x000000047b7b7c23 */ /* 0x100fe200080108cf */
[----:B------:R-:W-:Y:S01]  /*ebf0*/  FFMA.FTZ R125, R125, UR4, -R207 ;  /* 0x000000047d7d7c23 */ /* 0x000fe200080108cf */
[--C-:B--2---:R-:W-:Y:S01]  /*ec00*/  FFMA.FTZ R120, R120, UR4, -R37.reuse ;  /* 0x0000000478787c23 */ /* 0x104fe20008010825 */
[----:B------:R-:W-:Y:S01]  /*ec10*/  FFMA.FTZ R121, R121, UR4, -R37 ;  /* 0x0000000479797c23 */ /* 0x000fe20008010825 */
[----:B------:R-:W-:Y:S01]  /*ec20*/  SHFL.IDX PT, R207, R11, R209, 0x1f ;  /* 0x00001fd10bcf7589 */ /* 0x000fe200000e0000 */
[----:B------:R2:W-:Y:S08]  /*ec30*/  MUFU.EX2 R37, R206 ;  /* 0x000000ce00257308 */ /* 0x0005f00000000800 */
[----:B----4-:R4:W-:Y:S01]  /*ec40*/  MUFU.EX2 R12, R204 ;  /* 0x000000cc000c7308 */ /* 0x0109e20000000800 */
[----:B--2---:R-:W-:-:S02]  /*ec50*/  FFMA.FTZ R206, R97, UR4, -R38 ;  /* 0x0000000461ce7c23 */ /* 0x004fc40008010826 */
[----:B------:R-:W2:Y:S04]  /*ec60*/  SHFL.IDX PT, R97, R11, R226, 0x1f ;  /* 0x00001fe20b617589 */ /* 0x000ea800000e0000 */
[----:B----4-:R-:W4:Y:S04]  /*ec70*/  SHFL.IDX PT, R204, R11, R215, 0x1f ;  /* 0x00001fd70bcc7589 */ /* 0x010f2800000e0000 */
[----:B------:R-:W4:Y:S01]  /*ec80*/  SHFL.IDX PT, R205, R11, R10, 0x1f ;  /* 0x00001f0a0bcd7589 */ /* 0x000f2200000e0000 */
[--C-:B-1----:R-:W-:Y:S01]  /*ec90*/  FFMA.FTZ R112, R112, UR4, -R122.reuse ;  /* 0x0000000470707c23 */ /* 0x102fe2000801087a */
[----:B------:R-:W-:Y:S01]  /*eca0*/  FFMA.FTZ R107, R107, UR4, -R122 ;  /* 0x000000046b6b7c23 */ /* 0x000fe2000801087a */
[--C-:B---3--:R-:W-:Y:S01]  /*ecb0*/  FFMA.FTZ R122, R95, UR4, -R124.reuse ;  /* 0x000000045f7a7c23 */ /* 0x108fe2000801087c */
[----:B------:R-:W-:-:S02]  /*ecc0*/  FFMA.FTZ R124, R96, UR4, -R124 ;  /* 0x00000004607c7c23 */ /* 0x000fc4000801087c */
[----:B------:R-:W1:Y:S01]  /*ecd0*/  SHFL.IDX PT, R96, R11, R211, 0x1f ;  /* 0x00001fd30b607589 */ /* 0x000e6200000e0000 */
[----:B------:R-:W-:Y:S01]  /*ece0*/  FFMA.FTZ R109, R109, UR4, -R38 ;  /* 0x000000046d6d7c23 */ /* 0x000fe20008010826 */
[----:B------:R-:W-:Y:S01]  /*ecf0*/  FFMA.FTZ R103, R103, UR4, -R39 ;  /* 0x0000000467677c23 */ /* 0x000fe20008010827 */
[--C-:B--2---:R-:W-:Y:S01]  /*ed00*/  FFMA.FTZ R105, R105, UR4, -R97.reuse ;  /* 0x0000000469697c23 */ /* 0x104fe20008010861 */
[----:B------:R-:W-:Y:S01]  /*ed10*/  FFMA.FTZ R104, R104, UR4, -R97 ;  /* 0x0000000468687c23 */ /* 0x000fe20008010861 */
[--C-:B----4-:R-:W-:Y:S01]  /*ed20*/  FFMA.FTZ R119, R119, UR4, -R204.reuse ;  /* 0x0000000477777c23 */ /* 0x110fe200080108cc */
[----:B------:R-:W-:Y:S02]  /*ed30*/  FFMA.FTZ R204, R94, UR4, -R204 ;  /* 0x000000045ecc7c23 */ /* 0x000fe400080108cc */
[----:B------:R2:W-:Y:S02]  /*ed40*/  MUFU.EX2 R94, R120 ;  /* 0x00000078005e7308 */ /* 0x0005e40000000800 */
[----:B--2---:R-:W-:-:S02]  /*ed50*/  FFMA.FTZ R120, R99, UR4, -R207 ;  /* 0x0000000463787c23 */ /* 0x004fc400080108cf */
[----:B------:R-:W2:Y:S04]  /*ed60*/  SHFL.IDX PT, R99, R14, R10, 0x1f ;  /* 0x00001f0a0e637589 */ /* 0x000ea800000e0000 */
[----:B------:R3:W-:Y:S01]  /*ed70*/  MUFU.EX2 R97, R109 ;  /* 0x0000006d00617308 */ /* 0x0007e20000000800 */
[----:B------:R-:W-:Y:S01]  /*ed80*/  FFMA.FTZ R114, R114, UR4, -R39 ;  /* 0x0000000472727c23 */ /* 0x000fe20008010827 */
[--C-:B------:R-:W-:Y:S01]  /*ed90*/  FFMA.FTZ R117, R117, UR4, -R205.reuse ;  /* 0x0000000475757c23 */ /* 0x100fe200080108cd */
[----:B---3--:R-:W3:Y:S05]  /*eda0*/  SHFL.IDX PT, R109, R14, R211, 0x1f ;  /* 0x00001fd30e6d7589 */ /* 0x008eea00000e0000 */
[----:B------:R4:W-:Y:S01]  /*edb0*/  MUFU.EX2 R95, R103 ;  /* 0x00000067005f7308 */ /* 0x0009e20000000800 */
[----:B------:R-:W-:-:S02]  /*edc0*/  FFMA.FTZ R106, R106, UR4, -R205 ;  /* 0x000000046a6a7c23 */ /* 0x000fc400080108cd */
[----:B------:R-:W-:Y:S04]  /*edd0*/  SHFL.IDX PT, R205, R11, R229, 0x1f ;  /* 0x00001fe50bcd7589 */ /* 0x000fe800000e0000 */
[----:B----4-:R-:W4:Y:S01]  /*ede0*/  SHFL.IDX PT, R103, R14, R226, 0x1f ;  /* 0x00001fe20e677589 */ /* 0x010f2200000e0000 */
[----:B------:R-:W3:Y:S01]  /*edf0*/  MUFU.EX2 R25, R25 ;  /* 0x0000001900197308 */ /* 0x000ee20000000800 */
[----:B-1----:R-:W-:-:S07]  /*ee00*/  FFMA.FTZ R101, R101, UR4, -R96 ;  /* 0x0000000465657c23 */ /* 0x002fce0008010860 */
[----:B------:R1:W-:Y:S01]  /*ee10*/  MUFU.EX2 R38, R123 ;  /* 0x0000007b00267308 */ /* 0x0003e20000000800 */
[----:B------:R-:W-:-:S07]  /*ee20*/  FFMA.FTZ R100, R100, UR4, -R96 ;  /* 0x0000000464647c23 */ /* 0x000fce0008010860 */
[----:B------:R2:W-:Y:S01]  /*ee30*/  MUFU.EX2 R39, R125 ;  /* 0x0000007d00277308 */ /* 0x0005e20000000800 */
[----:B-1----:R-:W-:Y:S04]  /*ee40*/  SHFL.IDX PT, R123, R11, R230, 0x1f ;  /* 0x00001fe60b7b7589 */ /* 0x002fe800000e0000 */
[----:B--2---:R1:W-:Y:S03]  /*ee50*/  SHFL.IDX PT, R125, R11, R227, 0x1f ;  /* 0x00001fe30b7d7589 */ /* 0x0043e600000e0000 */
[----:B------:R2:W-:Y:S08]  /*ee60*/  MUFU.EX2 R96, R114 ;  /* 0x0000007200607308 */ /* 0x0005f00000000800 */
[----:B-1----:R1:W-:Y:S01]  /*ee70*/  MUFU.EX2 R11, R121 ;  /* 0x00000079000b7308 */ /* 0x0023e20000000800 */
[----:B--2---:R-:W-:Y:S04]  /*ee80*/  SHFL.IDX PT, R114, R14, R227, 0x1f ;  /* 0x00001fe30e727589 */ /* 0x004fe800000e0000 */
[----:B-1----:R-:W1:Y:S01]  /*ee90*/  SHFL.IDX PT, R121, R14, R215, 0x1f ;  /* 0x00001fd70e797589 */ /* 0x002e6200000e0000 */
[----:B------:R-:W-:Y:S01]  /*eea0*/  FFMA.FTZ R111, R111, UR4, -R207 ;  /* 0x000000046f6f7c23 */ /* 0x000fe200080108cf */
[--C-:B------:R-:W-:Y:S01]  /*eeb0*/  FFMA.FTZ R113, R113, UR4, -R99.reuse ;  /* 0x0000000471717c23 */ /* 0x100fe20008010863 */
[----:B------:R-:W-:Y:S01]  /*eec0*/  FFMA.FTZ R131, R131, UR4, -R99 ;  /* 0x0000000483837c23 */ /* 0x000fe20008010863 */
[----:B------:R-:W2:Y:S01]  /*eed0*/  SHFL.IDX PT, R207, R14, R209, 0x1f ;  /* 0x00001fd10ecf7589 */ /* 0x000ea200000e0000 */
[----:B------:R4:W-:Y:S01]  /*eee0*/  MUFU.EX2 R99, R112 ;  /* 0x0000007000637308 */ /* 0x0009e20000000800 */
[--C-:B---3--:R-:W-:Y:S01]  /*eef0*/  FFMA.FTZ R130, R130, UR4, -R109.reuse ;  /* 0x0000000482827c23 */ /* 0x108fe2000801086d */
[----:B------:R-:W-:Y:S01]  /*ef00*/  FFMA.FTZ R137, R137, UR4, -R109 ;  /* 0x0000000489897c23 */ /* 0x000fe2000801086d */
[----:B------:R-:W-:Y:S01]  /*ef10*/  FMUL.FTZ R216, R25, R216 ;  /* 0x000000d819d87220 */ /* 0x000fe20000410000 */
[----:B------:R-:W-:Y:S01]  /*ef20*/  FFMA.FTZ R109, -R237, R237, 1 ;  /* 0x3f800000ed6d7423 */ /* 0x000fe200000101ed */
[--C-:B----4-:R-:W-:Y:S01]  /*ef30*/  FFMA.FTZ R127, R127, UR4, -R103.reuse ;  /* 0x000000047f7f7c23 */ /* 0x110fe20008010867 */
[----:B------:R-:W3:Y:S02]  /*ef40*/  SHFL.IDX PT, R112, R14, R230, 0x1f ;  /* 0x00001fe60e707589 */ /* 0x000ee400000e0000 */
[----:B------:R-:W4:Y:S01]  /*ef50*/  MUFU.TANH R132, R132 ;  /* 0x0000008400847308 */ /* 0x000f220000002400 */
[----:B------:R-:W-:Y:S01]  /*ef60*/  FFMA.FTZ R139, R139, UR4, -R103 ;  /* 0x000000048b8b7c23 */ /* 0x000fe20008010867 */
[----:B------:R-:W-:Y:S01]  /*ef70*/  FMUL.FTZ R109, R109, R216 ;  /* 0x000000d86d6d7220 */ /* 0x000fe20000410000 */
[----:B------:R2:W3:Y:S05]  /*ef80*/  SHFL.IDX PT, R103, R14, R229, 0x1f ;  /* 0x00001fe50e677589 */ /* 0x0004ea00000e0000 */
[----:B------:R-:W2:Y:S01]  /*ef90*/  MUFU.TANH R134, R134 ;  /* 0x0000008600867308 */ /* 0x000ea20000002400 */
[----:B------:R-:W3:Y:S01]  /*efa0*/  SHFL.IDX PT, R216, R17, R10, 0x1f ;  /* 0x00001f0a11d87589 */ /* 0x000ee200000e0000 */
[--C-:B-1----:R-:W-:Y:S01]  /*efb0*/  FFMA.FTZ R108, R108, UR4, -R121.reuse ;  /* 0x000000046c6c7c23 */ /* 0x102fe20008010879 */
[----:B------:R-:W-:-:S05]  /*efc0*/  FFMA.FTZ R138, R138, UR4, -R121 ;  /* 0x000000048a8a7c23 */ /* 0x000fca0008010879 */
[----:B------:R-:W-:Y:S01]  /*efd0*/  MUFU.TANH R133, R133 ;  /* 0x0000008500857308 */ /* 0x000fe20000002400 */
[--C-:B------:R-:W-:Y:S01]  /*efe0*/  FFMA.FTZ R102, R102, UR4, -R125.reuse ;  /* 0x0000000466667c23 */ /* 0x100fe2000801087d */
[----:B------:R-:W-:Y:S01]  /*eff0*/  FFMA.FTZ R115, R115, UR4, -R125 ;  /* 0x0000000473737c23 */ /* 0x000fe2000801087d */
[----:B------:R-:W-:-:S05]  /*f000*/  FSEL R121, R4, -INF , !P3 ;  /* 0xff80000004797808 */ /* 0x000fca0005800000 */
[----:B------:R-:W-:Y:S01]  /*f010*/  MUFU.TANH R135, R135 ;  /* 0x0000008700877308 */ /* 0x000fe20000002400 */
[----:B------:R-:W-:-:S07]  /*f020*/  FSEL R125, R128, -INF , !P2 ;  /* 0xff800000807d7808 */ /* 0x000fce0005000000 */
[----:B------:R-:W1:Y:S08]  /*f030*/  MUFU.EX2 R26, R26 ;  /* 0x0000001a001a7308 */ /* 0x000e700000000800 */
[----:B------:R-:W3:Y:S08]  /*f040*/  MUFU.EX2 R28, R28 ;  /* 0x0000001c001c7308 */ /* 0x000ef00000000800 */
[----:B------:R-:W3:Y:S01]  /*f050*/  MUFU.EX2 R29, R29 ;  /* 0x0000001d001d7308 */ /* 0x000ee20000000800 */
[----:B------:R-:W-:-:S07]  /*f060*/  FFMA.FTZ R121, R121, UR4, -R114 ;  /* 0x0000000479797c23 */ /* 0x000fce0008010872 */
[----:B------:R-:W3:Y:S01]  /*f070*/  MUFU.EX2 R32, R32 ;  /* 0x0000002000207308 */ /* 0x000ee20000000800 */
[--C-:B------:R-:W-:Y:S01]  /*f080*/  FFMA.FTZ R110, R110, UR4, -R205.reuse ;  /* 0x000000046e6e7c23 */ /* 0x100fe200080108cd */
[----:B------:R-:W-:Y:S01]  /*f090*/  FFMA.FTZ R118, R118, UR4, -R205 ;  /* 0x0000000476767c23 */ /* 0x000fe200080108cd */
[----:B------:R-:W-:-:S05]  /*f0a0*/  FFMA.FTZ R114, R125, UR4, -R114 ;  /* 0x000000047d727c23 */ /* 0x000fca0008010872 */
[----:B------:R-:W3:Y:S01]  /*f0b0*/  MUFU.EX2 R30, R30 ;  /* 0x0000001e001e7308 */ /* 0x000ee20000000800 */
[----:B----4-:R-:W-:Y:S01]  /*f0c0*/  FSEL R125, R132, -INF , !P5 ;  /* 0xff800000847d7808 */ /* 0x010fe20006800000 */
[----:B------:R-:W-:Y:S01]  /*f0d0*/  FMUL.FTZ R218, R27, R218 ;  /* 0x000000da1bda7220 */ /* 0x000fe20000410000 */
[----:B--2---:R-:W-:-:S05]  /*f0e0*/  FSEL R205, R134, -INF , !P0 ;  /* 0xff80000086cd7808 */ /* 0x004fca0004000000 */
[----:B------:R-:W2:Y:S01]  /*f0f0*/  MUFU.EX2 R31, R31 ;  /* 0x0000001f001f7308 */ /* 0x000ea20000000800 */
[--C-:B------:R-:W-:Y:S01]  /*f100*/  FFMA.FTZ R116, R116, UR4, -R123.reuse ;  /* 0x0000000474747c23 */ /* 0x100fe2000801087b */
[----:B------:R-:W-:Y:S01]  /*f110*/  FFMA.FTZ R123, R98, UR4, -R123 ;  /* 0x00000004627b7c23 */ /* 0x000fe2000801087b */
[--C-:B------:R-:W-:Y:S01]  /*f120*/  FFMA.FTZ R126, R126, UR4, -R207.reuse ;  /* 0x000000047e7e7c23 */ /* 0x100fe200080108cf */
[----:B------:R-:W-:Y:S01]  /*f130*/  FFMA.FTZ R129, R129, UR4, -R207 ;  /* 0x0000000481817c23 */ /* 0x000fe200080108cf */
[----:B------:R-:W-:Y:S01]  /*f140*/  FFMA.FTZ R14, -R200, R200, 1 ;  /* 0x3f800000c80e7423 */ /* 0x000fe200000101c8 */
[----:B-1----:R-:W-:Y:S01]  /*f150*/  FMUL.FTZ R212, R26, R212 ;  /* 0x000000d41ad47220 */ /* 0x002fe20000410000 */
[--C-:B---3--:R-:W-:Y:S01]  /*f160*/  FFMA.FTZ R125, R125, UR4, -R112.reuse ;  /* 0x000000047d7d7c23 */ /* 0x108fe20008010870 */
[----:B------:R1:W-:Y:S01]  /*f170*/  MUFU.EX2 R98, R206 ;  /* 0x000000ce00627308 */ /* 0x0003e20000000800 */
[----:B------:R-:W-:Y:S01]  /*f180*/  FFMA.FTZ R205, R205, UR4, -R112 ;  /* 0x00000004cdcd7c23 */ /* 0x000fe20008010870 */
[----:B------:R-:W-:Y:S01]  /*f190*/  FSEL R207, R135, -INF , !P1 ;  /* 0xff80000087cf7808 */ /* 0x000fe20004800000 */
[----:B------:R-:W-:Y:S01]  /*f1a0*/  FMUL.FTZ R112, R235, R218 ;  /* 0x000000daeb707220 */ /* 0x000fe20000410000 */
[----:B------:R-:W-:Y:S01]  /*f1b0*/  FMUL.FTZ R221, R28, R221 ;  /* 0x000000dd1cdd7220 */ /* 0x000fe20000410000 */
[----:B------:R-:W-:Y:S01]  /*f1c0*/  FFMA.FTZ R211, -R234, R234, 1 ;  /* 0x3f800000ead37423 */ /* 0x000fe200000101ea */
[----:B------:R-:W-:Y:S01]  /*f1d0*/  FFMA.FTZ R209, -R233, R233, 1 ;  /* 0x3f800000e9d17423 */ /* 0x000fe200000101e9 */
[----:B------:R-:W-:Y:S01]  /*f1e0*/  FMUL.FTZ R222, R29, R222 ;  /* 0x000000de1dde7220 */ /* 0x000fe20000410000 */
[----:B------:R-:W-:Y:S01]  /*f1f0*/  FMUL.FTZ R226, R32, R220 ;  /* 0x000000dc20e27220 */ /* 0x000fe20000410000 */
[----:B-1----:R-:W-:Y:S01]  /*f200*/  FSEL R206, R133, -INF , !P4 ;  /* 0xff80000085ce7808 */ /* 0x002fe20006000000 */
[----:B------:R-:W1:Y:S01]  /*f210*/  SHFL.IDX PT, R218, R17, R215, 0x1f ;  /* 0x00001fd711da7589 */ /* 0x000e6200000e0000 */
[----:B------:R-:W-:-:S02]  /*f220*/  VIADD R234, R10, 0x8 ;  /* 0x000000080aea7836 */ /* 0x000fc40000000000 */
[----:B------:R-:W-:Y:S01]  /*f230*/  FMUL.FTZ R14, R14, R212 ;  /* 0x000000d40e0e7220 */ /* 0x000fe20000410000 */
[----:B------:R-:W-:Y:S02]  /*f240*/  VIADD R233, R10, 0xc ;  /* 0x0000000c0ae97836 */ /* 0x000fe40000000000 */
[--C-:B------:R-:W-:Y:S01]  /*f250*/  FFMA.FTZ R206, R206, UR4, -R103.reuse ;  /* 0x00000004cece7c23 */ /* 0x100fe20008010867 */
[----:B------:R-:W-:Y:S01]  /*f260*/  FFMA.FTZ R207, R207, UR4, -R103 ;  /* 0x00000004cfcf7c23 */ /* 0x000fe20008010867 */
[----:B------:R-:W-:Y:S01]  /*f270*/  FFMA.FTZ R212, -R21, R21, 1 ;  /* 0x3f80000015d47423 */ /* 0x000fe20000010115 */
[----:B------:R-:W3:Y:S01]  /*f280*/  SHFL.IDX PT, R220, R17, R229, 0x1f ;  /* 0x00001fe511dc7589 */ /* 0x000ee200000e0000 */
[----:B------:R-:W-:Y:S01]  /*f290*/  FMUL.FTZ R103, R236, R221 ;  /* 0x000000ddec677220 */ /* 0x000fe20000410000 */
[----:B------:R-:W-:Y:S01]  /*f2a0*/  FFMA.FTZ R21, -R22, R22, 1 ;  /* 0x3f80000016157423 */ /* 0x000fe20000010116 */
[----:B------:R-:W-:Y:S01]  /*f2b0*/  FMUL.FTZ R223, R30, R223 ;  /* 0x000000df1edf7220 */ /* 0x000fe20000410000 */
[----:B------:R-:W-:Y:S01]  /*f2c0*/  FMUL.FTZ R209, R209, R222 ;  /* 0x000000ded1d17220 */ /* 0x000fe20000410000 */
[----:B------:R-:W-:Y:S01]  /*f2d0*/  FMUL.FTZ R22, R18, R225 ;  /* 0x000000e112167220 */ /* 0x000fe20000410000 */
[----:B------:R-:W4:Y:S01]  /*f2e0*/  SHFL.IDX PT, R221, R17, R234, 0x1f ;  /* 0x00001fea11dd7589 */ /* 0x000f2200000e0000 */
[----:B--2---:R-:W-:Y:S01]  /*f2f0*/  FMUL.FTZ R222, R31, R217 ;  /* 0x000000d91fde7220 */ /* 0x004fe20000410000 */
[----:B------:R-:W-:Y:S01]  /*f300*/  IADD3 R235, R10, 0x10, RZ ;  /* 0x000000100aeb7810 */ /* 0x000fe20007ffe0ff */
        /* <DEDUP_REMOVED lines=18> */
[--C-:B---3--:R-:W-:Y:S01]  /*f430*/  FADD.FTZ R53, R53, -R220.reuse ;  /* 0x800000dc35357221 */ /* 0x108fe20000010000 */
[----:B------:R-:W-:Y:S01]  /*f440*/  FADD.FTZ R55, R55, -R220 ;  /* 0x800000dc37377221 */ /* 0x000fe20000010000 */
[----:B------:R-:W-:Y:S01]  /*f450*/  FMUL.FTZ R13, R13, R40 ;  /* 0x000000280d0d7220 */ /* 0x000fe20000410000 */
[----:B------:R-:W-:Y:S01]  /*f460*/  FFMA.FTZ R40, -R170, R170, 1 ;  /* 0x3f800000aa287423 */ /* 0x000fe200000101aa */
[----:B------:R-:W-:Y:S01]  /*f470*/  FMUL.FTZ R220, R12, R41 ;  /* 0x000000290cdc7220 */ /* 0x000fe20000410000 */
[--C-:B----4-:R-:W-:Y:S01]  /*f480*/  FADD.FTZ R44, R44, -R221.reuse ;  /* 0x800000dd2c2c7221 */ /* 0x110fe20000010000 */
        /* <DEDUP_REMOVED lines=321> */
[----:B----4-:R-:W-:-:S05]  /*108a0*/  IMAD R13, R0, 0x4000, R221 ;  /* 0x00004000000d7824 */ /* 0x010fca00078e02dd */
        /* <DEDUP_REMOVED lines=147> */
.L_x_2277:
        /* <DEDUP_REMOVED lines=70> */
.L_x_2278:
        /* <DEDUP_REMOVED lines=12> */
.L_x_2268:
        /* <DEDUP_REMOVED lines=34> */
.L_x_2236:
[----:B------:R-:W-:Y:S05]  /*11920*/  @P0 BRA `(.L_x_2230) ;  /* 0x0000005000e80947 */ /* 0x000fea0003800000 */
[----:B------:R-:W-:Y:S01]  /*11930*/  ULDC.64 UR4, c[0x0][0x878] ;  /* 0x00021e0000047ab9 */ /* 0x000fe20000000a00 */
[----:B------:R-:W2:Y:S01]  /*11940*/  LDC R15, c[0x0][0x850] ;  /* 0x00021400ff0f7b82 */ /* 0x000ea20000000800 */
[----:B------:R-:W-:Y:S01]  /*11950*/  UISETP.NE.U32.AND UP0, UPT, UR4, URZ, UPT ;  /* 0x0000003f0400728c */ /* 0x000fe2000bf05070 */
[----:B------:R-:W3:Y:S01]  /*11960*/  S2R R8, SR_CTAID.Y ;  /* 0x0000000000087919 */ /* 0x000ee20000002600 */
[----:B------:R-:W-:Y:S01]  /*11970*/  ULDC.64 UR6, c[0x0][0x818] ;  /* 0x0002060000067ab9 */ /* 0x000fe20000000a00 */
[----:B------:R-:W-:Y:S01]  /*11980*/  ULDC.64 UR8, c[0x0][0x820] ;  /* 0x0002080000087ab9 */ /* 0x000fe20000000a00 */
[----:B------:R-:W-:Y:S01]  /*11990*/  UISETP.NE.AND.EX UP0, UPT, UR5, URZ, UPT, UP0 ;  /* 0x0000003f0500728c */ /* 0x000fe2000bf05300 */
[----:B------:R-:W4:Y:S01]  /*119a0*/  S2R R16, SR_CTAID.X ;  /* 0x0000000000107919 */ /* 0x000f220000002500 */
[----:B------:R-:W-:-:S04]  /*119b0*/  ULDC.64 UR10, c[0x0][0x848] ;  /* 0x00021200000a7ab9 */ /* 0x000fc80000000a00 */
[----:B------:R-:W-:-:S05]  /*119c0*/  PLOP3.LUT P1, PT, PT, PT, UP0, 0x80, 0x0 ;  /* 0x000000000000781c */ /* 0x000fca0003f2f008 */
[----:B------:R-:W-:Y:S02]  /*119d0*/  @UP0 ULDC.64 UR4, c[0x0][0x878] ;  /* 0x00021e0000040ab9 */ /* 0x000fe40000000a00 */
[----:B------:R-:W-:-:S06]  /*119e0*/  @UP0 UIMAD.WIDE UR4, UR37, 0x4, UR4 ;  /* 0x00000004250408a5 */ /* 0x000fcc000f8e0204 */
[----:B------:R-:W-:Y:S01]  /*119f0*/  IMAD.U32 R2, RZ, RZ, UR4 ;  /* 0x00000004ff027e24 */ /* 0x000fe2000f8e00ff */
[----:B------:R-:W-:-:S05]  /*11a00*/  MOV R3, UR5 ;  /* 0x0000000500037c02 */ /* 0x000fca0008000f00 */
[----:B------:R4:W5:Y:S01]  /*11a10*/  @P1 LDG.E R2, desc[UR38][R2.64] ;  /* 0x0000002602021981 */ /* 0x000962000c1e1900 */
[----:B--2---:R-:W-:Y:S01]  /*11a20*/  ISETP.NE.AND P0, PT, R15, 0x1, PT ;  /* 0x000000010f00780c */ /* 0x004fe20003f05270 */
[----:B------:R-:W2:Y:S01]  /*11a30*/  S2R R12, SR_TID.X ;  /* 0x00000000000c7919 */ /* 0x000ea20000002100 */
[----:B---3--:R-:W-:Y:S01]  /*11a40*/  IMAD.MOV.U32 R7, RZ, RZ, R8 ;  /* 0x000000ffff077224 */ /* 0x008fe200078e0008 */
[----:B------:R-:W3:Y:S01]  /*11a50*/  S2R R11, SR_CgaCtaId ;  /* 0x00000000000b7919 */ /* 0x000ee20000008800 */
[----:B----4-:R-:W-:-:S09]  /*11a60*/  IMAD.SHL.U32 R3, R16, 0x2000, RZ ;  /* 0x0000200010037824 */ /* 0x010fd200078e00ff */
[----:B------:R-:W4:Y:S08]  /*11a70*/  @P0 LDC R5, c[0x0][0x854] ;  /* 0x00021500ff050b82 */ /* 0x000f300000000800 */
[----:B------:R-:W1:Y:S01]  /*11a80*/  @P0 LDC R9, c[0x0][0x858] ;  /* 0x00021600ff090b82 */ /* 0x000e620000000800 */
[----:B--2---:R-:W-:Y:S01]  /*11a90*/  IADD3 R19, R12, -0x80, RZ ;  /* 0xffffff800c137810 */ /* 0x004fe20007ffe0ff */
[----:B----4-:R-:W-:-:S05]  /*11aa0*/  @P0 IMAD.HI.U32 R0, R8, R5, RZ ;  /* 0x0000000508000227 */ /* 0x010fca00078e00ff */
[----:B-1----:R-:W-:Y:S02]  /*11ab0*/  @P0 SHF.R.U32.HI R7, RZ, R9, R0 ;  /* 0x00000009ff070219 */ /* 0x002fe40000011600 */
[----:B------:R-:W-:Y:S02]  /*11ac0*/  MOV R0, 0x400 ;  /* 0x0000040000007802 */ /* 0x000fe40000000f00 */
[----:B------:R-:W-:Y:S02]  /*11ad0*/  SHF.R.S32.HI R10, RZ, 0x1f, R7 ;  /* 0x0000001fff0a7819 */ /* 0x000fe40000011407 */
[----:B---3--:R-:W-:-:S03]  /*11ae0*/  LEA R21, R11, R0, 0x18 ;  /* 0x000000000b157211 */ /* 0x008fc600078ec0ff */
[----:B------:R-:W-:-:S04]  /*11af0*/  IMAD R0, R10, UR6, RZ ;  /* 0x000000060a007c24 */ /* 0x000fc8000f8e02ff */
[----:B------:R-:W-:Y:S01]  /*11b00*/  IMAD R11, R7, UR7, R0 ;  /* 0x00000007070b7c24 */ /* 0x000fe2000f8e0200 */
[----:B-----5:R-:W-:Y:S02]  /*11b10*/  @P1 R2UR UR4, R2 ;  /* 0x00000000020412ca */ /* 0x020fe400000e0000 */
[----:B------:R-:W-:-:S04]  /*11b20*/  SHF.R.S32.HI R2, RZ, 0x1f, R19 ;  /* 0x0000001fff027819 */ /* 0x000fc80000011413 */
[----:B------:R-:W-:-:S04]  /*11b30*/  LEA.HI R9, R2, R19, RZ, 0x7 ;  /* 0x0000001302097211 */ /* 0x000fc800078f38ff */
[----:B------:R-:W-:-:S03]  /*11b40*/  LOP3.LUT R0, R9, 0xfffff80, RZ, 0xc0, !PT ;  /* 0x0fffff8009007812 */ /* 0x000fc600078ec0ff */
[----:B------:R-:W-:Y:S02]  /*11b50*/  @UP0 ULEA UR4, UR37, UR4, 0x7 ;  /* 0x0000000425040291 */ /* 0x000fe4000f8e383f */
[----:B------:R-:W-:Y:S02]  /*11b60*/  IMAD.IADD R0, R19, 0x1, -R0 ;  /* 0x0000000113007824 */ /* 0x000fe400078e0a00 */
[----:B------:R-:W-:-:S04]  /*11b70*/  @UP0 USHF.R.S32.HI UR5, URZ, 0x1f, UR4 ;  /* 0x0000001f3f050899 */ /* 0x000fc80008011404 */
[----:B------:R-:W-:-:S04]  /*11b80*/  @UP0 ULEA.HI UR5, UR5, UR4, URZ, 0x7 ;  /* 0x0000000405050291 */ /* 0x000fc8000f8f383f */
[----:B------:R-:W-:-:S04]  /*11b90*/  @UP0 USHF.L.U32 UR5, UR5, 0x6, URZ ;  /* 0x0000000605050899 */ /* 0x000fc8000800063f */
[----:B------:R-:W-:-:S04]  /*11ba0*/  @UP0 ULOP3.LUT UR4, UR5, 0xffffe000, URZ, 0xc0, !UPT ;  /* 0xffffe00005040892 */ /* 0x000fc8000f8ec03f */
[----:B------:R-:W-:-:S03]  /*11bb0*/  @UP0 USHF.R.S32.HI UR5, URZ, 0x1f, UR4 ;  /* 0x0000001f3f050899 */ /* 0x000fc60008011404 */
[----:B------:R-:W-:Y:S02]  /*11bc0*/  @!UP0 UMOV UR4, URZ ;  /* 0x0000003f00048c82 */ /* 0x000fe40008000000 */
[C---:B------:R-:W-:Y:S02]  /*11bd0*/  IADD3 R4, P0, R3.reuse, UR4, RZ ;  /* 0x0000000403047c10 */ /* 0x040fe4000ff1e0ff */
[----:B------:R-:W-:Y:S02]  /*11be0*/  @!UP0 UMOV UR5, URZ ;  /* 0x0000003f00058c82 */ /* 0x000fe40008000000 */
[----:B------:R-:W-:Y:S01]  /*11bf0*/  LEA.HI.X.SX32 R5, R3, UR5, 0x1, P0 ;  /* 0x0000000503057c11 */ /* 0x000fe200080f0eff */
[----:B------:R-:W-:Y:S02]  /*11c00*/  ULDC.64 UR4, c[0x0][0x840] ;  /* 0x0002100000047ab9 */ /* 0x000fe40000000a00 */
[----:B------:R-:W-:Y:S02]  /*11c10*/  IMAD R6, R10, UR4, RZ ;  /* 0x000000040a067c24 */ /* 0x000fe4000f8e02ff */
[----:B------:R-:W-:Y:S01]  /*11c20*/  IMAD.WIDE.U32 R2, R7, UR6, R4 ;  /* 0x0000000607027c25 */ /* 0x000fe2000f8e0004 */
[----:B------:R-:W-:-:S03]  /*11c30*/  USEL UR6, UR37, URZ, !UP0 ;  /* 0x0000003f25067287 */ /* 0x000fc6000c000000 */
[----:B------:R-:W-:Y:S01]  /*11c40*/  IMAD R13, R7, UR5, R6 ;  /* 0x00000005070d7c24 */ /* 0x000fe2000f8e0206 */
[----:B------:R-:W-:Y:S01]  /*11c50*/  IADD3 R3, R3, R11, RZ ;  /* 0x0000000b03037210 */ /* 0x000fe20007ffe0ff */
[----:B------:R-:W-:Y:S01]  /*11c60*/  IMAD.WIDE.U32 R4, R7, UR4, R4 ;  /* 0x0000000407047c25 */ /* 0x000fe2000f8e0004 */
[----:B------:R-:W-:-:S03]  /*11c70*/  USHF.R.S32.HI UR4, URZ, 0x1f, UR37 ;  /* 0x0000001f3f047899 */ /* 0x000fc60008011425 */
[----:B------:R-:W-:Y:S01]  /*11c80*/  IMAD.SHL.U32 R6, R9, 0x20, RZ ;  /* 0x0000002009067824 */ /* 0x000fe200078e00ff */
[----:B------:R-:W-:Y:S01]  /*11c90*/  USEL UR4, UR4, URZ, !UP0 ;  /* 0x0000003f04047287 */ /* 0x000fe2000c000000 */
[----:B------:R-:W-:Y:S02]  /*11ca0*/  IMAD.IADD R5, R5, 0x1, R13 ;  /* 0x0000000105057824 */ /* 0x000fe400078e020d */
[----:B------:R-:W-:Y:S01]  /*11cb0*/  IMAD.U32 R11, RZ, RZ, UR10 ;  /* 0x0000000aff0b7e24 */ /* 0x000fe2000f8e00ff */
[----:B------:R-:W-:Y:S01]  /*11cc0*/  LOP3.LUT R9, R6, 0x3ffff000, RZ, 0xc0, !PT ;  /* 0x3ffff00006097812 */ /* 0x000fe200078ec0ff */
[----:B------:R-:W-:Y:S01]  /*11cd0*/  UIMAD UR5, UR4, UR8, URZ ;  /* 0x00000008040572a4 */ /* 0x000fe2000f8e023f */
[----:B------:R-:W-:Y:S01]  /*11ce0*/  IMAD.MOV R6, RZ, RZ, -R7 ;  /* 0x000000ffff067224 */ /* 0x000fe200078e0a07 */
[----:B------:R-:W-:Y:S01]  /*11cf0*/  UIMAD UR4, UR4, UR10, URZ ;  /* 0x0000000a040472a4 */ /* 0x000fe2000f8e023f */
[----:B------:R-:W-:Y:S01]  /*11d00*/  IMAD.WIDE.U32 R4, R11, UR6, R4 ;  /* 0x000000060b047c25 */ /* 0x000fe2000f8e0004 */
[----:B------:R-:W-:-:S02]  /*11d10*/  UIMAD UR5, UR6, UR9, UR5 ;  /* 0x00000009060572a4 */ /* 0x000fc4000f8e0205 */
[----:B------:R-:W-:Y:S01]  /*11d20*/  UIMAD UR4, UR6, UR11, UR4 ;  /* 0x0000000b060472a4 */ /* 0x000fe2000f8e0204 */
[----:B------:R-:W-:Y:S01]  /*11d30*/  IMAD R0, R0, 0x4, R9 ;  /* 0x0000000400007824 */ /* 0x000fe200078e0209 */
[----:B------:R-:W-:Y:S01]  /*11d40*/  MOV R9, UR8 ;  /* 0x0000000800097c02 */ /* 0x000fe20008000f00 */
[----:B------:R-:W-:-:S03]  /*11d50*/  IMAD R17, R15, R6, R8 ;  /* 0x000000060f117224 */ /* 0x000fc600078e0208 */
[----:B------:R-:W-:Y:S01]  /*11d60*/  LEA R0, R0, R21, 0x2 ;  /* 0x0000001500007211 */ /* 0x000fe200078e10ff */
[----:B------:R-:W-:-:S04]  /*11d70*/  IMAD.WIDE.U32 R2, R9, UR6, R2 ;  /* 0x0000000609027c25 */ /* 0x000fc8000f8e0002 */
[----:B------:R-:W-:Y:S02]  /*11d80*/  VIADD R11, R3, UR5 ;  /* 0x00000005030b7c36 */ /* 0x000fe40008000000 */
[----:B------:R-:W-:Y:S01]  /*11d90*/  VIADD R9, R5, UR4 ;  /* 0x0000000405097c36 */ /* 0x000fe20008000000 */
[----:B------:R-:W-:Y:S05]  /*11da0*/  WARPSYNC.ALL ;  /* 0x0000000000007948 */ /* 0x000fea0003800000 */
[----:B------:R-:W-:Y:S01]  /*11db0*/  BAR.SYNC.DEFER_BLOCKING 0x1, 0x100 ;  /* 0x0044000000007b1d */ /* 0x000fe20000010000 */
[----:B------:R-:W-:Y:S02]  /*11dc0*/  ISETP.NE.AND P1, PT, R12, 0x80, PT ;  /* 0x000000800c00780c */ /* 0x000fe40003f25270 */
[----:B------:R-:W-:-:S03]  /*11dd0*/  ISETP.NE.AND P0, PT, R19, RZ, PT ;  /* 0x000000ff1300720c */ /* 0x000fc60003f05270 */
[----:B------:R-:W-:Y:S02]  /*11de0*/  ULDC UR4, c[0x0][0x870] ;  /* 0x00021c0000047ab9 */ /* 0x000fe40000000800 */
[----:B------:R-:W1:Y:S01]  /*11df0*/  LDC.64 R12, c[0x0][0x800] ;  /* 0x00020000ff0c7b82 */ /* 0x000e620000000a00 */
[----:B------:R-:W-:Y:S01]  /*11e00*/  IMAD R6, R16, UR4, RZ ;  /* 0x0000000410067c24 */ /* 0x000fe2000f8e02ff */
[----:B------:R-:W-:Y:S01]  /*11e10*/  ULDC UR5, c[0x0][0x80c] ;  /* 0x0002030000057ab9 */ /* 0x000fe20000000800 */
[----:B------:R-:W-:Y:S01]  /*11e20*/  BSSY B0, `(.L_x_2280) ;  /* 0x000001d000007945 */ /* 0x000fe20003800000 */
[----:B------:R-:W-:Y:S02]  /*11e30*/  UIMAD UR4, UR37, UR5, URZ ;  /* 0x00000005250472a4 */ /* 0x000fe4000f8e023f */
[----:B------:R-:W-:Y:S02]  /*11e40*/  IMAD R6, R6, UR5, RZ ;  /* 0x0000000506067c24 */ /* 0x000fe4000f8e02ff */
[----:B------:R-:W2:Y:S01]  /*11e50*/  LDC.64 R14, c[0x0][0x828] ;  /* 0x00020a00ff0e7b82 */ /* 0x000ea20000000a00 */
[----:B------:R-:W-:-:S02]  /*11e60*/  USHF.R.S32.HI UR5, URZ, 0x1f, UR4 ;  /* 0x0000001f3f057899 */ /* 0x000fc40008011404 */
[----:B------:R-:W-:Y:S02]  /*11e70*/  IADD3 R8, P2, P3, R6, UR4, R7 ;  /* 0x0000000406087c10 */ /* 0x000fe4000fb5e007 */
[----:B------:R-:W-:Y:S02]  /*11e80*/  SHF.R.S32.HI R7, RZ, 0x1f, R6 ;  /* 0x0000001fff077819 */ /* 0x000fe40000011406 */
[C---:B------:R-:W-:Y:S02]  /*11e90*/  SHF.L.U32 R16, R8.reuse, 0x2, RZ ;  /* 0x0000000208107819 */ /* 0x040fe400000006ff */
[----:B------:R-:W-:Y:S01]  /*11ea0*/  IADD3.X R7, R7, UR5, R10, P2, P3 ;  /* 0x0000000507077c10 */ /* 0x000fe200097e640a */
[----:B------:R3:W-:Y:S01]  /*11eb0*/  STS.128 [R0], R172 ;  /* 0x000000ac00007388 */ /* 0x0007e20000000c00 */
[----:B------:R-:W-:Y:S02]  /*11ec0*/  ULDC.64 UR4, c[0x0][0x868] ;  /* 0x00021a0000047ab9 */ /* 0x000fe40000000a00 */
[----:B------:R-:W-:Y:S01]  /*11ed0*/  SHF.L.U64.HI R10, R8, 0x2, R7 ;  /* 0x00000002080a7819 */ /* 0x000fe20000010207 */
[----:B------:R3:W-:Y:S01]  /*11ee0*/  STS.128 [R0+0x800], R176 ;  /* 0x000800b000007388 */ /* 0x0007e20000000c00 */
[----:B------:R-:W-:-:S02]  /*11ef0*/  IADD3 R6, P4, R16, UR4, RZ ;  /* 0x0000000410067c10 */ /* 0x000fc4000ff9e0ff */
[----:B-1----:R-:W-:Y:S01]  /*11f00*/  LEA R12, P2, R2, R12, 0x2 ;  /* 0x0000000c020c7211 */ /* 0x002fe200078410ff */
[----:B------:R3:W-:Y:S01]  /*11f10*/  STS.128 [R0+0x1000], R180 ;  /* 0x001000b400007388 */ /* 0x0007e20000000c00 */
[----:B------:R-:W-:-:S03]  /*11f20*/  IADD3.X R7, R10, UR5, RZ, P4, !PT ;  /* 0x000000050a077c10 */ /* 0x000fc6000a7fe4ff */
[----:B------:R3:W-:Y:S01]  /*11f30*/  STS.128 [R0+0x1800], R184 ;  /* 0x001800b800007388 */ /* 0x0007e20000000c00 */
[----:B--2---:R-:W-:-:S03]  /*11f40*/  LEA R14, P3, R4, R14, 0x2 ;  /* 0x0000000e040e7211 */ /* 0x004fc600078610ff */
[----:B------:R3:W-:Y:S04]  /*11f50*/  STS.128 [R0+0x2000], R188 ;  /* 0x002000bc00007388 */ /* 0x0007e80000000c00 */
[----:B------:R3:W-:Y:S04]  /*11f60*/  STS.128 [R0+0x2800], R192 ;  /* 0x002800c000007388 */ /* 0x0007e80000000c00 */
[----:B------:R3:W-:Y:S04]  /*11f70*/  STS.128 [R0+0x3000], R196 ;  /* 0x003000c400007388 */ /* 0x0007e80000000c00 */
[----:B------:R3:W-:Y:S01]  /*11f80*/  STS.128 [R0+0x3800], R200 ;  /* 0x003800c800007388 */ /* 0x0007e20000000c00 */
[----:B------:R-:W-:Y:S05]  /*11f90*/  @P0 BRA `(.L_x_2281) ;  /* 0x0000000000140947 */ /* 0x000fea0003800000 */
.L_x_2282:
[----:B------:R-:W2:Y:S04]  /*11fa0*/  LDG.E.STRONG.GPU R8, desc[UR38][R6.64] ;  /* 0x0000002606087981 */ /* 0x000ea8000c1ef900 */
[----:B--2---:R-:W-:Y:S01]  /*11fb0*/  CCTL.IVALL ;  /* 0x00000000ff00798f */ /* 0x004fe20002000000 */
[----:B------:R-:W-:Y:S05]  /*11fc0*/  YIELD ;  /* 0x0000000000007946 */ /* 0x000fea0003800000 */
[----:B------:R-:W-:-:S13]  /*11fd0*/  ISETP.NE.AND P0, PT, R8, R17, PT ;  /* 0x000000110800720c */ /* 0x000fda0003f05270 */
[----:B------:R-:W-:Y:S05]  /*11fe0*/  @P0 BRA `(.L_x_2282) ;  /* 0xfffffffc00ec0947 */ /* 0x000fea000383ffff */
.L_x_2281:
[----:B------:R-:W-:Y:S05]  /*11ff0*/  BSYNC B0 ;  /* 0x0000000000007941 */ /* 0x000fea0003800000 */
.L_x_2280:
[----:B------:R-:W-:Y:S01]  /*12000*/  UMOV UR4, 0xffffffff ;  /* 0xffffffff00047882 */ /* 0x000fe20000000000 */
[----:B------:R-:W-:Y:S02]  /*12010*/  LEA.HI.X R11, R2, R13, R11, 0x2, P2 ;  /* 0x0000000d020b7211 */ /* 0x000fe400010f140b */
[----:B------:R-:W-:Y:S01]  /*12020*/  LEA.HI.X R9, R4, R15, R9, 0x2, P3 ;  /* 0x0000000f04097211 */ /* 0x000fe200018f1409 */
[----:B------:R-:W-:Y:S06]  /*12030*/  BRA.DIV UR4, `(.L_x_2283) ;  /* 0x0000004e04d87947 */ /* 0x000fec000b800000 */
[----:B------:R-:W-:Y:S01]  /*12040*/  NOP ;  /* 0x0000000000007918 */ /* 0x000fe20000000000 */
.L_x_2392:
        /* <DEDUP_REMOVED lines=17> */
.L_x_2286:
[----:B------:R-:W-:Y:S01]  /*12160*/  @P0 ELECT P2, URZ, PT ;  /* 0x00000000003f082f */ /* 0x000fe20003840000 */
[----:B------:R1:W-:-:S12]  /*12170*/  UBLKRED.G.S.ADD.F32.RN [UR4], [UR6], UR7, desc[UR8] ;  /* 0x00000804060073bb */ /* 0x0003d800080a1407 */
[----:B------:R-:W-:Y:S02]  /*12180*/  @P2 PLOP3.LUT P0, PT, P2, PT, PT, 0x8, 0x0 ;  /* 0x000000000000281c */ /* 0x000fe4000170e170 */
[----:B------:R-:W-:-:S11]  /*12190*/  PLOP3.LUT P2, PT, PT, PT, PT, 0x8, 0x0 ;  /* 0x000000000000781c */ /* 0x000fd60003f4e170 */
[----:B-1----:R-:W-:Y:S05]  /*121a0*/  @P0 BRA.U.ANY `(.L_x_2286) ;  /* 0xfffffffd00ec0947 */ /* 0x002fea000393ffff */
[----:B------:R0:W-:Y:S01]  /*121b0*/  UTMACMDFLUSH ;  /* 0x00000000000079b7 */ /* 0x0001e20000000000 */
[----:B------:R-:W-:-:S04]  /*121c0*/  DEPBAR.LE SB0, 0x0 ;  /* 0x000080000000791a */ /* 0x000fc80000000000 */
.L_x_2285:
[----:B------:R-:W-:Y:S05]  /*121d0*/  BSYNC B0 ;  /* 0x0000000000007941 */ /* 0x000fea0003800000 */
.L_x_2284:
        /* <DEDUP_REMOVED lines=14> */
.L_x_2288:
[----:B------:R-:W-:Y:S05]  /*122c0*/  BSYNC B0 ;  /* 0x0000000000007941 */ /* 0x000fea0003800000 */
.L_x_2287:
        /* <DEDUP_REMOVED lines=14> */
.L_x_2291:
[----:B-1-3--:R-:W2:Y:S04]  /*123b0*/  LDG.E.STRONG.GPU R0, desc[UR38][R2.64] ;  /* 0x0000002602007981 */ /* 0x00aea8000c1ef900 */
[----:B--2---:R-:W-:Y:S01]  /*123c0*/  CCTL.IVALL ;  /* 0x00000000ff00798f */ /* 0x004fe20002000000 */
[----:B------:R-:W-:Y:S05]  /*123d0*/  YIELD ;  /* 0x0000000000007946 */ /* 0x000fea0003800000 */
[----:B------:R-:W-:-:S13]  /*123e0*/  ISETP.NE.AND P0, PT, R0, R17, PT ;  /* 0x000000110000720c */ /* 0x000fda0003f05270 */
[----:B------:R-:W-:Y:S05]  /*123f0*/  @P0 BRA `(.L_x_2291) ;  /* 0xfffffffc00ec0947 */ /* 0x000fea000383ffff */
.L_x_2290:
[----:B------:R-:W-:Y:S05]  /*12400*/  BSYNC B0 ;  /* 0x0000000000007941 */ /* 0x000fea0003800000 */
.L_x_2289:
[----:B------:R-:W-:-:S03]  /*12410*/  UMOV UR4, 0xffffffff ;  /* 0xffffffff00047882 */ /* 0x000fc60000000000 */
[----:B------:R-:W-:Y:S05]  /*12420*/  BRA.DIV UR4, `(.L_x_2292) ;  /* 0x0000004a04f87947 */ /* 0x000fea000b800000 */
[----:B------:R-:W-:Y:S01]  /*12430*/  NOP ;  /* 0x0000000000007918 */ /* 0x000fe20000000000 */
.L_x_2395:
        /* <DEDUP_REMOVED lines=17> */
.L_x_2295:
[----:B------:R-:W-:Y:S01]  /*12550*/  @P0 ELECT P2, URZ, PT ;  /* 0x00000000003f082f */ /* 0x000fe20003840000 */
[----:B------:R2:W-:-:S12]  /*12560*/  UBLKRED.G.S.ADD.F32.RN [UR4], [UR6], UR7, desc[UR8] ;  /* 0x00000804060073bb */ /* 0x0005d800080a1407 */
[----:B------:R-:W-:Y:S02]  /*12570*/  @P2 PLOP3.LUT P0, PT, P2, PT, PT, 0x8, 0x0 ;  /* 0x000000000000281c */ /* 0x000fe4000170e170 */
[----:B------:R-:W-:-:S11]  /*12580*/  PLOP3.LUT P2, PT, PT, PT, PT, 0x8, 0x0 ;  /* 0x000000000000781c */ /* 0x000fd60003f4e170 */
[----:B--2---:R-:W-:Y:S05]  /*12590*/  @P0 BRA.U.ANY `(.L_x_2295) ;  /* 0xfffffffd00ec0947 */ /* 0x004fea000393ffff */
[----:B------:R0:W-:Y:S01]  /*125a0*/  UTMACMDFLUSH ;  /* 0x00000000000079b7 */ /* 0x0001e20000000000 */
[----:B------:R-:W-:-:S04]  /*125b0*/  DEPBAR.LE SB0, 0x0 ;  /* 0x000080000000791a */ /* 0x000fc80000000000 */
.L_x_2294:
[----:B------:R-:W-:Y:S05]  /*125c0*/  BSYNC B0 ;  /* 0x0000000000007941 */ /* 0x000fea0003800000 */
.L_x_2293:
        /* <DEDUP_REMOVED lines=14> */
.L_x_2225:
        /* <DEDUP_REMOVED lines=21> */
.L_x_2297:
        /* <DEDUP_REMOVED lines=13> */
.L_x_2299:
[----:B------:R-:W-:-:S05]  /*128d0*/  ULDC UR4, c[0x0][0x8c4] ;  /* 0x0002310000047ab9 */ /* 0x000fca0000000800 */
.L_x_2298:
        /* <DEDUP_REMOVED lines=44> */
.L_x_2300:
        /* <DEDUP_REMOVED lines=13> */
.L_x_2301:
        /* <DEDUP_REMOVED lines=12> */
.L_x_2302:
        /* <DEDUP_REMOVED lines=30> */
.L_x_2303:
        /* <DEDUP_REMOVED lines=35> */
.L_x_2308:
[----:B------:R-:W2:Y:S04]  /*13140*/  LDG.E.STRONG.GPU R0, desc[UR38][R2.64] ;  /* 0x0000002602007981 */ /* 0x000ea8000c1ef900 */
[----:B--2---:R-:W-:Y:S01]  /*13150*/  CCTL.IVALL ;  /* 0x00000000ff00798f */ /* 0x004fe20002000000 */
[----:B------:R-:W-:Y:S05]  /*13160*/  YIELD ;  /* 0x0000000000007946 */ /* 0x000fea0003800000 */
[----:B------:R-:W-:-:S13]  /*13170*/  ISETP.NE.AND P1, PT, R0, UR22, PT ;  /* 0x0000001600007c0c */ /* 0x000fda000bf25270 */
[----:B------:R-:W-:Y:S05]  /*13180*/  @P1 BRA `(.L_x_2308) ;  /* 0xfffffffc00ec1947 */ /* 0x000fea000383ffff */
.L_x_2307:
[----:B------:R-:W-:Y:S05]  /*13190*/  BSYNC B0 ;  /* 0x0000000000007941 */ /* 0x000fea0003800000 */
.L_x_2306:
[----:B------:R-:W-:-:S03]  /*131a0*/  UMOV UR15, 0xffffffff ;  /* 0xffffffff000f7882 */ /* 0x000fc60000000000 */
[----:B------:R-:W-:Y:S05]  /*131b0*/  BRA.DIV UR15, `(.L_x_2309) ;  /* 0x0000003e0fb07947 */ /* 0x000fea000b800000 */
[----:B------:R-:W-:Y:S01]  /*131c0*/  NOP ;  /* 0x0000000000007918 */ /* 0x000fe20000000000 */
.L_x_2398:
        /* <DEDUP_REMOVED lines=22> */
.L_x_2311:
[----:B------:R-:W-:Y:S05]  /*13330*/  BSYNC B0 ;  /* 0x0000000000007941 */ /* 0x000fea0003800000 */
.L_x_2310:
        /* <DEDUP_REMOVED lines=20> */
.L_x_2313:
[----:B------:R-:W-:Y:S05]  /*13480*/  BSYNC B0 ;  /* 0x0000000000007941 */ /* 0x000fea0003800000 */
.L_x_2312:
[----:B------:R-:W-:Y:S06]  /*13490*/  BAR.ARV 0xa, 0xa0 ;  /* 0x0282800000007b1d */ /* 0x000fec0000002000 */
[----:B------:R-:W-:Y:S04]  /*134a0*/  BSSY B0, `(.L_x_2314) ;  /* 0x0000003000007945 */ /* 0x000fe80003800000 */
[----:B------:R-:W-:Y:S05]  /*134b0*/  @!P0 BRA `(.L_x_2315) ;  /* 0x0000000000048947 */ /* 0x000fea0003800000 */
[----:B------:R-:W-:-:S04]  /*134c0*/  DEPBAR.LE SB0, 0x0 ;  /* 0x000080000000791a */ /* 0x000fc80000000000 */
.L_x_2315:
[----:B------:R-:W-:Y:S05]  /*134d0*/  BSYNC B0 ;  /* 0x0000000000007941 */ /* 0x000fea0003800000 */
.L_x_2314:
        /* <DEDUP_REMOVED lines=19> */
.L_x_2317:
[----:B------:R-:W-:Y:S05]  /*13610*/  BSYNC B0 ;  /* 0x0000000000007941 */ /* 0x000fea0003800000 */
.L_x_2316:
[----:B------:R-:W-:Y:S01]  /*13620*/  UIADD3 UR15, UR9, 0x1, URZ ;  /* 0x00000001090f7890 */ /* 0x000fe2000fffe03f */
[----:B------:R-:W-:Y:S11]  /*13630*/  BRA `(.L_x_2318) ;  /* 0x0000000000047947 */ /* 0x000ff60003800000 */
.L_x_2305:
[----:B------:R-:W-:-:S05]  /*13640*/  UMOV UR15, UR9 ;  /* 0x00000009000f7c82 */ /* 0x000fca0008000000 */
.L_x_2318:
        /* <DEDUP_REMOVED lines=15> */
.L_x_2343:
        /* <DEDUP_REMOVED lines=11> */
.L_x_2321:
[----:B------:R-:W2:Y:S04]  /*137f0*/  LDG.E.STRONG.GPU R0, desc[UR38][R2.64] ;  /* 0x0000002602007981 */ /* 0x000ea8000c1ef900 */
[----:B--2---:R-:W-:Y:S01]  /*13800*/  CCTL.IVALL ;  /* 0x00000000ff00798f */ /* 0x004fe20002000000 */
[----:B------:R-:W-:Y:S05]  /*13810*/  YIELD ;  /* 0x0000000000007946 */ /* 0x000fea0003800000 */
[----:B------:R-:W-:-:S13]  /*13820*/  ISETP.NE.AND P1, PT, R0, UR22, PT ;  /* 0x0000001600007c0c */ /* 0x000fda000bf25270 */
[----:B------:R-:W-:Y:S05]  /*13830*/  @P1 BRA `(.L_x_2321) ;  /* 0xfffffffc00ec1947 */ /* 0x000fea000383ffff */
.L_x_2320:
[----:B------:R-:W-:Y:S05]  /*13840*/  BSYNC B0 ;  /* 0x0000000000007941 */ /* 0x000fea0003800000 */
.L_x_2319:
[----:B------:R-:W-:-:S03]  /*13850*/  UMOV UR16, 0xffffffff ;  /* 0xffffffff00107882 */ /* 0x000fc60000000000 */
[----:B------:R-:W-:Y:S05]  /*13860*/  BRA.DIV UR16, `(.L_x_2322) ;  /* 0x0000003a10207947 */ /* 0x000fea000b800000 */
[----:B------:R-:W-:Y:S01]  /*13870*/  NOP ;  /* 0x0000000000007918 */ /* 0x000fe20000000000 */
.L_x_2401:
        /* <DEDUP_REMOVED lines=19> */
.L_x_2324:
[----:B------:R-:W-:Y:S05]  /*139b0*/  BSYNC B0 ;  /* 0x0000000000007941 */ /* 0x000fea0003800000 */
.L_x_2323:
        /* <DEDUP_REMOVED lines=17> */
.L_x_2326:
[----:B------:R-:W-:Y:S05]  /*13ad0*/  BSYNC B0 ;  /* 0x0000000000007941 */ /* 0x000fea0003800000 */
.L_x_2325:
[----:B------:R-:W-:Y:S06]  /*13ae0*/  BAR.ARV 0xa, 0xa0 ;  /* 0x0282800000007b1d */ /* 0x000fec0000002000 */
[----:B------:R-:W-:Y:S04]  /*13af0*/  BSSY B0, `(.L_x_2327) ;  /* 0x0000003000007945 */ /* 0x000fe80003800000 */
[----:B------:R-:W-:Y:S05]  /*13b00*/  @!P0 BRA `(.L_x_2328) ;  /* 0x0000000000048947 */ /* 0x000fea0003800000 */
[----:B------:R-:W-:-:S04]  /*13b10*/  DEPBAR.LE SB0, 0x0 ;  /* 0x000080000000791a */ /* 0x000fc80000000000 */
.L_x_2328:
[----:B------:R-:W-:Y:S05]  /*13b20*/  BSYNC B0 ;  /* 0x0000000000007941 */ /* 0x000fea0003800000 */
.L_x_2327:
        /* <DEDUP_REMOVED lines=19> */
.L_x_2330:
[----:B------:R-:W-:Y:S05]  /*13c60*/  BSYNC B0 ;  /* 0x0000000000007941 */ /* 0x000fea0003800000 */
.L_x_2329:
        /* <DEDUP_REMOVED lines=9> */
.L_x_2333:
[----:B------:R-:W2:Y:S04]  /*13d00*/  LDG.E.STRONG.GPU R0, desc[UR38][R2.64] ;  /* 0x0000002602007981 */ /* 0x000ea8000c1ef900 */
[----:B--2---:R-:W-:Y:S01]  /*13d10*/  CCTL.IVALL ;  /* 0x00000000ff00798f */ /* 0x004fe20002000000 */
[----:B------:R-:W-:Y:S05]  /*13d20*/  YIELD ;  /* 0x0000000000007946 */ /* 0x000fea0003800000 */
[----:B------:R-:W-:-:S13]  /*13d30*/  ISETP.NE.AND P1, PT, R0, UR22, PT ;  /* 0x0000001600007c0c */ /* 0x000fda000bf25270 */
[----:B------:R-:W-:Y:S05]  /*13d40*/  @P1 BRA `(.L_x_2333) ;  /* 0xfffffffc00ec1947 */ /* 0x000fea000383ffff */
.L_x_2332:
[----:B------:R-:W-:Y:S05]  /*13d50*/  BSYNC B0 ;  /* 0x0000000000007941 */ /* 0x000fea0003800000 */
.L_x_2331:
[----:B------:R-:W-:-:S03]  /*13d60*/  UMOV UR12, 0xffffffff ;  /* 0xffffffff000c7882 */ /* 0x000fc60000000000 */
[----:B------:R-:W-:Y:S05]  /*13d70*/  BRA.DIV UR12, `(.L_x_2334) ;  /* 0x000000320cf87947 */ /* 0x000fea000b800000 */
[----:B------:R-:W-:Y:S01]  /*13d80*/  NOP ;  /* 0x0000000000007918 */ /* 0x000fe20000000000 */
.L_x_2404:
        /* <DEDUP_REMOVED lines=15> */
.L_x_2336:
[----:B------:R-:W-:Y:S05]  /*13e80*/  BSYNC B0 ;  /* 0x0000000000007941 */ /* 0x000fea0003800000 */
.L_x_2335:
        /* <DEDUP_REMOVED lines=15> */
.L_x_2338:
[----:B------:R-:W-:Y:S05]  /*13f80*/  BSYNC B0 ;  /* 0x0000000000007941 */ /* 0x000fea0003800000 */
.L_x_2337:
[----:B------:R-:W-:Y:S06]  /*13f90*/  BAR.ARV 0xa, 0xa0 ;  /* 0x0282800000007b1d */ /* 0x000fec0000002000 */
[----:B------:R-:W-:Y:S04]  /*13fa0*/  BSSY B0, `(.L_x_2339) ;  /* 0x0000003000007945 */ /* 0x000fe80003800000 */
[----:B------:R-:W-:Y:S05]  /*13fb0*/  @!P0 BRA `(.L_x_2340) ;  /* 0x0000000000048947 */ /* 0x000fea0003800000 */
[----:B------:R-:W-:-:S04]  /*13fc0*/  DEPBAR.LE SB0, 0x0 ;  /* 0x000080000000791a */ /* 0x000fc80000000000 */
.L_x_2340:
[----:B------:R-:W-:Y:S05]  /*13fd0*/  BSYNC B0 ;  /* 0x0000000000007941 */ /* 0x000fea0003800000 */
.L_x_2339:
        /* <DEDUP_REMOVED lines=19> */
.L_x_2342:
[----:B------:R-:W-:Y:S05]  /*14110*/  BSYNC B0 ;  /* 0x0000000000007941 */ /* 0x000fea0003800000 */
.L_x_2341:
[----:B------:R-:W-:Y:S02]  /*14120*/  UIADD3 UR9, UR9, 0x2, URZ ;  /* 0x0000000209097890 */ /* 0x000fe4000fffe03f */
[----:B------:R-:W-:-:S04]  /*14130*/  UIADD3 UR4, UR4, 0x4000, URZ ;  /* 0x0000400004047890 */ /* 0x000fc8000fffe03f */
[----:B------:R-:W-:-:S13]  /*14140*/  ISETP.LE.AND P1, PT, R9, UR9, PT ;  /* 0x0000000909007c0c */ /* 0x000fda000bf23270 */
[----:B------:R-:W-:Y:S05]  /*14150*/  @!P1 BRA `(.L_x_2343) ;  /* 0xfffffff400789947 */ /* 0x000fea000383ffff */
.L_x_2304:
        /* <DEDUP_REMOVED lines=41> */
.L_x_2346:
[----:B------:R-:W-:Y:S05]  /*143f0*/  BSYNC B0 ;  /* 0x0000000000007941 */ /* 0x000fea0003800000 */
.L_x_2345:
[----:B------:R-:W-:Y:S05]  /*14400*/  BRA `(.L_x_2347) ;  /* 0x0000000000047947 */ /* 0x000fea0003800000 */
.L_x_2344:
[----:B------:R-:W-:-:S05]  /*14410*/  UMOV UR4, UR9 ;  /* 0x0000000900047c82 */ /* 0x000fca0008000000 */
.L_x_2347:
        /* <DEDUP_REMOVED lines=11> */
.L_x_2352:
        /* <DEDUP_REMOVED lines=24> */
.L_x_2349:
[----:B------:R-:W-:Y:S05]  /*14650*/  BSYNC B0 ;  /* 0x0000000000007941 */ /* 0x000fea0003800000 */
.L_x_2348:
        /* <DEDUP_REMOVED lines=24> */
.L_x_2351:
[----:B------:R-:W-:Y:S05]  /*147e0*/  BSYNC B0 ;  /* 0x0000000000007941 */ /* 0x000fea0003800000 */
.L_x_2350:
[----:B------:R-:W-:Y:S02]  /*147f0*/  UIADD3 UR7, UR7, 0x2, URZ ;  /* 0x0000000207077890 */ /* 0x000fe4000fffe03f */
[----:B------:R-:W-:Y:S02]  /*14800*/  ULEA UR5, UR19, UR5, 0x1 ;  /* 0x0000000513057291 */ /* 0x000fe4000f8e083f */
[----:B------:R-:W-:Y:S02]  /*14810*/  ULEA UR6, UR19, UR6, 0x1 ;  /* 0x0000000613067291 */ /* 0x000fe4000f8e083f */
[----:B------:R-:W-:-:S13]  /*14820*/  ISETP.NE.AND P0, PT, RZ, UR7, PT ;  /* 0x00000007ff007c0c */ /* 0x000fda000bf05270 */
[----:B------:R-:W-:Y:S05]  /*14830*/  @!P0 BRA `(.L_x_2230) ;  /* 0x0000002400248947 */ /* 0x000fea0003800000 */
[----:B------:R-:W-:Y:S05]  /*14840*/  BRA `(.L_x_2352) ;  /* 0xfffffffc00207947 */ /* 0x000fea000383ffff */
.L_x_2296:
        /* <DEDUP_REMOVED lines=14> */
.L_x_2353:
        /* <DEDUP_REMOVED lines=14> */
.L_x_2355:
[----:B------:R-:W-:-:S05]  /*14a10*/  ULDC UR4, c[0x0][0x8c4] ;  /* 0x0002310000047ab9 */ /* 0x000fca0000000800 */
.L_x_2354:
        /* <DEDUP_REMOVED lines=59> */
.L_x_2357:
        /* <DEDUP_REMOVED lines=13> */
.L_x_2358:
        /* <DEDUP_REMOVED lines=8> */
.L_x_2359:
        /* <DEDUP_REMOVED lines=21> */
.L_x_2360:
        /* <DEDUP_REMOVED lines=50> */
.L_x_2405:
        /* <DEDUP_REMOVED lines=15> */
.L_x_2363:
        /* <DEDUP_REMOVED lines=49> */
[----:B------:R-:W-:Y:S01]  /*15790*/  R2UR UR47, R0 ;  /* 0x00000000002f72ca */ /* 0x000fe200000e0000 */
[----:B------:R-:W-:-:S04]  /*157a0*/  IMAD.MOV.U32 R0, RZ, RZ, 0x8000 ;  /* 0x00008000ff007424 */ /* 0x000fc800078e00ff */
        /* <DEDUP_REMOVED lines=25> */
[----:B------:R-:W-:-:S07]  /*15940*/  IMAD.U32 R17, RZ, RZ, UR8 ;  /* 0x00000008ff117e24 */ /* 0x000fce000f8e00ff */
.L_x_2374:
[----:B-123--:R-:W-:-:S04]  /*15950*/  SHF.L.U32 R18, R10, 0x1f, RZ ;  /* 0x0000001f0a127819 */ /* 0x00efc800000006ff */
[----:B------:R-:W2:Y:S02]  /*15960*/  SYNCS.PHASECHK.TRANS64.TRYWAIT P1, [R15+URZ+0x30c40], R18 ;  /* 0x030c40120f0075a7 */ /* 0x000ea4000802017f */
[----:B--2---:R-:W-:Y:S05]  /*15970*/  @!P1 BRA `(.L_x_2366) ;  /* 0x0000001800289947 */ /* 0x004fea0003800000 */
.L_x_2406:
        /* <DEDUP_REMOVED lines=8> */
.L_x_2367:
        /* <DEDUP_REMOVED lines=17> */
[----:B------:R-:W-:Y:S01]  /*15b10*/  LEA.HI.X.SX32 R3, R19, R11, 0x1, P1 ;  /* 0x0000000b13037211 */ /* 0x000fe200008f0eff */
[----:B-1----:R-:W-:Y:S01]  /*15b20*/  IMAD.MOV.U32 R7, RZ, RZ, R4 ;  /* 0x000000ffff077224 */ /* 0x002fe200078e0004 */
        /* <DEDUP_REMOVED lines=10> */
[----:B-1-3--:R-:W-:Y:S05]  /*15bd0*/  @!P1 BRA `(.L_x_2368) ;  /* 0x0000001400a49947 */ /* 0x00afea0003800000 */
.L_x_2407:
        /* <DEDUP_REMOVED lines=8> */
.L_x_2369:
[----:B------:R-:W-:Y:S01]  /*15c60*/  IADD3 R19, R19, 0x80, RZ ;  /* 0x0000008013137810 */ /* 0x000fe20007ffe0ff */
[----:B------:R-:W-:Y:S01]  /*15c70*/  ULDC.64 UR8, c[0x0][0x700] ;  /* 0x0001c00000087ab9 */ /* 0x000fe20000000a00 */
[----:B------:R-:W-:Y:S01]  /*15c80*/  R2UR UR26, R15 ;  /* 0x000000000f1a72ca */ /* 0x000fe200000e0000 */
[----:B------:R-:W-:Y:S01]  /*15c90*/  IMAD.U32 R9, RZ, RZ, UR8 ;  /* 0x00000008ff097e24 */ /* 0x000fe2000f8e00ff */
[C---:B------:R-:W-:Y:S01]  /*15ca0*/  IADD3 R2, P1, R19.reuse, UR22, RZ ;  /* 0x0000001613027c10 */ /* 0x040fe2000ff3e0ff */
[----:B------:R-:W-:Y:S01]  /*15cb0*/  IMAD.U32 R8, RZ, RZ, UR9 ;  /* 0x00000009ff087e24 */ /* 0x000fe2000f8e00ff */
[----:B------:R-:W-:Y:S01]  /*15cc0*/  SHF.R.S32.HI R20, RZ, 0x1f, R19 ;  /* 0x0000001fff147819 */ /* 0x000fe20000011413 */
[----:B------:R-:W-:Y:S01]  /*15cd0*/  VIADD R21, R19, UR7 ;  /* 0x0000000713157c36 */ /* 0x000fe20008000000 */
[----:B------:R-:W-:Y:S01]  /*15ce0*/  LEA R3, P2, R2, R9, 0x2 ;  /* 0x0000000902037211 */ /* 0x000fe200078410ff */
[----:B------:R-:W-:Y:S01]  /*15cf0*/  UMOV UR24, 0x0 ;  /* 0x0000000000187882 */ /* 0x000fe20000000000 */
[----:B------:R-:W-:Y:S01]  /*15d00*/  UMOV UR25, 0x14f00000 ;  /* 0x14f0000000197882 */ /* 0x000fe20000000000 */
[----:B------:R-:W-:Y:S01]  /*15d10*/  UMOV UR18, URZ ;  /* 0x0000003f00127c82 */ /* 0x000fe20008000000 */
[----:B------:R-:W-:Y:S01]  /*15d20*/  R2UR UR28, R3 ;  /* 0x00000000031c72ca */ /* 0x000fe200000e0000 */
[----:B------:R-:W-:Y:S01]  /*15d30*/  UMOV UR10, 0x20 ;  /* 0x00000020000a7882 */ /* 0x000fe20000000000 */
[----:B------:R-:W-:Y:S01]  /*15d40*/  IADD3.X R3, R20, R14, RZ, P1, !PT ;  /* 0x0000000e14037210 */ /* 0x000fe20000ffe4ff */
[----:B------:R-:W-:Y:S01]  /*15d50*/  UIADD3 UR16, UR26, 0x14000, URZ ;  /* 0x000140001a107890 */ /* 0x000fe2000fffe03f */
[----:B------:R-:W-:Y:S01]  /*15d60*/  R2UR UR19, R21 ;  /* 0x00000000151372ca */ /* 0x000fe200000e0000 */
[----:B------:R-:W-:Y:S01]  /*15d70*/  UIADD3 UR17, UR26, 0x30c18, URZ ;  /* 0x00030c181a117890 */ /* 0x000fe2000fffe03f */
[----:B------:R-:W-:Y:S01]  /*15d80*/  LEA.HI.X R3, R2, R8, R3, 0x2, P2 ;  /* 0x0000000802037211 */ /* 0x000fe200010f1403 */
[----:B------:R-:W-:Y:S01]  /*15d90*/  UIADD3 UR26, UR26, 0x20200, URZ ;  /* 0x000202001a1a7890 */ /* 0x000fe2000fffe03f */
[----:B------:R-:W-:-:S02]  /*15da0*/  IADD3 R2, P1, R7, 0xf0, RZ ;  /* 0x000000f007027810 */ /* 0x000fc40007f3e0ff */
[----:B------:R-:W-:Y:S02]  /*15db0*/  R2UR UR29, R3 ;  /* 0x00000000031d72ca */ /* 0x000fe400000e0000 */
[----:B------:R-:W-:Y:S01]  /*15dc0*/  R2UR UR8, R2 ;  /* 0x00000000020872ca */ /* 0x000fe200000e0000 */
[----:B------:R-:W-:Y:S01]  /*15dd0*/  IMAD.X R3, RZ, RZ, R6, P1 ;  /* 0x000000ffff037224 */ /* 0x000fe200008e0606 */
[----:B------:R-:W-:-:S04]  /*15de0*/  UMOV UR27, UR17 ;  /* 0x00000011001b7c82 */ /* 0x000fc80008000000 */
[----:B------:R-:W-:-:S13]  /*15df0*/  R2UR UR9, R3 ;  /* 0x00000000030972ca */ /* 0x000fda00000e0000 */
[----:B------:R3:W-:Y:S01]  /*15e00*/  UTMALDG.4D [UR16], [UR8], desc[UR24] ;  /* 0x00001810080075b4 */ /* 0x0007e20008019000 */
[----:B------:R3:W-:Y:S01]  /*15e10*/  UBLKCP.S.G [UR26], [UR28], UR10 ;  /* 0x0000001a1c0073ba */ /* 0x0007e2000800020a */
[----:B------:R-:W4:Y:S02]  /*15e20*/  SYNCS.PHASECHK.TRANS64.TRYWAIT P1, [R15+URZ+0x30c48], R18 ;  /* 0x030c48120f0075a7 */ /* 0x000f24000802017f */
[----:B---34-:R-:W-:Y:S05]  /*15e30*/  @!P1 BRA `(.L_x_2370) ;  /* 0x0000001400209947 */ /* 0x018fea0003800000 */
.L_x_2408:
        /* <DEDUP_REMOVED lines=8> */
.L_x_2371:
        /* <DEDUP_REMOVED lines=24> */
.L_x_2410:
        /* <DEDUP_REMOVED lines=8> */
.L_x_2373:
        /* <DEDUP_REMOVED lines=30> */
.L_x_2365:
[----:B------:R-:W4:Y:S02]  /*162a0*/  LDL.LU R4, [R1+0x4] ;  /* 0x0000040001047983 */ /* 0x000f240000300800 */
[----:B----4-:R-:W-:Y:S02]  /*162b0*/  ISETP.NE.AND P1, PT, R4, RZ, PT ;  /* 0x000000ff0400720c */ /* 0x010fe40003f25270 */
[----:B------:R4:W5:Y:S11]  /*162c0*/  LDL R4, [R1] ;  /* 0x0000000001047983 */ /* 0x0009760000100800 */
[----:B----4-:R-:W-:Y:S05]  /*162d0*/  @!P1 BRA `(.L_x_2364) ;  /* 0x0000000400249947 */ /* 0x010fea0003800000 */
[----:B------:R-:W-:-:S04]  /*162e0*/  SHF.L.U32 R12, R10, 0x1f, RZ ;  /* 0x0000001f0a0c7819 */ /* 0x000fc800000006ff */
[----:B------:R-:W4:Y:S02]  /*162f0*/  SYNCS.PHASECHK.TRANS64.TRYWAIT P1, [R15+URZ+0x30c40], R12 ;  /* 0x030c400c0f0075a7 */ /* 0x000f24000802017f */
[----:B----4-:R-:W-:Y:S05]  /*16300*/  @!P1 BRA `(.L_x_2375) ;  /* 0x0000001000189947 */ /* 0x010fea0003800000 */
.L_x_2411:
        /* <DEDUP_REMOVED lines=8> */
.L_x_2376:
        /* <DEDUP_REMOVED lines=27> */
.L_x_2412:
        /* <DEDUP_REMOVED lines=8> */
.L_x_2378:
        /* <DEDUP_REMOVED lines=27> */
.L_x_2364:
[----:B------:R-:W1:Y:S01]  /*16770*/  S2R R0, SR_TID.X ;  /* 0x0000000000007919 */ /* 0x000e620000002100 */
[----:B------:R-:W-:Y:S01]  /*16780*/  IMAD R3, R16, 0x8, R15 ;  /* 0x0000000810037824 */ /* 0x000fe200078e020f */
[----:B-1----:R-:W-:Y:S02]  /*16790*/  LOP3.LUT R2, R0, 0x7f, RZ, 0xc0, !PT ;  /* 0x0000007f00027812 */ /* 0x002fe400078ec0ff */
[----:B------:R-:W-:Y:S02]  /*167a0*/  SHF.L.U32 R0, R10, 0x1f, RZ ;  /* 0x0000001f0a007819 */ /* 0x000fe400000006ff */
[----:B------:R-:W-:Y:S02]  /*167b0*/  ISETP.NE.AND P1, PT, R2, RZ, PT ;  /* 0x000000ff0200720c */ /* 0x000fe40003f25270 */
[----:B------:R-:W1:Y:S02]  /*167c0*/  SYNCS.PHASECHK.TRANS64.TRYWAIT P0, [R3+URZ+0x30c40], R0 ;  /* 0x030c4000030075a7 */ /* 0x000e64000800017f */
[----:B-1----:R-:W-:Y:S09]  /*167d0*/  @!P0 BRA `(.L_x_2379) ;  /* 0x0000000c000c8947 */ /* 0x002ff20003800000 */
.L_x_2413:
[----:B------:R-:W-:Y:S05]  /*167e0*/  @P1 BRA `(.L_x_2380) ;  /* 0x0000000000181947 */ /* 0x000fea0003800000 */
[----:B------:R-:W1:Y:S01]  /*167f0*/  S2R R2, SR_TID.X ;  /* 0x0000000000027919 */ /* 0x000e620000002100 */
[----:B------:R-:W-:-:S04]  /*16800*/  MOV R0, 0x4200 ;  /* 0x0000420000007802 */ /* 0x000fc80000000f00 */
[----:B------:R1:W-:Y:S02]  /*16810*/  SYNCS.ARRIVE.TRANS64 RZ, [R3+URZ+0x30c30], R0 ;  /* 0x030c300003ff79a7 */ /* 0x0003e4000800003f */
[----:B-1----:R-:W-:-:S13]  /*16820*/  LOP3.LUT P0, RZ, R2, 0x1f, RZ, 0xc0, !PT ;  /* 0x0000001f02ff7812 */ /* 0x002fda000780c0ff */
[----:B------:R-:W-:Y:S05]  /*16830*/  @!P0 BRA `(.L_x_2380) ;  /* 0x0000000000048947 */ /* 0x000fea0003800000 */
[----:B------:R-:W-:Y:S01]  /*16840*/  BPT.TRAP 0x1 ;  /* 0x000000040000795c */ /* 0x000fe20000300000 */
.L_x_2380:
        /* <DEDUP_REMOVED lines=34> */
.L_x_2361:
[----:B------:R-:W-:Y:S05]  /*16a70*/  BSYNC B0 ;  /* 0x0000000000007941 */ /* 0x000fea0003800000 */
.L_x_2356:
[----:B------:R-:W-:-:S03]  /*16a80*/  UMOV UR8, 0xffffffff ;  /* 0xffffffff00087882 */ /* 0x000fc60000000000 */
[----:B------:R-:W-:Y:S05]  /*16a90*/  BRA.DIV UR8, `(.L_x_2381) ;  /* 0x0000000a08707947 */ /* 0x000fea000b800000 */
[----:B------:R-:W-:-:S13]  /*16aa0*/  ELECT P6, URZ, PT ;  /* 0x00000000003f782f */ /* 0x000fda00038c0000 */
.L_x_2416:
[----:B------:R-:W-:Y:S05]  /*16ab0*/  @!P6 BRA `(.L_x_2230) ;  /* 0x000000000084e947 */ /* 0x000fea0003800000 */
[----:B------:R-:W-:-:S06]  /*16ac0*/  ULOP3.LUT UR8, UR36, 0x2, URZ, 0xfc, !UPT ;  /* 0x0000000224087892 */ /* 0x000fcc000f8efc3f */
[----:B------:R-:W-:-:S05]  /*16ad0*/  IMAD.U32 R2, RZ, RZ, UR8 ;  /* 0x00000008ff027e24 */ /* 0x000fca000f8e00ff */
[----:B------:R-:W-:-:S13]  /*16ae0*/  ISETP.NE.AND P2, PT, R2, 0x3, PT ;  /* 0x000000030200780c */ /* 0x000fda0003f45270 */
[----:B------:R-:W-:Y:S05]  /*16af0*/  @!P2 BRA `(.L_x_2382) ;  /* 0x000000000004a947 */ /* 0x000fea0003800000 */
[----:B---3--:R-:W-:Y:S01]  /*16b00*/  BPT.TRAP 0x1 ;  /* 0x000000040000795c */ /* 0x008fe20000300000 */
.L_x_2382:
        /* <DEDUP_REMOVED lines=15> */
.L_x_2417:
[----:B------:R-:W2:Y:S02]  /*16c00*/  SYNCS.PHASECHK.TRANS64.TRYWAIT P0, [R3+URZ], R2 ;  /* 0x00000002030075a7 */ /* 0x000ea4000800017f */
[----:B--2---:R-:W-:Y:S05]  /*16c10*/  @!P0 BRA `(.L_x_2384) ;  /* 0x0000000800448947 */ /* 0x004fea0003800000 */
.L_x_2418:
[----:B------:R-:W-:Y:S05]  /*16c20*/  @!P2 BRA `(.L_x_2385) ;  /* 0x000000000004a947 */ /* 0x000fea0003800000 */
[----:B---3--:R-:W-:Y:S01]  /*16c30*/  BPT.TRAP 0x1 ;  /* 0x000000040000795c */ /* 0x008fe20000300000 */
.L_x_2385:
[----:B--2---:R-:W-:-:S05]  /*16c40*/  IADD3 R3, R8, 0x30c40, RZ ;  /* 0x00030c4008037810 */ /* 0x004fca0007ffe0ff */
[----:B------:R-:W-:-:S04]  /*16c50*/  IMAD R5, R0, 0x8, R3 ;  /* 0x0000000800057824 */ /* 0x000fc800078e0203 */
[----:B------:R-:W2:Y:S02]  /*16c60*/  SYNCS.PHASECHK.TRANS64.TRYWAIT P0, [R5+URZ], R4 ;  /* 0x00000004050075a7 */ /* 0x000ea4000800017f */
[----:B--2---:R-:W-:Y:S05]  /*16c70*/  @!P0 BRA `(.L_x_2386) ;  /* 0x0000000800408947 */ /* 0x004fea0003800000 */
.L_x_2419:
[----:B------:R-:W-:-:S07]  /*16c80*/  LEA R3, R6, R3, 0x3 ;  /* 0x0000000306037211 */ /* 0x000fce00078e18ff */
.L_x_2387:
[----:B----4-:R4:W1:Y:S02]  /*16c90*/  SYNCS.PHASECHK.TRANS64.TRYWAIT P0, [R3+URZ], R2 ;  /* 0x00000002030075a7 */ /* 0x010864000800017f */
[----:B-1----:R-:W-:Y:S05]  /*16ca0*/  @!P0 NANOSLEEP.SYNCS 0x989680 ;  /* 0x009896800000895d */ /* 0x002fea0003900000 */
[----:B------:R-:W1:Y:S02]  /*16cb0*/  @!P0 SYNCS.PHASECHK.TRANS64 P0, [R3+URZ], R2 ;  /* 0x00000002030085a7 */ /* 0x000e64000800007f */
[----:B-1----:R-:W-:Y:S05]  /*16cc0*/  @!P0 BRA `(.L_x_2387) ;  /* 0xfffffffc00f08947 */ /* 0x002fea000383ffff */
.L_x_2230:
[----:B---3--:R-:W-:Y:S05]  /*16cd0*/  BSYNC B6 ;  /* 0x0000000000067941 */ /* 0x008fea0003800000 */
.L_x_2224:
[----:B------:R-:W-:Y:S05]  /*16ce0*/  EXIT ;  /* 0x000000000000794d */ /* 0x000fea0003800000 */
.L_x_2241:
[----:B------:R-:W-:Y:S01]  /*16cf0*/  IMAD.MOV.U32 R13, RZ, RZ, R18 ;  /* 0x000000ffff0d7224 */ /* 0x000fe200078e0012 */
[----:B------:R-:W-:Y:S01]  /*16d00*/  MOV R12, RZ ;  /* 0x000000ff000c7202 */ /* 0x000fe20000000f00 */
[----:B------:R-:W-:Y:S01]  /*16d10*/  IMAD.MOV.U32 R11, RZ, RZ, 0x1f ;  /* 0x0000001fff0b7424 */ /* 0x000fe200078e00ff */
[----:B------:R-:W-:-:S07]  /*16d20*/  MOV R15, 0xffffffff ;  /* 0xffffffff000f7802 */ /* 0x000fce0000000f00 */
[----:B------:R-:W-:Y:S05]  /*16d30*/  WARPSYNC.COLLECTIVE R15, `(.L_x_2388) ;  /* 0x000000000f087348 */ /* 0x000fea0003c00000 */
[----:B------:R1:W2:Y:S02]  /*16d40*/  SHFL.IDX P6, R14, R13, R12, R11 ;  /* 0x0000000c0d0e7389 */ /* 0x0002a400000c000b */
[----:B-12---:R-:W-:Y:S01]  /*16d50*/  ENDCOLLECTIVE ;  /* 0x000000000000791b */ /* 0x006fe20003800000 */
.L_x_2388:
[----:B------:R-:W-:Y:S05]  /*16d60*/  BRA `(.L_x_2389) ;  /* 0xfffffea400ac7947 */ /* 0x000fea000383ffff */
.L_x_2243:
[----:B--2---:R2:W3:Y:S02]  /*16d70*/  SYNCS.PHASECHK.TRANS64.TRYWAIT P0, [R16+URZ+0x30c00], R11 ;  /* 0x030c000b100075a7 */ /* 0x0044e4000800017f */
[----:B---3--:R-:W-:Y:S05]  /*16d80*/  @!P0 NANOSLEEP.SYNCS 0x989680 ;  /* 0x009896800000895d */ /* 0x008fea0003900000 */
[----:B------:R-:W3:Y:S02]  /*16d90*/  @!P0 SYNCS.PHASECHK.TRANS64 P0, [R16+URZ+0x30c00], R11 ;  /* 0x030c000b100085a7 */ /* 0x000ee4000800007f */
[----:B---3--:R-:W-:Y:S05]  /*16da0*/  @!P0 BRA `(.L_x_2243) ;  /* 0xfffffffc00f08947 */ /* 0x008fea000383ffff */
[----:B------:R-:W-:Y:S05]  /*16db0*/  BRA `(.L_x_2242) ;  /* 0xfffffea400f87947 */ /* 0x000fea000383ffff */
.L_x_2248:
[----:B--2---:R2:W3:Y:S02]  /*16dc0*/  SYNCS.PHASECHK.TRANS64.TRYWAIT P0, [R6+URZ+0x30c10], R23 ;  /* 0x030c1017060075a7 */ /* 0x0044e4000800017f */
[----:B---3--:R-:W-:Y:S05]  /*16dd0*/  @!P0 NANOSLEEP.SYNCS 0x989680 ;  /* 0x009896800000895d */ /* 0x008fea0003900000 */
[----:B------:R-:W3:Y:S02]  /*16de0*/  @!P0 SYNCS.PHASECHK.TRANS64 P0, [R6+URZ+0x30c10], R23 ;  /* 0x030c1017060085a7 */ /* 0x000ee4000800007f */
[----:B---3--:R-:W-:Y:S05]  /*16df0*/  @!P0 BRA `(.L_x_2248) ;  /* 0xfffffffc00f08947 */ /* 0x008fea000383ffff */
[----:B------:R-:W-:Y:S05]  /*16e00*/  BRA `(.L_x_2247) ;  /* 0xfffffeb000ac7947 */ /* 0x000fea000383ffff */
.L_x_2252:
[----:B------:R1:W1:Y:S02]  /*16e10*/  SYNCS.PHASECHK.TRANS64.TRYWAIT P0, [R6+URZ+0x30c30], R23 ;  /* 0x030c3017060075a7 */ /* 0x000264000800017f */
[----:B-1----:R-:W-:Y:S05]  /*16e20*/  @!P0 NANOSLEEP.SYNCS 0x989680 ;  /* 0x009896800000895d */ /* 0x002fea0003900000 */
[----:B------:R-:W1:Y:S02]  /*16e30*/  @!P0 SYNCS.PHASECHK.TRANS64 P0, [R6+URZ+0x30c30], R23 ;  /* 0x030c3017060085a7 */ /* 0x000e64000800007f */
[----:B-1----:R-:W-:Y:S05]  /*16e40*/  @!P0 BRA `(.L_x_2252) ;  /* 0xfffffffc00f08947 */ /* 0x002fea000383ffff */
[----:B------:R-:W-:Y:S05]  /*16e50*/  BRA `(.L_x_2251) ;  /* 0xfffffeb400b47947 */ /* 0x000fea000383ffff */
.L_x_2260:
[----:B--2---:R2:W3:Y:S02]  /*16e60*/  SYNCS.PHASECHK.TRANS64.TRYWAIT P1, [R6+URZ+0x30c10], R21 ;  /* 0x030c1015060075a7 */ /* 0x0044e4000802017f */
[----:B---3--:R-:W-:Y:S05]  /*16e70*/  @!P1 NANOSLEEP.SYNCS 0x989680 ;  /* 0x009896800000995d */ /* 0x008fea0003900000 */
[----:B------:R-:W3:Y:S02]  /*16e80*/  @!P1 SYNCS.PHASECHK.TRANS64 P1, [R6+URZ+0x30c10], R21 ;  /* 0x030c1015060095a7 */ /* 0x000ee4000802007f */
[----:B---3--:R-:W-:Y:S05]  /*16e90*/  @!P1 BRA `(.L_x_2260) ;  /* 0xfffffffc00f09947 */ /* 0x008fea000383ffff */
[----:B------:R-:W-:Y:S05]  /*16ea0*/  BRA `(.L_x_2259) ;  /* 0xffffff0800bc7947 */ /* 0x000fea000383ffff */
.L_x_2264:
[----:B------:R1:W1:Y:S02]  /*16eb0*/  SYNCS.PHASECHK.TRANS64.TRYWAIT P1, [R6+URZ+0x30c30], R21 ;  /* 0x030c3015060075a7 */ /* 0x000264000802017f */
[----:B-1----:R-:W-:Y:S05]  /*16ec0*/  @!P1 NANOSLEEP.SYNCS 0x989680 ;  /* 0x009896800000995d */ /* 0x002fea0003900000 */
[----:B------:R-:W1:Y:S02]  /*16ed0*/  @!P1 SYNCS.PHASECHK.TRANS64 P1, [R6+URZ+0x30c30], R21 ;  /* 0x030c3015060095a7 */ /* 0x000e64000802007f */
[----:B-1----:R-:W-:Y:S05]  /*16ee0*/  @!P1 BRA `(.L_x_2264) ;  /* 0xfffffffc00f09947 */ /* 0x002fea000383ffff */
[----:B------:R-:W-:Y:S05]  /*16ef0*/  BRA `(.L_x_2263) ;  /* 0xffffff0c00bc7947 */ /* 0x000fea000383ffff */
.L_x_2272:
[----:B--2---:R2:W4:Y:S02]  /*16f00*/  SYNCS.PHASECHK.TRANS64.TRYWAIT P0, [R6+URZ+0x30c10], R21 ;  /* 0x030c1015060075a7 */ /* 0x004524000800017f */
[----:B----4-:R-:W-:Y:S05]  /*16f10*/  @!P0 NANOSLEEP.SYNCS 0x989680 ;  /* 0x009896800000895d */ /* 0x010fea0003900000 */
[----:B------:R-:W4:Y:S02]  /*16f20*/  @!P0 SYNCS.PHASECHK.TRANS64 P0, [R6+URZ+0x30c10], R21 ;  /* 0x030c1015060085a7 */ /* 0x000f24000800007f */
[----:B----4-:R-:W-:Y:S05]  /*16f30*/  @!P0 BRA `(.L_x_2272) ;  /* 0xfffffffc00f08947 */ /* 0x010fea000383ffff */
[----:B------:R-:W-:Y:S05]  /*16f40*/  BRA `(.L_x_2271) ;  /* 0xffffff5400f47947 */ /* 0x000fea000383ffff */
.L_x_2276:
[----:B------:R1:W1:Y:S02]  /*16f50*/  SYNCS.PHASECHK.TRANS64.TRYWAIT P0, [R6+URZ+0x30c30], R21 ;  /* 0x030c3015060075a7 */ /* 0x000264000800017f */
[----:B-1----:R-:W-:Y:S05]  /*16f60*/  @!P0 NANOSLEEP.SYNCS 0x989680 ;  /* 0x009896800000895d */ /* 0x002fea0003900000 */
[----:B------:R-:W1:Y:S02]  /*16f70*/  @!P0 SYNCS.PHASECHK.TRANS64 P0, [R6+URZ+0x30c30], R21 ;  /* 0x030c3015060085a7 */ /* 0x000e64000800007f */
[----:B-1----:R-:W-:Y:S05]  /*16f80*/  @!P0 BRA `(.L_x_2276) ;  /* 0xfffffffc00f08947 */ /* 0x002fea000383ffff */
[----:B------:R-:W-:Y:S05]  /*16f90*/  BRA `(.L_x_2275) ;  /* 0xffffff5800fc7947 */ /* 0x000fea000383ffff */
.L_x_2283:
[----:B------:R-:W-:Y:S01]  /*16fa0*/  BSSY B0, `(.L_x_2390) ;  /* 0x0000005000007945 */ /* 0x000fe20003800000 */
[----:B------:R-:W-:-:S07]  /*16fb0*/  IMAD.MOV.U32 R15, RZ, RZ, -0x1 ;  /* 0xffffffffff0f7424 */ /* 0x000fce00078e00ff */
[----:B---3--:R-:W-:Y:S05]  /*16fc0*/  WARPSYNC.COLLECTIVE R15, `(.L_x_2391) ;  /* 0x000000000f087348 */ /* 0x008fea0003c00000 */
[----:B------:R-:W-:Y:S01]  /*16fd0*/  NOP ;  /* 0x0000000000007918 */ /* 0x000fe20000000000 */
[----:B---3--:R-:W-:Y:S01]  /*16fe0*/  ENDCOLLECTIVE ;  /* 0x000000000000791b */ /* 0x008fe20003800000 */
.L_x_2391:
[----:B------:R-:W-:Y:S05]  /*16ff0*/  BSYNC B0 ;  /* 0x0000000000007941 */ /* 0x000fea0003800000 */
.L_x_2390:
[----:B------:R-:W-:Y:S05]  /*17000*/  BRA `(.L_x_2392) ;  /* 0xffffffb000107947 */ /* 0x000fea000383ffff */
.L_x_2292:
[----:B------:R-:W-:Y:S01]  /*17010*/  BSSY B0, `(.L_x_2393) ;  /* 0x0000005000007945 */ /* 0x000fe20003800000 */
[----:B------:R-:W-:-:S07]  /*17020*/  MOV R15, 0xffffffff ;  /* 0xffffffff000f7802 */ /* 0x000fce0000000f00 */
[----:B-1-3--:R-:W-:Y:S05]  /*17030*/  WARPSYNC.COLLECTIVE R15, `(.L_x_2394) ;  /* 0x000000000f087348 */ /* 0x00afea0003c00000 */
[----:B------:R-:W-:Y:S01]  /*17040*/  NOP ;  /* 0x0000000000007918 */ /* 0x000fe20000000000 */
[----:B-1-3--:R-:W-:Y:S01]  /*17050*/  ENDCOLLECTIVE ;  /* 0x000000000000791b */ /* 0x00afe20003800000 */
.L_x_2394:
[----:B------:R-:W-:Y:S05]  /*17060*/  BSYNC B0 ;  /* 0x0000000000007941 */ /* 0x000fea0003800000 */
.L_x_2393:
[----:B------:R-:W-:Y:S05]  /*17070*/  BRA `(.L_x_2395) ;  /* 0xffffffb000f07947 */ /* 0x000fea000383ffff */
.L_x_2309:
[----:B------:R-:W-:Y:S01]  /*17080*/  BSSY B0, `(.L_x_2396) ;  /* 0x0000005000007945 */ /* 0x000fe20003800000 */
[----:B------:R-:W-:-:S07]  /*17090*/  IMAD.MOV.U32 R15, RZ, RZ, -0x1 ;  /* 0xffffffffff0f7424 */ /* 0x000fce00078e00ff */
[----:B------:R-:W-:Y:S05]  /*170a0*/  WARPSYNC.COLLECTIVE R15, `(.L_x_2397) ;  /* 0x000000000f087348 */ /* 0x000fea0003c00000 */
[----:B------:R-:W-:Y:S01]  /*170b0*/  NOP ;  /* 0x0000000000007918 */ /* 0x000fe20000000000 */
[----:B------:R-:W-:Y:S01]  /*170c0*/  ENDCOLLECTIVE ;  /* 0x000000000000791b */ /* 0x000fe20003800000 */
.L_x_2397:
[----:B------:R-:W-:Y:S05]  /*170d0*/  BSYNC B0 ;  /* 0x0000000000007941 */ /* 0x000fea0003800000 */
.L_x_2396:
[----:B------:R-:W-:Y:S05]  /*170e0*/  BRA `(.L_x_2398) ;  /* 0xffffffc000387947 */ /* 0x000fea000383ffff */
.L_x_2322:
[----:B------:R-:W-:Y:S01]  /*170f0*/  BSSY B0, `(.L_x_2399) ;  /* 0x0000005000007945 */ /* 0x000fe20003800000 */
[----:B------:R-:W-:-:S07]  /*17100*/  MOV R15, 0xffffffff ;  /* 0xffffffff000f7802 */ /* 0x000fce0000000f00 */
[----:B------:R-:W-:Y:S05]  /*17110*/  WARPSYNC.COLLECTIVE R15, `(.L_x_2400) ;  /* 0x000000000f087348 */ /* 0x000fea0003c00000 */
[----:B------:R-:W-:Y:S01]  /*17120*/  NOP ;  /* 0x0000000000007918 */ /* 0x000fe20000000000 */
[----:B------:R-:W-:Y:S01]  /*17130*/  ENDCOLLECTIVE ;  /* 0x000000000000791b */ /* 0x000fe20003800000 */
.L_x_2400:
[----:B------:R-:W-:Y:S05]  /*17140*/  BSYNC B0 ;  /* 0x0000000000007941 */ /* 0x000fea0003800000 */
.L_x_2399:
[----:B------:R-:W-:Y:S05]  /*17150*/  BRA `(.L_x_2401) ;  /* 0xffffffc400c87947 */ /* 0x000fea000383ffff */
.L_x_2334:
[----:B------:R-:W-:Y:S01]  /*17160*/  BSSY B0, `(.L_x_2402) ;  /* 0x0000005000007945 */ /* 0x000fe20003800000 */
[----:B------:R-:W-:-:S07]  /*17170*/  IMAD.MOV.U32 R15, RZ, RZ, -0x1 ;  /* 0xffffffffff0f7424 */ /* 0x000fce00078e00ff */
[----:B------:R-:W-:Y:S05]  /*17180*/  WARPSYNC.COLLECTIVE R15, `(.L_x_2403) ;  /* 0x000000000f087348 */ /* 0x000fea0003c00000 */
[----:B------:R-:W-:Y:S01]  /*17190*/  NOP ;  /* 0x0000000000007918 */ /* 0x000fe20000000000 */
[----:B------:R-:W-:Y:S01]  /*171a0*/  ENDCOLLECTIVE ;  /* 0x000000000000791b */ /* 0x000fe20003800000 */
.L_x_2403:
[----:B------:R-:W-:Y:S05]  /*171b0*/  BSYNC B0 ;  /* 0x0000000000007941 */ /* 0x000fea0003800000 */
.L_x_2402:
[----:B------:R-:W-:Y:S05]  /*171c0*/  BRA `(.L_x_2404) ;  /* 0xffffffc800f07947 */ /* 0x000fea000383ffff */
.L_x_2362:
[----:B-1----:R1:W2:Y:S02]  /*171d0*/  SYNCS.PHASECHK.TRANS64.TRYWAIT P0, [R15+URZ+0x30c20], R0 ;  /* 0x030c20000f0075a7 */ /* 0x0022a4000800017f */
[----:B--2---:R-:W-:Y:S05]  /*171e0*/  @!P0 NANOSLEEP.SYNCS 0x989680 ;  /* 0x009896800000895d */ /* 0x004fea0003900000 */
[----:B------:R-:W2:Y:S02]  /*171f0*/  @!P0 SYNCS.PHASECHK.TRANS64 P0, [R15+URZ+0x30c20], R0 ;  /* 0x030c20000f0085a7 */ /* 0x000ea4000800007f */
[----:B--2---:R-:W-:Y:S05]  /*17200*/  @!P0 BRA `(.L_x_2362) ;  /* 0xfffffffc00f08947 */ /* 0x004fea000383ffff */
[----:B------:R-:W-:Y:S05]  /*17210*/  BRA `(.L_x_2405) ;  /* 0xffffffe0005c7947 */ /* 0x000fea000383ffff */
.L_x_2366:
[----:B--2---:R2:W3:Y:S02]  /*17220*/  SYNCS.PHASECHK.TRANS64.TRYWAIT P1, [R15+URZ+0x30c40], R18 ;  /* 0x030c40120f0075a7 */ /* 0x0044e4000802017f */
[----:B---3--:R-:W-:Y:S05]  /*17230*/  @!P1 NANOSLEEP.SYNCS 0x989680 ;  /* 0x009896800000995d */ /* 0x008fea0003900000 */
[----:B------:R-:W3:Y:S02]  /*17240*/  @!P1 SYNCS.PHASECHK.TRANS64 P1, [R15+URZ+0x30c40], R18 ;  /* 0x030c40120f0095a7 */ /* 0x000ee4000802007f */
[----:B---3--:R-:W-:Y:S05]  /*17250*/  @!P1 BRA `(.L_x_2366) ;  /* 0xfffffffc00f09947 */ /* 0x008fea000383ffff */
[----:B------:R-:W-:Y:S05]  /*17260*/  BRA `(.L_x_2406) ;  /* 0xffffffe400c47947 */ /* 0x000fea000383ffff */
.L_x_2368:
[----:B-1----:R1:W3:Y:S02]  /*17270*/  SYNCS.PHASECHK.TRANS64.TRYWAIT P1, [R15+URZ+0x30c28], R18 ;  /* 0x030c28120f0075a7 */ /* 0x0022e4000802017f */
[----:B---3--:R-:W-:Y:S05]  /*17280*/  @!P1 NANOSLEEP.SYNCS 0x989680 ;  /* 0x009896800000995d */ /* 0x008fea0003900000 */
[----:B------:R-:W3:Y:S02]  /*17290*/  @!P1 SYNCS.PHASECHK.TRANS64 P1, [R15+URZ+0x30c28], R18 ;  /* 0x030c28120f0095a7 */ /* 0x000ee4000802007f */
[----:B---3--:R-:W-:Y:S05]  /*172a0*/  @!P1 BRA `(.L_x_2368) ;  /* 0xfffffffc00f09947 */ /* 0x008fea000383ffff */
[----:B------:R-:W-:Y:S05]  /*172b0*/  BRA `(.L_x_2407) ;  /* 0xffffffe800487947 */ /* 0x000fea000383ffff */
.L_x_2370:
[----:B---3--:R3:W4:Y:S02]  /*172c0*/  SYNCS.PHASECHK.TRANS64.TRYWAIT P1, [R15+URZ+0x30c48], R18 ;  /* 0x030c48120f0075a7 */ /* 0x008724000802017f */
[----:B----4-:R-:W-:Y:S05]  /*172d0*/  @!P1 NANOSLEEP.SYNCS 0x989680 ;  /* 0x009896800000995d */ /* 0x010fea0003900000 */
[----:B------:R-:W4:Y:S02]  /*172e0*/  @!P1 SYNCS.PHASECHK.TRANS64 P1, [R15+URZ+0x30c48], R18 ;  /* 0x030c48120f0095a7 */ /* 0x000f24000802007f */
[----:B----4-:R-:W-:Y:S05]  /*172f0*/  @!P1 BRA `(.L_x_2370) ;  /* 0xfffffffc00f09947 */ /* 0x010fea000383ffff */
[----:B------:R-:W-:Y:S05]  /*17300*/  BRA `(.L_x_2408) ;  /* 0xffffffe800cc7947 */ /* 0x000fea000383ffff */
.L_x_2372:
[----:B------:R-:W-:-:S07]  /*17310*/  SHF.L.U32 R4, R10, 0x1f, RZ ;  /* 0x0000001f0a047819 */ /* 0x000fce00000006ff */
.L_x_2409:
[----:B----4-:R4:W1:Y:S02]  /*17320*/  SYNCS.PHASECHK.TRANS64.TRYWAIT P1, [R15+URZ+0x30c20], R4 ;  /* 0x030c20040f0075a7 */ /* 0x010864000802017f */
[----:B-1----:R-:W-:Y:S05]  /*17330*/  @!P1 NANOSLEEP.SYNCS 0x989680 ;  /* 0x009896800000995d */ /* 0x002fea0003900000 */
[----:B------:R-:W1:Y:S02]  /*17340*/  @!P1 SYNCS.PHASECHK.TRANS64 P1, [R15+URZ+0x30c20], R4 ;  /* 0x030c20040f0095a7 */ /* 0x000e64000802007f */
[----:B-1----:R-:W-:Y:S05]  /*17350*/  @!P1 BRA `(.L_x_2409) ;  /* 0xfffffffc00f09947 */ /* 0x002fea000383ffff */
[----:B------:R-:W-:Y:S05]  /*17360*/  BRA `(.L_x_2410) ;  /* 0xffffffec00347947 */ /* 0x000fea000383ffff */
.L_x_2375:
[----:B----4-:R4:W1:Y:S02]  /*17370*/  SYNCS.PHASECHK.TRANS64.TRYWAIT P1, [R15+URZ+0x30c40], R12 ;  /* 0x030c400c0f0075a7 */ /* 0x010864000802017f */
[----:B-1----:R-:W-:Y:S05]  /*17380*/  @!P1 NANOSLEEP.SYNCS 0x989680 ;  /* 0x009896800000995d */ /* 0x002fea0003900000 */
[----:B------:R-:W1:Y:S02]  /*17390*/  @!P1 SYNCS.PHASECHK.TRANS64 P1, [R15+URZ+0x30c40], R12 ;  /* 0x030c400c0f0095a7 */ /* 0x000e64000802007f */
[----:B-1----:R-:W-:Y:S05]  /*173a0*/  @!P1 BRA `(.L_x_2375) ;  /* 0xfffffffc00f09947 */ /* 0x002fea000383ffff */
[----:B------:R-:W-:Y:S05]  /*173b0*/  BRA `(.L_x_2411) ;  /* 0xffffffec00d47947 */ /* 0x000fea000383ffff */
.L_x_2377:
[----:B-1----:R1:W2:Y:S02]  /*173c0*/  SYNCS.PHASECHK.TRANS64.TRYWAIT P1, [R15+URZ+0x30c28], R12 ;  /* 0x030c280c0f0075a7 */ /* 0x0022a4000802017f */
[----:B--2---:R-:W-:Y:S05]  /*173d0*/  @!P1 NANOSLEEP.SYNCS 0x989680 ;  /* 0x009896800000995d */ /* 0x004fea0003900000 */
[----:B------:R-:W2:Y:S02]  /*173e0*/  @!P1 SYNCS.PHASECHK.TRANS64 P1, [R15+URZ+0x30c28], R12 ;  /* 0x030c280c0f0095a7 */ /* 0x000ea4000802007f */
[----:B--2---:R-:W-:Y:S05]  /*173f0*/  @!P1 BRA `(.L_x_2377) ;  /* 0xfffffffc00f09947 */ /* 0x004fea000383ffff */
[----:B------:R-:W-:Y:S05]  /*17400*/  BRA `(.L_x_2412) ;  /* 0xfffffff0004c7947 */ /* 0x000fea000383ffff */
.L_x_2379:
[----:B------:R1:W1:Y:S02]  /*17410*/  SYNCS.PHASECHK.TRANS64.TRYWAIT P0, [R3+URZ+0x30c40], R0 ;  /* 0x030c4000030075a7 */ /* 0x000264000800017f */
[----:B-1----:R-:W-:Y:S05]  /*17420*/  @!P0 NANOSLEEP.SYNCS 0x989680 ;  /* 0x009896800000895d */ /* 0x002fea0003900000 */
[----:B------:R-:W1:Y:S02]  /*17430*/  @!P0 SYNCS.PHASECHK.TRANS64 P0, [R3+URZ+0x30c40], R0 ;  /* 0x030c4000030085a7 */ /* 0x000e64000800007f */
[----:B-1----:R-:W-:Y:S05]  /*17440*/  @!P0 BRA `(.L_x_2379) ;  /* 0xfffffffc00f08947 */ /* 0x002fea000383ffff */
[----:B------:R-:W-:Y:S05]  /*17450*/  BRA `(.L_x_2413) ;  /* 0xfffffff000e07947 */ /* 0x000fea000383ffff */
.L_x_2381:
[----:B------:R-:W-:Y:S01]  /*17460*/  BSSY B0, `(.L_x_2414) ;  /* 0x0000006000007945 */ /* 0x000fe20003800000 */
[----:B------:R-:W-:-:S07]  /*17470*/  MOV R15, 0xffffffff ;  /* 0xffffffff000f7802 */ /* 0x000fce0000000f00 */
[----:B---3--:R-:W-:Y:S05]  /*17480*/  WARPSYNC.COLLECTIVE R15, `(.L_x_2415) ;  /* 0x000000000f0c7348 */ /* 0x008fea0003c00000 */
[----:B------:R-:W-:Y:S02]  /*17490*/  ELECT P6, UR62, PT ;  /* 0x00000000003e782f */ /* 0x000fe400038c0000 */
[----:B------:R-:W-:Y:S01]  /*174a0*/  MOV R14, UR62 ;  /* 0x0000003e000e7c02 */ /* 0x000fe20008000f00 */
[----:B---3--:R-:W-:Y:S10]  /*174b0*/  ENDCOLLECTIVE ;  /* 0x000000000000791b */ /* 0x008ff40003800000 */
.L_x_2415:
[----:B------:R-:W-:Y:S05]  /*174c0*/  BSYNC B0 ;  /* 0x0000000000007941 */ /* 0x000fea0003800000 */
.L_x_2414:
[----:B------:R-:W-:Y:S05]  /*174d0*/  BRA `(.L_x_2416) ;  /* 0xfffffff400747947 */ /* 0x000fea000383ffff */
.L_x_2383:
[----:B-1----:R1:W2:Y:S02]  /*174e0*/  SYNCS.PHASECHK.TRANS64.TRYWAIT P0, [R7+URZ], R4 ;  /* 0x00000004070075a7 */ /* 0x0022a4000800017f */
[----:B--2---:R-:W-:Y:S05]  /*174f0*/  @!P0 NANOSLEEP.SYNCS 0x989680 ;  /* 0x009896800000895d */ /* 0x004fea0003900000 */
[----:B------:R-:W2:Y:S02]  /*17500*/  @!P0 SYNCS.PHASECHK.TRANS64 P0, [R7+URZ], R4 ;  /* 0x00000004070085a7 */ /* 0x000ea4000800007f */
[----:B--2---:R-:W-:Y:S05]  /*17510*/  @!P0 BRA `(.L_x_2383) ;  /* 0xfffffffc00f08947 */ /* 0x004fea000383ffff */
[----:B------:R-:W-:Y:S05]  /*17520*/  BRA `(.L_x_2417) ;  /* 0xfffffff400b47947 */ /* 0x000fea000383ffff */
.L_x_2384:
[----:B--2---:R2:W4:Y:S02]  /*17530*/  SYNCS.PHASECHK.TRANS64.TRYWAIT P0, [R3+URZ], R2 ;  /* 0x00000002030075a7 */ /* 0x004524000800017f */
[----:B----4-:R-:W-:Y:S05]  /*17540*/  @!P0 NANOSLEEP.SYNCS 0x989680 ;  /* 0x009896800000895d */ /* 0x010fea0003900000 */
[----:B------:R-:W4:Y:S02]  /*17550*/  @!P0 SYNCS.PHASECHK.TRANS64 P0, [R3+URZ], R2 ;  /* 0x00000002030085a7 */ /* 0x000f24000800007f */
[----:B----4-:R-:W-:Y:S05]  /*17560*/  @!P0 BRA `(.L_x_2384) ;  /* 0xfffffffc00f08947 */ /* 0x010fea000383ffff */
[----:B------:R-:W-:Y:S05]  /*17570*/  BRA `(.L_x_2418) ;  /* 0xfffffff400a87947 */ /* 0x000fea000383ffff */
.L_x_2386:
[----:B--2---:R2:W4:Y:S02]  /*17580*/  SYNCS.PHASECHK.TRANS64.TRYWAIT P0, [R5+URZ], R4 ;  /* 0x00000004050075a7 */ /* 0x004524000800017f */
[----:B----4-:R-:W-:Y:S05]  /*17590*/  @!P0 NANOSLEEP.SYNCS 0x989680 ;  /* 0x009896800000895d */ /* 0x010fea0003900000 */
[----:B------:R-:W4:Y:S02]  /*175a0*/  @!P0 SYNCS.PHASECHK.TRANS64 P0, [R5+URZ], R4 ;  /* 0x00000004050085a7 */ /* 0x000f24000800007f */
[----:B----4-:R-:W-:Y:S05]  /*175b0*/  @!P0 BRA `(.L_x_2386) ;  /* 0xfffffffc00f08947 */ /* 0x010fea000383ffff */
[----:B------:R-:W-:Y:S05]  /*175c0*/  BRA `(.L_x_2419) ;  /* 0xfffffff400ac7947 */ /* 0x000fea000383ffff */
.L_x_2420:
        /* <DEDUP_REMOVED lines=11> */
.L_x_3735:


//--------------------- .text._ZN7cutlass13device_kernelIN5flash22FlashAttnBwdPreprocessIN4cute5tupleIJNS3_1CILi128EEENS5_ILi64EEEEEENS_10bfloat16_tEfNS_4arch4Sm90ELb1ELb1EEEEEvNT_6ParamsE --------------------------
	.section	.text._ZN7cutlass13device_kernelIN5flash22FlashAttnBwdPreprocessIN4cute5tupleIJNS3_1CILi128EEENS5_ILi64EEEEEENS_10bfloat16_tEfNS_4arch4Sm90ELb1ELb1EEEEEvNT_6ParamsE,"ax",@progbits
	.align	128
.text._ZN7cutlass13device_kernelIN5flash22FlashAttnBwdPreprocessIN4cute5tupleIJNS3_1CILi128EEENS5_ILi64EEEEEENS_10bfloat16_tEfNS_4arch4Sm90ELb1ELb1EEEEEvNT_6ParamsE:
        .type           _ZN7cutlass13device_kernelIN5flash22FlashAttnBwdPreprocessIN4cute5tupleIJNS3_1CILi128EEENS5_ILi64EEEEEENS_10bfloat16_tEfNS_4arch4Sm90ELb1ELb1EEEEEvNT_6ParamsE,@function
        .size           _ZN7cutlass13device_kernelIN5flash22FlashAttnBwdPreprocessIN4cute5tupleIJNS3_1CILi128EEENS5_ILi64EEEEEENS_10bfloat16_tEfNS_4arch4Sm90ELb1ELb1EEEEEvNT_6ParamsE,(.L_x_3736 - _ZN7cutlass13device_kernelIN5flash22FlashAttnBwdPreprocessIN4cute5tupleIJNS3_1CILi128EEENS5_ILi64EEEEEENS_10bfloat16_tEfNS_4arch4Sm90ELb1ELb1EEEEEvNT_6ParamsE)
        .other          _ZN7cutlass13device_kernelIN5flash22FlashAttnBwdPreprocessIN4cute5tupleIJNS3_1CILi128EEENS5_ILi64EEEEEENS_10bfloat16_tEfNS_4arch4Sm90ELb1ELb1EEEEEvNT_6ParamsE,@"STO_CUDA_ENTRY STV_DEFAULT"
_ZN7cutlass13device_kernelIN5flash22FlashAttnBwdPreprocessIN4cute5tupleIJNS3_1CILi128EEENS5_ILi64EEEEEENS_10bfloat16_tEfNS_4arch4Sm90ELb1ELb1EEEEEvNT_6ParamsE:
        /* <DEDUP_REMOVED lines=11> */
[----:B------:R-:W-:Y:S01]  /*00b0*/  ISETP.NE.U32.AND P2, PT, R4, RZ, PT ;  /* 0x000000ff0400720c */ /* 0x000fe20003f45070 */
[----:B-1----:R-:W-:-:S04]  /*00c0*/  IMAD.WIDE R6, R0, 0x4, R6 ;  /* 0x0000000400067825 */ /* 0x002fc800078e0206 */
[----:B------:R-:W0:Y:S01]  /*00d0*/  @P1 LDC.64 R8, c[0x0][0x2f8] ;  /* 0x0000be00ff081b82 */ /* 0x000e220000000a00 */
[----:B------:R-:W-:-:S05]  /*00e0*/  IMAD.U32 R4, RZ, RZ, UR6 ;  /* 0x00000006ff047e24 */ /* 0x000fca000f8e00ff */
[----:B------:R1:W5:Y:S01]  /*00f0*/  @P0 LDG.E R48, desc[UR4][R6.64] ;  /* 0x0000000406300981 */ /* 0x000362000c1e1900 */
[----:B------:R-:W-:Y:S01]  /*0100*/  ISETP.NE.AND.EX P2, PT, R5, RZ, PT, P2 ;  /* 0x000000ff0500720c */ /* 0x000fe20003f45320 */
[----:B------:R-:W2:Y:S01]  /*0110*/  S2R R2, SR_CTAID.X ;  /* 0x0000000000027919 */ /* 0x000ea20000002500 */
[----:B------:R-:W3:Y:S01]  /*0120*/  S2R R3, SR_TID.X ;  /* 0x0000000000037919 */ /* 0x000ee20000002100 */
[----:B0-----:R-:W-:-:S05]  /*0130*/  @P1 IMAD.WIDE R8, R0, 0x4, R8 ;  /* 0x0000000400081825 */ /* 0x001fca00078e0208 */
[----:B------:R1:W5:Y:S01]  /*0140*/  @P1 LDG.E R4, desc[UR4][R8.64] ;  /* 0x0000000408041981 */ /* 0x000362000c1e1900 */
[----:B--2---:R-:W-:Y:S01]  /*0150*/  IMAD.SHL.U32 R5, R2, 0x80, RZ ;  /* 0x0000008002057824 */ /* 0x004fe200078e00ff */
[----:B---3--:R-:W-:Y:S06]  /*0160*/  @P1 BRA `(.L_x_2421) ;  /* 0x0000000000101947 */ /* 0x008fec0003800000 */
[----:B------:R-:W-:Y:S05]  /*0170*/  @!P0 BRA `(.L_x_2421) ;  /* 0x00000000000c8947 */ /* 0x000fea0003800000 */
[----:B-1----:R-:W2:Y:S04]  /*0180*/  LDG.E R9, desc[UR4][R6.64] ;  /* 0x0000000406097981 */ /* 0x002ea8000c1e1900 */
[----:B-----5:R-:W2:Y:S02]  /*0190*/  LDG.E R4, desc[UR4][R6.64+0x4] ;  /* 0x0000040406047981 */ /* 0x020ea4000c1e1900 */
[----:B--2---:R-:W-:-:S07]  /*01a0*/  IMAD.IADD R4, R4, 0x1, -R9 ;  /* 0x0000000104047824 */ /* 0x004fce00078e0a09 */
.L_x_2421:
[----:B-----5:R-:W-:-:S13]  /*01b0*/  ISETP.LE.AND P1, PT, R4, R5, PT ;  /* 0x000000050400720c */ /* 0x020fda0003f23270 */
[----:B------:R-:W-:Y:S05]  /*01c0*/  @P2 EXIT P1 ;  /* 0x000000000000294d */ /* 0x000fea0000800000 */
[----:B------:R-:W0:Y:S01]  /*01d0*/  S2UR UR6, SR_CTAID.Y ;  /* 0x00000000000679c3 */ /* 0x000e220000002600 */
[----:B------:R-:W-:Y:S01]  /*01e0*/  ISETP.GT.AND P1, PT, R3, 0x7f, PT ;  /* 0x0000007f0300780c */ /* 0x000fe20003f24270 */
[----:B------:R-:W-:Y:S01]  /*01f0*/  BSSY B0, `(.L_x_2422) ;  /* 0x0000026000007945 */ /* 0x000fe20003800000 */
[----:B------:R-:W-:Y:S02]  /*0200*/  IADD3 R47, -R5, R4, RZ ;  /* 0x00000004052f7210 */ /* 0x000fe40007ffe1ff */
[----:B------:R-:W-:Y:S02]  /*0210*/  CS2R R14, SRZ ;  /* 0x00000000000e7805 */ /* 0x000fe4000001ff00 */
[----:B-1----:R-:W-:Y:S01]  /*0220*/  SHF.R.S32.HI R6, RZ, 0x1f, R3 ;  /* 0x0000001fff067819 */ /* 0x002fe20000011403 */
[----:B------:R-:W-:Y:S01]  /*0230*/  @P0 IMAD.MOV.U32 R14, RZ, RZ, R48 ;  /* 0x000000ffff0e0224 */ /* 0x000fe200078e0030 */
[----:B------:R-:W-:Y:S01]  /*0240*/  ISETP.GE.OR P4, PT, R3, R47, P1 ;  /* 0x0000002f0300720c */ /* 0x000fe20000f86670 */
[----:B------:R-:W1:Y:S01]  /*0250*/  LDC.64 R10, c[0x0][0x230] ;  /* 0x00008c00ff0a7b82 */ /* 0x000e620000000a00 */
[----:B------:R-:W-:Y:S01]  /*0260*/  LEA.HI R7, R6, R3, RZ, 0x3 ;  /* 0x0000000306077211 */ /* 0x000fe200078f18ff */
[----:B------:R-:W-:Y:S01]  /*0270*/  IMAD.MOV.U32 R40, RZ, RZ, 0x7f800000 ;  /* 0x7f800000ff287424 */ /* 0x000fe200078e00ff */
[----:B------:R-:W-:-:S02]  /*0280*/  SHF.R.S32.HI R41, RZ, 0x1f, R0 ;  /* 0x0000001fff297819 */ /* 0x000fc40000011400 */
[----:B------:R-:W-:Y:S02]  /*0290*/  LOP3.LUT R8, R7, 0xfffffff8, RZ, 0xc0, !PT ;  /* 0xfffffff807087812 */ /* 0x000fe400078ec0ff */
[----:B------:R-:W-:Y:S02]  /*02a0*/  SHF.R.S32.HI R6, RZ, 0x3, R7 ;  /* 0x00000003ff067819 */ /* 0x000fe40000011407 */
[----:B------:R-:W-:Y:S01]  /*02b0*/  @P0 SHF.R.S32.HI R15, RZ, 0x1f, R48 ;  /* 0x0000001fff0f0819 */ /* 0x000fe20000011430 */
[----:B------:R-:W-:Y:S01]  /*02c0*/  IMAD.IADD R45, R3, 0x1, -R8 ;  /* 0x00000001032d7824 */ /* 0x000fe200078e0a08 */
[----:B------:R-:W-:Y:S02]  /*02d0*/  ISETP.GE.AND P3, PT, R6, R47, PT ;  /* 0x0000002f0600720c */ /* 0x000fe40003f66270 */
[----:B------:R-:W-:Y:S02]  /*02e0*/  SEL R7, R0, RZ, !P2 ;  /* 0x000000ff00077207 */ /* 0x000fe40005000000 */
[----:B------:R-:W-:Y:S01]  /*02f0*/  SHF.L.U32 R8, R45, 0x3, RZ ;  /* 0x000000032d087819 */ /* 0x000fe200000006ff */
[----:B0-----:R-:W-:Y:S01]  /*0300*/  USHF.R.S32.HI UR7, URZ, 0x1f, UR6 ;  /* 0x0000001f3f077899 */ /* 0x001fe20008011406 */
[----:B------:R-:W-:Y:S01]  /*0310*/  SEL R41, R41, RZ, !P2 ;  /* 0x000000ff29297207 */ /* 0x000fe20005000000 */
[----:B------:R-:W-:Y:S10]  /*0320*/  @P4 BRA `(.L_x_2423) ;  /* 0x0000000000484947 */ /* 0x000ff40003800000 */
[----:B------:R-:W0:Y:S01]  /*0330*/  LDC.64 R18, c[0x0][0x290] ;  /* 0x0000a400ff127b82 */ /* 0x000e220000000a00 */
[----:B------:R-:W-:Y:S01]  /*0340*/  SHF.R.S32.HI R13, RZ, 0x1f, R5 ;  /* 0x0000001fff0d7819 */ /* 0x000fe20000011405 */
[----:B------:R-:W-:Y:S01]  /*0350*/  ULDC.64 UR8, c[0x0][0x298] ;  /* 0x0000a60000087ab9 */ /* 0x000fe20000000a00 */
[--C-:B------:R-:W-:Y:S02]  /*0360*/  SHF.R.S32.HI R16, RZ, 0x1f, R3.reuse ;  /* 0x0000001fff107819 */ /* 0x100fe40000011403 */
[----:B------:R-:W-:-:S04]  /*0370*/  IADD3 R12, P2, P4, R14, R5, R3 ;  /* 0x000000050e0c7210 */ /* 0x000fc80007c5e003 */
[----:B------:R-:W-:Y:S01]  /*0380*/  IADD3.X R13, R15, R13, R16, P2, P4 ;  /* 0x0000000d0f0d7210 */ /* 0x000fe200017e8410 */
[C---:B0-----:R-:W-:Y:S02]  /*0390*/  IMAD R16, R18.reuse, UR7, RZ ;  /* 0x0000000712107c24 */ /* 0x041fe4000f8e02ff */
[----:B------:R-:W-:-:S04]  /*03a0*/  IMAD.WIDE.U32 R12, R18, UR6, R12 ;  /* 0x00000006120c7c25 */ /* 0x000fc8000f8e000c */
[----:B------:R-:W-:Y:S02]  /*03b0*/  IMAD R17, R19, UR6, R16 ;  /* 0x0000000613117c24 */ /* 0x000fe4000f8e0210 */
[----:B------:R-:W-:Y:S02]  /*03c0*/  IMAD R16, R41, UR8, RZ ;  /* 0x0000000829107c24 */ /* 0x000fe4000f8e02ff */
[----:B------:R-:W-:Y:S02]  /*03d0*/  IMAD.IADD R13, R13, 0x1, R17 ;  /* 0x000000010d0d7824 */ /* 0x000fe400078e0211 */
[C---:B------:R-:W-:Y:S02]  /*03e0*/  IMAD R17, R7.reuse, UR9, R16 ;  /* 0x0000000907117c24 */ /* 0x040fe4000f8e0210 */
[----:B------:R-:W-:Y:S01]  /*03f0*/  IMAD.WIDE.U32 R12, R7, UR8, R12 ;  /* 0x00000008070c7c25 */ /* 0x000fe2000f8e000c */
[----:B------:R-:W-:-:S03]  /*0400*/  ULDC.64 UR8, c[0x0][0x288] ;  /* 0x0000a20000087ab9 */ /* 0x000fc60000000a00 */
[----:B------:R-:W-:Y:S01]  /*0410*/  IMAD.IADD R13, R13, 0x1, R17 ;  /* 0x000000010d0d7824 */ /* 0x000fe200078e0211 */
[----:B------:R-:W-:-:S04]  /*0420*/  LEA R16, P2, R12, UR8, 0x2 ;  /* 0x000000080c107c11 */ /* 0x000fc8000f8410ff */
[----:B------:R-:W-:-:S05]  /*0430*/  LEA.HI.X R17, R12, UR9, R13, 0x2, P2 ;  /* 0x000000090c117c11 */ /* 0x000fca00090f140d */
[----:B------:R0:W5:Y:S04]  /*0440*/  LDG.E R40, desc[UR4][R16.64] ;  /* 0x0000000410287981 */ /* 0x000168000c1e1900 */
.L_x_2423:
[----:B------:R-:W-:Y:S05]  /*0450*/  BSYNC B0 ;  /* 0x0000000000007941 */ /* 0x000fea0003800000 */
.L_x_2422:
[----:B------:R-:W-:Y:S01]  /*0460*/  ULDC UR8, c[0x0][0x21c] ;  /* 0x0000870000087ab9 */ /* 0x000fe20000000800 */
[----:B0-----:R-:W0:Y:S01]  /*0470*/  LDC.64 R16, c[0x0][0x250] ;  /* 0x00009400ff107b82 */ /* 0x001e220000000a00 */
[----:B------:R-:W-:Y:S01]  /*0480*/  ISETP.LT.AND P6, PT, R8, UR8, !P3 ;  /* 0x0000000808007c0c */ /* 0x000fe2000dfc1270 */
[C---:B------:R-:W-:Y:S01]  /*0490*/  VIADD R44, R6.reuse, 0x20 ;  /* 0x00000020062c7836 */ /* 0x040fe20000000000 */
[----:B------:R-:W-:Y:S01]  /*04a0*/  SHF.R.S32.HI R42, RZ, 0x1f, R6 ;  /* 0x0000001fff2a7819 */ /* 0x000fe20000011406 */
[C---:B------:R-:W-:Y:S01]  /*04b0*/  VIADD R43, R6.reuse, 0x40 ;  /* 0x00000040062b7836 */ /* 0x040fe20000000000 */
[----:B------:R-:W-:Y:S01]  /*04c0*/  IADD3 R36, P2, R6, R14, RZ ;  /* 0x0000000e06247210 */ /* 0x000fe20007f5e0ff */
[----:B-1----:R-:W-:Y:S01]  /*04d0*/  IMAD R14, R10, UR7, RZ ;  /* 0x000000070a0e7c24 */ /* 0x002fe2000f8e02ff */
[----:B------:R-:W-:Y:S02]  /*04e0*/  SHF.R.S32.HI R9, RZ, 0x1f, R8 ;  /* 0x0000001fff097819 */ /* 0x000fe40000011408 */
[----:B------:R-:W-:Y:S01]  /*04f0*/  IADD3.X R37, R42, R15, RZ, P2, !PT ;  /* 0x0000000f2a257210 */ /* 0x000fe200017fe4ff */
[----:B------:R-:W-:Y:S01]  /*0500*/  IMAD R11, R11, UR6, R14 ;  /* 0x000000060b0b7c24 */ /* 0x000fe2000f8e020e */
[----:B------:R-:W-:Y:S01]  /*0510*/  ISETP.GE.AND P2, PT, R8, UR8, PT ;  /* 0x0000000808007c0c */ /* 0x000fe2000bf46270 */
[----:B------:R-:W-:Y:S01]  /*0520*/  IMAD.WIDE.U32 R14, R10, UR6, R8 ;  /* 0x000000060a0e7c25 */ /* 0x000fe2000f8e0008 */
[----:B------:R-:W-:Y:S01]  /*0530*/  ULDC.64 UR8, c[0x0][0x238] ;  /* 0x00008e0000087ab9 */ /* 0x000fe20000000a00 */
[----:B------:R-:W1:Y:S01]  /*0540*/  @P6 LDC.64 R12, c[0x0][0x228] ;  /* 0x00008a00ff0c6b82 */ /* 0x000e620000000a00 */
[----:B------:R-:W-:Y:S01]  /*0550*/  ISETP.LT.AND P4, PT, R44, R47, !P2 ;  /* 0x0000002f2c00720c */ /* 0x000fe20005781270 */
[----:B------:R-:W-:-:S02]  /*0560*/  IMAD.IADD R15, R15, 0x1, R11 ;  /* 0x000000010f0f7824 */ /* 0x000fc400078e020b */
[----:B------:R-:W-:Y:S02]  /*0570*/  IMAD R18, R41, UR8, RZ ;  /* 0x0000000829127c24 */ /* 0x000fe4000f8e02ff */
[----:B------:R-:W-:Y:S02]  /*0580*/  IMAD.WIDE R36, R2, 0x80, R36 ;  /* 0x0000008002247825 */ /* 0x000fe400078e0224 */
[----:B------:R-:W2:Y:S02]  /*0590*/  @P6 LDC.64 R20, c[0x0][0x210] ;  /* 0x00008400ff146b82 */ /* 0x000ea40000000a00 */
[C---:B------:R-:W-:Y:S02]  /*05a0*/  IMAD R19, R7.reuse, UR9, R18 ;  /* 0x0000000907137c24 */ /* 0x040fe4000f8e0212 */
[C---:B0-----:R-:W-:Y:S02]  /*05b0*/  IMAD R22, R16.reuse, UR7, RZ ;  /* 0x0000000710167c24 */ /* 0x041fe4000f8e02ff */
[----:B------:R-:W-:Y:S01]  /*05c0*/  IMAD.WIDE.U32 R38, R7, UR8, R14 ;  /* 0x0000000807267c25 */ /* 0x000fe2000f8e000e */
[----:B------:R-:W-:Y:S01]  /*05d0*/  ULDC.64 UR8, c[0x0][0x258] ;  /* 0x0000960000087ab9 */ /* 0x000fe20000000a00 */
[----:B------:R-:W0:Y:S02]  /*05e0*/  @P6 LDC.64 R10, c[0x0][0x248] ;  /* 0x00009200ff0a6b82 */ /* 0x000e240000000a00 */
[----:B------:R-:W-:Y:S01]  /*05f0*/  IMAD R17, R17, UR6, R22 ;  /* 0x0000000611117c24 */ /* 0x000fe2000f8e0216 */
[----:B------:R-:W-:Y:S01]  /*0600*/  IADD3 R39, R39, R19, RZ ;  /* 0x0000001327277210 */ /* 0x000fe20007ffe0ff */
[----:B------:R-:W-:-:S03]  /*0610*/  IMAD.WIDE.U32 R8, R16, UR6, R8 ;  /* 0x0000000610087c25 */ /* 0x000fc6000f8e0008 */
[----:B------:R-:W-:Y:S01]  /*0620*/  @P4 MOV R25, R39 ;  /* 0x0000002700194202 */ /* 0x000fe20000000f00 */
[-C--:B-1----:R-:W-:Y:S01]  /*0630*/  @P6 IMAD R18, R37, R12.reuse, RZ ;  /* 0x0000000c25126224 */ /* 0x082fe200078e02ff */
[----:B------:R-:W1:Y:S01]  /*0640*/  @P6 LDC.64 R22, c[0x0][0x240] ;  /* 0x00009000ff166b82 */ /* 0x000e620000000a00 */
[----:B------:R-:W-:Y:S02]  /*0650*/  IMAD.IADD R9, R9, 0x1, R17 ;  /* 0x0000000109097824 */ /* 0x000fe400078e0211 */
[C---:B------:R-:W-:Y:S02]  /*0660*/  @P6 IMAD R15, R36.reuse, R13, R18 ;  /* 0x0000000d240f6224 */ /* 0x040fe400078e0212 */
[----:B------:R-:W-:Y:S02]  /*0670*/  IMAD R14, R41, UR8, RZ ;  /* 0x00000008290e7c24 */ /* 0x000fe4000f8e02ff */
[----:B------:R-:W-:Y:S01]  /*0680*/  @P6 IMAD.WIDE.U32 R12, R36, R12, R38 ;  /* 0x0000000c240c6225 */ /* 0x000fe200078e0026 */
[----:B------:R-:W3:Y:S03]  /*0690*/  @P4 LDC.64 R18, c[0x0][0x228] ;  /* 0x00008a00ff124b82 */ /* 0x000ee60000000a00 */
[----:B------:R-:W-:Y:S01]  /*06a0*/  IMAD.WIDE.U32 R58, R7, UR8, R8 ;  /* 0x00000008073a7c25 */ /* 0x000fe2000f8e0008 */
[----:B--2---:R-:W-:-:S03]  /*06b0*/  @P6 LEA R20, P5, R12, R20, 0x1 ;  /* 0x000000140c146211 */ /* 0x004fc600078a08ff */
[----:B------:R-:W-:Y:S01]  /*06c0*/  IMAD R53, R7, UR9, R14 ;  /* 0x0000000907357c24 */ /* 0x000fe2000f8e020e */
[----:B------:R-:W2:Y:S01]  /*06d0*/  @P4 LDC.64 R60, c[0x0][0x210] ;  /* 0x00008400ff3c4b82 */ /* 0x000ea20000000a00 */
[----:B------:R-:W-:Y:S01]  /*06e0*/  @P6 IMAD.IADD R8, R13, 0x1, R15 ;  /* 0x000000010d086824 */ /* 0x000fe200078e020f */
[----:B------:R-:W-:Y:S01]  /*06f0*/  CS2R R14, SRZ ;  /* 0x00000000000e7805 */ /* 0x000fe2000001ff00 */
[-C--:B0-----:R-:W-:Y:S01]  /*0700*/  @P6 IMAD R9, R37, R10.reuse, RZ ;  /* 0x0000000a25096224 */ /* 0x081fe200078e02ff */
[----:B------:R-:W-:Y:S01]  /*0710*/  IADD3 R53, R59, R53, RZ ;  /* 0x000000353b357210 */ /* 0x000fe20007ffe0ff */
[----:B------:R-:W-:Y:S01]  /*0720*/  @P6 IMAD.MOV.U32 R52, RZ, RZ, R58 ;  /* 0x000000ffff346224 */ /* 0x000fe200078e003a */
[----:B------:R-:W-:Y:S01]  /*0730*/  @P6 LEA.HI.X R21, R12, R21, R8, 0x1, P5 ;  /* 0x000000150c156211 */ /* 0x000fe200028f0c08 */
[C---:B------:R-:W-:Y:S01]  /*0740*/  @P6 IMAD R13, R36.reuse, R11, R9 ;  /* 0x0000000b240d6224 */ /* 0x040fe200078e0209 */
[C---:B------:R-:W-:Y:S01]  /*0750*/  @P4 IADD3 R27, P5, R36.reuse, 0x20, RZ ;  /* 0x00000020241b4810 */ /* 0x040fe20007fbe0ff */
[----:B------:R-:W-:Y:S01]  /*0760*/  @P6 IMAD.WIDE.U32 R10, R36, R10, R52 ;  /* 0x0000000a240a6225 */ /* 0x000fe200078e0034 */
[----:B------:R-:W0:Y:S03]  /*0770*/  @P4 LDC.64 R16, c[0x0][0x248] ;  /* 0x00009200ff104b82 */ /* 0x000e260000000a00 */
[----:B------:R-:W-:Y:S01]  /*0780*/  @P4 IMAD.X R9, RZ, RZ, R37, P5 ;  /* 0x000000ffff094224 */ /* 0x000fe200028e0625 */
[----:B------:R-:W-:Y:S01]  /*0790*/  @P6 IADD3 R8, R11, R13, RZ ;  /* 0x0000000d0b086210 */ /* 0x000fe20007ffe0ff */
[----:B------:R-:W-:Y:S01]  /*07a0*/  @P4 IMAD.MOV.U32 R24, RZ, RZ, R38 ;  /* 0x000000ffff184224 */ /* 0x000fe200078e0026 */
[C---:B-1----:R-:W-:Y:S01]  /*07b0*/  @P6 LEA R22, P5, R10.reuse, R22, 0x1 ;  /* 0x000000160a166211 */ /* 0x042fe200078a08ff */
[----:B---3--:R-:W-:Y:S01]  /*07c0*/  @P4 IMAD R12, R9, R18, RZ ;  /* 0x00000012090c4224 */ /* 0x008fe200078e02ff */
[----:B------:R-:W1:Y:S02]  /*07d0*/  @P4 LDC.64 R32, c[0x0][0x240] ;  /* 0x00009000ff204b82 */ /* 0x000e640000000a00 */
[----:B------:R-:W-:Y:S01]  /*07e0*/  @P6 LEA.HI.X R23, R10, R23, R8, 0x1, P5 ;  /* 0x000000170a176211 */ /* 0x000fe200028f0c08 */
[----:B------:R-:W-:Y:S01]  /*07f0*/  @P4 IMAD R29, R27, R19, R12 ;  /* 0x000000131b1d4224 */ /* 0x000fe200078e020c */
[----:B------:R-:W-:-:S02]  /*0800*/  CS2R R8, SRZ ;  /* 0x0000000000087805 */ /* 0x000fc4000001ff00 */
[----:B------:R-:W-:Y:S02]  /*0810*/  CS2R R10, SRZ ;  /* 0x00000000000a7805 */ /* 0x000fe4000001ff00 */
[----:B------:R-:W-:Y:S01]  /*0820*/  CS2R R12, SRZ ;  /* 0x00000000000c7805 */ /* 0x000fe2000001ff00 */
[----:B------:R-:W-:Y:S01]  /*0830*/  @P4 IMAD.WIDE.U32 R18, R27, R18, R24 ;  /* 0x000000121b124225 */ /* 0x000fe200078e0018 */
[----:B------:R-:W-:Y:S02]  /*0840*/  ISETP.LT.AND P5, PT, R43, R47, !P2 ;  /* 0x0000002f2b00720c */ /* 0x000fe400057a1270 */
[----:B------:R3:W4:Y:S01]  /*0850*/  @P6 LDG.E.128 R8, desc[UR4][R20.64] ;  /* 0x0000000414086981 */ /* 0x000722000c1e1d00 */
[----:B------:R-:W-:Y:S02]  /*0860*/  @P4 IMAD.IADD R19, R19, 0x1, R29 ;  /* 0x0000000113134824 */ /* 0x000fe400078e021d */
[----:B------:R-:W-:Y:S01]  /*0870*/  VIADD R46, R6, 0x60 ;  /* 0x00000060062e7836 */ /* 0x000fe20000000000 */
[----:B------:R0:W4:Y:S01]  /*0880*/  @P6 LDG.E.128 R12, desc[UR4][R22.64] ;  /* 0x00000004160c6981 */ /* 0x000122000c1e1d00 */
[----:B--2---:R-:W-:-:S03]  /*0890*/  @P4 LEA R60, P6, R18, R60, 0x1 ;  /* 0x0000003c123c4211 */ /* 0x004fc600078c08ff */
[----:B------:R-:W-:Y:S02]  /*08a0*/  ISETP.LT.AND P2, PT, R46, R47, !P2 ;  /* 0x0000002f2e00720c */ /* 0x000fe40005741270 */
[----:B------:R-:W-:Y:S01]  /*08b0*/  @P4 LEA.HI.X R61, R18, R61, R19, 0x1, P6 ;  /* 0x0000003d123d4211 */ /* 0x000fe200030f0c13 */
[----:B------:R-:W2:Y:S01]  /*08c0*/  @P5 LDC.64 R56, c[0x0][0x228] ;  /* 0x00008a00ff385b82 */ /* 0x000ea20000000a00 */
[C---:B------:R-:W-:Y:S01]  /*08d0*/  @P4 IADD3 R27, P6, R36.reuse, 0x20, RZ ;  /* 0x00000020241b4810 */ /* 0x040fe20007fde0ff */
[----:B---3--:R-:W-:Y:S01]  /*08e0*/  @P4 IMAD.MOV.U32 R20, RZ, RZ, R58 ;  /* 0x000000ffff144224 */ /* 0x008fe200078e003a */
[----:B------:R-:W-:Y:S01]  /*08f0*/  @P4 MOV R21, R53 ;  /* 0x0000003500154202 */ /* 0x000fe20000000f00 */
[----:B------:R-:W-:Y:S01]  /*0900*/  @P5 IMAD.MOV.U32 R55, RZ, RZ, R39 ;  /* 0x000000ffff375224 */ /* 0x000fe200078e0027 */
[----:B------:R-:W-:Y:S02]  /*0910*/  @P4 IADD3.X R19, RZ, R37, RZ, P6, !PT ;  /* 0x00000025ff134210 */ /* 0x000fe400037fe4ff */
[----:B------:R-:W-:Y:S01]  /*0920*/  @P5 MOV R54, R38 ;  /* 0x0000002600365202 */ /* 0x000fe20000000f00 */
[----:B------:R-:W3:Y:S02]  /*0930*/  @P5 LDC.64 R50, c[0x0][0x248] ;  /* 0x00009200ff325b82 */ /* 0x000ee40000000a00 */
[----:B0-----:R-:W-:Y:S01]  /*0940*/  @P4 IMAD R18, R19, R16, RZ ;  /* 0x0000001013124224 */ /* 0x001fe200078e02ff */
[----:B------:R-:W-:-:S03]  /*0950*/  @P5 IADD3 R19, P6, R36, 0x40, RZ ;  /* 0x0000004024135810 */ /* 0x000fc60007fde0ff */
[C---:B------:R-:W-:Y:S02]  /*0960*/  @P4 IMAD R25, R27.reuse, R17, R18 ;  /* 0x000000111b194224 */ /* 0x040fe400078e0212 */
[----:B------:R-:W0:Y:S01]  /*0970*/  @P2 LDC.64 R34, c[0x0][0x228] ;  /* 0x00008a00ff222b82 */ /* 0x000e220000000a00 */
[----:B------:R-:W-:Y:S01]  /*0980*/  @P5 IMAD.X R23, RZ, RZ, R37, P6 ;  /* 0x000000ffff175224 */ /* 0x000fe200030e0625 */
[----:B------:R-:W-:Y:S01]  /*0990*/  @P5 IADD3 R18, P6, R36, 0x40, RZ ;  /* 0x0000004024125810 */ /* 0x000fe20007fde0ff */
[----:B------:R-:W-:-:S04]  /*09a0*/  @P4 IMAD.WIDE.U32 R16, R27, R16, R20 ;  /* 0x000000101b104225 */ /* 0x000fc800078e0014 */
[----:B------:R-:W-:Y:S01]  /*09b0*/  @P5 IMAD.X R49, RZ, RZ, R37, P6 ;  /* 0x000000ffff315224 */ /* 0x000fe200030e0625 */
[C---:B-1----:R-:W-:Y:S01]  /*09c0*/  @P4 LEA R32, P6, R16.reuse, R32, 0x1 ;  /* 0x0000002010204211 */ /* 0x042fe200078c08ff */
[----:B------:R-:W-:Y:S01]  /*09d0*/  @P4 IMAD.IADD R17, R17, 0x1, R25 ;  /* 0x0000000111114824 */ /* 0x000fe200078e0219 */
[----:B------:R-:W1:Y:S01]  /*09e0*/  @P5 LDC.64 R30, c[0x0][0x210] ;  /* 0x00008400ff1e5b82 */ /* 0x000e620000000a00 */
[-C--:B--2---:R-:W-:Y:S01]  /*09f0*/  @P5 IMAD R20, R23, R56.reuse, RZ ;  /* 0x0000003817145224 */ /* 0x084fe200078e02ff */
[----:B------:R-:W-:Y:S01]  /*0a00*/  CS2R R22, SRZ ;  /* 0x0000000000167805 */ /* 0x000fe2000001ff00 */
[C---:B------:R-:W-:Y:S01]  /*0a10*/  @P5 IMAD.WIDE.U32 R54, R19.reuse, R56, R54 ;  /* 0x0000003813365225 */ /* 0x040fe200078e0036 */
[----:B------:R-:W-:Y:S02]  /*0a20*/  @P4 LEA.HI.X R33, R16, R33, R17, 0x1, P6 ;  /* 0x0000002110214211 */ /* 0x000fe400030f0c11 */
[----:B------:R-:W-:Y:S01]  /*0a30*/  @P2 IADD3 R52, P6, R36, 0x60, RZ ;  /* 0x0000006024342810 */ /* 0x000fe20007fde0ff */
[----:B------:R-:W-:Y:S01]  /*0a40*/  @P5 IMAD R57, R19, R57, R20 ;  /* 0x0000003913395224 */ /* 0x000fe200078e0214 */
[----:B------:R-:W2:Y:S01]  /*0a50*/  @P2 LDC.64 R24, c[0x0][0x248] ;  /* 0x00009200ff182b82 */ /* 0x000ea20000000a00 */
[----:B---3--:R-:W-:Y:S01]  /*0a60*/  @P5 IMAD R49, R49, R50, RZ ;  /* 0x0000003231315224 */ /* 0x008fe200078e02ff */
[----:B------:R-:W-:Y:S01]  /*0a70*/  @P5 MOV R17, R53 ;  /* 0x0000003500115202 */ /* 0x000fe20000000f00 */
[----:B------:R-:W-:-:S02]  /*0a80*/  @P2 IMAD.X R21, RZ, RZ, R37, P6 ;  /* 0x000000ffff152224 */ /* 0x000fc400030e0625 */
[----:B------:R-:W-:Y:S02]  /*0a90*/  @P5 IMAD.MOV.U32 R16, RZ, RZ, R58 ;  /* 0x000000ffff105224 */ /* 0x000fe400078e003a */
[----:B0-----:R-:W-:Y:S01]  /*0aa0*/  @P2 IMAD R56, R21, R34, RZ ;  /* 0x0000002215382224 */ /* 0x001fe200078e02ff */
[----:B------:R-:W0:Y:S01]  /*0ab0*/  @P2 LDC.64 R28, c[0x0][0x210] ;  /* 0x00008400ff1c2b82 */ /* 0x000e220000000a00 */
[----:B------:R-:W-:Y:S01]  /*0ac0*/  CS2R R20, SRZ ;  /* 0x0000000000147805 */ /* 0x000fe2000001ff00 */
[C---:B------:R-:W-:Y:S02]  /*0ad0*/  @P5 IMAD R49, R18.reuse, R51, R49 ;  /* 0x0000003312315224 */ /* 0x040fe400078e0231 */
[----:B------:R-:W-:Y:S01]  /*0ae0*/  @P5 IMAD.WIDE.U32 R50, R18, R50, R16 ;  /* 0x0000003212325225 */ /* 0x000fe200078e0010 */
[----:B------:R-:W-:Y:S02]  /*0af0*/  CS2R R16, SRZ ;  /* 0x0000000000107805 */ /* 0x000fe4000001ff00 */
[----:B------:R-:W-:Y:S01]  /*0b00*/  CS2R R18, SRZ ;  /* 0x0000000000127805 */ /* 0x000fe2000001ff00 */
[----:B------:R3:W4:Y:S01]  /*0b10*/  @P4 LDG.E.128 R20, desc[UR4][R32.64] ;  /* 0x0000000420144981 */ /* 0x000722000c1e1d00 */
[----:B------:R-:W0:Y:S01]  /*0b20*/  @P5 LDC.64 R26, c[0x0][0x240] ;  /* 0x00009000ff1a5b82 */ /* 0x000e220000000a00 */
[----:B------:R-:W-:Y:S01]  /*0b30*/  @P2 IMAD R35, R52, R35, R56 ;  /* 0x0000002334232224 */ /* 0x000fe200078e0238 */
[----:B------:R-:W-:-:S02]  /*0b40*/  @P2 IADD3 R56, P6, R36, 0x60, RZ ;  /* 0x0000006024382810 */ /* 0x000fc40007fde0ff */
[----:B------:R-:W4:Y:S04]  /*0b50*/  @P4 LDG.E.128 R16, desc[UR4][R60.64] ;  /* 0x000000043c104981 */ /* 0x000f28000c1e1d00 */
[----:B---3--:R-:W3:Y:S01]  /*0b60*/  @P2 LDC.64 R32, c[0x0][0x240] ;  /* 0x00009000ff202b82 */ /* 0x008ee20000000a00 */
[----:B-1----:R-:W-:Y:S02]  /*0b70*/  @P5 LEA R36, P4, R54, R30, 0x1 ;  /* 0x0000001e36245211 */ /* 0x002fe400078808ff */
[----:B------:R-:W-:Y:S01]  /*0b80*/  @P2 IADD3.X R30, RZ, R37, RZ, P6, !PT ;  /* 0x00000025ff1e2210 */ /* 0x000fe200037fe4ff */
[----:B------:R-:W-:Y:S01]  /*0b90*/  @P5 IMAD.IADD R55, R55, 0x1, R57 ;  /* 0x0000000137375824 */ /* 0x000fe200078e0239 */
[----:B------:R-:W-:Y:S01]  /*0ba0*/  @P2 MOV R59, R53 ;  /* 0x00000035003b2202 */ /* 0x000fe20000000f00 */
[----:B------:R-:W-:-:S04]  /*0bb0*/  @P2 IMAD.WIDE.U32 R38, R52, R34, R38 ;  /* 0x0000002234262225 */ /* 0x000fc800078e0026 */
[----:B--2---:R-:W-:Y:S01]  /*0bc0*/  @P2 IMAD R30, R30, R24, RZ ;  /* 0x000000181e1e2224 */ /* 0x004fe200078e02ff */
[----:B------:R-:W-:Y:S01]  /*0bd0*/  @P5 LEA.HI.X R37, R54, R31, R55, 0x1, P4 ;  /* 0x0000001f36255211 */ /* 0x000fe200020f0c37 */
[----:B------:R-:W-:Y:S01]  /*0be0*/  @P2 IMAD.IADD R35, R39, 0x1, R35 ;  /* 0x0000000127232824 */ /* 0x000fe200078e0223 */
[----:B0-----:R-:W-:Y:S01]  /*0bf0*/  @P2 LEA R52, P4, R38, R28, 0x1 ;  /* 0x0000001c26342211 */ /* 0x001fe200078808ff */
[----:B------:R-:W-:Y:S01]  /*0c00*/  @P5 IMAD.IADD R49, R51, 0x1, R49 ;  /* 0x0000000133315824 */ /* 0x000fe200078e0231 */
[----:B------:R-:W-:Y:S01]  /*0c10*/  @P5 LEA R34, P6, R50, R26, 0x1 ;  /* 0x0000001a32225211 */ /* 0x000fe200078c08ff */
[C---:B------:R-:W-:Y:S02]  /*0c20*/  @P2 IMAD R31, R56.reuse, R25, R30 ;  /* 0x00000019381f2224 */ /* 0x040fe400078e021e */
[----:B------:R-:W-:Y:S01]  /*0c30*/  @P2 IMAD.WIDE.U32 R58, R56, R24, R58 ;  /* 0x00000018383a2225 */ /* 0x000fe200078e003a */
[----:B------:R-:W-:Y:S02]  /*0c40*/  @P2 LEA.HI.X R53, R38, R29, R35, 0x1, P4 ;  /* 0x0000001d26352211 */ /* 0x000fe400020f0c23 */
[----:B------:R-:W-:-:S02]  /*0c50*/  CS2R R24, SRZ ;  /* 0x0000000000187805 */ /* 0x000fc4000001ff00 */
[----:B------:R-:W-:Y:S01]  /*0c60*/  @P5 LEA.HI.X R35, R50, R27, R49, 0x1, P6 ;  /* 0x0000001b32235211 */ /* 0x000fe200030f0c31 */
[----:B------:R-:W-:Y:S01]  /*0c70*/  @P2 IMAD.IADD R38, R59, 0x1, R31 ;  /* 0x000000013b262824 */ /* 0x000fe200078e021f */
[----:B------:R-:W-:Y:S02]  /*0c80*/  CS2R R26, SRZ ;  /* 0x00000000001a7805 */ /* 0x000fe4000001ff00 */
[----:B------:R-:W-:Y:S02]  /*0c90*/  CS2R R28, SRZ ;  /* 0x00000000001c7805 */ /* 0x000fe4000001ff00 */
[----:B------:R-:W-:Y:S02]  /*0ca0*/  CS2R R30, SRZ ;  /* 0x00000000001e7805 */ /* 0x000fe4000001ff00 */
[C---:B---3--:R-:W-:Y:S01]  /*0cb0*/  @P2 LEA R50, P4, R58.reuse, R32, 0x1 ;  /* 0x000000203a322211 */ /* 0x048fe200078808ff */
[----:B------:R0:W2:Y:S03]  /*0cc0*/  @P5 LDG.E.128 R24, desc[UR4][R36.64] ;  /* 0x0000000424185981 */ /* 0x0000a6000c1e1d00 */
[----:B------:R-:W-:-:S02]  /*0cd0*/  @P2 LEA.HI.X R51, R58, R33, R38, 0x1, P4 ;  /* 0x000000213a332211 */ /* 0x000fc400020f0c26 */
[----:B------:R-:W-:Y:S02]  /*0ce0*/  CS2R R32, SRZ ;  /* 0x0000000000207805 */ /* 0x000fe4000001ff00 */
[----:B------:R-:W-:Y:S01]  /*0cf0*/  CS2R R38, SRZ ;  /* 0x0000000000267805 */ /* 0x000fe2000001ff00 */
[----:B------:R1:W3:Y:S01]  /*0d00*/  @P5 LDG.E.128 R28, desc[UR4][R34.64] ;  /* 0x00000004221c5981 */ /* 0x0002e2000c1e1d00 */
[----:B0-----:R-:W-:Y:S02]  /*0d10*/  CS2R R36, SRZ ;  /* 0x0000000000247805 */ /* 0x001fe4000001ff00 */
[----:B-1----:R-:W-:-:S04]  /*0d20*/  CS2R R34, SRZ ;  /* 0x0000000000227805 */ /* 0x002fc8000001ff00 */
[----:B------:R0:W3:Y:S04]  /*0d30*/  @P2 LDG.E.128 R36, desc[UR4][R50.64] ;  /* 0x0000000432242981 */ /* 0x0000e8000c1e1d00 */
[----:B------:R1:W3:Y:S01]  /*0d40*/  @P2 LDG.E.128 R32, desc[UR4][R52.64] ;  /* 0x0000000434202981 */ /* 0x0002e2000c1e1d00 */
[----:B------:R-:W-:Y:S01]  /*0d50*/  ISETP.NE.AND P5, PT, R45, RZ, PT ;  /* 0x000000ff2d00720c */ /* 0x000fe20003fa5270 */
[----:B------:R-:W-:Y:S01]  /*0d60*/  @P0 IMAD R48, R0, 0x80, R48 ;  /* 0x0000008000300824 */ /* 0x000fe200078e0230 */
[----:B------:R-:W-:Y:S01]  /*0d70*/  BSSY B0, `(.L_x_2424) ;  /* 0x000009b000007945 */ /* 0x000fe20003800000 */
[-C--:B------:R-:W-:Y:S02]  /*0d80*/  ISETP.GE.AND P4, PT, R44, R47.reuse, PT ;  /* 0x0000002f2c00720c */ /* 0x080fe40003f86270 */
[----:B------:R-:W-:Y:S01]  /*0d90*/  ISETP.GE.AND P2, PT, R43, R47, PT ;  /* 0x0000002f2b00720c */ /* 0x000fe20003f46270 */
[C---:B----4-:R-:W-:Y:S01]  /*0da0*/  IMAD.U32 R49, R8.reuse, 0x10000, RZ ;  /* 0x0001000008317824 */ /* 0x050fe200078e00ff */
[----:B------:R-:W-:-:S02]  /*0db0*/  LOP3.LUT R8, R8, 0xffff0000, RZ, 0xc0, !PT ;  /* 0xffff000008087812 */ /* 0x000fc400078ec0ff */
[----:B------:R-:W-:Y:S01]  /*0dc0*/  LOP3.LUT R59, R12, 0xffff0000, RZ, 0xc0, !PT ;  /* 0xffff00000c3b7812 */ /* 0x000fe200078ec0ff */
[----:B0-----:R-:W-:Y:S01]  /*0dd0*/  IMAD.U32 R51, R13, 0x10000, RZ ;  /* 0x000100000d337824 */ /* 0x001fe200078e00ff */
[C---:B------:R-:W-:Y:S02]  /*0de0*/  SHF.L.U32 R54, R9.reuse, 0x10, RZ ;  /* 0x0000001009367819 */ /* 0x040fe400000006ff */
[----:B------:R-:W-:Y:S01]  /*0df0*/  LOP3.LUT R55, R9, 0xffff0000, RZ, 0xc0, !PT ;  /* 0xffff000009377812 */ /* 0x000fe200078ec0ff */
[----:B------:R-:W-:Y:S01]  /*0e00*/  IMAD.U32 R9, R10, 0x10000, RZ ;  /* 0x000100000a097824 */ /* 0x000fe200078e00ff */
[----:B------:R-:W-:Y:S01]  /*0e10*/  SHF.L.U32 R58, R12, 0x10, RZ ;  /* 0x000000100c3a7819 */ /* 0x000fe200000006ff */
[----:B------:R-:W-:Y:S01]  /*0e20*/  FMUL.FTZ R8, R8, R59 ;  /* 0x0000003b08087220 */ /* 0x000fe20000410000 */
[----:B------:R-:W-:Y:S02]  /*0e30*/  LOP3.LUT R57, R10, 0xffff0000, RZ, 0xc0, !PT ;  /* 0xffff00000a397812 */ /* 0x000fe400078ec0ff */
[----:B------:R-:W-:-:S02]  /*0e40*/  LOP3.LUT R50, R13, 0xffff0000, RZ, 0xc0, !PT ;  /* 0xffff00000d327812 */ /* 0x000fc400078ec0ff */
[C---:B------:R-:W-:Y:S02]  /*0e50*/  SHF.L.U32 R13, R15.reuse, 0x10, RZ ;  /* 0x000000100f0d7819 */ /* 0x040fe400000006ff */
[----:B------:R-:W-:Y:S01]  /*0e60*/  LOP3.LUT R10, R15, 0xffff0000, RZ, 0xc0, !PT ;  /* 0xffff00000f0a7812 */ /* 0x000fe200078ec0ff */
[C---:B------:R-:W-:Y:S01]  /*0e70*/  IMAD.U32 R12, R14.reuse, 0x10000, RZ ;  /* 0x000100000e0c7824 */ /* 0x040fe200078e00ff */
[----:B------:R-:W-:Y:S01]  /*0e80*/  LOP3.LUT R14, R14, 0xffff0000, RZ, 0xc0, !PT ;  /* 0xffff00000e0e7812 */ /* 0x000fe200078ec0ff */
[----:B------:R-:W-:Y:S01]  /*0e90*/  IMAD.U32 R56, R11, 0x10000, RZ ;  /* 0x000100000b387824 */ /* 0x000fe200078e00ff */
[----:B-1----:R-:W-:Y:S02]  /*0ea0*/  LOP3.LUT R52, R20, 0xffff0000, RZ, 0xc0, !PT ;  /* 0xffff000014347812 */ /* 0x002fe400078ec0ff */
[C---:B------:R-:W-:Y:S01]  /*0eb0*/  LOP3.LUT R53, R16.reuse, 0xffff0000, RZ, 0xc0, !PT ;  /* 0xffff000010357812 */ /* 0x040fe200078ec0ff */
[----:B------:R-:W-:Y:S02]  /*0ec0*/  IMAD.U32 R16, R16, 0x10000, RZ ;  /* 0x0001000010107824 */ /* 0x000fe400078e00ff */
[----:B------:R-:W-:-:S02]  /*0ed0*/  IMAD.U32 R15, R20, 0x10000, RZ ;  /* 0x00010000140f7824 */ /* 0x000fc400078e00ff */
[----:B------:R-:W-:Y:S01]  /*0ee0*/  FMUL.FTZ R59, R53, R52 ;  /* 0x00000034353b7220 */ /* 0x000fe20000410000 */
[----:B------:R-:W-:Y:S01]  /*0ef0*/  FFMA.FTZ R53, R49, R58, R8 ;  /* 0x0000003a31357223 */ /* 0x000fe20000010008 */
[----:B------:R-:W-:Y:S01]  /*0f00*/  SHF.L.U32 R8, R17, 0x10, RZ ;  /* 0x0000001011087819 */ /* 0x000fe200000006ff */
[----:B------:R-:W-:Y:S02]  /*0f10*/  IMAD.U32 R49, R21, 0x10000, RZ ;  /* 0x0001000015317824 */ /* 0x000fe400078e00ff */
[----:B------:R-:W-:Y:S01]  /*0f20*/  FFMA.FTZ R15, R16, R15, R59 ;  /* 0x0000000f100f7223 */ /* 0x000fe2000001003b */
[----:B------:R-:W-:Y:S02]  /*0f30*/  LOP3.LUT R17, R17, 0xffff0000, RZ, 0xc0, !PT ;  /* 0xffff000011117812 */ /* 0x000fe400078ec0ff */
[----:B------:R-:W-:Y:S01]  /*0f40*/  LOP3.LUT R16, R21, 0xffff0000, RZ, 0xc0, !PT ;  /* 0xffff000015107812 */ /* 0x000fe200078ec0ff */
[----:B------:R-:W-:Y:S01]  /*0f50*/  FFMA.FTZ R20, R8, R49, R15 ;  /* 0x0000003108147223 */ /* 0x000fe2000001000f */
[----:B------:R-:W-:Y:S01]  /*0f60*/  FFMA.FTZ R54, R54, R51, R53 ;  /* 0x0000003336367223 */ /* 0x000fe20000010035 */
[----:B------:R-:W-:Y:S01]  /*0f70*/  SHF.L.U32 R15, R22, 0x10, RZ ;  /* 0x00000010160f7819 */ /* 0x000fe200000006ff */
[----:B------:R-:W-:-:S02]  /*0f80*/  IMAD.U32 R8, R18, 0x10000, RZ ;  /* 0x0001000012087824 */ /* 0x000fc400078e00ff */
[----:B------:R-:W-:Y:S01]  /*0f90*/  FFMA.FTZ R17, R17, R16, R20 ;  /* 0x0000001011117223 */ /* 0x000fe20000010014 */
[----:B------:R-:W-:-:S03]  /*0fa0*/  FFMA.FTZ R50, R55, R50, R54 ;  /* 0x0000003237327223 */ /* 0x000fc60000010036 */
[----:B------:R-:W-:Y:S01]  /*0fb0*/  FFMA.FTZ R17, R8, R15, R17 ;  /* 0x0000000f08117223 */ /* 0x000fe20000010011 */
[----:B------:R-:W-:Y:S01]  /*0fc0*/  FFMA.FTZ R12, R9, R12, R50 ;  /* 0x0000000c090c7223 */ /* 0x000fe20000010032 */
[C---:B------:R-:W-:Y:S01]  /*0fd0*/  IMAD.U32 R15, R23.reuse, 0x10000, RZ ;  /* 0x00010000170f7824 */ /* 0x040fe200078e00ff */
[----:B------:R-:W-:Y:S02]  /*0fe0*/  LOP3.LUT R8, R23, 0xffff0000, RZ, 0xc0, !PT ;  /* 0xffff000017087812 */ /* 0x000fe400078ec0ff */
[----:B------:R-:W-:Y:S02]  /*0ff0*/  LOP3.LUT R9, R22, 0xffff0000, RZ, 0xc0, !PT ;  /* 0xffff000016097812 */ /* 0x000fe400078ec0ff */
[----:B------:R-:W-:Y:S02]  /*1000*/  LOP3.LUT R18, R18, 0xffff0000, RZ, 0xc0, !PT ;  /* 0xffff000012127812 */ /* 0x000fe400078ec0ff */
[C---:B--2---:R-:W-:Y:S02]  /*1010*/  SHF.L.U32 R21, R24.reuse, 0x10, RZ ;  /* 0x0000001018157819 */ /* 0x044fe400000006ff */
[----:B------:R-:W-:Y:S01]  /*1020*/  LOP3.LUT R24, R24, 0xffff0000, RZ, 0xc0, !PT ;  /* 0xffff000018187812 */ /* 0x000fe200078ec0ff */
[C---:B---3--:R-:W-:Y:S01]  /*1030*/  IMAD.U32 R50, R28.reuse, 0x10000, RZ ;  /* 0x000100001c327824 */ /* 0x048fe200078e00ff */
[----:B------:R-:W-:Y:S01]  /*1040*/  LOP3.LUT R23, R28, 0xffff0000, RZ, 0xc0, !PT ;  /* 0xffff00001c177812 */ /* 0x000fe200078ec0ff */
[C---:B------:R-:W-:Y:S01]  /*1050*/  IMAD.U32 R28, R29.reuse, 0x10000, RZ ;  /* 0x000100001d1c7824 */ /* 0x040fe200078e00ff */
[----:B------:R-:W-:-:S03]  /*1060*/  LOP3.LUT R20, R29, 0xffff0000, RZ, 0xc0, !PT ;  /* 0xffff00001d147812 */ /* 0x000fc600078ec0ff */
[----:B------:R-:W-:Y:S01]  /*1070*/  FMUL.FTZ R24, R24, R23 ;  /* 0x0000001718187220 */ /* 0x000fe20000410000 */
[----:B------:R-:W-:Y:S02]  /*1080*/  LOP3.LUT R29, R36, 0xffff0000, RZ, 0xc0, !PT ;  /* 0xffff0000241d7812 */ /* 0x000fe400078ec0ff */
[C---:B------:R-:W-:Y:S01]  /*1090*/  LOP3.LUT R22, R32.reuse, 0xffff0000, RZ, 0xc0, !PT ;  /* 0xffff000020167812 */ /* 0x040fe200078ec0ff */
[----:B------:R-:W-:Y:S01]  /*10a0*/  IMAD.U32 R32, R32, 0x10000, RZ ;  /* 0x0001000020207824 */ /* 0x000fe200078e00ff */
[----:B------:R-:W-:Y:S01]  /*10b0*/  SHF.L.U32 R23, R36, 0x10, RZ ;  /* 0x0000001024177819 */ /* 0x000fe200000006ff */
[----:B------:R-:W-:Y:S02]  /*10c0*/  FFMA.FTZ R9, R18, R9, R17 ;  /* 0x0000000912097223 */ /* 0x000fe40000010011 */
[----:B------:R-:W-:Y:S01]  /*10d0*/  FMUL.FTZ R29, R22, R29 ;  /* 0x0000001d161d7220 */ /* 0x000fe20000410000 */
[----:B------:R-:W-:Y:S02]  /*10e0*/  IMAD.U32 R17, R25, 0x10000, RZ ;  /* 0x0001000019117824 */ /* 0x000fe400078e00ff */
[----:B------:R-:W-:Y:S01]  /*10f0*/  FFMA.FTZ R24, R21, R50, R24 ;  /* 0x0000003215187223 */ /* 0x000fe20000010018 */
[----:B------:R-:W-:-:S02]  /*1100*/  IMAD.U32 R21, R33, 0x10000, RZ ;  /* 0x0001000021157824 */ /* 0x000fc400078e00ff */
[----:B------:R-:W-:Y:S01]  /*1110*/  FFMA.FTZ R32, R32, R23, R29 ;  /* 0x0000001720207223 */ /* 0x000fe2000001001d */
[----:B------:R-:W-:Y:S02]  /*1120*/  IMAD.U32 R22, R37, 0x10000, RZ ;  /* 0x0001000025167824 */ /* 0x000fe400078e00ff */
[----:B------:R-:W-:Y:S01]  /*1130*/  FFMA.FTZ R57, R57, R14, R12 ;  /* 0x0000000e39397223 */ /* 0x000fe2000001000c */
[----:B------:R-:W-:Y:S01]  /*1140*/  LOP3.LUT R25, R25, 0xffff0000, RZ, 0xc0, !PT ;  /* 0xffff000019197812 */ /* 0x000fe200078ec0ff */
[----:B------:R-:W-:Y:S01]  /*1150*/  FFMA.FTZ R28, R17, R28, R24 ;  /* 0x0000001c111c7223 */ /* 0x000fe20000010018 */
[----:B------:R-:W-:Y:S01]  /*1160*/  LOP3.LUT R33, R33, 0xffff0000, RZ, 0xc0, !PT ;  /* 0xffff000021217812 */ /* 0x000fe200078ec0ff */
[----:B------:R-:W-:Y:S01]  /*1170*/  IMAD.U32 R12, R19, 0x10000, RZ ;  /* 0x00010000130c7824 */ /* 0x000fe200078e00ff */
[----:B------:R-:W-:Y:S01]  /*1180*/  LOP3.LUT R24, R37, 0xffff0000, RZ, 0xc0, !PT ;  /* 0xffff000025187812 */ /* 0x000fe200078ec0ff */
[----:B------:R-:W-:Y:S01]  /*1190*/  FFMA.FTZ R22, R21, R22, R32 ;  /* 0x0000001615167223 */ /* 0x000fe20000010020 */
[----:B------:R-:W-:Y:S01]  /*11a0*/  FFMA.FTZ R56, R56, R13, R57 ;  /* 0x0000000d38387223 */ /* 0x000fe20000010039 */
[----:B------:R-:W-:Y:S01]  /*11b0*/  SHF.L.U32 R18, R30, 0x10, RZ ;  /* 0x000000101e127819 */ /* 0x000fe200000006ff */
[----:B------:R-:W-:-:S02]  /*11c0*/  IMAD.U32 R13, R26, 0x10000, RZ ;  /* 0x000100001a0d7824 */ /* 0x000fc400078e00ff */
[----:B------:R-:W-:Y:S01]  /*11d0*/  FFMA.FTZ R28, R25, R20, R28 ;  /* 0x00000014191c7223 */ /* 0x000fe2000001001c */
[----:B------:R-:W-:Y:S01]  /*11e0*/  SHF.L.U32 R17, R34, 0x10, RZ ;  /* 0x0000001022117819 */ /* 0x000fe200000006ff */
[----:B------:R-:W-:Y:S01]  /*11f0*/  FFMA.FTZ R12, R12, R15, R9 ;  /* 0x0000000f0c0c7223 */ /* 0x000fe20000010009 */
[----:B------:R-:W-:Y:S02]  /*1200*/  IMAD.U32 R20, R38, 0x10000, RZ ;  /* 0x0001000026147824 */ /* 0x000fe400078e00ff */
[----:B------:R-:W-:Y:S01]  /*1210*/  FFMA.FTZ R22, R33, R24, R22 ;  /* 0x0000001821167223 */ /* 0x000fe20000010016 */
[----:B------:R-:W-:Y:S01]  /*1220*/  LOP3.LUT R26, R26, 0xffff0000, RZ, 0xc0, !PT ;  /* 0xffff00001a1a7812 */ /* 0x000fe200078ec0ff */
[----:B------:R-:W-:Y:S01]  /*1230*/  FFMA.FTZ R13, R13, R18, R28 ;  /* 0x000000120d0d7223 */ /* 0x000fe2000001001c */
[----:B------:R-:W-:Y:S01]  /*1240*/  LOP3.LUT R15, R30, 0xffff0000, RZ, 0xc0, !PT ;  /* 0xffff00001e0f7812 */ /* 0x000fe200078ec0ff */
[----:B------:R-:W-:Y:S01]  /*1250*/  FFMA.FTZ R17, R17, R20, R22 ;  /* 0x0000001411117223 */ /* 0x000fe20000010016 */
[----:B------:R-:W-:-:S02]  /*1260*/  LOP3.LUT R34, R34, 0xffff0000, RZ, 0xc0, !PT ;  /* 0xffff000022227812 */ /* 0x000fc400078ec0ff */
[----:B------:R-:W-:Y:S01]  /*1270*/  LOP3.LUT R21, R38, 0xffff0000, RZ, 0xc0, !PT ;  /* 0xffff000026157812 */ /* 0x000fe200078ec0ff */
[----:B------:R-:W-:Y:S01]  /*1280*/  IMAD.U32 R16, R31, 0x10000, RZ ;  /* 0x000100001f107824 */ /* 0x000fe200078e00ff */
[----:B------:R-:W-:Y:S01]  /*1290*/  SHF.L.U32 R9, R27, 0x10, RZ ;  /* 0x000000101b097819 */ /* 0x000fe200000006ff */
[----:B------:R-:W-:Y:S01]  /*12a0*/  FFMA.FTZ R26, R26, R15, R13 ;  /* 0x0000000f1a1a7223 */ /* 0x000fe2000001000d */
[----:B------:R-:W-:Y:S01]  /*12b0*/  SHF.L.U32 R18, R39, 0x10, RZ ;  /* 0x0000001027127819 */ /* 0x000fe200000006ff */
[----:B------:R-:W-:Y:S02]  /*12c0*/  IMAD.U32 R13, R35, 0x10000, RZ ;  /* 0x00010000230d7824 */ /* 0x000fe400078e00ff */
[----:B------:R-:W-:Y:S01]  /*12d0*/  FFMA.FTZ R34, R34, R21, R17 ;  /* 0x0000001522227223 */ /* 0x000fe20000010011 */
[----:B------:R-:W-:Y:S01]  /*12e0*/  FFMA.FTZ R26, R9, R16, R26 ;  /* 0x00000010091a7223 */ /* 0x000fe2000001001a */
[----:B------:R-:W-:Y:S02]  /*12f0*/  LOP3.LUT R11, R11, 0xffff0000, RZ, 0xc0, !PT ;  /* 0xffff00000b0b7812 */ /* 0x000fe400078ec0ff */
[----:B------:R-:W-:Y:S01]  /*1300*/  LOP3.LUT R19, R19, 0xffff0000, RZ, 0xc0, !PT ;  /* 0xffff000013137812 */ /* 0x000fe200078ec0ff */
[----:B------:R-:W-:Y:S01]  /*1310*/  FFMA.FTZ R18, R13, R18, R34 ;  /* 0x000000120d127223 */ /* 0x000fe20000010022 */
[----:B------:R-:W-:-:S02]  /*1320*/  LOP3.LUT R27, R27, 0xffff0000, RZ, 0xc0, !PT ;  /* 0xffff00001b1b7812 */ /* 0x000fc400078ec0ff */
[----:B------:R-:W-:Y:S02]  /*1330*/  LOP3.LUT R14, R31, 0xffff0000, RZ, 0xc0, !PT ;  /* 0xffff00001f0e7812 */ /* 0x000fe400078ec0ff */
[----:B------:R-:W-:Y:S02]  /*1340*/  LOP3.LUT R35, R35, 0xffff0000, RZ, 0xc0, !PT ;  /* 0xffff000023237812 */ /* 0x000fe400078ec0ff */
[----:B------:R-:W-:Y:S01]  /*1350*/  LOP3.LUT R16, R39, 0xffff0000, RZ, 0xc0, !PT ;  /* 0xffff000027107812 */ /* 0x000fe200078ec0ff */
[----:B------:R-:W-:Y:S01]  /*1360*/  FFMA.FTZ R10, R11, R10, R56 ;  /* 0x0000000a0b0a7223 */ /* 0x000fe20000010038 */
[----:B------:R-:W-:Y:S01]  /*1370*/  FFMA.FTZ R12, R19, R8, R12 ;  /* 0x00000008130c7223 */ /* 0x000fe2000001000c */
[----:B------:R-:W-:Y:S02]  /*1380*/  FFMA.FTZ R26, R27, R14, R26 ;  /* 0x0000000e1b1a7223 */ /* 0x000fe4000001001a */
        /* <DEDUP_REMOVED lines=13> */
[----:B0-----:R-:W-:-:S02]  /*1460*/  FADD.FTZ R12, R9, R8 ;  /* 0x00000008090c7221 */ /* 0x001fc40000010000 */
[----:B------:R-:W0:Y:S01]  /*1470*/  LDC.64 R8, c[0x0][0x2d0] ;  /* 0x0000b400ff087b82 */ /* 0x000e220000000a00 */
[----:B-1----:R-:W-:Y:S01]  /*1480*/  FADD.FTZ R14, R11, R14 ;  /* 0x0000000e0b0e7221 */ /* 0x002fe20000010000 */
[----:B--2---:R-:W-:Y:S01]  /*1490*/  FADD.FTZ R17, R16, R13 ;  /* 0x0000000d10117221 */ /* 0x004fe20000010000 */
[----:B---3--:R-:W-:Y:S01]  /*14a0*/  FADD.FTZ R20, R19, R10 ;  /* 0x0000000a13147221 */ /* 0x008fe20000010000 */
[----:B------:R-:W1:Y:S04]  /*14b0*/  SHFL.BFLY PT, R13, R12, 0x1, 0x1f ;  /* 0x0c201f000c0d7f89 */ /* 0x000e6800000e0000 */
[----:B------:R-:W2:Y:S04]  /*14c0*/  SHFL.BFLY PT, R15, R14, 0x1, 0x1f ;  /* 0x0c201f000e0f7f89 */ /* 0x000ea800000e0000 */
[----:B------:R-:W3:Y:S04]  /*14d0*/  SHFL.BFLY PT, R18, R17, 0x1, 0x1f ;  /* 0x0c201f0011127f89 */ /* 0x000ee800000e0000 */
[----:B------:R-:W4:Y:S01]  /*14e0*/  SHFL.BFLY PT, R21, R20, 0x1, 0x1f ;  /* 0x0c201f0014157f89 */ /* 0x000f2200000e0000 */
[----:B------:R-:W-:Y:S01]  /*14f0*/  @P0 SHF.R.S32.HI R11, RZ, 0x1f, R48 ;  /* 0x0000001fff0b0819 */ /* 0x000fe20000011430 */
[----:B------:R-:W-:-:S03]  /*1500*/  IMAD.MOV.U32 R10, RZ, RZ, RZ ;  /* 0x000000ffff0a7224 */ /* 0x000fc600078e00ff */
[----:B------:R-:W-:-:S04]  /*1510*/  @P0 LEA.HI R11, R11, R48, RZ, 0x7 ;  /* 0x000000300b0b0211 */ /* 0x000fc800078f38ff */
[----:B------:R-:W-:Y:S02]  /*1520*/  @P0 LOP3.LUT R10, R11, 0xffffff80, RZ, 0xc0, !PT ;  /* 0xffffff800b0a0812 */ /* 0x000fe400078ec0ff */
[----:B------:R-:W-:Y:S01]  /*1530*/  ISETP.GE.AND P0, PT, R46, R47, PT ;  /* 0x0000002f2e00720c */ /* 0x000fe20003f06270 */
[----:B-1----:R-:W-:Y:S01]  /*1540*/  FADD.FTZ R19, R12, R13 ;  /* 0x0000000d0c137221 */ /* 0x002fe20000010000 */
[----:B--2---:R-:W-:Y:S01]  /*1550*/  FADD.FTZ R15, R14, R15 ;  /* 0x0000000f0e0f7221 */ /* 0x004fe20000010000 */
[----:B---3--:R-:W-:Y:S01]  /*1560*/  FADD.FTZ R18, R17, R18 ;  /* 0x0000001211127221 */ /* 0x008fe20000010000 */
[----:B----4-:R-:W-:Y:S01]  /*1570*/  FADD.FTZ R21, R20, R21 ;  /* 0x0000001514157221 */ /* 0x010fe20000010000 */
[----:B0-----:R-:W-:Y:S08]  /*1580*/  @P5 BRA `(.L_x_2425) ;  /* 0x0000000000645947 */ /* 0x001ff00003800000 */
[----:B------:R-:W0:Y:S01]  /*1590*/  LDC.64 R16, c[0x0][0x278] ;  /* 0x00009e00ff107b82 */ /* 0x000e220000000a00 */
[----:B------:R-:W-:Y:S01]  /*15a0*/  SHF.R.S32.HI R14, RZ, 0x1f, R10 ;  /* 0x0000001fff0e7819 */ /* 0x000fe2000001140a */
[----:B------:R-:W-:Y:S01]  /*15b0*/  ULDC.64 UR8, c[0x0][0x280] ;  /* 0x0000a00000087ab9 */ /* 0x000fe20000000a00 */
[----:B------:R-:W-:Y:S02]  /*15c0*/  IADD3 R12, P5, R5, R10, RZ ;  /* 0x0000000a050c7210 */ /* 0x000fe40007fbe0ff */
[----:B------:R-:W-:Y:S02]  /*15d0*/  FSEL R15, R15, RZ, !P4 ;  /* 0x000000ff0f0f7208 */ /* 0x000fe40006000000 */
[----:B------:R-:W-:Y:S01]  /*15e0*/  LEA.HI.X.SX32 R13, R5, R14, 0x1, P5 ;  /* 0x0000000e050d7211 */ /* 0x000fe200028f0eff */
[C---:B0-----:R-:W-:Y:S02]  /*15f0*/  IMAD R14, R16.reuse, UR7, RZ ;  /* 0x00000007100e7c24 */ /* 0x041fe4000f8e02ff */
[----:B------:R-:W-:-:S04]  /*1600*/  IMAD.WIDE.U32 R12, R16, UR6, R12 ;  /* 0x00000006100c7c25 */ /* 0x000fc8000f8e000c */
[----:B------:R-:W-:Y:S01]  /*1610*/  IMAD R11, R17, UR6, R14 ;  /* 0x00000006110b7c24 */ /* 0x000fe2000f8e020e */
[----:B------:R-:W-:Y:S01]  /*1620*/  FSEL R17, R18, RZ, !P2 ;  /* 0x000000ff12117208 */ /* 0x000fe20005000000 */
[----:B------:R-:W-:-:S03]  /*1630*/  IMAD R14, R41, UR8, RZ ;  /* 0x00000008290e7c24 */ /* 0x000fc6000f8e02ff */
[----:B------:R-:W-:Y:S01]  /*1640*/  IADD3 R13, R13, R11, RZ ;  /* 0x0000000b0d0d7210 */ /* 0x000fe20007ffe0ff */
[C---:B------:R-:W-:Y:S02]  /*1650*/  IMAD R11, R7.reuse, UR9, R14 ;  /* 0x00000009070b7c24 */ /* 0x040fe4000f8e020e */
[----:B------:R-:W-:Y:S01]  /*1660*/  IMAD.WIDE.U32 R12, R7, UR8, R12 ;  /* 0x00000008070c7c25 */ /* 0x000fe2000f8e000c */
[----:B------:R-:W-:Y:S02]  /*1670*/  ULDC.64 UR8, c[0x0][0x260] ;  /* 0x0000980000087ab9 */ /* 0x000fe40000000a00 */
[----:B------:R-:W-:-:S04]  /*1680*/  IADD3 R6, P5, R6, R12, RZ ;  /* 0x0000000c06067210 */ /* 0x000fc80007fbe0ff */
[----:B------:R-:W-:Y:S02]  /*1690*/  IADD3.X R13, R42, R13, R11, P5, !PT ;  /* 0x0000000d2a0d7210 */ /* 0x000fe40002ffe40b */
[C---:B------:R-:W-:Y:S02]  /*16a0*/  LEA R12, P5, R6.reuse, UR8, 0x2 ;  /* 0x00000008060c7c11 */ /* 0x040fe4000f8a10ff */
[----:B------:R-:W-:Y:S02]  /*16b0*/  FSEL R11, R19, RZ, !P3 ;  /* 0x000000ff130b7208 */ /* 0x000fe40005800000 */
[----:B------:R-:W-:Y:S02]  /*16c0*/  LEA.HI.X R13, R6, UR9, R13, 0x2, P5 ;  /* 0x00000009060d7c11 */ /* 0x000fe4000a8f140d */
[----:B------:R-:W-:-:S03]  /*16d0*/  FSEL R19, R21, RZ, !P0 ;  /* 0x000000ff15137208 */ /* 0x000fc60004000000 */
[----:B------:R0:W-:Y:S04]  /*16e0*/  STG.E desc[UR4][R12.64], R11 ;  /* 0x0000000b0c007986 */ /* 0x0001e8000c101904 */
[----:B------:R0:W-:Y:S04]  /*16f0*/  STG.E desc[UR4][R12.64+0x80], R15 ;  /* 0x0000800f0c007986 */ /* 0x0001e8000c101904 */
[----:B------:R0:W-:Y:S04]  /*1700*/  STG.E desc[UR4][R12.64+0x100], R17 ;  /* 0x000100110c007986 */ /* 0x0001e8000c101904 */
[----:B------:R0:W-:Y:S02]  /*1710*/  STG.E desc[UR4][R12.64+0x180], R19 ;  /* 0x000180130c007986 */ /* 0x0001e4000c101904 */
.L_x_2425:
[----:B------:R-:W-:Y:S05]  /*1720*/  BSYNC B0 ;  /* 0x0000000000007941 */ /* 0x000fea0003800000 */
.L_x_2424:
[----:B------:R-:W-:Y:S01]  /*1730*/  VIADD R4, R4, 0x7f ;  /* 0x0000007f04047836 */ /* 0x000fe20000000000 */
[----:B0-----:R-:W-:Y:S01]  /*1740*/  SHF.L.U32 R13, R2, 0xd, RZ ;  /* 0x0000000d020d7819 */ /* 0x001fe200000006ff */
[----:B------:R-:W-:Y:S01]  /*1750*/  IMAD.SHL.U32 R12, R10, 0x40, RZ ;  /* 0x000000400a0c7824 */ /* 0x000fe200078e00ff */
[----:B------:R-:W-:Y:S01]  /*1760*/  BSSY B0, `(.L_x_2426) ;  /* 0x0000027000007945 */ /* 0x000fe20003800000 */
[----:B------:R-:W-:Y:S01]  /*1770*/  IMAD.SHL.U32 R6, R3, 0x4, RZ ;  /* 0x0000000403067824 */ /* 0x000fe200078e00ff */
[----:B------:R-:W-:Y:S02]  /*1780*/  SHF.R.S32.HI R11, RZ, 0x1f, R4 ;  /* 0x0000001fff0b7819 */ /* 0x000fe40000011404 */
[----:B------:R-:W-:Y:S02]  /*1790*/  SHF.R.S32.HI R14, RZ, 0x1f, R12 ;  /* 0x0000001fff0e7819 */ /* 0x000fe4000001140c */
[----:B------:R-:W-:Y:S02]  /*17a0*/  LEA.HI R11, R11, R4, RZ, 0x7 ;  /* 0x000000040b0b7211 */ /* 0x000fe400078f38ff */
[----:B------:R-:W-:-:S02]  /*17b0*/  IADD3 R12, P0, P2, R12, R6, R13 ;  /* 0x000000060c0c7210 */ /* 0x000fc40007a1e00d */
[----:B------:R-:W-:Y:S02]  /*17c0*/  LOP3.LUT R4, R11, 0xffffff80, RZ, 0xc0, !PT ;  /* 0xffffff800b047812 */ /* 0x000fe400078ec0ff */
[----:B------:R-:W-:Y:S02]  /*17d0*/  SHF.R.S32.HI R13, RZ, 0x1f, R13 ;  /* 0x0000001fff0d7819 */ /* 0x000fe4000001140d */
[----:B------:R-:W-:Y:S01]  /*17e0*/  SHF.R.S32.HI R6, RZ, 0x1f, R6 ;  /* 0x0000001fff067819 */ /* 0x000fe20000011406 */
[----:B------:R-:W-:-:S03]  /*17f0*/  IMAD.IADD R4, R4, 0x1, -R5 ;  /* 0x0000000104047824 */ /* 0x000fc600078e0a05 */
[----:B------:R-:W-:Y:S01]  /*1800*/  IADD3.X R13, R14, R6, R13, P0, P2 ;  /* 0x000000060e0d7210 */ /* 0x000fe200007e440d */
[----:B------:R-:W-:Y:S01]  /*1810*/  IMAD R6, R8, UR7, RZ ;  /* 0x0000000708067c24 */ /* 0x000fe2000f8e02ff */
[----:B------:R-:W-:-:S03]  /*1820*/  ISETP.GE.OR P1, PT, R3, R4, P1 ;  /* 0x000000040300720c */ /* 0x000fc60000f26670 */
[----:B------:R-:W-:Y:S02]  /*1830*/  IMAD R9, R9, UR6, R6 ;  /* 0x0000000609097c24 */ /* 0x000fe4000f8e0206 */
[----:B------:R-:W-:-:S05]  /*1840*/  IMAD.WIDE.U32 R12, R8, UR6, R12 ;  /* 0x00000006080c7c25 */ /* 0x000fca000f8e000c */
[----:B------:R-:W-:-:S03]  /*1850*/  IADD3 R11, R13, R9, RZ ;  /* 0x000000090d0b7210 */ /* 0x000fc60007ffe0ff */
[----:B------:R-:W-:Y:S05]  /*1860*/  @P1 BRA `(.L_x_2427) ;  /* 0x0000000000581947 */ /* 0x000fea0003800000 */
[----:B------:R-:W0:Y:S01]  /*1870*/  LDC.64 R8, c[0x0][0x2a8] ;  /* 0x0000aa00ff087b82 */ /* 0x000e220000000a00 */
[----:B------:R-:W-:Y:S01]  /*1880*/  SHF.R.S32.HI R6, RZ, 0x1f, R5 ;  /* 0x0000001fff067819 */ /* 0x000fe20000011405 */
[----:B------:R-:W-:Y:S01]  /*1890*/  ULDC.64 UR8, c[0x0][0x2b0] ;  /* 0x0000ac0000087ab9 */ /* 0x000fe20000000a00 */
[--C-:B------:R-:W-:Y:S02]  /*18a0*/  IADD3 R4, P0, P1, R10, R5, R3.reuse ;  /* 0x000000050a047210 */ /* 0x100fe4000791e003 */
[----:B------:R-:W-:Y:S02]  /*18b0*/  SHF.R.S32.HI R14, RZ, 0x1f, R10 ;  /* 0x0000001fff0e7819 */ /* 0x000fe4000001140a */
[----:B------:R-:W-:-:S04]  /*18c0*/  SHF.R.S32.HI R5, RZ, 0x1f, R3 ;  /* 0x0000001fff057819 */ /* 0x000fc80000011403 */
[----:B------:R-:W-:Y:S02]  /*18d0*/  IADD3.X R5, R14, R6, R5, P0, P1 ;  /* 0x000000060e057210 */ /* 0x000fe400007e2405 */
[----:B-----5:R-:W-:Y:S01]  /*18e0*/  FSETP.NEU.FTZ.AND P0, PT, R40, -INF , PT ;  /* 0xff8000002800780b */ /* 0x020fe20003f1d000 */
[C---:B0-----:R-:W-:Y:S02]  /*18f0*/  IMAD R6, R8.reuse, UR7, RZ ;  /* 0x0000000708067c24 */ /* 0x041fe4000f8e02ff */
[----:B------:R-:W-:-:S04]  /*1900*/  IMAD.WIDE.U32 R4, R8, UR6, R4 ;  /* 0x0000000608047c25 */ /* 0x000fc8000f8e0004 */
[----:B------:R-:W-:Y:S02]  /*1910*/  IMAD R9, R9, UR6, R6 ;  /* 0x0000000609097c24 */ /* 0x000fe4000f8e0206 */
[----:B------:R-:W-:Y:S02]  /*1920*/  IMAD R6, R41, UR8, RZ ;  /* 0x0000000829067c24 */ /* 0x000fe4000f8e02ff */
[----:B------:R-:W-:Y:S02]  /*1930*/  IMAD.IADD R5, R5, 0x1, R9 ;  /* 0x0000000105057824 */ /* 0x000fe400078e0209 */
[C---:B------:R-:W-:Y:S02]  /*1940*/  IMAD R9, R7.reuse, UR9, R6 ;  /* 0x0000000907097c24 */ /* 0x040fe4000f8e0206 */
[----:B------:R-:W-:Y:S01]  /*1950*/  FMUL.FTZ R6, R40, 1.4426950216293334961 ;  /* 0x3fb8aa3b28067820 */ /* 0x000fe20000410000 */
[----:B------:R-:W-:Y:S01]  /*1960*/  IMAD.WIDE.U32 R4, R7, UR8, R4 ;  /* 0x0000000807047c25 */ /* 0x000fe2000f8e0004 */
[----:B------:R-:W-:-:S03]  /*1970*/  ULDC.64 UR8, c[0x0][0x2a0] ;  /* 0x0000a80000087ab9 */ /* 0x000fc60000000a00 */
[----:B------:R-:W-:Y:S01]  /*1980*/  IMAD.IADD R5, R5, 0x1, R9 ;  /* 0x0000000105057824 */ /* 0x000fe200078e0209 */
[----:B------:R-:W-:-:S04]  /*1990*/  LEA R8, P1, R4, UR8, 0x2 ;  /* 0x0000000804087c11 */ /* 0x000fc8000f8210ff */
[----:B------:R-:W-:Y:S02]  /*19a0*/  LEA.HI.X R9, R4, UR9, R5, 0x2, P1 ;  /* 0x0000000904097c11 */ /* 0x000fe400088f1405 */
[----:B------:R-:W-:-:S05]  /*19b0*/  FSEL R5, R6, RZ, P0 ;  /* 0x000000ff06057208 */ /* 0x000fca0000000000 */
[----:B------:R0:W-:Y:S02]  /*19c0*/  STG.E desc[UR4][R8.64], R5 ;  /* 0x0000000508007986 */ /* 0x0001e4000c101904 */
.L_x_2427:
[----:B------:R-:W-:Y:S05]  /*19d0*/  BSYNC B0 ;  /* 0x0000000000007941 */ /* 0x000fea0003800000 */
.L_x_2426:
[----:B------:R-:W-:Y:S01]  /*19e0*/  ULDC.64 UR10, c[0x0][0x2e8] ;  /* 0x0000ba00000a7ab9 */ /* 0x000fe20000000a00 */
[----:B------:R-:W-:Y:S01]  /*19f0*/  ULDC.64 UR8, c[0x0][0x2d8] ;  /* 0x0000b60000087ab9 */ /* 0x000fe20000000a00 */
[----:B------:R-:W-:Y:S01]  /*1a00*/  MOV R10, R12 ;  /* 0x0000000c000a7202 */ /* 0x000fe20000000f00 */
[----:B------:R-:W-:Y:S01]  /*1a10*/  IMAD R6, R41, UR8, RZ ;  /* 0x0000000829067c24 */ /* 0x000fe2000f8e02ff */
[----:B------:R-:W-:-:S03]  /*1a20*/  ISETP.NE.U32.AND P0, PT, RZ, UR10, PT ;  /* 0x0000000aff007c0c */ /* 0x000fc6000bf05070 */
[----:B0-----:R-:W-:Y:S01]  /*1a30*/  IMAD.WIDE.U32 R4, R7, UR8, R10 ;  /* 0x0000000807047c25 */ /* 0x001fe2000f8e000a */
[----:B------:R-:W-:-:S03]  /*1a40*/  ISETP.NE.AND.EX P0, PT, RZ, UR11, PT, P0 ;  /* 0x0000000bff007c0c */ /* 0x000fc6000bf05300 */
[----:B------:R-:W-:Y:S01]  /*1a50*/  IMAD R7, R7, UR9, R6 ;  /* 0x0000000907077c24 */ /* 0x000fe2000f8e0206 */
[----:B------:R-:W-:Y:S01]  /*1a60*/  ISETP.NE.OR P0, PT, R3, RZ, !P0 ;  /* 0x000000ff0300720c */ /* 0x000fe20004705670 */
[----:B------:R-:W-:Y:S02]  /*1a70*/  ULDC.64 UR8, c[0x0][0x2b8] ;  /* 0x0000ae0000087ab9 */ /* 0x000fe40000000a00 */
[----:B------:R-:W-:Y:S01]  /*1a80*/  IMAD.IADD R5, R5, 0x1, R7 ;  /* 0x0000000105057824 */ /* 0x000fe200078e0207 */
[----:B------:R-:W-:-:S04]  /*1a90*/  LEA R6, P1, R4, UR8, 0x2 ;  /* 0x0000000804067c11 */ /* 0x000fc8000f8210ff */
[----:B------:R-:W-:-:S05]  /*1aa0*/  LEA.HI.X R7, R4, UR9, R5, 0x2, P1 ;  /* 0x0000000904077c11 */ /* 0x000fca00088f1405 */
        /* <DEDUP_REMOVED lines=9> */
[----:B------:R-:W1:Y:S08]  /*1b40*/  LDC R3, c[0x0][0x2e0] ;  /* 0x0000b800ff037b82 */ /* 0x000e700000000800 */
[----:B0-----:R-:W0:Y:S08]  /*1b50*/  LDC R7, c[0x0][0x220] ;  /* 0x00008800ff077b82 */ /* 0x001e300000000800 */
[----:B------:R-:W2:Y:S01]  /*1b60*/  LDC.64 R4, c[0x0][0x2e8] ;  /* 0x0000ba00ff047b82 */ /* 0x000ea20000000a00 */
[----:B-1----:R-:W-:-:S04]  /*1b70*/  IMAD R0, R2, R3, R0 ;  /* 0x0000000302007224 */ /* 0x002fc800078e0200 */
[----:B0-----:R-:W-:-:S04]  /*1b80*/  IMAD R3, R0, R7, UR6 ;  /* 0x0000000600037e24 */ /* 0x001fc8000f8e0207 */
[----:B--2---:R-:W-:-:S05]  /*1b90*/  IMAD.WIDE R2, R3, 0x4, R4 ;  /* 0x0000000403027825 */ /* 0x004fca00078e0204 */
[----:B------:R-:W-:Y:S01]  /*1ba0*/  STG.E desc[UR4][R2.64], RZ ;  /* 0x000000ff02007986 */ /* 0x000fe2000c101904 */
[----:B------:R-:W-:Y:S05]  /*1bb0*/  EXIT ;  /* 0x000000000000794d */ /* 0x000fea0003800000 */
.L_x_2428:
        /* <DEDUP_REMOVED lines=12> */
.L_x_3736:


//--------------------- .text._ZN7cutlass13device_kernelIN5flash11enable_sm90INS1_16FlashAttnBwdSm90INS1_25CollectiveMainloopBwdSm90ILi2ELi2ELi2EN4cute5tupleIJNS5_1CILi1EEES8_S8_EEENS6_IJNS7_ILi96EEENS7_ILi128EEENS7_ILi64EEEEEENS_10bfloat16_tEfNS_4arch4Sm90ELb1ELb0ELb1ELb0ELb0ELb1ELb0ELb1ELi2ELi1ELi2ELi2ELb0EEENS1_21CollectiveEpilogueBwdISD_SE_SG_Li256ELb0ELb0ELi1EEENS1_25SingleTileBwdLPTSchedulerILb0ELi128ELb0EEEEEEEEEvNT_6ParamsE --------------------------
	.section	.text._ZN7cutlass13device_kernelIN5flash11enable_sm90INS1_16FlashAttnBwdSm90INS1_25CollectiveMainloopBwdSm90ILi2ELi2ELi2EN4cute5tupleIJNS5_1CILi1EEES8_S8_EEENS6_IJNS7_ILi96EEENS7_ILi128EEENS7_ILi64EEEEEENS_10bfloat16_tEfNS_4arch4Sm90ELb1ELb0ELb1ELb0ELb0ELb1ELb0ELb1ELi2ELi1ELi2ELi2ELb0EEENS1_21CollectiveEpilogueBwdISD_SE_SG_Li256ELb0ELb0ELi1EEENS1_25SingleTileBwdLPTSchedulerILb0ELi128ELb0EEEEEEEEEvNT_6ParamsE,"ax",@progbits
	.align	128
.text._ZN7cutlass13device_kernelIN5flash11enable_sm90INS1_16FlashAttnBwdSm90INS1_25CollectiveMainloopBwdSm90ILi2ELi2ELi2EN4cute5tupleIJNS5_1CILi1EEES8_S8_EEENS6_IJNS7_ILi96EEENS7_ILi128EEENS7_ILi64EEEEEENS_10bfloat16_tEfNS_4arch4Sm90ELb1ELb0ELb1ELb0ELb0ELb1ELb0ELb1ELi2ELi1ELi2ELi2ELb0EEENS1_21CollectiveEpilogueBwdISD_SE_SG_Li256ELb0ELb0ELi1EEENS1_25SingleTileBwdLPTSchedulerILb0ELi128ELb0EEEEEEEEEvNT_6ParamsE:
        .type           _ZN7cutlass13device_kernelIN5flash11enable_sm90INS1_16FlashAttnBwdSm90INS1_25CollectiveMainloopBwdSm90ILi2ELi2ELi2EN4cute5tupleIJNS5_1CILi1EEES8_S8_EEENS6_IJNS7_ILi96EEENS7_ILi128EEENS7_ILi64EEEEEENS_10bfloat16_tEfNS_4arch4Sm90ELb1ELb0ELb1ELb0ELb0ELb1ELb0ELb1ELi2ELi1ELi2ELi2ELb0EEENS1_21CollectiveEpilogueBwdISD_SE_SG_Li256ELb0ELb0ELi1EEENS1_25SingleTileBwdLPTSchedulerILb0ELi128ELb0EEEEEEEEEvNT_6ParamsE,@function
        .size           _ZN7cutlass13device_kernelIN5flash11enable_sm90INS1_16FlashAttnBwdSm90INS1_25CollectiveMainloopBwdSm90ILi2ELi2ELi2EN4cute5tupleIJNS5_1CILi1EEES8_S8_EEENS6_IJNS7_ILi96EEENS7_ILi128EEENS7_ILi64EEEEEENS_10bfloat16_tEfNS_4arch4Sm90ELb1ELb0ELb1ELb0ELb0ELb1ELb0ELb1ELi2ELi1ELi2ELi2ELb0EEENS1_21CollectiveEpilogueBwdISD_SE_SG_Li256ELb0ELb0ELi1EEENS1_25SingleTileBwdLPTSchedulerILb0ELi128ELb0EEEEEEEEEvNT_6ParamsE,(.L_x_3737 - _ZN7cutlass13device_kernelIN5flash11enable_sm90INS1_16FlashAttnBwdSm90INS1_25CollectiveMainloopBwdSm90ILi2ELi2ELi2EN4cute5tupleIJNS5_1CILi1EEES8_S8_EEENS6_IJNS7_ILi96EEENS7_ILi128EEENS7_ILi64EEEEEENS_10bfloat16_tEfNS_4arch4Sm90ELb1ELb0ELb1ELb0ELb0ELb1ELb0ELb1ELi2ELi1ELi2ELi2ELb0EEENS1_21CollectiveEpilogueBwdISD_SE_SG_Li256ELb0ELb0ELi1EEENS1_25SingleTileBwdLPTSchedulerILb0ELi128ELb0EEEEEEEEEvNT_6ParamsE)
        .other          _ZN7cutlass13device_kernelIN5flash11enable_sm90INS1_16FlashAttnBwdSm90INS1_25CollectiveMainloopBwdSm90ILi2ELi2ELi2EN4cute5tupleIJNS5_1CILi1EEES8_S8_EEENS6_IJNS7_ILi96EEENS7_ILi128EEENS7_ILi64EEEEEENS_10bfloat16_tEfNS_4arch4Sm90ELb1ELb0ELb1ELb0ELb0ELb1ELb0ELb1ELi2ELi1ELi2ELi2ELb0EEENS1_21CollectiveEpilogueBwdISD_SE_SG_Li256ELb0ELb0ELi1EEENS1_25SingleTileBwdLPTSchedulerILb0ELi128ELb0EEEEEEEEEvNT_6ParamsE,@"STO_CUDA_ENTRY STV_DEFAULT"
_ZN7cutlass13device_kernelIN5flash11enable_sm90INS1_16FlashAttnBwdSm90INS1_25CollectiveMainloopBwdSm90ILi2ELi2ELi2EN4cute5tupleIJNS5_1CILi1EEES8_S8_EEENS6_IJNS7_ILi96EEENS7_ILi128EEENS7_ILi64EEEEEENS_10bfloat16_tEfNS_4arch4Sm90ELb1ELb0ELb1ELb0ELb0ELb1ELb0ELb1ELi2ELi1ELi2ELi2ELb0EEENS1_21CollectiveEpilogueBwdISD_SE_SG_Li256ELb0ELb0ELi1EEENS1_25SingleTileBwdLPTSchedulerILb0ELi128ELb0EEEEEEEEEvNT_6ParamsE:
        /* <DEDUP_REMOVED lines=29> */
.L_x_2430:
[----:B------:R-:W-:Y:S05]  /*01d0*/  BSYNC B0 ;  /* 0x0000000000007941 */ /* 0x000fea0003800000 */
.L_x_2429:
        /* <DEDUP_REMOVED lines=34> */
.L_x_2431:
        /* <DEDUP_REMOVED lines=22> */
.L_x_2432:
[----:B---3--:R-:W-:Y:S01]  /*0560*/  ISETP.NE.AND P0, PT, R2, RZ, PT ;  /* 0x000000ff0200720c */ /* 0x008fe20003f05270 */
[----:B------:R-:W-:Y:S01]  /*0570*/  IMAD.MOV.U32 R2, RZ, RZ, 0x1 ;  /* 0x00000001ff027424 */ /* 0x000fe200078e00ff */
[----:B------:R-:W-:Y:S01]  /*0580*/  NOP ;  /* 0x0000000000007918 */ /* 0x000fe20000000000 */
[----:B------:R-:W-:Y:S03]  /*0590*/  BSSY B6, `(.L_x_2433) ;  /* 0x0000db8000067945 */ /* 0x000fe60003800000 */
[----:B------:R-:W-:-:S05]  /*05a0*/  SEL R2, R2, 0x2, !P0 ;  /* 0x0000000202027807 */ /* 0x000fca0004000000 */
[----:B------:R3:W-:Y:S01]  /*05b0*/  STL [R1+0xc], R2 ;  /* 0x00000c0201007387 */ /* 0x0007e20000100800 */
[----:B-12-4-:R-:W-:Y:S06]  /*05c0*/  BAR.SYNC.DEFER_BLOCKING 0x0 ;  /* 0x0000000000007b1d */ /* 0x016fec0000010000 */
[----:B------:R-:W-:Y:S05]  /*05d0*/  @!P0 BRA `(.L_x_2434) ;  /* 0x000000ac00608947 */ /* 0x000fea0003800000 */
.L_x_2435:
[----:B------:R-:W-:-:S08]  /*05e0*/  NOP ;  /* 0x0000000000007918 */ /* 0x000fd00000000000 */
[----:B------:R-:W1:Y:S02]  /*05f0*/  USETMAXREG.TRY_ALLOC.CTAPOOL UP0, 0xf0 ;  /* 0x000000f0000079c8 */ /* 0x000e640008000600 */
[----:B-1----:R-:W-:-:S13]  /*0600*/  PLOP3.LUT P0, PT, PT, PT, UP0, 0x80, 0x0 ;  /* 0x000000000000781c */ /* 0x002fda0003f0f008 */
[----:B------:R-:W-:Y:S05]  /*0610*/  @!P0 BRA `(.L_x_2435) ;  /* 0xfffffffc00f08947 */ /* 0x000fea000383ffff */
[----:B------:R-:W-:Y:S01]  /*0620*/  LOP3.LUT R0, R0, 0x3, RZ, 0xc0, !PT ;  /* 0x0000000300007812 */ /* 0x000fe200078ec0ff */
[----:B---3--:R-:W1:Y:S01]  /*0630*/  S2R R2, SR_TID.X ;  /* 0x0000000000027919 */ /* 0x008e620000002100 */
[----:B------:R-:W2:Y:S01]  /*0640*/  S2UR UR7, SR_CTAID.X ;  /* 0x00000000000779c3 */ /* 0x000ea20000002500 */
[----:B------:R-:W-:Y:S02]  /*0650*/  ULDC UR8, c[0x0][0xb50] ;  /* 0x0002d40000087ab9 */ /* 0x000fe40000000800 */
[----:B------:R-:W-:Y:S01]  /*0660*/  UISETP.NE.AND UP0, UPT, UR8, 0x1, UPT ;  /* 0x000000010800788c */ /* 0x000fe2000bf05270 */
[----:B------:R-:W3:Y:S04]  /*0670*/  SHFL.IDX PT, R0, R0, RZ, 0x1f ;  /* 0x00001fff00007589 */ /* 0x000ee800000e0000 */
[----:B------:R-:W4:Y:S06]  /*0680*/  LDC R3, c[0x0][0xb68] ;  /* 0x0002da00ff037b82 */ /* 0x000f2c0000000800 */
[----:B------:R-:W-:Y:S01]  /*0690*/  @UP0 ULDC UR4, c[0x0][0xb54] ;  /* 0x0002d50000040ab9 */ /* 0x000fe20000000800 */
[----:B------:R-:W-:Y:S01]  /*06a0*/  @UP0 ULDC UR9, c[0x0][0xb58] ;  /* 0x0002d60000090ab9 */ /* 0x000fe20000000800 */
[----:B--2---:R-:W-:-:S02]  /*06b0*/  UIMAD.WIDE.U32 UR4, UR7, UR4, URZ ;  /* 0x00000004070472a5 */ /* 0x004fc4000f8e003f */
[----:B------:R-:W-:Y:S01]  /*06c0*/  UMOV UR6, UR7 ;  /* 0x0000000700067c82 */ /* 0x000fe20008000000 */
[----:B---3--:R-:W-:Y:S01]  /*06d0*/  ISETP.NE.AND P0, PT, R0, RZ, PT ;  /* 0x000000ff0000720c */ /* 0x008fe20003f05270 */
[----:B------:R-:W-:Y:S01]  /*06e0*/  @UP0 USHF.R.U32.HI UR6, URZ, UR9, UR5 ;  /* 0x000000093f060299 */ /* 0x000fe20008011605 */
[----:B-1----:R-:W-:-:S03]  /*06f0*/  SHF.R.U32.HI R2, RZ, 0x7, R2 ;  /* 0x00000007ff027819 */ /* 0x002fc60000011602 */
[----:B------:R-:W-:-:S04]  /*0700*/  UIADD3 UR4, -UR6, URZ, URZ ;  /* 0x0000003f06047290 */ /* 0x000fc8000fffe13f */
[----:B------:R-:W-:-:S04]  /*0710*/  UIMAD UR10, UR8, UR4, UR7 ;  /* 0x00000004080a72a4 */ /* 0x000fc8000f8e0207 */
[----:B------:R-:W-:-:S05]  /*0720*/  @!P0 IADD3 R2, R2, 0x9, RZ ;  /* 0x0000000902028810 */ /* 0x000fca0007ffe0ff */
[----:B------:R1:W-:Y:S06]  /*0730*/  @!P0 BAR.ARV R2, 0xa0 ;  /* 0x000280020000851d */ /* 0x0003ec0000002000 */
[----:B----4-:R-:W-:-:S13]  /*0740*/  ISETP.LE.AND P0, PT, R3, UR6, PT ;  /* 0x0000000603007c0c */ /* 0x010fda000bf03270 */
[----:B-1----:R-:W-:Y:S05]  /*0750*/  @!P0 BRA `(.L_x_2436) ;  /* 0x0000000000208947 */ /* 0x002fea0003800000 */
[----:B------:R-:W-:Y:S01]  /*0760*/  ULDC UR7, c[0x0][0xb5c] ;  /* 0x0002d70000077ab9 */ /* 0x000fe20000000800 */
[----:B------:R-:W-:Y:S01]  /*0770*/  UMOV UR36, UR10 ;  /* 0x0000000a00247c82 */ /* 0x000fe20008000000 */
[----:B------:R-:W-:-:S11]  /*0780*/  UISETP.NE.AND UP0, UPT, UR7, 0x1, UPT ;  /* 0x000000010700788c */ /* 0x000fd6000bf05270 */
[----:B------:R-:W-:Y:S02]  /*0790*/  @UP0 ULDC.64 UR8, c[0x0][0xb60] ;  /* 0x0002d80000080ab9 */ /* 0x000fe40000000a00 */
[----:B------:R-:W-:-:S04]  /*07a0*/  UIMAD.WIDE.U32 UR4, UR10, UR8, URZ ;  /* 0x000000080a0472a5 */ /* 0x000fc8000f8e003f */
[----:B------:R-:W-:-:S04]  /*07b0*/  @UP0 USHF.R.U32.HI UR36, URZ, UR9, UR5 ;  /* 0x000000093f240299 */ /* 0x000fc80008011605 */
[----:B------:R-:W-:Y:S01]  /*07c0*/  UIMAD UR4, UR36, UR7, URZ ;  /* 0x00000007240472a4 */ /* 0x000fe2000f8e023f */
[----:B------:R-:W-:Y:S11]  /*07d0*/  BRA `(.L_x_2437) ;  /* 0x00000000001c7947 */ /* 0x000ff60003800000 */
.L_x_2436:
[----:B------:R-:W-:Y:S01]  /*07e0*/  ULDC UR7, c[0x0][0xb44] ;  /* 0x0002d10000077ab9 */ /* 0x000fe20000000800 */
[----:B------:R-:W-:Y:S01]  /*07f0*/  UMOV UR36, UR10 ;  /* 0x0000000a00247c82 */ /* 0x000fe20008000000 */
[----:B------:R-:W-:-:S11]  /*0800*/  UISETP.NE.AND UP0, UPT, UR7, 0x1, UPT ;  /* 0x000000010700788c */ /* 0x000fd6000bf05270 */
[----:B------:R-:W-:Y:S02]  /*0810*/  @UP0 ULDC.64 UR8, c[0x0][0xb48] ;  /* 0x0002d20000080ab9 */ /* 0x000fe40000000a00 */
[----:B------:R-:W-:-:S04]  /*0820*/  UIMAD.WIDE.U32 UR4, UR10, UR8, URZ ;  /* 0x000000080a0472a5 */ /* 0x000fc8000f8e003f */
[----:B------:R-:W-:-:S04]  /*0830*/  @UP0 USHF.R.U32.HI UR36, URZ, UR9, UR5 ;  /* 0x000000093f240299 */ /* 0x000fc80008011605 */
[----:B------:R-:W-:-:S12]  /*0840*/  UIMAD UR4, UR36, UR7, URZ ;  /* 0x00000007240472a4 */ /* 0x000fd8000f8e023f */
.L_x_2437:
[----:B------:R-:W-:Y:S01]  /*0850*/  ULDC UR43, c[0x0][0xb38] ;  /* 0x0002ce00002b7ab9 */ /* 0x000fe20000000800 */
[----:B------:R-:W-:Y:S02]  /*0860*/  UIADD3 UR4, UR10, -UR4, URZ ;  /* 0x800000040a047290 */ /* 0x000fe4000fffe03f */
[----:B------:R-:W-:Y:S01]  /*0870*/  UISETP.NE.AND UP0, UPT, UR43, 0x1, UPT ;  /* 0x000000012b00788c */ /* 0x000fe2000bf05270 */
[----:B------:R-:W-:Y:S02]  /*0880*/  ULDC UR5, c[0x0][0xb44] ;  /* 0x0002d10000057ab9 */ /* 0x000fe40000000800 */
[----:B------:R-:W-:-:S08]  /*0890*/  UIMAD UR6, UR6, UR5, UR4 ;  /* 0x00000005060672a4 */ /* 0x000fd0000f8e0204 */
[----:B------:R-:W-:Y:S01]  /*08a0*/  @UP0 ULDC UR4, c[0x0][0xb3c] ;  /* 0x0002cf0000040ab9 */ /* 0x000fe20000000800 */
[----:B------:R-:W-:Y:S01]  /*08b0*/  @UP0 ULDC UR7, c[0x0][0xb40] ;  /* 0x0002d00000070ab9 */ /* 0x000fe20000000800 */
[----:B------:R-:W-:Y:S02]  /*08c0*/  UIMAD.WIDE.U32 UR4, UR6, UR4, URZ ;  /* 0x00000004060472a5 */ /* 0x000fe4000f8e003f */
[----:B------:R-:W-:Y:S02]  /*08d0*/  UMOV UR44, UR6 ;  /* 0x00000006002c7c82 */ /* 0x000fe40008000000 */
[----:B------:R-:W-:-:S04]  /*08e0*/  @UP0 USHF.R.U32.HI UR44, URZ, UR7, UR5 ;  /* 0x000000073f2c0299 */ /* 0x000fc80008011605 */
[----:B------:R-:W-:Y:S02]  /*08f0*/  UIADD3 UR4, -UR44, URZ, URZ ;  /* 0x0000003f2c047290 */ /* 0x000fe4000fffe13f */
[----:B------:R-:W-:Y:S02]  /*0900*/  ISETP.LE.AND P0, PT, RZ, UR44, PT ;  /* 0x0000002cff007c0c */ /* 0x000fe4000bf03270 */
[----:B------:R-:W-:-:S11]  /*0910*/  UIMAD UR43, UR43, UR4, UR6 ;  /* 0x000000042b2b72a4 */ /* 0x000fd6000f8e0206 */
[----:B------:R-:W-:Y:S05]  /*0920*/  @!P0 BRA `(.L_x_2438) ;  /* 0x000000d400f88947 */ /* 0x000fea0003800000 */
[----:B------:R-:W-:Y:S01]  /*0930*/  ULDC UR5, c[0x0][0x280] ;  /* 0x0000a00000057ab9 */ /* 0x000fe20000000800 */
[----:B------:R-:W-:Y:S01]  /*0940*/  ULDC UR6, c[0x0][0x290] ;  /* 0x0000a40000067ab9 */ /* 0x000fe20000000800 */
[----:B------:R-:W-:Y:S01]  /*0950*/  ULEA UR4, UR36, UR5, 0x7 ;  /* 0x0000000524047291 */ /* 0x000fe2000f8e383f */
[----:B------:R-:W-:Y:S01]  /*0960*/  PLOP3.LUT P0, PT, PT, PT, PT, 0x80, 0x0 ;  /* 0x000000000000781c */ /* 0x000fe20003f0f070 */
[----:B------:R-:W-:Y:S01]  /*0970*/  ULDC UR7, c[0x0][0x74c] ;  /* 0x0001d30000077ab9 */ /* 0x000fe20000000800 */
[----:B------:R-:W-:Y:S01]  /*0980*/  CS2R R150, SRZ ;  /* 0x0000000000967805 */ /* 0x000fe2000001ff00 */
[----:B------:R-:W-:Y:S01]  /*0990*/  UIADD3 UR6, -UR7, UR4, -UR6 ;  /* 0x0000000407067290 */ /* 0x000fe2000fffe906 */
[----:B------:R-:W-:Y:S01]  /*09a0*/  CS2R R148, SRZ ;  /* 0x0000000000947805 */ /* 0x000fe2000001ff00 */
[----:B------:R-:W-:Y:S01]  /*09b0*/  UIADD3 UR4, UR5, 0x5f, URZ ;  /* 0x0000005f05047890 */ /* 0x000fe2000fffe03f */
[----:B------:R-:W-:Y:S01]  /*09c0*/  CS2R R146, SRZ ;  /* 0x0000000000927805 */ /* 0x000fe2000001ff00 */
[----:B------:R-:W-:Y:S01]  /*09d0*/  UIMAD.WIDE UR6, UR6, 0x2aaaaaab, URZ ;  /* 0x2aaaaaab060678a5 */ /* 0x000fe2000f8e023f */
[----:B------:R-:W-:Y:S01]  /*09e0*/  CS2R R144, SRZ ;  /* 0x0000000000907805 */ /* 0x000fe2000001ff00 */
[----:B------:R-:W-:Y:S01]  /*09f0*/  UIMAD.WIDE UR4, UR4, 0x2aaaaaab, URZ ;  /* 0x2aaaaaab040478a5 */ /* 0x000fe2000f8e023f */
[----:B------:R-:W-:Y:S01]  /*0a00*/  CS2R R142, SRZ ;  /* 0x00000000008e7805 */ /* 0x000fe2000001ff00 */
[----:B------:R-:W-:Y:S01]  /*0a10*/  USHF.R.U32.HI UR6, URZ, 0x1f, UR7 ;  /* 0x0000001f3f067899 */ /* 0x000fe20008011607 */
[----:B------:R-:W-:Y:S01]  /*0a20*/  CS2R R140, SRZ ;  /* 0x00000000008c7805 */ /* 0x000fe2000001ff00 */
[----:B------:R-:W-:Y:S01]  /*0a30*/  USHF.R.U32.HI UR37, URZ, 0x1f, UR5 ;  /* 0x0000001f3f257899 */ /* 0x000fe20008011605 */
[----:B------:R-:W-:Y:S01]  /*0a40*/  CS2R R138, SRZ ;  /* 0x00000000008a7805 */ /* 0x000fe2000001ff00 */
[----:B------:R-:W-:Y:S01]  /*0a50*/  ULEA.HI.SX32 UR6, UR7, UR6, 0x1c ;  /* 0x0000000607067291 */ /* 0x000fe2000f8fe23f */
[----:B------:R-:W-:Y:S01]  /*0a60*/  CS2R R136, SRZ ;  /* 0x0000000000887805 */ /* 0x000fe2000001ff00 */
[----:B------:R-:W-:Y:S01]  /*0a70*/  ULEA.HI.SX32 UR37, UR5, UR37, 0x1c ;  /* 0x0000002505257291 */ /* 0x000fe2000f8fe23f */
[----:B------:R-:W-:-:S02]  /*0a80*/  CS2R R134, SRZ ;  /* 0x0000000000867805 */ /* 0x000fc4000001ff00 */
[----:B------:R-:W-:Y:S02]  /*0a90*/  CS2R R132, SRZ ;  /* 0x0000000000847805 */ /* 0x000fe4000001ff00 */
[----:B------:R-:W-:Y:S02]  /*0aa0*/  CS2R R130, SRZ ;  /* 0x0000000000827805 */ /* 0x000fe4000001ff00 */
[----:B------:R-:W-:Y:S02]  /*0ab0*/  VIMNMX R16, RZ, UR6, !PT ;  /* 0x00000006ff107c48 */ /* 0x000fe4000ffe0100 */
[----:B------:R-:W-:Y:S02]  /*0ac0*/  CS2R R128, SRZ ;  /* 0x0000000000807805 */ /* 0x000fe4000001ff00 */
[----:B------:R-:W-:Y:S02]  /*0ad0*/  CS2R R126, SRZ ;  /* 0x00000000007e7805 */ /* 0x000fe4000001ff00 */
[----:B------:R-:W-:-:S02]  /*0ae0*/  CS2R R124, SRZ ;  /* 0x00000000007c7805 */ /* 0x000fc4000001ff00 */
[----:B------:R-:W-:Y:S02]  /*0af0*/  ISETP.LT.AND P1, PT, R16, UR37, PT ;  /* 0x0000002510007c0c */ /* 0x000fe4000bf21270 */
        /* <DEDUP_REMOVED lines=18> */
[----:B------:R-:W-:Y:S06]  /*0c20*/  @!P1 BRA `(.L_x_2439) ;  /* 0x0000009000009947 */ /* 0x000fec0003800000 */
        /* <DEDUP_REMOVED lines=21> */
.L_x_2441:
        /* <DEDUP_REMOVED lines=15> */
.L_x_2440:
        /* <DEDUP_REMOVED lines=22> */
.L_x_2443:
        /* <DEDUP_REMOVED lines=15> */
.L_x_2442:
[----:B------:R-:W-:Y:S01]  /*10c0*/  SHF.R.S32.HI R7, RZ, 0x1f, R18 ;  /* 0x0000001fff077819 */ /* 0x000fe20000011412 */
[----:B------:R-:W-:-:S03]  /*10d0*/  UMOV UR4, 0xffffffff ;  /* 0xffffffff00047882 */ /* 0x000fc60000000000 */
[----:B------:R-:W-:-:S04]  /*10e0*/  LEA.HI R0, R7, R18, RZ, 0x7 ;  /* 0x0000001207007211 */ /* 0x000fc800078f38ff */
[----:B------:R-:W-:Y:S01]  /*10f0*/  SHF.R.S32.HI R13, RZ, 0x7, R0 ;  /* 0x00000007ff0d7819 */ /* 0x000fe20000011400 */
[----:B------:R-:W-:Y:S06]  /*1100*/  BRA.DIV UR4, `(.L_x_2444) ;  /* 0x000000d204087947 */ /* 0x000fec000b800000 */
[----:B------:R1:W2:Y:S02]  /*1110*/  SHFL.IDX PT, R14, R13, RZ, 0x1f ;  /* 0x00001fff0d0e7589 */ /* 0x0002a400000e0000 */
.L_x_2547:
[----:B------:R-:W-:Y:S01]  /*1120*/  SHF.L.U32 R2, RZ, 0x1f, RZ ;  /* 0x0000001fff027819 */ /* 0x000fe200000006ff */
[----:B------:R-:W3:Y:S01]  /*1130*/  LDC R10, c[0x0][0x74c] ;  /* 0x0001d300ff0a7b82 */ /* 0x000ee20000000800 */
[----:B------:R-:W-:Y:S02]  /*1140*/  SHF.L.U32 R3, R18, 0x6, RZ ;  /* 0x0000000612037819 */ /* 0x000fe400000006ff */
[----:B------:R-:W4:Y:S02]  /*1150*/  SYNCS.PHASECHK.TRANS64.TRYWAIT P0, [R17+URZ+0x26800], R2 ;  /* 0x02680002110075a7 */ /* 0x000f24000800017f */
[----:B----4-:R-:W-:Y:S05]  /*1160*/  @P0 BRA `(.L_x_2445) ;  /* 0x0000000000080947 */ /* 0x010fea0003800000 */
[----:B------:R-:W4:Y:S02]  /*1170*/  SYNCS.PHASECHK.TRANS64.TRYWAIT P0, [R17+URZ+0x26800], R2 ;  /* 0x02680002110075a7 */ /* 0x000f24000800017f */
[----:B----4-:R-:W-:Y:S05]  /*1180*/  @!P0 BRA `(.L_x_2446) ;  /* 0x000000d000048947 */ /* 0x010fea0003800000 */
.L_x_2445:
[CC--:B------:R-:W-:Y:S01]  /*1190*/  LEA.HI R8, R7.reuse, R18.reuse, RZ, 0x5 ;  /* 0x0000001207087211 */ /* 0x0c0fe200078f28ff */
[----:B------:R-:W-:Y:S01]  /*11a0*/  ULDC UR4, c[0x0][0x280] ;  /* 0x0000a00000047ab9 */ /* 0x000fe20000000800 */
[----:B------:R-:W-:Y:S01]  /*11b0*/  ULDC UR5, c[0x0][0x290] ;  /* 0x0000a40000057ab9 */ /* 0x000fe20000000800 */
[----:B------:R-:W-:Y:S01]  /*11c0*/  LEA.HI R5, R7, R18, RZ, 0x4 ;  /* 0x0000001207057211 */ /* 0x000fe200078f20ff */
[----:B------:R-:W-:Y:S01]  /*11d0*/  UIADD3 UR4, -UR5, 0x7f, UR4 ;  /* 0x0000007f05047890 */ /* 0x000fe2000fffe104 */
[----:B----4-:R-:W-:Y:S02]  /*11e0*/  SHF.R.S32.HI R2, RZ, 0x5, R8 ;  /* 0x00000005ff027819 */ /* 0x010fe40000011408 */
[----:B------:R-:W-:Y:S02]  /*11f0*/  CS2R R150, SRZ ;  /* 0x0000000000967805 */ /* 0x000fe4000001ff00 */
[----:B------:R-:W-:Y:S01]  /*1200*/  SHF.R.S32.HI R6, RZ, 0x4, R5 ;  /* 0x00000004ff067819 */ /* 0x000fe20000011405 */
[----:B------:R-:W-:Y:S01]  /*1210*/  ULEA UR4, UR36, UR4, 0x7 ;  /* 0x0000000424047291 */ /* 0x000fe2000f8e383f */
[----:B------:R-:W-:Y:S01]  /*1220*/  LOP3.LUT R3, R3, 0x1c0, RZ, 0xc0, !PT ;  /* 0x000001c003037812 */ /* 0x000fe200078ec0ff */
[----:B------:R-:W-:Y:S01]  /*1230*/  IMAD.SHL.U32 R4, R2, 0x10, RZ ;  /* 0x0000001002047824 */ /* 0x000fe200078e00ff */
[----:B------:R-:W-:-:S02]  /*1240*/  LEA.HI R9, R5, R6, RZ, 0x1 ;  /* 0x0000000605097211 */ /* 0x000fc400078f08ff */
[----:B------:R-:W-:Y:S02]  /*1250*/  CS2R R148, SRZ ;  /* 0x0000000000947805 */ /* 0x000fe4000001ff00 */
[----:B------:R-:W-:Y:S02]  /*1260*/  LEA.HI R2, R7, R18, RZ, 0x3 ;  /* 0x0000001207027211 */ /* 0x000fe400078f18ff */
[----:B------:R-:W-:Y:S02]  /*1270*/  CS2R R146, SRZ ;  /* 0x0000000000927805 */ /* 0x000fe4000001ff00 */
[----:B------:R-:W-:Y:S02]  /*1280*/  LOP3.LUT R5, R3, 0x30, R4, 0xf8, !PT ;  /* 0x0000003003057812 */ /* 0x000fe400078ef804 */
[----:B------:R-:W-:Y:S02]  /*1290*/  CS2R R144, SRZ ;  /* 0x0000000000907805 */ /* 0x000fe4000001ff00 */
[----:B---3--:R-:W-:-:S02]  /*12a0*/  IADD3 R4, -R10, UR4, RZ ;  /* 0x000000040a047c10 */ /* 0x008fc4000fffe1ff */
[----:B------:R-:W-:Y:S02]  /*12b0*/  CS2R R142, SRZ ;  /* 0x00000000008e7805 */ /* 0x000fe4000001ff00 */
[----:B------:R-:W-:Y:S02]  /*12c0*/  LOP3.LUT R5, R5, 0x8, R2, 0xf8, !PT ;  /* 0x0000000805057812 */ /* 0x000fe400078ef802 */
[----:B------:R-:W-:Y:S02]  /*12d0*/  CS2R R140, SRZ ;  /* 0x00000000008c7805 */ /* 0x000fe4000001ff00 */
[----:B--2---:R-:W-:Y:S01]  /*12e0*/  LEA.HI R2, R14, R14, RZ, 0x1 ;  /* 0x0000000e0e027211 */ /* 0x004fe200078f08ff */
[----:B------:R-:W-:Y:S01]  /*12f0*/  IMAD.HI R10, R4, 0x2aaaaaab, RZ ;  /* 0x2aaaaaab040a7827 */ /* 0x000fe200078e02ff */
[----:B------:R-:W-:Y:S02]  /*1300*/  SHF.R.U32.HI R4, RZ, 0x3, R3 ;  /* 0x00000003ff047819 */ /* 0x000fe40000011603 */
[----:B------:R-:W-:-:S02]  /*1310*/  CS2R R138, SRZ ;  /* 0x00000000008a7805 */ /* 0x000fc4000001ff00 */
[----:B------:R-:W-:Y:S02]  /*1320*/  LOP3.LUT R9, R9, 0x7ffffe, RZ, 0xc0, !PT ;  /* 0x007ffffe09097812 */ /* 0x000fe400078ec0ff */
[----:B------:R-:W-:Y:S02]  /*1330*/  CS2R R136, SRZ ;  /* 0x0000000000887805 */ /* 0x000fe4000001ff00 */
[----:B------:R-:W-:Y:S02]  /*1340*/  SHF.R.U32.HI R3, RZ, 0x1f, R10 ;  /* 0x0000001fff037819 */ /* 0x000fe4000001160a */
[----:B------:R-:W-:Y:S02]  /*1350*/  CS2R R134, SRZ ;  /* 0x0000000000867805 */ /* 0x000fe4000001ff00 */
[----:B------:R-:W-:Y:S01]  /*1360*/  LOP3.LUT R4, R5, R4, RZ, 0x3c, !PT ;  /* 0x0000000405047212 */ /* 0x000fe200078e3cff */
[----:B------:R-:W-:Y:S01]  /*1370*/  IMAD.IADD R6, R6, 0x1, -R9 ;  /* 0x0000000106067824 */ /* 0x000fe200078e0a09 */
[----:B------:R-:W-:-:S02]  /*1380*/  LOP3.LUT R5, R2, 0xfffffffe, RZ, 0xc0, !PT ;  /* 0xfffffffe02057812 */ /* 0x000fc400078ec0ff */
[----:B------:R-:W-:Y:S02]  /*1390*/  CS2R R132, SRZ ;  /* 0x0000000000847805 */ /* 0x000fe4000001ff00 */
[----:B------:R-:W-:Y:S01]  /*13a0*/  LEA.HI.SX32 R3, R10, R3, 0x1c ;  /* 0x000000030a037211 */ /* 0x000fe200078fe2ff */
[----:B------:R-:W-:Y:S01]  /*13b0*/  IMAD R9, R13, 0xc, R6 ;  /* 0x0000000c0d097824 */ /* 0x000fe200078e0206 */
[----:B------:R-:W-:Y:S01]  /*13c0*/  MOV R2, UR37 ;  /* 0x0000002500027c02 */ /* 0x000fe20008000f00 */
[----:B------:R-:W-:Y:S01]  /*13d0*/  IMAD.IADD R5, R14, 0x1, -R5 ;  /* 0x000000010e057824 */ /* 0x000fe200078e0a05 */
[----:B------:R-:W-:Y:S01]  /*13e0*/  CS2R R130, SRZ ;  /* 0x0000000000827805 */ /* 0x000fe2000001ff00 */
[----:B------:R-:W-:Y:S01]  /*13f0*/  IMAD.U32 R4, R9, 0x200, R4 ;  /* 0x0000020009047824 */ /* 0x000fe200078e0004 */
[----:B------:R-:W-:Y:S02]  /*1400*/  VIADDMNMX R237, R3, 0x1, R2, PT ;  /* 0x0000000103ed7846 */ /* 0x000fe40003800102 */
[----:B------:R-:W-:-:S02]  /*1410*/  CS2R R128, SRZ ;  /* 0x0000000000807805 */ /* 0x000fc4000001ff00 */
[----:B------:R-:W-:Y:S02]  /*1420*/  LOP3.LUT R3, R0, 0xffffff80, RZ, 0xc0, !PT ;  /* 0xffffff8000037812 */ /* 0x000fe400078ec0ff */
[----:B------:R-:W-:Y:S01]  /*1430*/  CS2R R126, SRZ ;  /* 0x00000000007e7805 */ /* 0x000fe2000001ff00 */
[----:B------:R2:W-:Y:S01]  /*1440*/  STL [R1+0x18], R4 ;  /* 0x0000180401007387 */ /* 0x0005e20000100800 */
[----:B------:R-:W-:Y:S02]  /*1450*/  ISETP.GE.AND P0, PT, R16, R237, PT ;  /* 0x000000ed1000720c */ /* 0x000fe40003f06270 */
[----:B------:R-:W-:Y:S01]  /*1460*/  CS2R R124, SRZ ;  /* 0x00000000007c7805 */ /* 0x000fe2000001ff00 */
[----:B------:R-:W-:Y:S01]  /*1470*/  IMAD.IADD R6, R18, 0x1, -R3 ;  /* 0x0000000112067824 */ /* 0x000fe200078e0a03 */
[----:B------:R-:W-:Y:S02]  /*1480*/  MOV R0, RZ ;  /* 0x000000ff00007202 */ /* 0x000fe40000000f00 */
[----:B------:R-:W-:-:S02]  /*1490*/  CS2R R122, SRZ ;  /* 0x00000000007a7805 */ /* 0x000fc4000001ff00 */
[----:B------:R-:W-:Y:S01]  /*14a0*/  CS2R R120, SRZ ;  /* 0x0000000000787805 */ /* 0x000fe2000001ff00 */
[--C-:B------:R-:W-:Y:S01]  /*14b0*/  IMAD R2, R13, 0x300, R6.reuse ;  /* 0x000003000d027824 */ /* 0x100fe200078e0206 */
[----:B------:R-:W-:Y:S02]  /*14c0*/  SHF.R.S32.HI R11, RZ, 0x1f, R6 ;  /* 0x0000001fff0b7819 */ /* 0x000fe40000011406 */
[----:B------:R-:W-:Y:S01]  /*14d0*/  CS2R R182, SRZ ;  /* 0x0000000000b67805 */ /* 0x000fe2000001ff00 */
[----:B--2---:R-:W-:Y:S01]  /*14e0*/  IMAD.MOV.U32 R4, RZ, RZ, RZ ;  /* 0x000000ffff047224 */ /* 0x004fe200078e00ff */
[----:B------:R-:W-:Y:S02]  /*14f0*/  CS2R R180, SRZ ;  /* 0x0000000000b47805 */ /* 0x000fe4000001ff00 */
[----:B------:R-:W-:Y:S01]  /*1500*/  LEA.HI R10, R11, R6, RZ, 0x2 ;  /* 0x000000060b0a7211 */ /* 0x000fe200078f10ff */
[----:B------:R2:W-:Y:S01]  /*1510*/  STL [R1+0x1c], R11 ;  /* 0x00001c0b01007387 */ /* 0x0005e20000100800 */
[----:B------:R-:W-:-:S02]  /*1520*/  SHF.L.U32 R2, R2, 0x2, RZ ;  /* 0x0000000202027819 */ /* 0x000fc400000006ff */
[----:B------:R-:W-:Y:S02]  /*1530*/  CS2R R178, SRZ ;  /* 0x0000000000b27805 */ /* 0x000fe4000001ff00 */
[----:B------:R-:W-:Y:S01]  /*1540*/  LOP3.LUT R3, R10, 0xfffffffc, RZ, 0xc0, !PT ;  /* 0xfffffffc0a037812 */ /* 0x000fe200078ec0ff */
[----:B------:R2:W-:Y:S01]  /*1550*/  STL [R1+0x10], R10 ;  /* 0x0000100a01007387 */ /* 0x0005e20000100800 */
        /* <DEDUP_REMOVED lines=13> */
[----:B------:R-:W-:Y:S02]  /*1630*/  IMAD R2, R2, 0x4, R17 ;  /* 0x0000000402027824 */ /* 0x000fe400078e0211 */
[----:B------:R-:W-:Y:S01]  /*1640*/  IMAD.IADD R3, R6, 0x1, -R3 ;  /* 0x0000000106037824 */ /* 0x000fe200078e0a03 */
[----:B--2---:R-:W-:Y:S06]  /*1650*/  @P0 BRA `(.L_x_2447) ;  /* 0x0000004000780947 */ /* 0x004fec0003800000 */
[----:B------:R-:W-:Y:S01]  /*1660*/  LOP3.LUT R9, R8, 0xffffffe0, RZ, 0xc0, !PT ;  /* 0xffffffe008097812 */ /* 0x000fe200078ec0ff */
[----:B------:R-:W-:Y:S01]  /*1670*/  UIMAD UR4, UR36, -0x80, UR5 ;  /* 0xffffff80240478a4 */ /* 0x000fe2000f8e0205 */
[----:B------:R-:W-:Y:S01]  /*1680*/  LEA.HI R6, R11, R6, RZ, 0x5 ;  /* 0x000000060b067211 */ /* 0x000fe200078f28ff */
[----:B------:R-:W-:Y:S01]  /*1690*/  IMAD.MOV.U32 R151, RZ, RZ, RZ ;  /* 0x000000ffff977224 */ /* 0x000fe200078e00ff */
[----:B------:R-:W-:Y:S02]  /*16a0*/  IADD3 R9, R18, -R9, RZ ;  /* 0x8000000912097210 */ /* 0x000fe40007ffe0ff */
[----:B------:R-:W-:Y:S01]  /*16b0*/  LEA.HI R4, R13, R13, RZ, 0x1 ;  /* 0x0000000d0d047211 */ /* 0x000fe200078f08ff */
[----:B------:R-:W-:Y:S01]  /*16c0*/  IMAD.U32 R23, RZ, RZ, UR4 ;  /* 0x00000004ff177e24 */ /* 0x000fe2000f8e00ff */
[----:B------:R-:W-:Y:S02]  /*16d0*/  SHF.R.S32.HI R0, RZ, 0x1f, R9 ;  /* 0x0000001fff007819 */ /* 0x000fe40000011409 */
[----:B------:R-:W-:-:S02]  /*16e0*/  SHF.R.S32.HI R8, RZ, 0x5, R6 ;  /* 0x00000005ff087819 */ /* 0x000fc40000011406 */
[----:B------:R-:W-:Y:S02]  /*16f0*/  LOP3.LUT R6, R4, 0xfffffffe, RZ, 0xc0, !PT ;  /* 0xfffffffe04067812 */ /* 0x000fe400078ec0ff */
[-C--:B------:R-:W-:Y:S01]  /*1700*/  LEA.HI R4, R0, R9.reuse, RZ, 0x2 ;  /* 0x0000000900047211 */ /* 0x080fe200078f10ff */
[----:B------:R-:W-:Y:S01]  /*1710*/  IMAD R23, R8, -0x10, R23 ;  /* 0xfffffff008177824 */ /* 0x000fe200078e0217 */
[----:B------:R-:W-:Y:S01]  /*1720*/  LEA.HI R0, R0, R9, RZ, 0x3 ;  /* 0x0000000900007211 */ /* 0x000fe200078f18ff */
[----:B------:R-:W-:Y:S01]  /*1730*/  IMAD.IADD R22, R13, 0x1, -R6 ;  /* 0x000000010d167824 */ /* 0x000fe200078e0a06 */
[----:B------:R-:W-:Y:S02]  /*1740*/  SHF.R.S32.HI R9, RZ, 0x2, R4 ;  /* 0x00000002ff097819 */ /* 0x000fe40000011404 */
[----:B------:R-:W-:Y:S02]  /*1750*/  LEA.HI R6, R7, R18, RZ, 0x2 ;  /* 0x0000001207067211 */ /* 0x000fe400078f10ff */
[--C-:B------:R-:W-:Y:S01]  /*1760*/  SHF.R.S32.HI R14, RZ, 0x2, R10.reuse ;  /* 0x00000002ff0e7819 */ /* 0x100fe2000001140a */
[----:B------:R-:W-:Y:S01]  /*1770*/  VIADD R15, R9, 0x10 ;  /* 0x00000010090f7836 */ /* 0x000fe20000000000 */
[----:B------:R-:W-:-:S02]  /*1780*/  SHF.R.S32.HI R7, RZ, 0x1f, R10 ;  /* 0x0000001fff077819 */ /* 0x000fc4000001140a */
[----:B-1----:R-:W-:Y:S02]  /*1790*/  LOP3.LUT R13, R6, 0xfffffffc, RZ, 0xc0, !PT ;  /* 0xfffffffc060d7812 */ /* 0x002fe400078ec0ff */
[----:B------:R-:W-:Y:S02]  /*17a0*/  IADD3 R10, R9, 0x8, RZ ;  /* 0x00000008090a7810 */ /* 0x000fe40007ffe0ff */
[----:B------:R-:W-:Y:S01]  /*17b0*/  SHF.R.S32.HI R0, RZ, 0x3, R0 ;  /* 0x00000003ff007819 */ /* 0x000fe20000011400 */
[----:B------:R-:W-:Y:S01]  /*17c0*/  IMAD.IADD R6, R18, 0x1, -R13 ;  /* 0x0000000112067824 */ /* 0x000fe200078e0a0d */
[----:B------:R-:W-:Y:S02]  /*17d0*/  LEA.HI R11, R10, R10, RZ, 0x1 ;  /* 0x0000000a0a0b7211 */ /* 0x000fe400078f08ff */
[----:B------:R-:W-:Y:S02]  /*17e0*/  LEA.HI R18, R15, R15, RZ, 0x1 ;  /* 0x0000000f0f127211 */ /* 0x000fe400078f08ff */
[----:B------:R-:W-:-:S02]  /*17f0*/  SHF.R.S32.HI R12, RZ, 0x1, R11 ;  /* 0x00000001ff0c7819 */ /* 0x000fc4000001140b */
[----:B------:R-:W-:Y:S01]  /*1800*/  LEA.HI R8, R7, R14, RZ, 0x3 ;  /* 0x0000000e07087211 */ /* 0x000fe200078f18ff */
[----:B------:R-:W-:Y:S01]  /*1810*/  IMAD.HI R7, R0, 0x2aaaaaab, RZ ;  /* 0x2aaaaaab00077827 */ /* 0x000fe200078e02ff */
[----:B------:R-:W-:Y:S02]  /*1820*/  SHF.R.S32.HI R19, RZ, 0x1, R18 ;  /* 0x00000001ff137819 */ /* 0x000fe40000011412 */
[----:B------:R-:W-:Y:S01]  /*1830*/  LOP3.LUT R21, R8, 0xfffffff8, RZ, 0xc0, !PT ;  /* 0xfffffff808157812 */ /* 0x000fe200078ec0ff */
[----:B------:R-:W-:Y:S01]  /*1840*/  IMAD.HI R13, R12, 0x2aaaaaab, RZ ;  /* 0x2aaaaaab0c0d7827 */ /* 0x000fe200078e02ff */
[----:B------:R-:W-:Y:S02]  /*1850*/  LEA.HI R4, R4, R9, RZ, 0x1 ;  /* 0x0000000904047211 */ /* 0x000fe400078f08ff */
[----:B------:R-:W-:Y:S01]  /*1860*/  SHF.R.U32.HI R8, RZ, 0x1, R7 ;  /* 0x00000001ff087819 */ /* 0x000fe20000011607 */
[----:B------:R-:W-:Y:S01]  /*1870*/  IMAD.HI R20, R19, 0x2aaaaaab, RZ ;  /* 0x2aaaaaab13147827 */ /* 0x000fe200078e02ff */
[----:B------:R-:W-:-:S02]  /*1880*/  IADD3 R23, R23, R21, -R14 ;  /* 0x0000001517177210 */ /* 0x000fc40007ffe80e */
[----:B------:R-:W-:Y:S02]  /*1890*/  SHF.R.U32.HI R14, RZ, 0x1, R13 ;  /* 0x00000001ff0e7819 */ /* 0x000fe4000001160d */
[----:B------:R-:W-:Y:S02]  /*18a0*/  SHF.R.U32.HI R21, RZ, 0x1, R20 ;  /* 0x00000001ff157819 */ /* 0x000fe40000011614 */
[----:B------:R-:W-:Y:S02]  /*18b0*/  LOP3.LUT R4, R4, 0xfffffffe, RZ, 0xc0, !PT ;  /* 0xfffffffe04047812 */ /* 0x000fe400078ec0ff */
[----:B------:R-:W-:Y:S02]  /*18c0*/  LEA.HI R7, R7, R8, RZ, 0x1 ;  /* 0x0000000807077211 */ /* 0x000fe400078f08ff */
[----:B------:R-:W-:Y:S02]  /*18d0*/  LEA.HI R13, R13, R14, RZ, 0x1 ;  /* 0x0000000e0d0d7211 */ /* 0x000fe400078f08ff */
[----:B------:R-:W-:-:S02]  /*18e0*/  LOP3.LUT R11, R11, 0xfffffffe, RZ, 0xc0, !PT ;  /* 0xfffffffe0b0b7812 */ /* 0x000fc400078ec0ff */
[----:B------:R-:W-:Y:S01]  /*18f0*/  LEA.HI R20, R20, R21, RZ, 0x1 ;  /* 0x0000001514147211 */ /* 0x000fe200078f08ff */
[----:B------:R-:W-:Y:S01]  /*1900*/  IMAD R12, R13, -0xc, R12 ;  /* 0xfffffff40d0c7824 */ /* 0x000fe200078e020c */
[----:B------:R-:W-:Y:S01]  /*1910*/  LOP3.LUT R18, R18, 0xfffffffe, RZ, 0xc0, !PT ;  /* 0xfffffffe12127812 */ /* 0x000fe200078ec0ff */
[----:B------:R-:W-:Y:S01]  /*1920*/  IMAD.IADD R11, R10, 0x1, -R11 ;  /* 0x000000010a0b7824 */ /* 0x000fe200078e0a0b */
[----:B------:R-:W-:Y:S01]  /*1930*/  IADD3 R4, R9, -R4, RZ ;  /* 0x8000000409047210 */ /* 0x000fe20007ffe0ff */
[----:B------:R-:W-:Y:S02]  /*1940*/  IMAD R9, R7, -0xc, R0 ;  /* 0xfffffff407097824 */ /* 0x000fe400078e0200 */
[----:B------:R-:W-:Y:S02]  /*1950*/  IMAD R19, R20, -0xc, R19 ;  /* 0xfffffff414137824 */ /* 0x000fe400078e0213 */
[----:B------:R-:W-:Y:S01]  /*1960*/  IMAD.IADD R18, R15, 0x1, -R18 ;  /* 0x000000010f127824 */ /* 0x000fe200078e0a12 */
[----:B------:R-:W-:Y:S01]  /*1970*/  LEA R4, R9, R4, 0x3 ;  /* 0x0000000409047211 */ /* 0x000fe200078e18ff */
[----:B------:R-:W-:-:S02]  /*1980*/  IMAD R0, R12, 0x8, R11 ;  /* 0x000000080c007824 */ /* 0x000fc400078e020b */
[----:B------:R-:W-:Y:S02]  /*1990*/  IMAD R8, R19, 0x8, R18 ;  /* 0x0000000813087824 */ /* 0x000fe400078e0212 */
[----:B------:R1:W-:Y:S01]  /*19a0*/  STL [R1+0x8], R4 ;  /* 0x0000080401007387 */ /* 0x0003e20000100800 */
[----:B------:R-:W-:-:S03]  /*19b0*/  IMAD R7, R22, -0x40, R23 ;  /* 0xffffffc016077824 */ /* 0x000fc600078e0217 */
[----:B------:R2:W-:Y:S04]  /*19c0*/  STL [R1+0x4], R0 ;  /* 0x0000040001007387 */ /* 0x0005e80000100800 */
[----:B------:R3:W-:Y:S01]  /*19d0*/  STL [R1], R8 ;  /* 0x0000000801007387 */ /* 0x0007e20000100800 */
[----:B-1----:R-:W-:Y:S01]  /*19e0*/  MOV R4, RZ ;  /* 0x000000ff00047202 */ /* 0x002fe20000000f00 */
[----:B--2---:R-:W-:-:S07]  /*19f0*/  IMAD.MOV.U32 R0, RZ, RZ, RZ ;  /* 0x000000ffff007224 */ /* 0x004fce00078e00ff */
.L_x_2458:
[----:B--23--:R-:W2:Y:S01]  /*1a00*/  LDL R8, [R1+0xc] ;  /* 0x00000c0001087983 */ /* 0x00cea20000100800 */
[----:B------:R-:W-:Y:S05]  /*1a10*/  YIELD ;  /* 0x0000000000007946 */ /* 0x000fea0003800000 */
[----:B--2---:R-:W-:-:S04]  /*1a20*/  LOP3.LUT R8, R8, 0x1, RZ, 0xfc, !PT ;  /* 0x0000000108087812 */ /* 0x004fc800078efcff */
[----:B------:R-:W-:-:S13]  /*1a30*/  ISETP.NE.AND P0, PT, R8, 0x3, PT ;  /* 0x000000030800780c */ /* 0x000fda0003f05270 */
[----:B------:R-:W-:Y:S05]  /*1a40*/  @!P0 BRA `(.L_x_2448) ;  /* 0x0000000000048947 */ /* 0x000fea0003800000 */
[----:B------:R-:W-:Y:S01]  /*1a50*/  BPT.TRAP 0x1 ;  /* 0x000000040000795c */ /* 0x000fe20000300000 */
.L_x_2448:
[----:B------:R-:W-:Y:S02]  /*1a60*/  LEA R8, R0, R17, 0x3 ;  /* 0x0000001100087211 */ /* 0x000fe400078e18ff */
[----:B------:R-:W-:-:S04]  /*1a70*/  SHF.L.U32 R21, R4, 0x1f, RZ ;  /* 0x0000001f04157819 */ /* 0x000fc800000006ff */
[----:B------:R1:W2:Y:S01]  /*1a80*/  SYNCS.PHASECHK.TRANS64.TRYWAIT P1, [R8+URZ+0x26810], R21 ;  /* 0x02681015080075a7 */ /* 0x0002a2000802017f */
[----:B------:R-:W-:Y:S05]  /*1a90*/  @!P0 BRA `(.L_x_2449) ;  /* 0x0000000000048947 */ /* 0x000fea0003800000 */
[----:B------:R-:W-:Y:S01]  /*1aa0*/  BPT.TRAP 0x1 ;  /* 0x000000040000795c */ /* 0x000fe20000300000 */
.L_x_2449:
[----:B------:R-:W-:-:S05]  /*1ab0*/  VIADD R9, R17, 0xe000 ;  /* 0x0000e00011097836 */ /* 0x000fca0000000000 */
[----:B------:R-:W-:-:S04]  /*1ac0*/  SHF.R.U32.HI R9, RZ, 0x4, R9 ;  /* 0x00000004ff097819 */ /* 0x000fc80000011609 */
[----:B------:R-:W-:Y:S01]  /*1ad0*/  LOP3.LUT R9, R9, 0x3fff, RZ, 0xc0, !PT ;  /* 0x00003fff09097812 */ /* 0x000fe200078ec0ff */
[----:B--2---:R-:W-:Y:S06]  /*1ae0*/  @P1 BRA `(.L_x_2450) ;  /* 0x0000000000081947 */ /* 0x004fec0003800000 */
[----:B------:R-:W2:Y:S02]  /*1af0*/  SYNCS.PHASECHK.TRANS64.TRYWAIT P1, [R8+URZ+0x26810], R21 ;  /* 0x02681015080075a7 */ /* 0x000ea4000802017f */
[----:B--2---:R-:W-:Y:S05]  /*1b00*/  @!P1 BRA `(.L_x_2451) ;  /* 0x000000c400b89947 */ /* 0x004fea0003800000 */
.L_x_2450:
        /* <DEDUP_REMOVED lines=8> */
[----:B------:R-:W5:Y:S01]  /*1b90*/  LDL R13, [R1] ;  /* 0x00000000010d7983 */ /* 0x000f620000100800 */
[----:B------:R-:W-:Y:S01]  /*1ba0*/  WARPGROUP.ARRIVE ;  /* 0x00000000000079c5 */ /* 0x000fe20000000000 */
[----:B------:R-:W-:Y:S01]  /*1bb0*/  UMOV UR7, 0x40000040 ;  /* 0x4000004000077882 */ /* 0x000fe20000000000 */
[----:B------:R-:W-:Y:S01]  /*1bc0*/  UMOV UR5, 0x40000040 ;  /* 0x4000004000057882 */ /* 0x000fe20000000000 */
[----:B------:R-:W-:-:S02]  /*1bd0*/  IADD3 R19, R17, 0x1a000, RZ ;  /* 0x0001a00011137810 */ /* 0x000fc40007ffe0ff */
[----:B------:R-:W-:-:S04]  /*1be0*/  USHF.R.U32.HI UR4, URZ, 0x4, UR9 ;  /* 0x000000043f047899 */ /* 0x000fc80008011609 */
[----:B------:R-:W-:Y:S02]  /*1bf0*/  ULOP3.LUT UR4, UR4, 0x3fff, URZ, 0xc0, !UPT ;  /* 0x00003fff04047892 */ /* 0x000fe4000f8ec03f */
[----:B------:R-:W-:Y:S02]  /*1c00*/  UMOV UR6, UR8 ;  /* 0x0000000800067c82 */ /* 0x000fe40008000000 */
[----:B------:R-:W-:-:S07]  /*1c10*/  ULOP3.LUT UR10, UR4, 0x10000, URZ, 0xfc, !UPT ;  /* 0x00010000040a7892 */ /* 0x000fce000f8efc3f */
[----:B------:R-:W-:Y:S02]  /*1c20*/  UMOV UR4, UR10 ;  /* 0x0000000a00047c82 */ /* 0x000fe40008000000 */
[----:B------:R-:W-:Y:S01]  /*1c30*/  HGMMA.64x96x16.F32.BF16 R72, gdesc[UR4], RZ, !UPT, gsb0 ;  /* 0x01600000044879f0 */ /* 0x000fe2000c0018ff */
[----:B------:R-:W-:Y:S02]  /*1c40*/  UIADD3 UR6, UR8, 0x2, URZ ;  /* 0x0000000208067890 */ /* 0x000fe4000fffe03f */
[----:B------:R-:W-:Y:S01]  /*1c50*/  UIADD3 UR4, UR10, 0x2, URZ ;  /* 0x000000020a047890 */ /* 0x000fe2000fffe03f */
[----:B------:R-:W-:Y:S01]  /*1c60*/  UMOV UR7, 0x40000040 ;  /* 0x4000004000077882 */ /* 0x000fe20000000000 */
[----:B------:R-:W-:Y:S01]  /*1c70*/  UMOV UR5, 0x40000040 ;  /* 0x4000004000057882 */ /* 0x000fe20000000000 */
[----:B------:R-:W-:Y:S02]  /*1c80*/  WARPGROUP.DEPBAR.LE gsb0, 0x0 ;  /* 0x00008000000079c5 */ /* 0x000fe40000010000 */
[----:B------:R-:W-:-:S06]  /*1c90*/  WARPGROUP.ARRIVE ;  /* 0x00000000000079c5 */ /* 0x000fcc0000000000 */
[----:B------:R-:W-:Y:S01]  /*1ca0*/  HGMMA.64x96x16.F32.BF16 R72, gdesc[UR4], R72, gsb0 ;  /* 0x01600000044879f0 */ /* 0x000fe20008001848 */
        /* <DEDUP_REMOVED lines=11> */
[----:B---3--:R-:W-:-:S04]  /*1d60*/  LEA R10, R0, R14, 0x7 ;  /* 0x0000000e000a7211 */ /* 0x008fc800078e38ff */
[----:B------:R-:W-:Y:S01]  /*1d70*/  LEA R10, R3, R10, 0x1 ;  /* 0x0000000a030a7211 */ /* 0x000fe200078e08ff */
[----:B----4-:R-:W-:-:S03]  /*1d80*/  IMAD R12, R0, 0x80, R12 ;  /* 0x00000080000c7824 */ /* 0x010fc600078e020c */
[C---:B------:R-:W-:Y:S01]  /*1d90*/  LEA R15, R10.reuse, R17, 0x2 ;  /* 0x000000110a0f7211 */ /* 0x040fe200078e10ff */
[----:B------:R-:W-:Y:S02]  /*1da0*/  IMAD R190, R10, 0x4, R19 ;  /* 0x000000040abe7824 */ /* 0x000fe400078e0213 */
[----:B-----5:R-:W-:Y:S02]  /*1db0*/  IMAD R14, R0, 0x80, R13 ;  /* 0x00000080000e7824 */ /* 0x020fe400078e020d */
[C---:B------:R-:W-:Y:S02]  /*1dc0*/  IMAD R12, R3.reuse, 0x2, R12 ;  /* 0x00000002030c7824 */ /* 0x040fe400078e020c */
[----:B------:R-:W-:Y:S02]  /*1dd0*/  IMAD R18, R3, 0x2, R14 ;  /* 0x0000000203127824 */ /* 0x000fe400078e020e */
[--C-:B------:R-:W-:Y:S02]  /*1de0*/  IMAD R14, R12, 0x4, R17.reuse ;  /* 0x000000040c0e7824 */ /* 0x100fe400078e0211 */
[C---:B------:R-:W-:Y:S01]  /*1df0*/  IMAD R13, R18.reuse, 0x4, R17 ;  /* 0x00000004120d7824 */ /* 0x040fe200078e0211 */
[----:B------:R-:W-:Y:S01]  /*1e00*/  LEA R10, R18, R19, 0x2 ;  /* 0x00000013120a7211 */ /* 0x000fe200078e10ff */
[----:B------:R-:W-:Y:S01]  /*1e10*/  IMAD R11, R12, 0x4, R19 ;  /* 0x000000040c0b7824 */ /* 0x000fe200078e0213 */
[----:B------:R-:W-:-:S02]  /*1e20*/  WARPGROUP.DEPBAR.LE gsb0, 0x0 ;  /* 0x00008000000079c5 */ /* 0x000fc40000010000 */
[----:B------:R-:W-:-:S06]  /*1e30*/  WARPGROUP.ARRIVE ;  /* 0x00000000000079c5 */ /* 0x000fcc0000000000 */
[----:B------:R-:W-:Y:S03]  /*1e40*/  HGMMA.64x96x16.F32.BF16 R72, gdesc[UR4], R72, gsb0 ;  /* 0x01600000044879f0 */ /* 0x000fe60008001848 */
[----:B------:R-:W-:Y:S02]  /*1e50*/  WARPGROUP.DEPBAR.LE gsb0, 0x0 ;  /* 0x00008000000079c5 */ /* 0x000fe40000010000 */
[----:B------:R-:W3:Y:S04]  /*1e60*/  LDS R15, [R15+0x1a000] ;  /* 0x01a000000f0f7984 */ /* 0x000ee80000000800 */
[----:B------:R-:W4:Y:S04]  /*1e70*/  LDS R14, [R14+0x1a000] ;  /* 0x01a000000e0e7984 */ /* 0x000f280000000800 */
[----:B------:R-:W1:Y:S01]  /*1e80*/  LDS R13, [R13+0x1a000] ;  /* 0x01a000000d0d7984 */ /* 0x000e620000000800 */
[----:B------:R-:W-:Y:S05]  /*1e90*/  @!P0 BRA `(.L_x_2452) ;  /* 0x0000000000048947 */ /* 0x000fea0003800000 */
[----:B------:R-:W-:Y:S01]  /*1ea0*/  BPT.TRAP 0x1 ;  /* 0x000000040000795c */ /* 0x000fe20000300000 */
.L_x_2452:
[----:B------:R1:W1:Y:S01]  /*1eb0*/  SYNCS.PHASECHK.TRANS64.TRYWAIT P1, [R8+URZ+0x26830], R21 ;  /* 0x02683015080075a7 */ /* 0x000262000802017f */
[----:B------:R-:W-:Y:S05]  /*1ec0*/  @!P0 BRA `(.L_x_2453) ;  /* 0x0000000000048947 */ /* 0x000fea0003800000 */
[----:B------:R-:W-:Y:S01]  /*1ed0*/  BPT.TRAP 0x1 ;  /* 0x000000040000795c */ /* 0x000fe20000300000 */
.L_x_2453:
[----:B------:R-:W-:-:S05]  /*1ee0*/  VIADD R12, R17, 0x14000 ;  /* 0x00014000110c7836 */ /* 0x000fca0000000000 */
[----:B------:R-:W-:-:S04]  /*1ef0*/  SHF.R.U32.HI R12, RZ, 0x4, R12 ;  /* 0x00000004ff0c7819 */ /* 0x000fc8000001160c */
[----:B------:R-:W-:-:S04]  /*1f00*/  LOP3.LUT R12, R12, 0x3fff, RZ, 0xc0, !PT ;  /* 0x00003fff0c0c7812 */ /* 0x000fc800078ec0ff */
[----:B------:R-:W-:Y:S01]  /*1f10*/  LOP3.LUT R19, R12, 0x10000, RZ, 0xfc, !PT ;  /* 0x000100000c137812 */ /* 0x000fe200078efcff */
[----:B-1----:R-:W-:Y:S06]  /*1f20*/  @P1 BRA `(.L_x_2454) ;  /* 0x0000000000081947 */ /* 0x002fec0003800000 */
[----:B------:R-:W1:Y:S02]  /*1f30*/  SYNCS.PHASECHK.TRANS64.TRYWAIT P1, [R8+URZ+0x26830], R21 ;  /* 0x02683015080075a7 */ /* 0x000e64000802017f */
[----:B-1----:R-:W-:Y:S05]  /*1f40*/  @!P1 BRA `(.L_x_2455) ;  /* 0x000000c000bc9947 */ /* 0x002fea0003800000 */
.L_x_2454:
[----:B------:R-:W-:Y:S01]  /*1f50*/  UIADD3 UR9, UR9, 0x4000, URZ ;  /* 0x0000400009097890 */ /* 0x000fe2000fffe03f */
[C---:B------:R-:W-:Y:S01]  /*1f60*/  IMAD R19, R0.reuse, 0x300, R19 ;  /* 0x0000030000137824 */ /* 0x040fe200078e0213 */
[----:B------:R-:W-:Y:S01]  /*1f70*/  WARPGROUP.ARRIVE ;  /* 0x00000000000079c5 */ /* 0x000fe20000000000 */
[----:B------:R-:W-:Y:S01]  /*1f80*/  UMOV UR7, 0x40000040 ;  /* 0x4000004000077882 */ /* 0x000fe20000000000 */
[----:B------:R-:W-:Y:S01]  /*1f90*/  USHF.R.U32.HI UR9, URZ, 0x4, UR9 ;  /* 0x000000043f097899 */ /* 0x000fe20008011609 */
[----:B------:R-:W-:Y:S01]  /*1fa0*/  ISETP.GT.AND P2, PT, R7, RZ, PT ;  /* 0x000000ff0700720c */ /* 0x000fe20003f44270 */
[----:B------:R-:W-:Y:S01]  /*1fb0*/  UMOV UR5, 0x40000040 ;  /* 0x4000004000057882 */ /* 0x000fe20000000000 */
[----:B------:R-:W-:Y:S01]  /*1fc0*/  R2UR UR8, R19 ;  /* 0x00000000130872ca */ /* 0x000fe200000e0000 */
[----:B------:R-:W-:Y:S01]  /*1fd0*/  ULOP3.LUT UR9, UR9, 0x3fff, URZ, 0xc0, !UPT ;  /* 0x00003fff09097892 */ /* 0x000fe2000f8ec03f */
[----:B------:R-:W-:Y:S01]  /*1fe0*/  ISETP.GT.AND P1, PT, R7, 0x8, PT ;  /* 0x000000080700780c */ /* 0x000fe20003f24270 */
[----:B------:R-:W-:Y:S01]  /*1ff0*/  ULDC UR10, c[0x0][0x75c] ;  /* 0x0001d700000a7ab9 */ /* 0x000fe20000000800 */
[----:B------:R-:W-:Y:S01]  /*2000*/  IMAD R236, R0, 0x300, R12 ;  /* 0x0000030000ec7824 */ /* 0x000fe200078e020c */
[----:B------:R-:W-:Y:S01]  /*2010*/  ULOP3.LUT UR9, UR9, 0x10000, URZ, 0xfc, !UPT ;  /* 0x0001000009097892 */ /* 0x000fe2000f8efc3f */
[----:B------:R-:W-:Y:S01]  /*2020*/  FMUL.FTZ R192, R72, UR10 ;  /* 0x0000000a48c07c20 */ /* 0x000fe20008410000 */
[----:B------:R-:W-:Y:S01]  /*2030*/  FMUL.FTZ R72, R79, UR10 ;  /* 0x0000000a4f487c20 */ /* 0x000fe20008410000 */
[----:B------:R-:W-:Y:S01]  /*2040*/  FMUL.FTZ R79, R86, UR10 ;  /* 0x0000000a564f7c20 */ /* 0x000fe20008410000 */
[----:B------:R-:W-:Y:S01]  /*2050*/  FMUL.FTZ R86, R93, UR10 ;  /* 0x0000000a5d567c20 */ /* 0x000fe20008410000 */
[----:B------:R-:W-:Y:S01]  /*2060*/  FMUL.FTZ R23, R78, UR10 ;  /* 0x0000000a4e177c20 */ /* 0x000fe20008410000 */
[----:B------:R-:W1:Y:S01]  /*2070*/  LDC R93, c[0x0][0x280] ;  /* 0x0000a000ff5d7b82 */ /* 0x000e620000000800 */
[----:B------:R-:W-:Y:S01]  /*2080*/  UMOV UR4, UR9 ;  /* 0x0000000900047c82 */ /* 0x000fe20008000000 */
[----:B------:R-:W-:Y:S01]  /*2090*/  UMOV UR6, UR8 ;  /* 0x0000000800067c82 */ /* 0x000fe20008000000 */
[----:B------:R-:W-:Y:S01]  /*20a0*/  FMUL.FTZ R18, R73, UR10 ;  /* 0x0000000a49127c20 */ /* 0x000fe20008410000 */
[----:B------:R-:W-:Y:S01]  /*20b0*/  HGMMA.64x96x16.F32.BF16 R24, gdesc[UR4], RZ, !UPT, gsb0 ;  /* 0x01600000041879f0 */ /* 0x000fe2000c0018ff */
        /* <DEDUP_REMOVED lines=9> */
[----:B------:R-:W-:Y:S01]  /*2150*/  FMUL.FTZ R20, R75, UR10 ;  /* 0x0000000a4b147c20 */ /* 0x000fe20008410000 */
[----:B------:R-:W-:Y:S01]  /*2160*/  FMUL.FTZ R74, R81, UR10 ;  /* 0x0000000a514a7c20 */ /* 0x000fe20008410000 */
[----:B------:R-:W-:Y:S01]  /*2170*/  FMUL.FTZ R77, R84, UR10 ;  /* 0x0000000a544d7c20 */ /* 0x000fe20008410000 */
[----:B------:R-:W5:Y:S01]  /*2180*/  MUFU.TANH R192, R192 ;  /* 0x000000c000c07308 */ /* 0x000f620000002400 */
[----:B------:R-:W-:Y:S01]  /*2190*/  FMUL.FTZ R75, R82, UR10 ;  /* 0x0000000a524b7c20 */ /* 0x000fe20008410000 */
[----:B------:R-:W-:Y:S01]  /*21a0*/  FMUL.FTZ R82, R89, UR10 ;  /* 0x0000000a59527c20 */ /* 0x000fe20008410000 */
[----:B------:R-:W-:Y:S01]  /*21b0*/  FMUL.FTZ R185, R100, UR10 ;  /* 0x0000000a64b97c20 */ /* 0x000fe20008410000 */
[----:B------:R-:W-:Y:S01]  /*21c0*/  FMUL.FTZ R188, R103, UR10 ;  /* 0x0000000a67bc7c20 */ /* 0x000fe20008410000 */
[----:B------:R-:W-:Y:S01]  /*21d0*/  FMUL.FTZ R186, R101, UR10 ;  /* 0x0000000a65ba7c20 */ /* 0x000fe20008410000 */
[----:B--2---:R-:W-:Y:S01]  /*21e0*/  FMUL.FTZ R21, R76, UR10 ;  /* 0x0000000a4c157c20 */ /* 0x004fe20008410000 */
[----:B-1----:R-:W-:Y:S01]  /*21f0*/  IMAD R92, R16, -0x60, R93 ;  /* 0xffffffa0105c7824 */ /* 0x002fe200078e025d */
[----:B------:R-:W1:Y:S01]  /*2200*/  MUFU.TANH R18, R18 ;  /* 0x0000001200127308 */ /* 0x000e620000002400 */
[----:B------:R-:W-:Y:S01]  /*2210*/  FMUL.FTZ R191, R113, UR10 ;  /* 0x0000000a71bf7c20 */ /* 0x000fe20008410000 */
[----:B------:R-:W-:Y:S01]  /*2220*/  FMUL.FTZ R76, R83, UR10 ;  /* 0x0000000a534c7c20 */ /* 0x000fe20008410000 */
[----:B------:R-:W-:-:S02]  /*2230*/  IMAD R92, R3, -0x2, R92 ;  /* 0xfffffffe035c7824 */ /* 0x000fc400078e025c */
[----:B------:R-:W-:Y:S01]  /*2240*/  FMUL.FTZ R80, R87, UR10 ;  /* 0x0000000a57507c20 */ /* 0x000fe20008410000 */
[----:B------:R-:W-:Y:S01]  /*2250*/  FMUL.FTZ R83, R90, UR10 ;  /* 0x0000000a5a537c20 */ /* 0x000fe20008410000 */
[----:B------:R-:W-:Y:S01]  /*2260*/  FMUL.FTZ R87, R94, UR10 ;  /* 0x0000000a5e577c20 */ /* 0x000fe20008410000 */
[----:B------:R-:W-:Y:S01]  /*2270*/  IMAD.IADD R92, R92, 0x1, -R7 ;  /* 0x000000015c5c7824 */ /* 0x000fe200078e0a07 */
[----:B------:R-:W2:Y:S01]  /*2280*/  MUFU.TANH R73, R73 ;  /* 0x0000004900497308 */ /* 0x000ea20000002400 */
[----:B------:R-:W-:Y:S01]  /*2290*/  FMUL.FTZ R90, R97, UR10 ;  /* 0x0000000a615a7c20 */ /* 0x000fe20008410000 */
[----:B------:R-:W-:Y:S01]  /*22a0*/  FMUL.FTZ R81, R88, UR10 ;  /* 0x0000000a58517c20 */ /* 0x000fe20008410000 */
[----:B------:R-:W-:Y:S01]  /*22b0*/  FMUL.FTZ R189, R104, UR10 ;  /* 0x0000000a68bd7c20 */ /* 0x000fe20008410000 */
[C---:B------:R-:W-:Y:S01]  /*22c0*/  SEL R103, R92.reuse, 0x60, P2 ;  /* 0x000000605c677807 */ /* 0x040fe20001000000 */
[----:B------:R-:W-:Y:S01]  /*22d0*/  FMUL.FTZ R88, R95, UR10 ;  /* 0x0000000a5f587c20 */ /* 0x000fe20008410000 */
[----:B------:R-:W-:Y:S01]  /*22e0*/  IADD3 R97, R92, 0x8, RZ ;  /* 0x000000085c617810 */ /* 0x000fe20007ffe0ff */
[----:B---3--:R-:W3:Y:S01]  /*22f0*/  SHFL.IDX PT, R104, R15, R6, 0x1f ;  /* 0x00001f060f687589 */ /* 0x008ee200000e0000 */
[----:B------:R-:W4:Y:S01]  /*2300*/  MUFU.TANH R74, R74 ;  /* 0x0000004a004a7308 */ /* 0x000f220000002400 */
[----:B------:R-:W-:Y:S01]  /*2310*/  ISETP.GT.AND P6, PT, R103, RZ, PT ;  /* 0x000000ff6700720c */ /* 0x000fe20003fc4270 */
[----:B------:R-:W-:Y:S01]  /*2320*/  FMUL.FTZ R84, R91, UR10 ;  /* 0x0000000a5b547c20 */ /* 0x000fe20008410000 */
[C---:B------:R-:W-:Y:S01]  /*2330*/  ISETP.GT.AND P5, PT, R103.reuse, 0x1, PT ;  /* 0x000000016700780c */ /* 0x040fe20003fa4270 */
[----:B------:R-:W-:Y:S01]  /*2340*/  FMUL.FTZ R91, R98, UR10 ;  /* 0x0000000a625b7c20 */ /* 0x000fe20008410000 */
[----:B------:R-:W-:Y:S01]  /*2350*/  ISETP.GT.AND P4, PT, R103, 0x10, PT ;  /* 0x000000106700780c */ /* 0x000fe20003f84270 */
[----:B------:R-:W-:Y:S01]  /*2360*/  FMUL.FTZ R89, R96, UR10 ;  /* 0x0000000a60597c20 */ /* 0x000fe20008410000 */
[----:B-----5:R-:W-:Y:S01]  /*2370*/  FSEL R113, R192, -INF , !P6 ;  /* 0xff800000c0717808 */ /* 0x020fe20007000000 */
[----:B------:R-:W5:Y:S01]  /*2380*/  MUFU.TANH R77, R77 ;  /* 0x0000004d004d7308 */ /* 0x000f620000002400 */
[----:B-1----:R-:W-:Y:S01]  /*2390*/  FSEL R197, R18, -INF , !P5 ;  /* 0xff80000012c57808 */ /* 0x002fe20006800000 */
[----:B------:R-:W-:Y:S01]  /*23a0*/  FMUL.FTZ R184, R99, UR10 ;  /* 0x0000000a63b87c20 */ /* 0x000fe20008410000 */
[C---:B------:R-:W-:Y:S01]  /*23b0*/  ISETP.GT.AND P6, PT, R103.reuse, 0x11, PT ;  /* 0x000000116700780c */ /* 0x040fe20003fc4270 */
[----:B------:R-:W-:Y:S01]  /*23c0*/  FMUL.FTZ R187, R102, UR10 ;  /* 0x0000000a66bb7c20 */ /* 0x000fe20008410000 */
[----:B------:R-:W-:Y:S01]  /*23d0*/  ISETP.GT.AND P5, PT, R103, 0x18, PT ;  /* 0x000000186700780c */ /* 0x000fe20003fa4270 */
[----:B------:R-:W-:Y:S01]  /*23e0*/  FMUL.FTZ R105, R105, UR10 ;  /* 0x0000000a69697c20 */ /* 0x000fe20008410000 */
[----:B--2---:R-:W-:Y:S01]  /*23f0*/  FSEL R94, R73, -INF , !P4 ;  /* 0xff800000495e7808 */ /* 0x004fe20006000000 */
[----:B------:R-:W1:Y:S01]  /*2400*/  MUFU.TANH R82, R82 ;  /* 0x0000005200527308 */ /* 0x000e620000002400 */
[----:B------:R-:W-:Y:S01]  /*2410*/  ISETP.GT.AND P4, PT, R103, 0x21, PT ;  /* 0x000000216700780c */ /* 0x000fe20003f84270 */
[----:B------:R-:W-:Y:S01]  /*2420*/  FMUL.FTZ R108, R108, UR10 ;  /* 0x0000000a6c6c7c20 */ /* 0x000fe20008410000 */
[----:B----4-:R-:W-:Y:S01]  /*2430*/  FSEL R93, R74, -INF , !P6 ;  /* 0xff8000004a5d7808 */ /* 0x010fe20007000000 */
[----:B------:R-:W-:Y:S01]  /*2440*/  FMUL.FTZ R109, R109, UR10 ;  /* 0x0000000a6d6d7c20 */ /* 0x000fe20008410000 */
[----:B------:R-:W-:Y:S01]  /*2450*/  ISETP.GT.AND P6, PT, R103, 0x28, PT ;  /* 0x000000286700780c */ /* 0x000fe20003fc4270 */
[----:B------:R-:W-:Y:S01]  /*2460*/  FMUL.FTZ R106, R106, UR10 ;  /* 0x0000000a6a6a7c20 */ /* 0x000fe20008410000 */
[----:B------:R-:W-:Y:S01]  /*2470*/  SEL R193, R97, 0x60, P1 ;  /* 0x0000006061c17807 */ /* 0x000fe20000800000 */
[----:B------:R-:W2:Y:S01]  /*2480*/  MUFU.TANH R85, R85 ;  /* 0x0000005500557308 */ /* 0x000ea20000002400 */
[----:B-----5:R-:W-:Y:S01]  /*2490*/  FSEL R95, R77, -INF , !P5 ;  /* 0xff8000004d5f7808 */ /* 0x020fe20006800000 */
[----:B------:R-:W-:Y:S01]  /*24a0*/  FMUL.FTZ R107, R107, UR10 ;  /* 0x0000000a6b6b7c20 */ /* 0x000fe20008410000 */
[C---:B------:R-:W-:Y:S01]  /*24b0*/  ISETP.GT.AND P5, PT, R103.reuse, 0x29, PT ;  /* 0x000000296700780c */ /* 0x040fe20003fa4270 */
[----:B------:R-:W-:Y:S01]  /*24c0*/  FMUL.FTZ R112, R112, UR10 ;  /* 0x0000000a70707c20 */ /* 0x000fe20008410000 */
[C---:B------:R-:W-:Y:S01]  /*24d0*/  ISETP.GT.AND P3, PT, R103.reuse, 0x8, PT ;  /* 0x000000086700780c */ /* 0x040fe20003f64270 */
[----:B------:R-:W-:Y:S01]  /*24e0*/  FMUL.FTZ R110, R110, UR10 ;  /* 0x0000000a6e6e7c20 */ /* 0x000fe20008410000 */
[----:B------:R-:W-:Y:S01]  /*24f0*/  ISETP.GT.AND P2, PT, R103, 0x9, PT ;  /* 0x000000096700780c */ /* 0x000fe20003f44270 */
[----:B------:R-:W4:Y:S01]  /*2500*/  MUFU.TANH R86, R86 ;  /* 0x0000005600567308 */ /* 0x000f220000002400 */
[----:B-1----:R-:W-:Y:S01]  /*2510*/  FSEL R98, R82, -INF , !P4 ;  /* 0xff80000052627808 */ /* 0x002fe20006000000 */
[----:B------:R-:W-:Y:S01]  /*2520*/  FMUL.FTZ R111, R111, UR10 ;  /* 0x0000000a6f6f7c20 */ /* 0x000fe20008410000 */
[C---:B------:R-:W-:Y:S01]  /*2530*/  ISETP.GT.AND P4, PT, R103.reuse, 0x38, PT ;  /* 0x000000386700780c */ /* 0x040fe20003f84270 */
[----:B------:R-:W-:Y:S01]  /*2540*/  FMUL.FTZ R114, R114, UR10 ;  /* 0x0000000a72727c20 */ /* 0x000fe20008410000 */
[----:B------:R-:W-:Y:S01]  /*2550*/  ISETP.GT.AND P1, PT, R103, 0x40, PT ;  /* 0x000000406700780c */ /* 0x000fe20003f24270 */
[----:B------:R-:W-:Y:S01]  /*2560*/  FFMA.FTZ R192, -R192, R192, 1 ;  /* 0x3f800000c0c07423 */ /* 0x000fe200000101c0 */
[----:B------:R-:W-:Y:S01]  /*2570*/  FMUL.FTZ R194, R117, UR10 ;  /* 0x0000000a75c27c20 */ /* 0x000fe20008410000 */
[----:B------:R-:W1:Y:S01]  /*2580*/  MUFU.TANH R185, R185 ;  /* 0x000000b900b97308 */ /* 0x000e620000002400 */
[----:B--2---:R-:W-:Y:S01]  /*2590*/  FSEL R96, R85, -INF , !P6 ;  /* 0xff80000055607808 */ /* 0x004fe20007000000 */
[----:B------:R-:W-:Y:S01]  /*25a0*/  VIADD R117, R6, 0x8 ;  /* 0x0000000806757836 */ /* 0x000fe20000000000 */
[----:B------:R-:W-:Y:S01]  /*25b0*/  ISETP.GT.AND P6, PT, R103, 0x39, PT ;  /* 0x000000396700780c */ /* 0x000fe20003fc4270 */
[----:B------:R-:W-:Y:S01]  /*25c0*/  FMUL.FTZ R201, R119, UR10 ;  /* 0x0000000a77c97c20 */ /* 0x000fe20008410000 */
[----:B------:R-:W-:Y:S01]  /*25d0*/  FMUL.FTZ R196, R118, UR10 ;  /* 0x0000000a76c47c20 */ /* 0x000fe20008410000 */
[----:B------:R-:W-:Y:S01]  /*25e0*/  IADD3 R118, R6, 0xc, RZ ;  /* 0x0000000c06767810 */ /* 0x000fe20007ffe0ff */
[----:B------:R-:W2:Y:S01]  /*25f0*/  SHFL.IDX PT, R228, R15, R117, 0x1f ;  /* 0x00001f750fe47589 */ /* 0x000ea200000e0000 */
[----:B------:R-:W5:Y:S01]  /*2600*/  MUFU.TANH R19, R19 ;  /* 0x0000001300137308 */ /* 0x000f620000002400 */
[----:B----4-:R-:W-:Y:S01]  /*2610*/  FSEL R97, R86, -INF , !P5 ;  /* 0xff80000056617808 */ /* 0x010fe20006800000 */
[----:B------:R-:W-:Y:S01]  /*2620*/  FMUL.FTZ R115, R115, UR10 ;  /* 0x0000000a73737c20 */ /* 0x000fe20008410000 */
[----:B------:R-:W-:Y:S01]  /*2630*/  ISETP.GT.AND P5, PT, R193, RZ, PT ;  /* 0x000000ffc100720c */ /* 0x000fe20003fa4270 */
[----:B------:R-:W4:Y:S04]  /*2640*/  SHFL.IDX PT, R225, R15, R118, 0x1f ;  /* 0x00001f760fe17589 */ /* 0x000f2800000e0000 */
[----:B------:R-:W3:Y:S01]  /*2650*/  MUFU.TANH R186, R186 ;  /* 0x000000ba00ba7308 */ /* 0x000ee20000002400 */
[----:B-1----:R-:W-:-:S02]  /*2660*/  FSEL R100, R185, -INF , !P4 ;  /* 0xff800000b9647808 */ /* 0x002fc40006000000 */
[----:B------:R-:W-:-:S05]  /*2670*/  ISETP.GT.AND P4, PT, R193, 0x1, PT ;  /* 0x00000001c100780c */ /* 0x000fca0003f84270 */
[----:B------:R-:W1:Y:S01]  /*2680*/  MUFU.TANH R20, R20 ;  /* 0x0000001400147308 */ /* 0x000e620000002400 */
[----:B------:R-:W-:Y:S02]  /*2690*/  WARPGROUP.DEPBAR.LE gsb0, 0x0 ;  /* 0x00008000000079c5 */ /* 0x000fe40000010000 */
[----:B------:R-:W-:Y:S01]  /*26a0*/  WARPGROUP.ARRIVE ;  /* 0x00000000000079c5 */ /* 0x000fe20000000000 */
[C---:B-----5:R-:W-:Y:S01]  /*26b0*/  FSEL R226, R19.reuse, -INF , !P5 ;  /* 0xff80000013e27808 */ /* 0x060fe20006800000 */
[----:B------:R-:W-:Y:S01]  /*26c0*/  FFMA.FTZ R19, -R19, R19, 1 ;  /* 0x3f80000013137423 */ /* 0x000fe20000010113 */
[C---:B------:R-:W-:Y:S02]  /*26d0*/  ISETP.GT.AND P5, PT, R193.reuse, 0x9, PT ;  /* 0x00000009c100780c */ /* 0x040fe40003fa4270 */
[----:B------:R-:W5:Y:S01]  /*26e0*/  MUFU.TANH R23, R23 ;  /* 0x0000001700177308 */ /* 0x000f620000002400 */
[----:B------:R-:W-:Y:S01]  /*26f0*/  HGMMA.64x96x16.F32.BF16 R24, gdesc[UR4], R24, gsb0 ;  /* 0x01600000041879f0 */ /* 0x000fe20008001818 */
[----:B------:R-:W-:Y:S01]  /*2700*/  UIADD3 UR6, UR8, 0x4, URZ ;  /* 0x0000000408067890 */ /* 0x000fe2000fffe03f */
[----:B---3--:R-:W-:Y:S01]  /*2710*/  FSEL R222, R186, -INF , !P6 ;  /* 0xff800000bade7808 */ /* 0x008fe20007000000 */
[----:B------:R-:W-:Y:S01]  /*2720*/  UIADD3 UR4, UR9, 0x4, URZ ;  /* 0x0000000409047890 */ /* 0x000fe2000fffe03f */
[----:B------:R-:W-:Y:S01]  /*2730*/  ISETP.GT.AND P6, PT, R193, 0x8, PT ;  /* 0x00000008c100780c */ /* 0x000fe20003fc4270 */
[----:B------:R-:W-:Y:S01]  /*2740*/  UMOV UR7, 0x40000040 ;  /* 0x4000004000077882 */ /* 0x000fe20000000000 */
[----:B------:R-:W-:Y:S01]  /*2750*/  UMOV UR5, 0x40000040 ;  /* 0x4000004000057882 */ /* 0x000fe20000000000 */
[----:B------:R-:W3:Y:S01]  /*2760*/  MUFU.TANH R72, R72 ;  /* 0x0000004800487308 */ /* 0x000ee20000002400 */
[----:B-1----:R-:W-:-:S02]  /*2770*/  FSEL R224, R20, -INF , !P4 ;  /* 0xff80000014e07808 */ /* 0x002fc40006000000 */
[----:B------:R-:W-:-:S05]  /*2780*/  ISETP.GT.AND P4, PT, R193, 0x10, PT ;  /* 0x00000010c100780c */ /* 0x000fca0003f84270 */
[----:B------:R-:W1:Y:S01]  /*2790*/  MUFU.TANH R75, R75 ;  /* 0x0000004b004b7308 */ /* 0x000e620000002400 */
[----:B-----5:R-:W-:Y:S02]  /*27a0*/  FSEL R219, R23, -INF , !P6 ;  /* 0xff80000017db7808 */ /* 0x020fe40007000000 */
[----:B------:R-:W-:-:S05]  /*27b0*/  ISETP.GT.AND P6, PT, R193, 0x11, PT ;  /* 0x00000011c100780c */ /* 0x000fca0003fc4270 */
[----:B------:R-:W5:Y:S01]  /*27c0*/  MUFU.TANH R21, R21 ;  /* 0x0000001500157308 */ /* 0x000f620000002400 */
[----:B---3--:R-:W-:Y:S02]  /*27d0*/  FSEL R221, R72, -INF , !P5 ;  /* 0xff80000048dd7808 */ /* 0x008fe40006800000 */
[----:B------:R-:W-:-:S05]  /*27e0*/  ISETP.GT.AND P5, PT, R193, 0x18, PT ;  /* 0x00000018c100780c */ /* 0x000fca0003fa4270 */
[----:B------:R-:W3:Y:S01]  /*27f0*/  MUFU.TANH R76, R76 ;  /* 0x0000004c004c7308 */ /* 0x000ee20000002400 */
[----:B-1----:R-:W-:Y:S02]  /*2800*/  FSEL R209, R75, -INF , !P4 ;  /* 0xff8000004bd17808 */ /* 0x002fe40006000000 */
        /* <DEDUP_REMOVED lines=24> */
[----:B------:R-:W-:Y:S01]  /*2990*/  ISETP.GT.AND P5, PT, R193, 0x30, PT ;  /* 0x00000030c100780c */ /* 0x000fe20003fa4270 */
[----:B------:R-:W-:Y:S02]  /*29a0*/  WARPGROUP.DEPBAR.LE gsb0, 0x0 ;  /* 0x00008000000079c5 */ /* 0x000fe40000010000 */
[----:B------:R-:W-:Y:S02]  /*29b0*/  WARPGROUP.ARRIVE ;  /* 0x00000000000079c5 */ /* 0x000fe40000000000 */
[----:B------:R-:W3:Y:S01]  /*29c0*/  MUFU.TANH R88, R88 ;  /* 0x0000005800587308 */ /* 0x000ee20000002400 */
[----:B-1----:R-:W-:Y:S02]  /*29d0*/  FSEL R206, R81, -INF , !P2 ;  /* 0xff80000051ce7808 */ /* 0x002fe40005000000 */
[----:B------:R-:W-:Y:S01]  /*29e0*/  ISETP.GT.AND P2, PT, R103, 0x31, PT ;  /* 0x000000316700780c */ /* 0x000fe20003f44270 */
[----:B------:R-:W-:Y:S01]  /*29f0*/  HGMMA.64x96x16.F32.BF16 R24, gdesc[UR4], R24, gsb0 ;  /* 0x01600000041879f0 */ /* 0x000fe20008001818 */
[----:B------:R-:W-:Y:S01]  /*2a00*/  UIADD3 UR6, UR8, 0x6, URZ ;  /* 0x0000000608067890 */ /* 0x000fe2000fffe03f */
[----:B-----5:R-:W-:Y:S01]  /*2a10*/  FSEL R204, R87, -INF , !P4 ;  /* 0xff80000057cc7808 */ /* 0x020fe20006000000 */
[----:B------:R-:W-:Y:S01]  /*2a20*/  UIADD3 UR4, UR9, 0x6, URZ ;  /* 0x0000000609047890 */ /* 0x000fe2000fffe03f */
[----:B------:R-:W1:Y:S01]  /*2a30*/  MUFU.TANH R89, R89 ;  /* 0x0000005900597308 */ /* 0x000e620000002400 */
[----:B------:R-:W-:Y:S01]  /*2a40*/  UMOV UR7, 0x40000040 ;  /* 0x4000004000077882 */ /* 0x000fe20000000000 */
[----:B------:R-:W-:Y:S01]  /*2a50*/  UMOV UR5, 0x40000040 ;  /* 0x4000004000057882 */ /* 0x000fe20000000000 */
        /* <DEDUP_REMOVED lines=35> */
[----:B-----5:R-:W-:Y:S01]  /*2c90*/  FSEL R214, R106, -INF , !P2 ;  /* 0xff8000006ad67808 */ /* 0x020fe20005000000 */
[----:B------:R-:W-:Y:S02]  /*2ca0*/  WARPGROUP.DEPBAR.LE gsb0, 0x0 ;  /* 0x00008000000079c5 */ /* 0x000fe40000010000 */
[----:B------:R-:W5:Y:S01]  /*2cb0*/  LDS R190, [R190+0x380] ;  /* 0x00038000bebe7984 */ /* 0x000f620000000800 */
[----:B------:R-:W-:Y:S01]  /*2cc0*/  WARPGROUP.ARRIVE ;  /* 0x00000000000079c5 */ /* 0x000fe20000000000 */
[----:B------:R-:W-:Y:S02]  /*2cd0*/  ISETP.GT.AND P2, PT, R193, 0x49, PT ;  /* 0x00000049c100780c */ /* 0x000fe40003f44270 */
[----:B------:R-:W4:Y:S01]  /*2ce0*/  MUFU.TANH R110, R110 ;  /* 0x0000006e006e7308 */ /* 0x000f220000002400 */
[----:B---3--:R-:W-:Y:S02]  /*2cf0*/  FSEL R216, R107, -INF , !P4 ;  /* 0xff8000006bd87808 */ /* 0x008fe40006000000 */
[----:B------:R-:W-:Y:S01]  /*2d00*/  HGMMA.64x96x16.F32.BF16 R24, gdesc[UR4], R24, gsb0 ;  /* 0x01600000041879f0 */ /* 0x000fe20008001818 */
[----:B------:R-:W-:Y:S01]  /*2d10*/  ULDC UR4, c[0x0][0x744] ;  /* 0x0001d10000047ab9 */ /* 0x000fe20000000800 */
[----:B------:R-:W-:Y:S01]  /*2d20*/  ISETP.GT.AND P4, PT, R193, 0x50, PT ;  /* 0x00000050c100780c */ /* 0x000fe20003f84270 */
[----:B------:R-:W-:Y:S01]  /*2d30*/  FFMA.FTZ R113, R113, UR4, -R104 ;  /* 0x0000000471717c23 */ /* 0x000fe20008010868 */
[----:B--2---:R-:W-:Y:S01]  /*2d40*/  FFMA.FTZ R198, R198, UR4, -R228 ;  /* 0x00000004c6c67c23 */ /* 0x004fe200080108e4 */
[----:B------:R-:W2:Y:S01]  /*2d50*/  MUFU.TANH R111, R111 ;  /* 0x0000006f006f7308 */ /* 0x000ea20000002400 */
[----:B-1----:R-:W-:Y:S01]  /*2d60*/  FSEL R220, R112, -INF , !P6 ;  /* 0xff80000070dc7808 */ /* 0x002fe20007000000 */
[----:B------:R-:W-:Y:S01]  /*2d70*/  FFMA.FTZ R104, R226, UR4, -R104 ;  /* 0x00000004e2687c23 */ /* 0x000fe20008010868 */
[----:B------:R-:W-:Y:S01]  /*2d80*/  ISETP.GT.AND P6, PT, R193, 0x48, PT ;  /* 0x00000048c100780c */ /* 0x000fe20003fc4270 */
[----:B----4-:R-:W-:Y:S01]  /*2d90*/  FFMA.FTZ R221, R221, UR4, -R225 ;  /* 0x00000004dddd7c23 */ /* 0x010fe200080108e1 */
[----:B------:R-:W-:-:S02]  /*2da0*/  FFMA.FTZ R219, R219, UR4, -R228 ;  /* 0x00000004dbdb7c23 */ /* 0x000fc400080108e4 */
[----:B------:R-:W1:Y:S01]  /*2db0*/  SHFL.IDX PT, R228, R14, R117, 0x1f ;  /* 0x00001f750ee47589 */ /* 0x000e6200000e0000 */
[----:B------:R-:W-:Y:S01]  /*2dc0*/  MUFU.EX2 R113, R113 ;  /* 0x0000007100717308 */ /* 0x000fe20000000800 */
[----:B------:R-:W-:Y:S02]  /*2dd0*/  FSEL R215, R110, -INF , !P6 ;  /* 0xff8000006ed77808 */ /* 0x000fe40007000000 */
[----:B------:R-:W-:-:S05]  /*2de0*/  ISETP.GT.AND P6, PT, R193, 0x51, PT ;  /* 0x00000051c100780c */ /* 0x000fca0003fc4270 */
[----:B------:R-:W3:Y:S01]  /*2df0*/  MUFU.TANH R114, R114 ;  /* 0x0000007200727308 */ /* 0x000ee20000002400 */
[----:B--2---:R-:W-:Y:S02]  /*2e00*/  FSEL R211, R111, -INF , !P2 ;  /* 0xff8000006fd37808 */ /* 0x004fe40005000000 */
[----:B------:R-:W-:-:S05]  /*2e10*/  ISETP.GT.AND P2, PT, R193, 0x58, PT ;  /* 0x00000058c100780c */ /* 0x000fca0003f44270 */
[----:B------:R-:W-:Y:S01]  /*2e20*/  MUFU.TANH R191, R191 ;  /* 0x000000bf00bf7308 */ /* 0x000fe20000002400 */
[----:B-----5:R-:W2:Y:S01]  /*2e30*/  SHFL.IDX PT, R195, R190, R6, 0x1f ;  /* 0x00001f06bec37589 */ /* 0x020ea200000e0000 */
[----:B-1----:R-:W-:-:S06]  /*2e40*/  FFMA.FTZ R204, R204, UR4, -R228 ;  /* 0x00000004cccc7c23 */ /* 0x002fcc00080108e4 */
[----:B------:R-:W-:Y:S01]  /*2e50*/  MUFU.TANH R115, R115 ;  /* 0x0000007300737308 */ /* 0x000fe20000002400 */
[----:B---3--:R-:W-:Y:S01]  /*2e60*/  FSEL R212, R114, -INF , !P4 ;  /* 0xff80000072d47808 */ /* 0x008fe20006000000 */
[----:B------:R-:W1:Y:S01]  /*2e70*/  SHFL.IDX PT, R232, R190, R118, 0x1f ;  /* 0x00001f76bee87589 */ /* 0x000e6200000e0000 */
[----:B------:R-:W-:Y:S01]  /*2e80*/  ISETP.GT.AND P4, PT, R193, 0x59, PT ;  /* 0x00000059c100780c */ /* 0x000fe20003f84270 */
[----:B------:R-:W-:-:S04]  /*2e90*/  FMUL.FTZ R193, R116, UR10 ;  /* 0x0000000a74c17c20 */ /* 0x000fc80008410000 */
[----:B------:R-:W-:Y:S08]  /*2ea0*/  MUFU.TANH R196, R196 ;  /* 0x000000c400c47308 */ /* 0x000ff00000002400 */
[----:B------:R-:W-:Y:S08]  /*2eb0*/  MUFU.TANH R193, R193 ;  /* 0x000000c100c17308 */ /* 0x000ff00000002400 */
[----:B------:R-:W-:Y:S08]  /*2ec0*/  MUFU.TANH R194, R194 ;  /* 0x000000c200c27308 */ /* 0x000ff00000002400 */
[----:B------:R-:W-:Y:S08]  /*2ed0*/  MUFU.TANH R201, R201 ;  /* 0x000000c900c97308 */ /* 0x000ff00000002400 */
[----:B------:R-:W3:Y:S01]  /*2ee0*/  MUFU.EX2 R104, R104 ;  /* 0x0000006800687308 */ /* 0x000ee20000000800 */
[----:B------:R-:W-:-:S02]  /*2ef0*/  WARPGROUP.DEPBAR.LE gsb0, 0x0 ;  /* 0x00008000000079c5 */ /* 0x000fc40000010000 */
[--C-:B--2---:R-:W-:Y:S01]  /*2f00*/  FADD.FTZ R24, R24, -R195.reuse ;  /* 0x800000c318187221 */ /* 0x104fe20000010000 */
[----:B------:R-:W-:Y:S01]  /*2f10*/  FADD.FTZ R195, R26, -R195 ;  /* 0x800000c31ac37221 */ /* 0x000fe20000010000 */
[----:B------:R-:W-:Y:S01]  /*2f20*/  FFMA.FTZ R26, R200, UR4, -R225 ;  /* 0x00000004c81a7c23 */ /* 0x000fe200080108e1 */
[----:B------:R-:W-:Y:S02]  /*2f30*/  VIADD R200, R6, 0x1c ;  /* 0x0000001c06c87836 */ /* 0x000fe40000000000 */
[----:B------:R-:W-:Y:S01]  /*2f40*/  FMUL.FTZ R199, R113, R24 ;  /* 0x0000001871c77220 */ /* 0x000fe20000410000 */
[----:B------:R-:W-:Y:S03]  /*2f50*/  SHFL.IDX PT, R225, R14, R6, 0x1f ;  /* 0x00001f060ee17589 */ /* 0x000fe600000e0000 */
[----:B------:R-:W-:Y:S01]  /*2f60*/  FMUL.FTZ R116, R192, R199 ;  /* 0x000000c7c0747220 */ /* 0x000fe20000410000 */
[C---:B------:R-:W-:Y:S01]  /*2f70*/  VIADD R192, R6.reuse, 0x4 ;  /* 0x0000000406c07836 */ /* 0x040fe20000000000 */
[----:B------:R-:W2:Y:S01]  /*2f80*/  SHFL.IDX PT, R229, R15, R200, 0x1f ;  /* 0x00001fc80fe57589 */ /* 0x000ea200000e0000 */
[----:B------:R-:W-:-:S03]  /*2f90*/  VIADD R199, R6, 0x10 ;  /* 0x0000001006c77836 */ /* 0x000fc60000000000 */
[----:B------:R-:W-:Y:S01]  /*2fa0*/  LDS R11, [R11+0x380] ;  /* 0x000380000b0b7984 */ /* 0x000fe20000000800 */
[----:B---3--:R-:W-:Y:S01]  /*2fb0*/  FMUL.FTZ R195, R104, R195 ;  /* 0x000000c368c37220 */ /* 0x008fe20000410000 */
[--C-:B-1----:R-:W-:Y:S01]  /*2fc0*/  FADD.FTZ R29, R29, -R232.reuse ;  /* 0x800000e81d1d7221 */ /* 0x102fe20000010000 */
[----:B------:R-:W-:Y:S01]  /*2fd0*/  MUFU.EX2 R26, R26 ;  /* 0x0000001a001a7308 */ /* 0x000fe20000000800 */
[----:B------:R-:W1:Y:S04]  /*2fe0*/  SHFL.IDX PT, R24, R15, R192, 0x1f ;  /* 0x00001fc00f187589 */ /* 0x000e6800000e0000 */
[----:B------:R-:W3:Y:S04]  /*2ff0*/  SHFL.IDX PT, R227, R15, R199, 0x1f ;  /* 0x00001fc70fe37589 */ /* 0x000ee800000e0000 */
[----:B------:R-:W4:Y:S04]  /*3000*/  SHFL.IDX PT, R234, R190, R192, 0x1f ;  /* 0x00001fc0beea7589 */ /* 0x000f2800000e0000 */
[----:B------:R-:W-:Y:S01]  /*3010*/  SHFL.IDX PT, R233, R190, R199, 0x1f ;  /* 0x00001fc7bee97589 */ /* 0x000fe200000e0000 */
[--C-:B--2---:R-:W-:Y:S01]  /*3020*/  FFMA.FTZ R92, R92, UR4, -R229.reuse ;  /* 0x000000045c5c7c23 */ /* 0x104fe200080108e5 */
[----:B------:R-:W-:Y:S01]  /*3030*/  FFMA.FTZ R207, R207, UR4, -R229 ;  /* 0x00000004cfcf7c23 */ /* 0x000fe200080108e5 */
[--C-:B------:R-:W-:Y:S01]  /*3040*/  FFMA.FTZ R229, R206, UR4, -R225.reuse ;  /* 0x00000004cee57c23 */ /* 0x100fe200080108e1 */
[----:B------:R-:W-:Y:S01]  /*3050*/  FFMA.FTZ R206, R223, UR4, -R225 ;  /* 0x00000004dfce7c23 */ /* 0x000fe200080108e1 */
[----:B------:R-:W-:Y:S01]  /*3060*/  FMUL.FTZ R195, R19, R195 ;  /* 0x000000c313c37220 */ /* 0x000fe20000410000 */
[----:B------:R-:W-:Y:S01]  /*3070*/  FADD.FTZ R232, R31, -R232 ;  /* 0x800000e81fe87221 */ /* 0x000fe20000010000 */
[----:B------:R-:W-:Y:S01]  /*3080*/  FFMA.FTZ R76, -R76, R76, 1 ;  /* 0x3f8000004c4c7423 */ /* 0x000fe2000001014c */
[--C-:B-1----:R-:W-:Y:S01]  /*3090*/  FFMA.FTZ R119, R197, UR4, -R24.reuse ;  /* 0x00000004c5777c23 */ /* 0x102fe20008010818 */
[----:B------:R-:W-:Y:S01]  /*30a0*/  FFMA.FTZ R224, R224, UR4, -R24 ;  /* 0x00000004e0e07c23 */ /* 0x000fe20008010818 */
[----:B------:R-:W-:Y:S01]  /*30b0*/  VIADD R197, R6, 0x14 ;  /* 0x0000001406c57836 */ /* 0x000fe20000000000 */
[----:B------:R1:W-:Y:S01]  /*30c0*/  MUFU.EX2 R24, R198 ;  /* 0x000000c600187308 */ /* 0x0003e20000000800 */
[--C-:B---3--:R-:W-:Y:S01]  /*30d0*/  FFMA.FTZ R94, R94, UR4, -R227.reuse ;  /* 0x000000045e5e7c23 */ /* 0x108fe200080108e3 */
[----:B------:R-:W-:-:S02]  /*30e0*/  FFMA.FTZ R209, R209, UR4, -R227 ;  /* 0x00000004d1d17c23 */ /* 0x000fc400080108e3 */
[----:B------:R-:W2:Y:S04]  /*30f0*/  SHFL.IDX PT, R231, R15, R197, 0x1f ;  /* 0x00001fc50fe77589 */ /* 0x000ea800000e0000 */
[----:B------:R-:W3:Y:S01]  /*3100*/  SHFL.IDX PT, R227, R14, R118, 0x1f ;  /* 0x00001f760ee37589 */ /* 0x000ee200000e0000 */
[----:B-1----:R-:W-:Y:S01]  /*3110*/  IADD3 R198, R6, 0x18, RZ ;  /* 0x0000001806c67810 */ /* 0x002fe20007ffe0ff */
[----:B------:R-:W1:Y:S02]  /*3120*/  MUFU.EX2 R19, R224 ;  /* 0x000000e000137308 */ /* 0x000e640000000800 */
[----:B------:R-:W5:Y:S04]  /*3130*/  SHFL.IDX PT, R225, R14, R197, 0x1f ;  /* 0x00001fc50ee17589 */ /* 0x000f6800000e0000 */
[----:B------:R-:W1:Y:S02]  /*3140*/  SHFL.IDX PT, R226, R15, R198, 0x1f ;  /* 0x00001fc60fe27589 */ /* 0x000e6400000e0000 */
[----:B------:R-:W1:Y:S02]  /*3150*/  MUFU.EX2 R31, R219 ;  /* 0x000000db001f7308 */ /* 0x000e640000000800 */
[----:B------:R-:W1:Y:S01]  /*3160*/  SHFL.IDX PT, R15, R14, R192, 0x1f ;  /* 0x00001fc00e0f7589 */ /* 0x000e6200000e0000 */
[----:B----4-:R-:W-:-:S05]  /*3170*/  FADD.FTZ R27, R27, -R234 ;  /* 0x800000ea1b1b7221 */ /* 0x010fca0000010000 */
[----:B------:R-:W4:Y:S01]  /*3180*/  MUFU.EX2 R94, R94 ;  /* 0x0000005e005e7308 */ /* 0x000f220000000800 */
[--C-:B--2---:R-:W-:Y:S01]  /*3190*/  FFMA.FTZ R93, R93, UR4, -R231.reuse ;  /* 0x000000045d5d7c23 */ /* 0x104fe200080108e7 */
[----:B------:R-:W-:Y:S01]  /*31a0*/  FFMA.FTZ R208, R208, UR4, -R231 ;  /* 0x00000004d0d07c23 */ /* 0x000fe200080108e7 */
[----:B------:R-:W-:Y:S01]  /*31b0*/  FFMA.FTZ R231, R96, UR4, -R228 ;  /* 0x0000000460e77c23 */ /* 0x000fe200080108e4 */
[--C-:B---3--:R-:W-:Y:S01]  /*31c0*/  FFMA.FTZ R97, R97, UR4, -R227.reuse ;  /* 0x0000000461617c23 */ /* 0x108fe200080108e3 */
[----:B------:R-:W-:Y:S01]  /*31d0*/  FFMA.FTZ R203, R203, UR4, -R227 ;  /* 0x00000004cbcb7c23 */ /* 0x000fe200080108e3 */
[----:B------:R-:W2:Y:S02]  /*31e0*/  SHFL.IDX PT, R228, R13, R192, 0x1f ;  /* 0x00001fc00de47589 */ /* 0x000ea400000e0000 */
[----:B------:R-:W3:Y:S01]  /*31f0*/  MUFU.EX2 R209, R209 ;  /* 0x000000d100d17308 */ /* 0x000ee20000000800 */
[--C-:B-----5:R-:W-:Y:S01]  /*3200*/  FFMA.FTZ R99, R99, UR4, -R225.reuse ;  /* 0x0000000463637c23 */ /* 0x120fe200080108e1 */
[----:B------:R-:W-:Y:S01]  /*3210*/  FFMA.FTZ R217, R217, UR4, -R225 ;  /* 0x00000004d9d97c23 */ /* 0x000fe200080108e1 */
[----:B------:R-:W5:Y:S01]  /*3220*/  SHFL.IDX PT, R227, R13, R117, 0x1f ;  /* 0x00001f750de37589 */ /* 0x000f6200000e0000 */
[--C-:B-1----:R-:W-:Y:S01]  /*3230*/  FFMA.FTZ R95, R95, UR4, -R226.reuse ;  /* 0x000000045f5f7c23 */ /* 0x102fe200080108e2 */
[----:B------:R-:W-:-:S02]  /*3240*/  FFMA.FTZ R205, R205, UR4, -R226 ;  /* 0x00000004cdcd7c23 */ /* 0x000fc400080108e2 */
[----:B------:R-:W1:Y:S01]  /*3250*/  SHFL.IDX PT, R225, R13, R199, 0x1f ;  /* 0x00001fc70de17589 */ /* 0x000e6200000e0000 */
[----:B------:R-:W3:Y:S01]  /*3260*/  MUFU.EX2 R93, R93 ;  /* 0x0000005d005d7308 */ /* 0x000ee20000000800 */
[--C-:B------:R-:W-:Y:S01]  /*3270*/  FFMA.FTZ R223, R98, UR4, -R15.reuse ;  /* 0x0000000462df7c23 */ /* 0x100fe2000801080f */
[----:B------:R-:W-:Y:S01]  /*3280*/  FFMA.FTZ R202, R202, UR4, -R15 ;  /* 0x00000004caca7c23 */ /* 0x000fe2000801080f */
[----:B------:R-:W4:Y:S04]  /*3290*/  SHFL.IDX PT, R226, R14, R199, 0x1f ;  /* 0x00001fc70ee27589 */ /* 0x000f2800000e0000 */
[----:B------:R-:W3:Y:S01]  /*32a0*/  SHFL.IDX PT, R98, R14, R198, 0x1f ;  /* 0x00001fc60e627589 */ /* 0x000ee200000e0000 */
[----:B------:R5:W-:Y:S01]  /*32b0*/  MUFU.EX2 R96, R223 ;  /* 0x000000df00607308 */ /* 0x000be20000000800 */
[----:B--2---:R-:W-:-:S07]  /*32c0*/  FFMA.FTZ R102, R102, UR4, -R228 ;  /* 0x0000000466667c23 */ /* 0x004fce00080108e4 */
[----:B------:R2:W-:Y:S01]  /*32d0*/  MUFU.EX2 R15, R229 ;  /* 0x000000e5000f7308 */ /* 0x0005e20000000800 */
[----:B-----5:R-:W5:Y:S01]  /*32e0*/  SHFL.IDX PT, R223, R13, R6, 0x1f ;  /* 0x00001f060ddf7589 */ /* 0x020f6200000e0000 */
[----:B------:R-:W-:Y:S01]  /*32f0*/  FFMA.FTZ R216, R216, UR4, -R228 ;  /* 0x00000004d8d87c23 */ /* 0x000fe200080108e4 */
[--C-:B------:R-:W-:Y:S01]  /*3300*/  FFMA.FTZ R103, R103, UR4, -R227.reuse ;  /* 0x0000000467677c23 */ /* 0x100fe200080108e3 */
[----:B------:R-:W-:Y:S01]  /*3310*/  FFMA.FTZ R215, R215, UR4, -R227 ;  /* 0x00000004d7d77c23 */ /* 0x000fe200080108e3 */
[----:B------:R-:W-:Y:S01]  /*3320*/  FSEL R228, R193, -INF , !P1 ;  /* 0xff800000c1e47808 */ /* 0x000fe20004800000 */
[----:B------:R-:W5:Y:S01]  /*3330*/  SHFL.IDX PT, R227, R13, R198, 0x1f ;  /* 0x00001fc60de37589 */ /* 0x000f6200000e0000 */
[--C-:B-1----:R-:W-:Y:S01]  /*3340*/  FFMA.FTZ R220, R220, UR4, -R225.reuse ;  /* 0x00000004dcdc7c23 */ /* 0x102fe200080108e1 */
[----:B------:R-:W-:Y:S01]  /*3350*/  FFMA.FTZ R212, R212, UR4, -R225 ;  /* 0x00000004d4d47c23 */ /* 0x000fe200080108e1 */
[----:B------:R-:W-:Y:S01]  /*3360*/  FSEL R225, R115, -INF , !P6 ;  /* 0xff80000073e17808 */ /* 0x000fe20007000000 */
[----:B--2---:R1:W2:Y:S01]  /*3370*/  SHFL.IDX PT, R229, R14, R200, 0x1f ;  /* 0x00001fc80ee57589 */ /* 0x0042a200000e0000 */
[--C-:B----4-:R-:W-:Y:S01]  /*3380*/  FFMA.FTZ R230, R230, UR4, -R226.reuse ;  /* 0x00000004e6e67c23 */ /* 0x110fe200080108e2 */
[----:B------:R-:W-:Y:S01]  /*3390*/  FFMA.FTZ R218, R218, UR4, -R226 ;  /* 0x00000004dada7c23 */ /* 0x000fe200080108e2 */
[----:B------:R-:W4:Y:S01]  /*33a0*/  MUFU.EX2 R208, R208 ;  /* 0x000000d000d07308 */ /* 0x000f220000000800 */
[----:B------:R-:W4:Y:S01]  /*33b0*/  SHFL.IDX PT, R226, R13, R118, 0x1f ;  /* 0x00001f760de27589 */ /* 0x000f2200000e0000 */
[--C-:B---3--:R-:W-:Y:S01]  /*33c0*/  FFMA.FTZ R100, R100, UR4, -R98.reuse ;  /* 0x0000000464647c23 */ /* 0x108fe20008010862 */
[----:B------:R-:W-:-:S05]  /*33d0*/  FFMA.FTZ R213, R213, UR4, -R98 ;  /* 0x00000004d5d57c23 */ /* 0x000fca0008010862 */
[----:B-1----:R1:W-:Y:S01]  /*33e0*/  MUFU.EX2 R14, R231 ;  /* 0x000000e7000e7308 */ /* 0x0023e20000000800 */
[--C-:B-----5:R-:W-:Y:S01]  /*33f0*/  FFMA.FTZ R101, R101, UR4, -R223.reuse ;  /* 0x0000000465657c23 */ /* 0x120fe200080108df */
[----:B------:R-:W-:Y:S02]  /*3400*/  FFMA.FTZ R214, R214, UR4, -R223 ;  /* 0x00000004d6d67c23 */ /* 0x000fe400080108df */
[----:B------:R-:W3:Y:S04]  /*3410*/  SHFL.IDX PT, R223, R13, R197, 0x1f ;  /* 0x00001fc50ddf7589 */ /* 0x000ee800000e0000 */
[----:B------:R5:W-:Y:S01]  /*3420*/  MUFU.EX2 R98, R230 ;  /* 0x000000e600627308 */ /* 0x000be20000000800 */
[----:B------:R-:W-:Y:S01]  /*3430*/  FFMA.FTZ R228, R228, UR4, -R227 ;  /* 0x00000004e4e47c23 */ /* 0x000fe200080108e3 */
[----:B-1----:R-:W-:Y:S01]  /*3440*/  SHFL.IDX PT, R231, R190, R117, 0x1f ;  /* 0x00001f75bee77589 */ /* 0x002fe200000e0000 */
[--C-:B--2---:R-:W-:Y:S01]  /*3450*/  FFMA.FTZ R222, R222, UR4, -R229.reuse ;  /* 0x00000004dede7c23 */ /* 0x104fe200080108e5 */
[----:B------:R-:W-:Y:S01]  /*3460*/  FFMA.FTZ R210, R210, UR4, -R229 ;  /* 0x00000004d2d27c23 */ /* 0x000fe200080108e5 */
[----:B------:R-:W-:Y:S01]  /*3470*/  FSEL R229, R201, -INF , !P4 ;  /* 0xff800000c9e57808 */ /* 0x000fe20006000000 */
[----:B------:R-:W-:Y:S01]  /*3480*/  FFMA.FTZ R219, -R18, R18, 1 ;  /* 0x3f80000012db7423 */ /* 0x000fe20000010112 */
[--C-:B----4-:R-:W-:Y:S01]  /*3490*/  FFMA.FTZ R235, R235, UR4, -R226.reuse ;  /* 0x00000004ebeb7c23 */ /* 0x110fe200080108e2 */
[----:B------:R-:W-:Y:S01]  /*34a0*/  FFMA.FTZ R211, R211, UR4, -R226 ;  /* 0x00000004d3d37c23 */ /* 0x000fe200080108e2 */
[----:B-----5:R-:W-:Y:S01]  /*34b0*/  SHFL.IDX PT, R230, R190, R197, 0x1f ;  /* 0x00001fc5bee67589 */ /* 0x020fe200000e0000 */
[--C-:B------:R-:W-:Y:S01]  /*34c0*/  FADD.FTZ R32, R32, -R233.reuse ;  /* 0x800000e920207221 */ /* 0x100fe20000010000 */
[----:B------:R1:W-:Y:S02]  /*34d0*/  MUFU.EX2 R12, R235 ;  /* 0x000000eb000c7308 */ /* 0x0003e40000000800 */
[----:B------:R2:W4:Y:S01]  /*34e0*/  SHFL.IDX PT, R226, R13, R200, 0x1f ;  /* 0x00001fc80de27589 */ /* 0x00052200000e0000 */
[----:B------:R-:W-:-:S05]  /*34f0*/  FADD.FTZ R34, R34, -R233 ;  /* 0x800000e922227221 */ /* 0x000fca0000010000 */
[----:B------:R-:W-:Y:S01]  /*3500*/  MUFU.EX2 R95, R95 ;  /* 0x0000005f005f7308 */ /* 0x000fe20000000800 */
[----:B-1----:R-:W5:Y:S07]  /*3510*/  LDL R235, [R1+0x18] ;  /* 0x0000180001eb7983 */ /* 0x002f6e0000100800 */
[----:B--2---:R1:W-:Y:S01]  /*3520*/  MUFU.EX2 R13, R222 ;  /* 0x000000de000d7308 */ /* 0x0043e20000000800 */
[----:B------:R-:W-:-:S07]  /*3530*/  FFMA.FTZ R77, -R77, R77, 1 ;  /* 0x3f8000004d4d7423 */ /* 0x000fce000001014d */
[----:B------:R-:W-:Y:S01]  /*3540*/  MUFU.EX2 R207, R207 ;  /* 0x000000cf00cf7308 */ /* 0x000fe20000000800 */
[----:B-1----:R-:W-:-:S05]  /*3550*/  FSEL R222, R191, -INF , !P5 ;  /* 0xff800000bfde7808 */ /* 0x002fca0006800000 */
[--C-:B---3--:R-:W-:Y:S01]  /*3560*/  FFMA.FTZ R222, R222, UR4, -R223.reuse ;  /* 0x00000004dede7c23 */ /* 0x108fe200080108df */
[----:B------:R-:W-:Y:S01]  /*3570*/  FFMA.FTZ R223, R225, UR4, -R223 ;  /* 0x00000004e1df7c23 */ /* 0x000fe200080108df */
[----:B------:R-:W-:Y:S01]  /*3580*/  FSEL R225, R196, -INF , !P2 ;  /* 0xff800000c4e17808 */ /* 0x000fe20005000000 */
[----:B------:R-:W-:Y:S04]  /*3590*/  MUFU.EX2 R202, R202 ;  /* 0x000000ca00ca7308 */ /* 0x000fe80000000800 */
[----:B------:R-:W-:Y:S01]  /*35a0*/  FFMA.FTZ R227, R225, UR4, -R227 ;  /* 0x00000004e1e37c23 */ /* 0x000fe200080108e3 */
[----:B------:R-:W-:-:S03]  /*35b0*/  FSEL R225, R194, -INF , !P3 ;  /* 0xff800000c2e17808 */ /* 0x000fc60005800000 */
[----:B------:R-:W-:Y:S02]  /*35c0*/  MUFU.EX2 R97, R97 ;  /* 0x0000006100617308 */ /* 0x000fe40000000800 */
[--C-:B----4-:R-:W-:Y:S01]  /*35d0*/  FFMA.FTZ R225, R225, UR4, -R226.reuse ;  /* 0x00000004e1e17c23 */ /* 0x110fe200080108e2 */
[----:B------:R-:W-:Y:S02]  /*35e0*/  FFMA.FTZ R226, R229, UR4, -R226 ;  /* 0x00000004e5e27c23 */ /* 0x000fe400080108e2 */
[----:B------:R-:W-:Y:S03]  /*35f0*/  SHFL.IDX PT, R229, R190, R198, 0x1f ;  /* 0x00001fc6bee57589 */ /* 0x000fe600000e0000 */
[----:B------:R-:W-:Y:S01]  /*3600*/  MUFU.EX2 R218, R218 ;  /* 0x000000da00da7308 */ /* 0x000fe20000000800 */
[----:B------:R-:W1:Y:S01]  /*3610*/  SHFL.IDX PT, R190, R190, R200, 0x1f ;  /* 0x00001fc8bebe7589 */ /* 0x000e6200000e0000 */
[--C-:B------:R-:W-:Y:S01]  /*3620*/  FADD.FTZ R28, R28, -R231.reuse ;  /* 0x800000e71c1c7221 */ /* 0x100fe20000010000 */
[----:B------:R-:W-:Y:S01]  /*3630*/  FADD.FTZ R30, R30, -R231 ;  /* 0x800000e71e1e7221 */ /* 0x000fe20000010000 */
[----:B------:R-:W-:Y:S01]  /*3640*/  FFMA.FTZ R81, -R81, R81, 1 ;  /* 0x3f80000051517423 */ /* 0x000fe20000010151 */
[----:B------:R-:W-:-:S03]  /*3650*/  FFMA.FTZ R82, -R82, R82, 1 ;  /* 0x3f80000052527423 */ /* 0x000fc60000010152 */
[----:B------:R-:W-:Y:S01]  /*3660*/  MUFU.EX2 R206, R206 ;  /* 0x000000ce00ce7308 */ /* 0x000fe20000000800 */
[----:B------:R-:W-:-:S07]  /*3670*/  FFMA.FTZ R91, -R91, R91, 1 ;  /* 0x3f8000005b5b7423 */ /* 0x000fce000001015b */
[----:B------:R-:W-:Y:S08]  /*3680*/  MUFU.EX2 R99, R99 ;  /* 0x0000006300637308 */ /* 0x000ff00000000800 */
[----:B------:R-:W-:Y:S01]  /*3690*/  MUFU.EX2 R217, R217 ;  /* 0x000000d900d97308 */ /* 0x000fe20000000800 */
[--C-:B-1----:R-:W-:Y:S01]  /*36a0*/  FADD.FTZ R37, R37, -R190.reuse ;  /* 0x800000be25257221 */ /* 0x102fe20000010000 */
[----:B------:R-:W-:Y:S01]  /*36b0*/  FADD.FTZ R39, R39, -R190 ;  /* 0x800000be27277221 */ /* 0x000fe20000010000 */
[----:B------:R-:W-:Y:S01]  /*36c0*/  FFMA.FTZ R190, -R21, R21, 1 ;  /* 0x3f80000015be7423 */ /* 0x000fe20000010115 */
[----:B------:R-:W-:Y:S01]  /*36d0*/  FFMA.FTZ R21, -R20, R20, 1 ;  /* 0x3f80000014157423 */ /* 0x000fe20000010114 */
[----:B------:R-:W-:Y:S01]  /*36e0*/  FMUL.FTZ R20, R19, R27 ;  /* 0x0000001b13147220 */ /* 0x000fe20000410000 */
[----:B------:R-:W-:-:S02]  /*36f0*/  FMUL.FTZ R27, R24, R28 ;  /* 0x0000001c181b7220 */ /* 0x000fc40000410000 */
[----:B------:R-:W-:Y:S01]  /*3700*/  MUFU.EX2 R203, R203 ;  /* 0x000000cb00cb7308 */ /* 0x000fe20000000800 */
[----:B------:R-:W-:Y:S01]  /*3710*/  FMUL.FTZ R21, R21, R20 ;  /* 0x0000001415157220 */ /* 0x000fe20000410000 */
[----:B------:R-:W-:Y:S01]  /*3720*/  FMUL.FTZ R20, R190, R27 ;  /* 0x0000001bbe147220 */ /* 0x000fe20000410000 */
[----:B------:R-:W-:Y:S01]  /*3730*/  FFMA.FTZ R27, -R22, R22, 1 ;  /* 0x3f800000161b7423 */ /* 0x000fe20000010116 */
[----:B------:R-:W-:Y:S01]  /*3740*/  FFMA.FTZ R22, -R23, R23, 1 ;  /* 0x3f80000017167423 */ /* 0x000fe20000010117 */
[----:B------:R-:W-:Y:S01]  /*3750*/  FMUL.FTZ R23, R31, R30 ;  /* 0x0000001e1f177220 */ /* 0x000fe20000410000 */
[----:B------:R-:W-:Y:S01]  /*3760*/  FMUL.FTZ R28, R26, R29 ;  /* 0x0000001d1a1c7220 */ /* 0x000fe20000410000 */
[----:B------:R-:W-:Y:S01]  /*3770*/  FFMA.FTZ R30, -R72, R72, 1 ;  /* 0x3f800000481e7423 */ /* 0x000fe20000010148 */
[----:B------:R-:W-:Y:S01]  /*3780*/  MUFU.EX2 R100, R100 ;  /* 0x0000006400647308 */ /* 0x000fe20000000800 */
[----:B------:R-:W-:Y:S01]  /*3790*/  FMUL.FTZ R22, R22, R23 ;  /* 0x0000001716167220 */ /* 0x000fe20000410000 */
[----:B------:R-:W-:Y:S01]  /*37a0*/  FMUL.FTZ R23, R27, R28 ;  /* 0x0000001c1b177220 */ /* 0x000fe20000410000 */
[----:B------:R-:W-:Y:S04]  /*37b0*/  SHFL.IDX PT, R72, R11, R118, 0x1f ;  /* 0x00001f760b487589 */ /* 0x000fe800000e0000 */
[----:B------:R-:W1:Y:S01]  /*37c0*/  SHFL.IDX PT, R28, R11, R192, 0x1f ;  /* 0x00001fc00b1c7589 */ /* 0x000e6200000e0000 */
[----:B------:R-:W2:Y:S01]  /*37d0*/  MUFU.EX2 R18, R221 ;  /* 0x000000dd00127308 */ /* 0x000ea20000000800 */
[----:B------:R-:W-:Y:S01]  /*37e0*/  FFMA.FTZ R29, -R73, R73, 1 ;  /* 0x3f800000491d7423 */ /* 0x000fe20000010149 */
[----:B------:R-:W-:Y:S01]  /*37f0*/  FMUL.FTZ R32, R94, R32 ;  /* 0x000000205e207220 */ /* 0x000fe20000410000 */
[--C-:B------:R-:W-:Y:S01]  /*3800*/  FADD.FTZ R33, R33, -R230.reuse ;  /* 0x800000e621217221 */ /* 0x100fe20000010000 */
[----:B------:R-:W-:Y:S01]  /*3810*/  FMUL.FTZ R73, R209, R34 ;  /* 0x00000022d1497220 */ /* 0x000fe20000410000 */
[----:B------:R-:W-:Y:S01]  /*3820*/  FADD.FTZ R35, R35, -R230 ;  /* 0x800000e623237221 */ /* 0x000fe20000010000 */
[----:B------:R-:W-:Y:S01]  /*3830*/  FMUL.FTZ R29, R29, R32 ;  /* 0x000000201d1d7220 */ /* 0x000fe20000410000 */
[----:B------:R-:W-:Y:S01]  /*3840*/  FFMA.FTZ R32, -R75, R75, 1 ;  /* 0x3f8000004b207423 */ /* 0x000fe2000001014b */
[----:B------:R-:W-:Y:S01]  /*3850*/  FFMA.FTZ R34, -R74, R74, 1 ;  /* 0x3f8000004a227423 */ /* 0x000fe2000001014a */
[----:B------:R-:W-:Y:S01]  /*3860*/  FMUL.FTZ R33, R93, R33 ;  /* 0x000000215d217220 */ /* 0x000fe20000410000 */
[----:B------:R-:W-:Y:S01]  /*3870*/  FMUL.FTZ R35, R208, R35 ;  /* 0x00000023d0237220 */ /* 0x000fe20000410000 */
[----:B------:R-:W-:Y:S01]  /*3880*/  FMUL.FTZ R32, R32, R73 ;  /* 0x0000004920207220 */ /* 0x000fe20000410000 */
[----:B------:R-:W-:Y:S01]  /*3890*/  FADD.FTZ R36, R36, -R229 ;  /* 0x800000e524247221 */ /* 0x000fe20000010000 */
[----:B------:R-:W3:Y:S01]  /*38a0*/  SHFL.IDX PT, R73, R11, R6, 0x1f ;  /* 0x00001f060b497589 */ /* 0x000ee200000e0000 */
[----:B------:R-:W-:Y:S01]  /*38b0*/  FMUL.FTZ R34, R34, R33 ;  /* 0x0000002122227220 */ /* 0x000fe20000410000 */
[----:B------:R-:W-:Y:S01]  /*38c0*/  FMUL.FTZ R33, R76, R35 ;  /* 0x000000234c217220 */ /* 0x000fe20000410000 */
[----:B------:R-:W-:Y:S01]  /*38d0*/  MUFU.EX2 R204, R204 ;  /* 0x000000cc00cc7308 */ /* 0x000fe20000000800 */
[----:B--2---:R-:W-:Y:S01]  /*38e0*/  FMUL.FTZ R27, R18, R232 ;  /* 0x000000e8121b7220 */ /* 0x004fe20000410000 */
[----:B------:R-:W2:Y:S01]  /*38f0*/  SHFL.IDX PT, R76, R11, R197, 0x1f ;  /* 0x00001fc50b4c7589 */ /* 0x000ea200000e0000 */
[----:B------:R-:W-:Y:S01]  /*3900*/  FMUL.FTZ R36, R95, R36 ;  /* 0x000000245f247220 */ /* 0x000fe20000410000 */
[--C-:B-1----:R-:W-:Y:S01]  /*3910*/  FADD.FTZ R41, R41, -R28.reuse ;  /* 0x8000001c29297221 */ /* 0x102fe20000010000 */
[----:B------:R-:W-:Y:S01]  /*3920*/  FADD.FTZ R43, R43, -R28 ;  /* 0x8000001c2b2b7221 */ /* 0x000fe20000010000 */
[--C-:B------:R-:W-:Y:S01]  /*3930*/  FADD.FTZ R28, R45, -R72.reuse ;  /* 0x800000482d1c7221 */ /* 0x100fe20000010000 */
[----:B------:R-:W-:Y:S01]  /*3940*/  FADD.FTZ R72, R47, -R72 ;  /* 0x800000482f487221 */ /* 0x000fe20000010000 */
[----:B------:R-:W-:Y:S01]  /*3950*/  MUFU.EX2 R213, R213 ;  /* 0x000000d500d57308 */ /* 0x000fe20000000800 */
[----:B------:R-:W-:Y:S01]  /*3960*/  LDS R47, [R10+0x380] ;  /* 0x000380000a2f7984 */ /* 0x000fe20000000800 */
[----:B------:R-:W-:Y:S01]  /*3970*/  FMUL.FTZ R30, R30, R27 ;  /* 0x0000001b1e1e7220 */ /* 0x000fe20000410000 */
[----:B------:R-:W-:-:S02]  /*3980*/  FMUL.FTZ R36, R77, R36 ;  /* 0x000000244d247220 */ /* 0x000fc40000410000 */
[----:B------:R-:W1:Y:S03]  /*3990*/  SHFL.IDX PT, R77, R11, R199, 0x1f ;  /* 0x00001fc70b4d7589 */ /* 0x000e6600000e0000 */
[----:B------:R-:W4:Y:S01]  /*39a0*/  MUFU.EX2 R27, R205 ;  /* 0x000000cd001b7308 */ /* 0x000f220000000800 */
[----:B------:R-:W-:Y:S01]  /*39b0*/  FADD.FTZ R38, R38, -R229 ;  /* 0x800000e526267221 */ /* 0x000fe20000010000 */
[----:B------:R-:W-:Y:S01]  /*39c0*/  FFMA.FTZ R35, -R79, R79, 1 ;  /* 0x3f8000004f237423 */ /* 0x000fe2000001014f */
[--C-:B---3--:R-:W-:Y:S01]  /*39d0*/  FADD.FTZ R40, R40, -R73.reuse ;  /* 0x8000004928287221 */ /* 0x108fe20000010000 */
[----:B------:R-:W3:Y:S01]  /*39e0*/  SHFL.IDX PT, R79, R11, R117, 0x1f ;  /* 0x00001f750b4f7589 */ /* 0x000ee200000e0000 */
[----:B------:R-:W-:Y:S01]  /*39f0*/  FADD.FTZ R73, R42, -R73 ;  /* 0x800000492a497221 */ /* 0x000fe20000010000 */
[----:B------:R-:W-:Y:S01]  /*3a00*/  FMUL.FTZ R39, R207, R39 ;  /* 0x00000027cf277220 */ /* 0x000fe20000410000 */
[--C-:B--2---:R-:W-:Y:S01]  /*3a10*/  FADD.FTZ R42, R49, -R76.reuse ;  /* 0x8000004c312a7221 */ /* 0x104fe20000010000 */
[----:B------:R-:W-:Y:S01]  /*3a20*/  FMUL.FTZ R40, R15, R40 ;  /* 0x000000280f287220 */ /* 0x000fe20000410000 */
[----:B------:R-:W-:Y:S01]  /*3a30*/  FMUL.FTZ R49, R96, R41 ;  /* 0x0000002960317220 */ /* 0x000fe20000410000 */
[----:B------:R-:W-:Y:S01]  /*3a40*/  FADD.FTZ R76, R51, -R76 ;  /* 0x8000004c334c7221 */ /* 0x000fe20000010000 */
[----:B------:R-:W-:Y:S01]  /*3a50*/  FFMA.FTZ R84, -R84, R84, 1 ;  /* 0x3f80000054547423 */ /* 0x000fe20000010154 */
[----:B------:R-:W-:Y:S01]  /*3a60*/  MUFU.EX2 R92, R92 ;  /* 0x0000005c005c7308 */ /* 0x000fe20000000800 */
[----:B----4-:R-:W-:Y:S01]  /*3a70*/  FMUL.FTZ R38, R27, R38 ;  /* 0x000000261b267220 */ /* 0x010fe20000410000 */
[----:B------:R-:W2:Y:S01]  /*3a80*/  SHFL.IDX PT, R74, R11, R200, 0x1f ;  /* 0x00001fc80b4a7589 */ /* 0x000ea200000e0000 */
[----:B------:R-:W-:-:S05]  /*3a90*/  FFMA.FTZ R184, -R184, R184, 1 ;  /* 0x3f800000b8b87423 */ /* 0x000fca00000101b8 */
[----:B------:R-:W-:Y:S01]  /*3aa0*/  MUFU.EX2 R101, R101 ;  /* 0x0000006500657308 */ /* 0x000fe20000000800 */
[----:B------:R-:W-:Y:S01]  /*3ab0*/  FMUL.FTZ R35, R35, R38 ;  /* 0x0000002623237220 */ /* 0x000fe20000410000 */
[----:B------:R-:W-:Y:S01]  /*3ac0*/  FFMA.FTZ R38, -R80, R80, 1 ;  /* 0x3f80000050267423 */ /* 0x000fe20000010150 */
[----:B------:R-:W-:Y:S01]  /*3ad0*/  FMUL.FTZ R51, R202, R43 ;  /* 0x0000002bca337220 */ /* 0x000fe20000410000 */
[----:B------:R-:W-:Y:S01]  /*3ae0*/  FMUL.FTZ R43, R81, R40 ;  /* 0x00000028512b7220 */ /* 0x000fe20000410000 */
[----:B------:R-:W-:Y:S01]  /*3af0*/  FMUL.FTZ R40, R82, R49 ;  /* 0x0000003152287220 */ /* 0x000fe20000410000 */
[----:B------:R-:W-:Y:S01]  /*3b00*/  FMUL.FTZ R38, R38, R39 ;  /* 0x0000002726267220 */ /* 0x000fe20000410000 */
[--C-:B-1----:R-:W-:Y:S01]  /*3b10*/  FADD.FTZ R39, R48, -R77.reuse ;  /* 0x8000004d30277221 */ /* 0x102fe20000010000 */
[----:B------:R-:W-:Y:S01]  /*3b20*/  FFMA.FTZ R49, -R86, R86, 1 ;  /* 0x3f80000056317423 */ /* 0x000fe20000010156 */
[----:B------:R-:W-:Y:S01]  /*3b30*/  FMUL.FTZ R28, R97, R28 ;  /* 0x0000001c611c7220 */ /* 0x000fe20000410000 */
[----:B------:R3:W1:Y:S01]  /*3b40*/  SHFL.IDX PT, R75, R11, R198, 0x1f ;  /* 0x00001fc60b4b7589 */ /* 0x00066200000e0000 */
[----:B------:R-:W-:Y:S01]  /*3b50*/  FADD.FTZ R77, R50, -R77 ;  /* 0x8000004d324d7221 */ /* 0x000fe20000010000 */
[----:B------:R-:W-:Y:S01]  /*3b60*/  FFMA.FTZ R50, -R89, R89, 1 ;  /* 0x3f80000059327423 */ /* 0x000fe20000010159 */
[----:B------:R-:W-:Y:S01]  /*3b70*/  FMUL.FTZ R49, R49, R28 ;  /* 0x0000001c31317220 */ /* 0x000fe20000410000 */
[----:B------:R-:W-:Y:S01]  /*3b80*/  FMUL.FTZ R39, R98, R39 ;  /* 0x0000002762277220 */ /* 0x000fe20000410000 */
[----:B------:R-:W-:Y:S01]  /*3b90*/  FMUL.FTZ R28, R218, R77 ;  /* 0x0000004dda1c7220 */ /* 0x000fe20000410000 */
[----:B------:R-:W-:Y:S01]  /*3ba0*/  SHFL.IDX PT, R192, R47, R192, 0x1f ;  /* 0x00001fc02fc07589 */ /* 0x000fe200000e0000 */
[----:B------:R-:W-:Y:S01]  /*3bb0*/  MUFU.EX2 R102, R102 ;  /* 0x0000006600667308 */ /* 0x000fe20000000800 */
[----:B------:R-:W-:Y:S01]  /*3bc0*/  FMUL.FTZ R50, R50, R39 ;  /* 0x0000002732327220 */ /* 0x000fe20000410000 */
[----:B------:R-:W-:Y:S01]  /*3bd0*/  FMUL.FTZ R39, R91, R28 ;  /* 0x0000001c5b277220 */ /* 0x000fe20000410000 */
[----:B------:R-:W4:Y:S01]  /*3be0*/  SHFL.IDX PT, R77, R47, R6, 0x1f ;  /* 0x00001f062f4d7589 */ /* 0x000f2200000e0000 */
[----:B---3--:R-:W-:-:S03]  /*3bf0*/  FADD.FTZ R11, R44, -R79 ;  /* 0x8000004f2c0b7221 */ /* 0x008fc60000010000 */
[----:B------:R-:W3:Y:S01]  /*3c00*/  SHFL.IDX PT, R28, R47, R197, 0x1f ;  /* 0x00001fc52f1c7589 */ /* 0x000ee200000e0000 */
[----:B------:R-:W-:Y:S01]  /*3c10*/  FADD.FTZ R79, R46, -R79 ;  /* 0x8000004f2e4f7221 */ /* 0x000fe20000010000 */
[----:B------:R-:W-:Y:S02]  /*3c20*/  MUFU.EX2 R119, R119 ;  /* 0x0000007700777308 */ /* 0x000fe40000000800 */
[----:B------:R-:W3:Y:S01]  /*3c30*/  SHFL.IDX PT, R199, R47, R199, 0x1f ;  /* 0x00001fc72fc77589 */ /* 0x000ee200000e0000 */
[----:B------:R-:W-:-:S03]  /*3c40*/  FMUL.FTZ R46, R206, R73 ;  /* 0x00000049ce2e7220 */ /* 0x000fc60000410000 */
[----:B------:R-:W3:Y:S01]  /*3c50*/  SHFL.IDX PT, R118, R47, R118, 0x1f ;  /* 0x00001f762f767589 */ /* 0x000ee200000e0000 */
[----:B------:R-:W-:Y:S01]  /*3c60*/  FFMA.FTZ R48, -R85, R85, 1 ;  /* 0x3f80000055307423 */ /* 0x000fe20000010155 */
[----:B------:R-:W-:Y:S01]  /*3c70*/  FMUL.FTZ R11, R14, R11 ;  /* 0x0000000b0e0b7220 */ /* 0x000fe20000410000 */
[----:B------:R-:W-:Y:S01]  /*3c80*/  FFMA.FTZ R83, -R83, R83, 1 ;  /* 0x3f80000053537423 */ /* 0x000fe20000010153 */
[----:B------:R-:W3:Y:S01]  /*3c90*/  SHFL.IDX PT, R117, R47, R117, 0x1f ;  /* 0x00001f752f757589 */ /* 0x000ee200000e0000 */
[----:B------:R-:W3:Y:S03]  /*3ca0*/  MUFU.EX2 R210, R210 ;  /* 0x000000d200d27308 */ /* 0x000ee60000000800 */
[----:B------:R-:W3:Y:S04]  /*3cb0*/  SHFL.IDX PT, R73, R47, R198, 0x1f ;  /* 0x00001fc62f497589 */ /* 0x000ee800000e0000 */
[----:B------:R4:W3:Y:S01]  /*3cc0*/  SHFL.IDX PT, R200, R47, R200, 0x1f ;  /* 0x00001fc82fc87589 */ /* 0x0008e200000e0000 */
[----:B--2---:R-:W-:Y:S01]  /*3cd0*/  FADD.FTZ R44, R53, -R74 ;  /* 0x8000004a352c7221 */ /* 0x004fe20000010000 */
[----:B------:R-:W-:Y:S01]  /*3ce0*/  FMUL.FTZ R48, R48, R11 ;  /* 0x0000000b30307220 */ /* 0x000fe20000410000 */
[----:B------:R-:W-:Y:S01]  /*3cf0*/  FFMA.FTZ R53, -R90, R90, 1 ;  /* 0x3f8000005a357423 */ /* 0x000fe2000001015a */
[----:B------:R-:W-:Y:S01]  /*3d00*/  FMUL.FTZ R42, R99, R42 ;  /* 0x0000002a632a7220 */ /* 0x000fe20000410000 */
[----:B------:R-:W-:Y:S01]  /*3d10*/  FMUL.FTZ R11, R217, R76 ;  /* 0x0000004cd90b7220 */ /* 0x000fe20000410000 */
[----:B------:R-:W2:Y:S01]  /*3d20*/  MUFU.EX2 R223, R223 ;  /* 0x000000df00df7308 */ /* 0x000ea20000000800 */
[----:B------:R-:W-:Y:S01]  /*3d30*/  FMUL.FTZ R10, R84, R51 ;  /* 0x00000033540a7220 */ /* 0x000fe20000410000 */
[----:B------:R-:W-:Y:S01]  /*3d40*/  FFMA.FTZ R51, -R88, R88, 1 ;  /* 0x3f80000058337423 */ /* 0x000fe20000010158 */
[----:B------:R-:W-:Y:S01]  /*3d50*/  FMUL.FTZ R72, R203, R72 ;  /* 0x00000048cb487220 */ /* 0x000fe20000410000 */
[--C-:B-1----:R-:W-:Y:S01]  /*3d60*/  FADD.FTZ R45, R52, -R75.reuse ;  /* 0x8000004b342d7221 */ /* 0x102fe20000010000 */
[----:B------:R-:W-:-:S03]  /*3d70*/  FADD.FTZ R54, R54, -R75 ;  /* 0x8000004b36367221 */ /* 0x000fc60000010000 */
[----:B------:R-:W1:Y:S01]  /*3d80*/  MUFU.EX2 R212, R212 ;  /* 0x000000d400d47308 */ /* 0x000e620000000800 */
[----:B------:R-:W-:Y:S01]  /*3d90*/  FMUL.FTZ R53, R53, R42 ;  /* 0x0000002a35357220 */ /* 0x000fe20000410000 */
[----:B------:R-:W-:Y:S01]  /*3da0*/  FMUL.FTZ R42, R184, R11 ;  /* 0x0000000bb82a7220 */ /* 0x000fe20000410000 */
[----:B------:R-:W-:Y:S01]  /*3db0*/  FMUL.FTZ R75, R13, R44 ;  /* 0x0000002c0d4b7220 */ /* 0x000fe20000410000 */
[----:B------:R-:W-:-:S04]  /*3dc0*/  FMUL.FTZ R51, R51, R72 ;  /* 0x0000004833337220 */ /* 0x000fc80000410000 */
[----:B------:R-:W1:Y:S01]  /*3dd0*/  MUFU.EX2 R220, R220 ;  /* 0x000000dc00dc7308 */ /* 0x000e620000000800 */
[----:B------:R-:W-:Y:S01]  /*3de0*/  FFMA.FTZ R185, -R185, R185, 1 ;  /* 0x3f800000b9b97423 */ /* 0x000fe200000101b9 */
[----:B------:R-:W-:Y:S01]  /*3df0*/  FFMA.FTZ R186, -R186, R186, 1 ;  /* 0x3f800000baba7423 */ /* 0x000fe200000101ba */
[----:B------:R-:W-:Y:S01]  /*3e00*/  FMUL.FTZ R72, R100, R45 ;  /* 0x0000002d64487220 */ /* 0x000fe20000410000 */
[----:B------:R-:W-:-:S04]  /*3e10*/  FADD.FTZ R55, R55, -R74 ;  /* 0x8000004a37377221 */ /* 0x000fc80000010000 */
[----:B------:R-:W-:Y:S01]  /*3e20*/  MUFU.EX2 R228, R228 ;  /* 0x000000e400e47308 */ /* 0x000fe20000000800 */
[----:B------:R-:W-:Y:S01]  /*3e30*/  FMUL.FTZ R41, R83, R46 ;  /* 0x0000002e53297220 */ /* 0x000fe20000410000 */
[----:B------:R-:W-:Y:S01]  /*3e40*/  FFMA.FTZ R46, -R87, R87, 1 ;  /* 0x3f800000572e7423 */ /* 0x000fe20000010157 */
[----:B------:R-:W-:-:S05]  /*3e50*/  FMUL.FTZ R79, R204, R79 ;  /* 0x0000004fcc4f7220 */ /* 0x000fca0000410000 */
[----:B------:R-:W1:Y:S01]  /*3e60*/  MUFU.EX2 R215, R215 ;  /* 0x000000d700d77308 */ /* 0x000e620000000800 */
[----:B------:R-:W-:Y:S01]  /*3e70*/  FMUL.FTZ R74, R213, R54 ;  /* 0x00000036d54a7220 */ /* 0x000fe20000410000 */
[----:B------:R-:W-:Y:S01]  /*3e80*/  FMUL.FTZ R54, R185, R72 ;  /* 0x00000048b9367220 */ /* 0x000fe20000410000 */
[----:B----4-:R-:W-:-:S05]  /*3e90*/  FMUL.FTZ R47, R186, R75 ;  /* 0x0000004bba2f7220 */ /* 0x010fca0000410000 */
[----:B------:R-:W-:Y:S01]  /*3ea0*/  MUFU.EX2 R103, R103 ;  /* 0x0000006700677308 */ /* 0x000fe20000000800 */
[----:B------:R-:W-:Y:S01]  /*3eb0*/  FADD.FTZ R72, R56, -R77 ;  /* 0x8000004d38487221 */ /* 0x000fe20000010000 */
[----:B------:R-:W-:-:S06]  /*3ec0*/  FADD.FTZ R75, R57, -R192 ;  /* 0x800000c0394b7221 */ /* 0x000fcc0000010000 */
[----:B------:R-:W-:Y:S01]  /*3ed0*/  MUFU.EX2 R225, R225 ;  /* 0x000000e100e17308 */ /* 0x000fe20000000800 */
[----:B------:R-:W-:-:S07]  /*3ee0*/  FFMA.FTZ R187, -R187, R187, 1 ;  /* 0x3f800000bbbb7423 */ /* 0x000fce00000101bb */
[----:B------:R-:W4:Y:S01]  /*3ef0*/  MUFU.EX2 R214, R214 ;  /* 0x000000d600d67308 */ /* 0x000f220000000800 */
[----:B------:R-:W-:-:S07]  /*3f00*/  FFMA.FTZ R52, -R188, R188, 1 ;  /* 0x3f800000bc347423 */ /* 0x000fce00000101bc */
[----:B------:R-:W4:Y:S01]  /*3f10*/  MUFU.EX2 R11, R216 ;  /* 0x000000d8000b7308 */ /* 0x000f220000000800 */
[----:B---3--:R-:W-:-:S07]  /*3f20*/  FMUL.FTZ R55, R210, R55 ;  /* 0x00000037d2377220 */ /* 0x008fce0000410000 */
[----:B------:R-:W3:Y:S01]  /*3f30*/  MUFU.EX2 R44, R211 ;  /* 0x000000d3002c7308 */ /* 0x000ee20000000800 */
[----:B------:R-:W-:Y:S01]  /*3f40*/  FADD.FTZ R192, R59, -R192 ;  /* 0x800000c03bc07221 */ /* 0x000fe20000010000 */
[----:B------:R-:W-:-:S06]  /*3f50*/  FADD.FTZ R56, R67, -R28 ;  /* 0x8000001c43387221 */ /* 0x000fcc0000010000 */
[----:B------:R-:W3:Y:S01]  /*3f60*/  MUFU.EX2 R222, R222 ;  /* 0x000000de00de7308 */ /* 0x000ee20000000800 */
[----:B------:R-:W-:-:S07]  /*3f70*/  FMUL.FTZ R46, R46, R79 ;  /* 0x0000004f2e2e7220 */ /* 0x000fce0000410000 */
[----:B------:R-:W5:Y:S01]  /*3f80*/  MUFU.EX2 R227, R227 ;  /* 0x000000e300e37308 */ /* 0x000f620000000800 */
[----:B------:R-:W-:-:S07]  /*3f90*/  FADD.FTZ R59, R66, -R199 ;  /* 0x800000c7423b7221 */ /* 0x000fce0000010000 */
[----:B------:R-:W5:Y:S01]  /*3fa0*/  MUFU.EX2 R226, R226 ;  /* 0x000000e200e27308 */ /* 0x000f620000000800 */
[----:B------:R-:W-:Y:S01]  /*3fb0*/  FADD.FTZ R25, R25, -R234 ;  /* 0x800000ea19197221 */ /* 0x000fe20000010000 */
[----:B------:R-:W-:Y:S01]  /*3fc0*/  FADD.FTZ R79, R61, -R118 ;  /* 0x800000763d4f7221 */ /* 0x000fe20000010000 */
[----:B------:R-:W-:Y:S01]  /*3fd0*/  FADD.FTZ R57, R64, -R199 ;  /* 0x800000c740397221 */ /* 0x000fe20000010000 */
[----:B------:R-:W-:Y:S01]  /*3fe0*/  FMUL.FTZ R45, R187, R74 ;  /* 0x0000004abb2d7220 */ /* 0x000fe20000410000 */
[----:B------:R-:W-:Y:S01]  /*3ff0*/  FMUL.FTZ R52, R52, R55 ;  /* 0x0000003734347220 */ /* 0x000fe20000410000 */
[----:B------:R-:W-:Y:S01]  /*4000*/  FFMA.FTZ R115, -R115, R115, 1 ;  /* 0x3f80000073737423 */ /* 0x000fe20000010173 */
[----:B--2---:R-:W-:Y:S01]  /*4010*/  FMUL.FTZ R56, R223, R56 ;  /* 0x00000038df387220 */ /* 0x004fe20000410000 */
[----:B------:R-:W-:Y:S01]  /*4020*/  FFMA.FTZ R78, -R78, R78, 1 ;  /* 0x3f8000004e4e7423 */ /* 0x000fe2000001014e */
[----:B------:R-:W-:Y:S01]  /*4030*/  FMUL.FTZ R37, R92, R37 ;  /* 0x000000255c257220 */ /* 0x000fe20000410000 */
[----:B------:R-:W-:Y:S01]  /*4040*/  FADD.FTZ R77, R58, -R77 ;  /* 0x8000004d3a4d7221 */ /* 0x000fe20000010000 */
[----:B------:R-:W-:Y:S01]  /*4050*/  FADD.FTZ R62, R62, -R117 ;  /* 0x800000753e3e7221 */ /* 0x000fe20000010000 */
[----:B------:R-:W-:Y:S01]  /*4060*/  FADD.FTZ R65, R65, -R28 ;  /* 0x8000001c41417221 */ /* 0x000fe20000010000 */
[----:B------:R-:W-:Y:S01]  /*4070*/  FADD.FTZ R61, R68, -R73 ;  /* 0x80000049443d7221 */ /* 0x000fe20000010000 */
[----:B------:R-:W-:Y:S01]  /*4080*/  FFMA.FTZ R55, -R189, R189, 1 ;  /* 0x3f800000bd377423 */ /* 0x000fe200000101bd */
[----:B------:R-:W-:Y:S01]  /*4090*/  FMUL.FTZ R72, R101, R72 ;  /* 0x0000004865487220 */ /* 0x000fe20000410000 */
[----:B------:R-:W-:Y:S01]  /*40a0*/  FFMA.FTZ R74, -R105, R105, 1 ;  /* 0x3f800000694a7423 */ /* 0x000fe20000010169 */
[----:B------:R-:W-:Y:S01]  /*40b0*/  FMUL.FTZ R75, R102, R75 ;  /* 0x0000004b664b7220 */ /* 0x000fe20000410000 */
[----:B------:R-:W-:Y:S01]  /*40c0*/  FFMA.FTZ R114, -R114, R114, 1 ;  /* 0x3f80000072727423 */ /* 0x000fe20000010172 */
[----:B-1----:R-:W-:Y:S01]  /*40d0*/  FMUL.FTZ R59, R212, R59 ;  /* 0x0000003bd43b7220 */ /* 0x002fe20000410000 */
[----:B------:R-:W-:Y:S01]  /*40e0*/  FMUL.FTZ R25, R119, R25 ;  /* 0x0000001977197220 */ /* 0x000fe20000410000 */
[----:B------:R-:W-:Y:S01]  /*40f0*/  FADD.FTZ R60, R60, -R117 ;  /* 0x800000753c3c7221 */ /* 0x000fe20000010000 */
[----:B------:R-:W-:Y:S01]  /*4100*/  FADD.FTZ R81, R63, -R118 ;  /* 0x800000763f517221 */ /* 0x000fe20000010000 */
[--C-:B------:R-:W-:Y:S01]  /*4110*/  FADD.FTZ R28, R69, -R200.reuse ;  /* 0x800000c8451c7221 */ /* 0x100fe20000010000 */
[----:B------:R-:W-:Y:S01]  /*4120*/  FFMA.FTZ R109, -R109, R109, 1 ;  /* 0x3f8000006d6d7423 */ /* 0x000fe2000001016d */
[----:B------:R-:W-:Y:S01]  /*4130*/  FMUL.FTZ R58, R12, R79 ;  /* 0x0000004f0c3a7220 */ /* 0x000fe20000410000 */
[----:B------:R-:W-:Y:S01]  /*4140*/  FFMA.FTZ R112, -R112, R112, 1 ;  /* 0x3f80000070707423 */ /* 0x000fe20000010170 */
[----:B------:R-:W-:Y:S01]  /*4150*/  FMUL.FTZ R57, R220, R57 ;  /* 0x00000039dc397220 */ /* 0x000fe20000410000 */
[----:B------:R-:W-:Y:S01]  /*4160*/  FADD.FTZ R70, R70, -R73 ;  /* 0x8000004946467221 */ /* 0x000fe20000010000 */
[----:B------:R-:W-:Y:S01]  /*4170*/  FADD.FTZ R71, R71, -R200 ;  /* 0x800000c847477221 */ /* 0x000fe20000010000 */
        /* <DEDUP_REMOVED lines=12> */
[----:B------:R-:W-:Y:S01]  /*4240*/  FFMA.FTZ R75, -R108, R108, 1 ;  /* 0x3f8000006c4b7423 */ /* 0x000fe2000001016c */
[----:B------:R-:W-:Y:S01]  /*4250*/  FFMA.FTZ R76, -R110, R110, 1 ;  /* 0x3f8000006e4c7423 */ /* 0x000fe2000001016e */
[----:B------:R-:W-:Y:S01]  /*4260*/  FFMA.FTZ R111, -R111, R111, 1 ;  /* 0x3f8000006f6f7423 */ /* 0x000fe2000001016f */
[----:B------:R-:W-:Y:S01]  /*4270*/  FMUL.FTZ R60, R103, R60 ;  /* 0x0000003c673c7220 */ /* 0x000fe20000410000 */
[----:B---3--:R-:W-:Y:S01]  /*4280*/  FMUL.FTZ R62, R44, R81 ;  /* 0x000000512c3e7220 */ /* 0x008fe20000410000 */
[----:B------:R-:W-:Y:S01]  /*4290*/  FMUL.FTZ R78, R109, R58 ;  /* 0x0000003a6d4e7220 */ /* 0x000fe20000410000 */
[----:B------:R-:W-:Y:S01]  /*42a0*/  FMUL.FTZ R112, R112, R57 ;  /* 0x0000003970707220 */ /* 0x000fe20000410000 */
[----:B------:R-:W-:Y:S01]  /*42b0*/  FMUL.FTZ R59, R225, R28 ;  /* 0x0000001ce13b7220 */ /* 0x000fe20000410000 */
[----:B------:R-:W-:Y:S01]  /*42c0*/  F2FP.BF16.F32.PACK_AB R61, R10, R41 ;  /* 0x000000290a3d723e */ /* 0x000fe200000010ff */
[----:B------:R-:W-:Y:S01]  /*42d0*/  FFMA.FTZ R191, -R191, R191, 1 ;  /* 0x3f800000bfbf7423 */ /* 0x000fe200000101bf */
[----:B------:R-:W-:Y:S01]  /*42e0*/  FMUL.FTZ R58, R222, R65 ;  /* 0x00000041de3a7220 */ /* 0x000fe20000410000 */
[----:B------:R-:W-:Y:S01]  /*42f0*/  FFMA.FTZ R193, -R193, R193, 1 ;  /* 0x3f800000c1c17423 */ /* 0x000fe200000101c1 */
[----:B------:R-:W-:Y:S01]  /*4300*/  FFMA.FTZ R194, -R194, R194, 1 ;  /* 0x3f800000c2c27423 */ /* 0x000fe200000101c2 */
[----:B------:R-:W-:Y:S01]  /*4310*/  FFMA.FTZ R196, -R196, R196, 1 ;  /* 0x3f800000c4c47423 */ /* 0x000fe200000101c4 */
[----:B------:R-:W-:Y:S01]  /*4320*/  FFMA.FTZ R201, -R201, R201, 1 ;  /* 0x3f800000c9c97423 */ /* 0x000fe200000101c9 */
[----:B-----5:R-:W-:Y:S01]  /*4330*/  FMUL.FTZ R57, R227, R70 ;  /* 0x00000046e3397220 */ /* 0x020fe20000410000 */
[----:B------:R-:W-:Y:S01]  /*4340*/  FMUL.FTZ R28, R226, R71 ;  /* 0x00000047e21c7220 */ /* 0x000fe20000410000 */
[----:B------:R-:W-:-:S02]  /*4350*/  IMAD R10, R0, 0x3000, R235 ;  /* 0x00003000000a7824 */ /* 0x000fc400078e02eb */
        /* <DEDUP_REMOVED lines=11> */
[----:B------:R-:W-:Y:S01]  /*4410*/  IMAD R10, R10, 0x2, R17 ;  /* 0x000000020a0a7824 */ /* 0x000fe200078e0211 */
        /* <DEDUP_REMOVED lines=15> */
[----:B------:R-:W-:Y:S01]  /*4510*/  STSM.16.MT88.4 [R10+0x1a800], R68 ;  /* 0x01a800440a007844 */ /* 0x000fe20000004200 */
[----:B------:R-:W-:Y:S02]  /*4520*/  R2UR UR6, R236 ;  /* 0x00000000ec0672ca */ /* 0x000fe400000e0000 */
[----:B------:R-:W-:Y:S02]  /*4530*/  F2FP.BF16.F32.PACK_AB R53, R73, R72 ;  /* 0x000000484935723e */ /* 0x000fe400000010ff */
[----:B------:R-:W-:Y:S02]  /*4540*/  F2FP.BF16.F32.PACK_AB R54, R78, R75 ;  /* 0x0000004b4e36723e */ /* 0x000fe400000010ff */
[----:B------:R-:W-:Y:S01]  /*4550*/  F2FP.BF16.F32.PACK_AB R55, R111, R76 ;  /* 0x0000004c6f37723e */ /* 0x000fe200000010ff */
[----:B------:R-:W-:Y:S01]  /*4560*/  STSM.16.MT88.4 [R10+0x1b000], R64 ;  /* 0x01b000400a007844 */ /* 0x000fe20000004200 */
[----:B------:R-:W-:-:S02]  /*4570*/  F2FP.BF16.F32.PACK_AB R48, R191, R112 ;  /* 0x00000070bf30723e */ /* 0x000fc400000010ff */
[----:B------:R-:W-:Y:S02]  /*4580*/  F2FP.BF16.F32.PACK_AB R49, R115, R114 ;  /* 0x000000727331723e */ /* 0x000fe400000010ff */
[----:B------:R-:W-:Y:S02]  /*4590*/  F2FP.BF16.F32.PACK_AB R50, R194, R193 ;  /* 0x000000c1c232723e */ /* 0x000fe400000010ff */
[----:B------:R-:W-:Y:S01]  /*45a0*/  F2FP.BF16.F32.PACK_AB R51, R201, R196 ;  /* 0x000000c4c933723e */ /* 0x000fe200000010ff */
[----:B------:R-:W-:Y:S01]  /*45b0*/  STSM.16.MT88.4 [R10+0x1b800], R60 ;  /* 0x01b8003c0a007844 */ /* 0x000fe20000004200 */
[----:B------:R-:W-:Y:S02]  /*45c0*/  F2FP.BF16.F32.PACK_AB R28, R119, R113 ;  /* 0x00000071771c723e */ /* 0x000fe400000010ff */
[----:B------:R-:W-:Y:S01]  /*45d0*/  F2FP.BF16.F32.PACK_AB R30, R26, R24 ;  /* 0x000000181a1e723e */ /* 0x000fe200000010ff */
[----:B------:R-:W-:Y:S01]  /*45e0*/  STSM.16.MT88.4 [R10+0x1c000], R56 ;  /* 0x01c000380a007844 */ /* 0x000fe20000004200 */
[----:B------:R-:W-:-:S02]  /*45f0*/  F2FP.BF16.F32.PACK_AB R29, R19, R104 ;  /* 0x00000068131d723e */ /* 0x000fc400000010ff */
[----:B------:R-:W-:Y:S01]  /*4600*/  F2FP.BF16.F32.PACK_AB R31, R18, R31 ;  /* 0x0000001f121f723e */ /* 0x000fe200000010ff */
[----:B------:R-:W-:Y:S04]  /*4610*/  STSM.16.MT88.4 [R10+0x1c800], R52 ;  /* 0x01c800340a007844 */ /* 0x000fe80000004200 */
[----:B------:R1:W-:Y:S01]  /*4620*/  STSM.16.MT88.4 [R10+0x1d000], R48 ;  /* 0x01d000300a007844 */ /* 0x0003e20000004200 */
[----:B------:R-:W-:Y:S01]  /*4630*/  WARPGROUP.ARRIVE ;  /* 0x00000000000079c5 */ /* 0x000fe20000000000 */
[----:B------:R-:W-:-:S05]  /*4640*/  UMOV UR7, 0x40000040 ;  /* 0x4000004000077882 */ /* 0x000fca0000000000 */
        /* <DEDUP_REMOVED lines=51> */
[----:B------:R-:W-:-:S05]  /*4980*/  IADD3 R20, R17, 0x1a800, RZ ;  /* 0x0001a80011147810 */ /* 0x000fca0007ffe0ff */
[----:B-1----:R-:W-:-:S05]  /*4990*/  IMAD R10, R5, 0x800, R20 ;  /* 0x00000800050a7824 */ /* 0x002fca00078e0214 */
        /* <DEDUP_REMOVED lines=17> */
[----:B------:R-:W-:Y:S01]  /*4ab0*/  HGMMA.64x16x16.F32.BF16 R40, gdesc[UR8].tnspA, RZ, !UPT, gsb0 ;  /* 0x20200000082879f0 */ /* 0x000fe2000c0018ff */
[----:B------:R-:W-:Y:S01]  /*4ac0*/  UIADD3 UR5, UR4, 0x100, URZ ;  /* 0x0000010004057890 */ /* 0x000fe2000fffe03f */
[----:B------:R-:W-:-:S06]  /*4ad0*/  UMOV UR11, 0x40000040 ;  /* 0x40000040000b7882 */ /* 0x000fcc0000000000 */
[----:B------:R-:W-:Y:S01]  /*4ae0*/  UMOV UR10, UR5 ;  /* 0x00000005000a7c82 */ /* 0x000fe20008000000 */
[----:B------:R-:W-:Y:S02]  /*4af0*/  WARPGROUP.DEPBAR.LE gsb0, 0x0 ;  /* 0x00008000000079c5 */ /* 0x000fe40000010000 */
        /* <DEDUP_REMOVED lines=8> */
[----:B------:R-:W-:Y:S02]  /*4b80*/  UIADD3 UR10, UR4, 0x2, URZ ;  /* 0x00000002040a7890 */ /* 0x000fe4000fffe03f */
[----:B------:R-:W-:Y:S01]  /*4b90*/  UIADD3 UR8, UR6, 0x80, URZ ;  /* 0x0000008006087890 */ /* 0x000fe2000fffe03f */
[----:B------:R-:W-:Y:S01]  /*4ba0*/  UMOV UR11, 0x40000040 ;  /* 0x40000040000b7882 */ /* 0x000fe20000000000 */
[----:B------:R-:W-:Y:S01]  /*4bb0*/  UMOV UR9, 0x40000040 ;  /* 0x4000004000097882 */ /* 0x000fe20000000000 */
[----:B------:R-:W-:Y:S02]  /*4bc0*/  WARPGROUP.DEPBAR.LE gsb0, 0x0 ;  /* 0x00008000000079c5 */ /* 0x000fe40000010000 */
[----:B------:R-:W-:-:S06]  /*4bd0*/  WARPGROUP.ARRIVE ;  /* 0x00000000000079c5 */ /* 0x000fcc0000000000 */
[----:B------:R-:W-:Y:S01]  /*4be0*/  HGMMA.64x16x16.F32.BF16 R40, gdesc[UR8].tnspA, R40, gsb0 ;  /* 0x20200000082879f0 */ /* 0x000fe20008001828 */
[----:B------:R-:W-:Y:S01]  /*4bf0*/  UIADD3 UR5, UR4, 0x102, URZ ;  /* 0x0000010204057890 */ /* 0x000fe2000fffe03f */
[----:B------:R-:W-:-:S06]  /*4c00*/  UMOV UR11, 0x40000040 ;  /* 0x40000040000b7882 */ /* 0x000fcc0000000000 */
[----:B------:R-:W-:Y:S01]  /*4c10*/  UMOV UR10, UR5 ;  /* 0x00000005000a7c82 */ /* 0x000fe20008000000 */
        /* <DEDUP_REMOVED lines=105> */
[----:B------:R-:W-:Y:S02]  /*52b0*/  UIADD3 UR6, UR4, 0x306, URZ ;  /* 0x0000030604067890 */ /* 0x000fe4000fffe03f */
[----:B------:R-:W-:Y:S02]  /*52c0*/  UIADD3 UR8, UR4, 0x406, URZ ;  /* 0x0000040604087890 */ /* 0x000fe4000fffe03f */
[----:B------:R-:W-:Y:S01]  /*52d0*/  UIADD3 UR9, UR4, 0x506, URZ ;  /* 0x0000050604097890 */ /* 0x000fe2000fffe03f */
[----:B------:R-:W-:Y:S02]  /*52e0*/  UMOV UR5, 0x40000040 ;  /* 0x4000004000057882 */ /* 0x000fe40000000000 */
[----:B------:R-:W-:Y:S01]  /*52f0*/  UMOV UR4, UR7 ;  /* 0x0000000700047c82 */ /* 0x000fe20008000000 */
[----:B------:R-:W-:Y:S01]  /*5300*/  UMOV UR7, 0x40000040 ;  /* 0x4000004000077882 */ /* 0x000fe20000000000 */
[----:B------:R-:W-:-:S02]  /*5310*/  WARPGROUP.DEPBAR.LE gsb0, 0x0 ;  /* 0x00008000000079c5 */ /* 0x000fc40000010000 */
[----:B------:R-:W-:-:S06]  /*5320*/  WARPGROUP.ARRIVE ;  /* 0x00000000000079c5 */ /* 0x000fcc0000000000 */
[----:B------:R-:W-:Y:S01]  /*5330*/  HGMMA.64x16x16.F32.BF16 R40, gdesc[UR4].tnspA, R40, gsb0 ;  /* 0x20200000042879f0 */ /* 0x000fe20008001828 */
[----:B------:R-:W-:Y:S01]  /*5340*/  UMOV UR6, UR8 ;  /* 0x0000000800067c82 */ /* 0x000fe20008000000 */
[----:B------:R-:W-:Y:S01]  /*5350*/  UMOV UR7, 0x40000040 ;  /* 0x4000004000077882 */ /* 0x000fe20000000000 */
[----:B------:R-:W-:Y:S02]  /*5360*/  WARPGROUP.DEPBAR.LE gsb0, 0x0 ;  /* 0x00008000000079c5 */ /* 0x000fe40000010000 */
[----:B------:R-:W-:-:S06]  /*5370*/  WARPGROUP.ARRIVE ;  /* 0x00000000000079c5 */ /* 0x000fcc0000000000 */
[----:B------:R-:W-:Y:S01]  /*5380*/  HGMMA.64x16x16.F32.BF16 R32, gdesc[UR4].tnspA, R32, gsb0 ;  /* 0x20200000042079f0 */ /* 0x000fe20008001820 */
[----:B------:R-:W-:Y:S01]  /*5390*/  UMOV UR6, UR9 ;  /* 0x0000000900067c82 */ /* 0x000fe20008000000 */
[----:B------:R-:W-:Y:S01]  /*53a0*/  UMOV UR7, 0x40000040 ;  /* 0x4000004000077882 */ /* 0x000fe20000000000 */
[----:B------:R-:W-:Y:S02]  /*53b0*/  WARPGROUP.DEPBAR.LE gsb0, 0x0 ;  /* 0x00008000000079c5 */ /* 0x000fe40000010000 */
[----:B------:R-:W-:-:S06]  /*53c0*/  WARPGROUP.ARRIVE ;  /* 0x00000000000079c5 */ /* 0x000fcc0000000000 */
[----:B------:R-:W-:Y:S03]  /*53d0*/  HGMMA.64x16x16.F32.BF16 R24, gdesc[UR4].tnspA, R24, gsb0 ;  /* 0x20200000041879f0 */ /* 0x000fe60008001818 */
[----:B------:R-:W-:Y:S02]  /*53e0*/  WARPGROUP.DEPBAR.LE gsb0, 0x0 ;  /* 0x00008000000079c5 */ /* 0x000fe40000010000 */
[----:B------:R-:W-:Y:S05]  /*53f0*/  @!P0 BRA `(.L_x_2456) ;  /* 0x0000000000048947 */ /* 0x000fea0003800000 */
[----:B------:R-:W-:Y:S01]  /*5400*/  BPT.TRAP 0x1 ;  /* 0x000000040000795c */ /* 0x000fe20000300000 */
.L_x_2456:
[----:B------:R-:W-:Y:S01]  /*5410*/  IMAD R9, R0, 0x300, R9 ;  /* 0x0000030000097824 */ /* 0x000fe200078e0209 */
        /* <DEDUP_REMOVED lines=55> */
.L_x_2457:
[----:B------:R-:W-:Y:S01]  /*5790*/  VIADD R16, R16, 0x1 ;  /* 0x0000000110107836 */ /* 0x000fe20000000000 */
[----:B------:R-:W-:Y:S01]  /*57a0*/  IADD3 R0, R0, 0x1, RZ ;  /* 0x0000000100007810 */ /* 0x000fe20007ffe0ff */
[----:B------:R-:W-:-:S03]  /*57b0*/  VIADD R8, R8, 0x26820 ;  /* 0x0002682008087836 */ /* 0x000fc60000000000 */
[----:B------:R-:W-:Y:S02]  /*57c0*/  ISETP.GE.AND P1, PT, R16, R237, PT ;  /* 0x000000ed1000720c */ /* 0x000fe40003f26270 */
[C---:B------:R-:W-:Y:S02]  /*57d0*/  ISETP.NE.AND P0, PT, R0.reuse, 0x2, PT ;  /* 0x000000020000780c */ /* 0x040fe40003f05270 */
[----:B------:R-:W-:Y:S02]  /*57e0*/  PRMT R8, RZ, 0x654, R8 ;  /* 0x00000654ff087816 */ /* 0x000fe40000000008 */
[----:B-1----:R-:W-:Y:S02]  /*57f0*/  SEL R9, RZ, 0x1, P0 ;  /* 0x00000001ff097807 */ /* 0x002fe40000000000 */
[----:B------:R2:W-:Y:S01]  /*5800*/  SYNCS.ARRIVE.TRANS64.RED.A1T0 RZ, [R8+URZ], RZ ;  /* 0x000000ff08ff79a7 */ /* 0x0005e2000810043f */
[----:B------:R-:W-:Y:S02]  /*5810*/  SEL R0, R0, RZ, P0 ;  /* 0x000000ff00007207 */ /* 0x000fe40000000000 */
[----:B------:R-:W-:-:S02]  /*5820*/  LOP3.LUT R4, R4, R9, RZ, 0x3c, !PT ;  /* 0x0000000904047212 */ /* 0x000fc400078e3cff */
[----:B------:R-:W-:Y:S05]  /*5830*/  @!P1 BRA `(.L_x_2458) ;  /* 0xffffffc000709947 */ /* 0x000fea000383ffff */
.L_x_2447:
[----:B------:R-:W-:-:S13]  /*5840*/  ISETP.GE.AND P0, PT, R16, UR37, PT ;  /* 0x0000002510007c0c */ /* 0x000fda000bf06270 */
[----:B------:R-:W-:Y:S05]  /*5850*/  @P0 BRA `(.L_x_2459) ;  /* 0x00000040006c0947 */ /* 0x000fea0003800000 */
[----:B------:R-:W3:Y:S01]  /*5860*/  LDL.LU R12, [R1+0x1c] ;  /* 0x00001c00010c7983 */ /* 0x000ee20000300800 */
[----:B------:R-:W-:-:S03]  /*5870*/  ULDC UR4, c[0x0][0x290] ;  /* 0x0000a40000047ab9 */ /* 0x000fc60000000800 */
[----:B------:R-:W4:Y:S01]  /*5880*/  LDL.LU R14, [R1+0x10] ;  /* 0x00001000010e7983 */ /* 0x000f220000300800 */
[----:B------:R-:W-:-:S03]  /*5890*/  UIMAD UR4, UR36, -0x80, UR4 ;  /* 0xffffff80240478a4 */ /* 0x000fc6000f8e0204 */
[----:B------:R-:W5:Y:S03]  /*58a0*/  LDL.LU R25, [R1+0xc] ;  /* 0x00000c0001197983 */ /* 0x000f660000300800 */
[----:B------:R-:W-:Y:S01]  /*58b0*/  IMAD.U32 R19, RZ, RZ, UR4 ;  /* 0x00000004ff137e24 */ /* 0x000fe2000f8e00ff */
[----:B------:R-:W1:Y:S02]  /*58c0*/  S2R R6, SR_TID.X ;  /* 0x0000000000067919 */ /* 0x000e640000002100 */
[----:B-1----:R-:W-:-:S05]  /*58d0*/  VIADD R6, R6, 0xffffff80 ;  /* 0xffffff8006067836 */ /* 0x002fca0000000000 */
[----:B------:R-:W-:-:S04]  /*58e0*/  SHF.R.S32.HI R7, RZ, 0x1f, R6 ;  /* 0x0000001fff077819 */ /* 0x000fc80000011406 */
[CC--:B------:R-:W-:Y:S02]  /*58f0*/  LEA.HI R9, R7.reuse, R6.reuse, RZ, 0x5 ;  /* 0x0000000607097211 */ /* 0x0c0fe400078f28ff */
[-C--:B--2---:R-:W-:Y:S02]  /*5900*/  LEA.HI R8, R7, R6.reuse, RZ, 0x7 ;  /* 0x0000000607087211 */ /* 0x084fe400078f38ff */
[----:B------:R-:W-:Y:S02]  /*5910*/  LOP3.LUT R9, R9, 0xffffffe0, RZ, 0xc0, !PT ;  /* 0xffffffe009097812 */ /* 0x000fe400078ec0ff */
[----:B------:R-:W-:Y:S02]  /*5920*/  LEA.HI R11, R7, R6, RZ, 0x2 ;  /* 0x00000006070b7211 */ /* 0x000fe400078f10ff */
[----:B------:R-:W-:Y:S02]  /*5930*/  SHF.R.S32.HI R10, RZ, 0x7, R8 ;  /* 0x00000007ff0a7819 */ /* 0x000fe40000011408 */
[----:B------:R-:W-:-:S02]  /*5940*/  LOP3.LUT R7, R8, 0xffffff80, RZ, 0xc0, !PT ;  /* 0xffffff8008077812 */ /* 0x000fc400078ec0ff */
[----:B------:R-:W-:Y:S02]  /*5950*/  IADD3 R8, R6, -R9, RZ ;  /* 0x8000000906087210 */ /* 0x000fe40007ffe0ff */
[----:B------:R-:W-:Y:S01]  /*5960*/  LEA.HI R9, R10, R10, RZ, 0x1 ;  /* 0x0000000a0a097211 */ /* 0x000fe200078f08ff */
[C---:B------:R-:W-:Y:S01]  /*5970*/  IMAD.IADD R7, R6.reuse, 0x1, -R7 ;  /* 0x0000000106077824 */ /* 0x040fe200078e0a07 */
[----:B------:R-:W-:Y:S02]  /*5980*/  LOP3.LUT R15, R11, 0xfffffffc, RZ, 0xc0, !PT ;  /* 0xfffffffc0b0f7812 */ /* 0x000fe400078ec0ff */
[----:B------:R-:W-:Y:S02]  /*5990*/  SHF.R.S32.HI R11, RZ, 0x1f, R8 ;  /* 0x0000001fff0b7819 */ /* 0x000fe40000011408 */
[----:B------:R-:W-:Y:S01]  /*59a0*/  LOP3.LUT R13, R9, 0xfffffffe, RZ, 0xc0, !PT ;  /* 0xfffffffe090d7812 */ /* 0x000fe200078ec0ff */
[----:B------:R-:W-:-:S03]  /*59b0*/  IMAD.IADD R9, R6, 0x1, -R15 ;  /* 0x0000000106097824 */ /* 0x000fc600078e0a0f */
[----:B------:R-:W-:Y:S01]  /*59c0*/  IADD3 R24, R10, -R13, RZ ;  /* 0x8000000d0a187210 */ /* 0x000fe20007ffe0ff */
[----:B------:R-:W-:Y:S01]  /*59d0*/  IMAD.MOV.U32 R185, RZ, RZ, 0x40000040 ;  /* 0x40000040ffb97424 */ /* 0x000fe200078e00ff */
[----:B------:R-:W-:Y:S01]  /*59e0*/  MOV R189, 0x40000040 ;  /* 0x4000004000bd7802 */ /* 0x000fe20000000f00 */
[----:B------:R-:W-:Y:S02]  /*59f0*/  IMAD.MOV.U32 R187, RZ, RZ, 0x40000040 ;  /* 0x40000040ffbb7424 */ /* 0x000fe400078e00ff */
[----:B------:R-:W-:Y:S02]  /*5a00*/  IMAD.MOV.U32 R191, RZ, RZ, 0x40000040 ;  /* 0x40000040ffbf7424 */ /* 0x000fe400078e00ff */
[----:B------:R-:W-:Y:S01]  /*5a10*/  IMAD.MOV.U32 R193, RZ, RZ, 0x40000040 ;  /* 0x40000040ffc17424 */ /* 0x000fe200078e00ff */
[----:B---3--:R-:W-:Y:S02]  /*5a20*/  LEA.HI R6, R12, R7, RZ, 0x5 ;  /* 0x000000070c067211 */ /* 0x008fe400078f28ff */
[----:B------:R-:W-:-:S02]  /*5a30*/  LEA.HI R7, R11, R8, RZ, 0x2 ;  /* 0x000000080b077211 */ /* 0x000fc400078f10ff */
[--C-:B----4-:R-:W-:Y:S02]  /*5a40*/  SHF.R.S32.HI R12, RZ, 0x2, R14.reuse ;  /* 0x00000002ff0c7819 */ /* 0x110fe4000001140e */
[----:B------:R-:W-:Y:S02]  /*5a50*/  SHF.R.S32.HI R10, RZ, 0x2, R7 ;  /* 0x00000002ff0a7819 */ /* 0x000fe40000011407 */
[----:B------:R-:W-:Y:S02]  /*5a60*/  SHF.R.S32.HI R15, RZ, 0x1f, R14 ;  /* 0x0000001fff0f7819 */ /* 0x000fe4000001140e */
[----:B------:R-:W-:Y:S01]  /*5a70*/  SHF.R.S32.HI R6, RZ, 0x5, R6 ;  /* 0x00000005ff067819 */ /* 0x000fe20000011406 */
[----:B------:R-:W-:Y:S01]  /*5a80*/  VIADD R13, R10, 0x8 ;  /* 0x000000080a0d7836 */ /* 0x000fe20000000000 */
[----:B------:R-:W-:Y:S02]  /*5a90*/  LEA.HI R8, R11, R8, RZ, 0x3 ;  /* 0x000000080b087211 */ /* 0x000fe400078f18ff */
[----:B------:R-:W-:-:S02]  /*5aa0*/  LEA.HI R15, R15, R12, RZ, 0x3 ;  /* 0x0000000c0f0f7211 */ /* 0x000fc400078f18ff */
[----:B------:R-:W-:Y:S01]  /*5ab0*/  LEA.HI R14, R13, R13, RZ, 0x1 ;  /* 0x0000000d0d0e7211 */ /* 0x000fe200078f08ff */
[----:B------:R-:W-:Y:S01]  /*5ac0*/  IMAD R18, R6, -0x10, R19 ;  /* 0xfffffff006127824 */ /* 0x000fe200078e0213 */
[----:B------:R-:W-:Y:S02]  /*5ad0*/  SHF.R.S32.HI R6, RZ, 0x3, R8 ;  /* 0x00000003ff067819 */ /* 0x000fe40000011408 */
[----:B------:R-:W-:Y:S02]  /*5ae0*/  LOP3.LUT R19, R15, 0xfffffff8, RZ, 0xc0, !PT ;  /* 0xfffffff80f137812 */ /* 0x000fe400078ec0ff */
[----:B------:R-:W-:Y:S02]  /*5af0*/  IADD3 R20, R10, 0x10, RZ ;  /* 0x000000100a147810 */ /* 0x000fe40007ffe0ff */
[----:B------:R-:W-:Y:S01]  /*5b00*/  SHF.R.S32.HI R15, RZ, 0x1, R14 ;  /* 0x00000001ff0f7819 */ /* 0x000fe2000001140e */
[----:B------:R-:W-:Y:S01]  /*5b10*/  IMAD.HI R11, R6, 0x2aaaaaab, RZ ;  /* 0x2aaaaaab060b7827 */ /* 0x000fe200078e02ff */
[----:B------:R-:W-:-:S02]  /*5b20*/  LEA.HI R21, R20, R20, RZ, 0x1 ;  /* 0x0000001414157211 */ /* 0x000fc400078f08ff */
[----:B------:R-:W-:Y:S01]  /*5b30*/  IADD3 R19, R18, R19, -R12 ;  /* 0x0000001312137210 */ /* 0x000fe20007ffe80c */
[----:B------:R-:W-:Y:S01]  /*5b40*/  IMAD.HI R18, R15, 0x2aaaaaab, RZ ;  /* 0x2aaaaaab0f127827 */ /* 0x000fe200078e02ff */
[----:B------:R-:W-:Y:S02]  /*5b50*/  LEA.HI R7, R7, R10, RZ, 0x1 ;  /* 0x0000000a07077211 */ /* 0x000fe400078f08ff */
[----:B------:R-:W-:Y:S01]  /*5b60*/  SHF.R.S32.HI R22, RZ, 0x1, R21 ;  /* 0x00000001ff167819 */ /* 0x000fe20000011415 */
[----:B------:R-:W-:Y:S01]  /*5b70*/  IMAD R8, R24, -0x40, R19 ;  /* 0xffffffc018087824 */ /* 0x000fe200078e0213 */
[----:B------:R-:W-:Y:S02]  /*5b80*/  SHF.R.U32.HI R12, RZ, 0x1, R11 ;  /* 0x00000001ff0c7819 */ /* 0x000fe4000001160b */
[----:B------:R-:W-:Y:S01]  /*5b90*/  SHF.R.U32.HI R19, RZ, 0x1, R18 ;  /* 0x00000001ff137819 */ /* 0x000fe20000011612 */
[----:B------:R-:W-:Y:S01]  /*5ba0*/  IMAD.HI R23, R22, 0x2aaaaaab, RZ ;  /* 0x2aaaaaab16177827 */ /* 0x000fe200078e02ff */
[----:B------:R-:W-:-:S02]  /*5bb0*/  LOP3.LUT R7, R7, 0xfffffffe, RZ, 0xc0, !PT ;  /* 0xfffffffe07077812 */ /* 0x000fc400078ec0ff */
[----:B------:R-:W-:Y:S02]  /*5bc0*/  LEA.HI R11, R11, R12, RZ, 0x1 ;  /* 0x0000000c0b0b7211 */ /* 0x000fe400078f08ff */
[----:B------:R-:W-:Y:S02]  /*5bd0*/  LEA.HI R18, R18, R19, RZ, 0x1 ;  /* 0x0000001312127211 */ /* 0x000fe400078f08ff */
[----:B------:R-:W-:Y:S01]  /*5be0*/  LOP3.LUT R14, R14, 0xfffffffe, RZ, 0xc0, !PT ;  /* 0xfffffffe0e0e7812 */ /* 0x000fe200078ec0ff */
[----:B------:R-:W-:Y:S01]  /*5bf0*/  IMAD.IADD R7, R10, 0x1, -R7 ;  /* 0x000000010a077824 */ /* 0x000fe200078e0a07 */
[----:B------:R-:W-:Y:S01]  /*5c00*/  SHF.R.U32.HI R10, RZ, 0x1, R23 ;  /* 0x00000001ff0a7819 */ /* 0x000fe20000011617 */
[----:B------:R-:W-:Y:S02]  /*5c10*/  IMAD R6, R11, -0xc, R6 ;  /* 0xfffffff40b067824 */ /* 0x000fe400078e0206 */
[----:B------:R-:W-:Y:S02]  /*5c20*/  IMAD.IADD R14, R13, 0x1, -R14 ;  /* 0x000000010d0e7824 */ /* 0x000fe400078e0a0e */
[----:B------:R-:W-:Y:S01]  /*5c30*/  IMAD R15, R18, -0xc, R15 ;  /* 0xfffffff4120f7824 */ /* 0x000fe200078e020f */
[----:B------:R-:W-:Y:S01]  /*5c40*/  LEA.HI R23, R23, R10, RZ, 0x1 ;  /* 0x0000000a17177211 */ /* 0x000fe200078f08ff */
[----:B------:R-:W-:-:S02]  /*5c50*/  IMAD R7, R6, 0x8, R7 ;  /* 0x0000000806077824 */ /* 0x000fc400078e0207 */
[C---:B------:R-:W-:Y:S01]  /*5c60*/  IMAD R6, R5.reuse, 0x800, R17 ;  /* 0x0000080005067824 */ /* 0x040fe200078e0211 */
[----:B------:R-:W-:Y:S01]  /*5c70*/  LEA R5, R5, R17, 0xd ;  /* 0x0000001105057211 */ /* 0x000fe200078e68ff */
[----:B------:R-:W-:Y:S01]  /*5c80*/  IMAD R10, R15, 0x8, R14 ;  /* 0x000000080f0a7824 */ /* 0x000fe200078e020e */
[----:B------:R-:W-:Y:S01]  /*5c90*/  STL [R1+0x28], R7 ;  /* 0x0000280701007387 */ /* 0x000fe20000100800 */
[----:B------:R-:W-:Y:S02]  /*5ca0*/  LOP3.LUT R21, R21, 0xfffffffe, RZ, 0xc0, !PT ;  /* 0xfffffffe15157812 */ /* 0x000fe400078ec0ff */
[----:B------:R-:W-:Y:S01]  /*5cb0*/  IADD3 R6, R6, 0x1a800, RZ ;  /* 0x0001a80006067810 */ /* 0x000fe20007ffe0ff */
[----:B------:R1:W-:Y:S01]  /*5cc0*/  STL [R1+0x20], R10 ;  /* 0x0000200a01007387 */ /* 0x0003e20000100800 */
[----:B------:R-:W-:Y:S02]  /*5cd0*/  IADD3 R21, R20, -R21, RZ ;  /* 0x8000001514157210 */ /* 0x000fe40007ffe0ff */
[----:B------:R-:W-:Y:S01]  /*5ce0*/  SHF.R.U32.HI R6, RZ, 0x4, R6 ;  /* 0x00000004ff067819 */ /* 0x000fe20000011606 */
[----:B------:R-:W-:-:S02]  /*5cf0*/  IMAD R22, R23, -0xc, R22 ;  /* 0xfffffff417167824 */ /* 0x000fc400078e0216 */
[----:B-1----:R-:W-:Y:S01]  /*5d00*/  VIADD R10, R5, 0x4000 ;  /* 0x00004000050a7836 */ /* 0x002fe20000000000 */
[----:B------:R-:W-:-:S04]  /*5d10*/  SHF.R.U32.HI R5, RZ, 0x4, R5 ;  /* 0x00000004ff057819 */ /* 0x000fc80000011605 */
[----:B------:R-:W-:Y:S02]  /*5d20*/  SHF.R.U32.HI R10, RZ, 0x4, R10 ;  /* 0x00000004ff0a7819 */ /* 0x000fe4000001160a */
[----:B------:R-:W-:Y:S02]  /*5d30*/  LOP3.LUT R5, R5, 0x3fff, RZ, 0xc0, !PT ;  /* 0x00003fff05057812 */ /* 0x000fe400078ec0ff */
[----:B------:R-:W-:Y:S01]  /*5d40*/  LOP3.LUT R6, R6, 0x3fff, RZ, 0xc0, !PT ;  /* 0x00003fff06067812 */ /* 0x000fe200078ec0ff */
[----:B------:R-:W-:Y:S01]  /*5d50*/  IMAD R7, R22, 0x8, R21 ;  /* 0x0000000816077824 */ /* 0x000fe200078e0215 */
[----:B------:R-:W-:Y:S02]  /*5d60*/  LOP3.LUT R10, R10, 0x3fff, RZ, 0xc0, !PT ;  /* 0x00003fff0a0a7812 */ /* 0x000fe400078ec0ff */
[----:B------:R-:W-:Y:S02]  /*5d70*/  LOP3.LUT R11, R5, 0x10000, RZ, 0xfc, !PT ;  /* 0x00010000050b7812 */ /* 0x000fe400078efcff */
[----:B------:R-:W-:-:S02]  /*5d80*/  LOP3.LUT R6, R6, 0x10000, RZ, 0xfc, !PT ;  /* 0x0001000006067812 */ /* 0x000fc400078efcff */
[----:B------:R-:W-:Y:S01]  /*5d90*/  LOP3.LUT R5, R10, 0x10000, RZ, 0xfc, !PT ;  /* 0x000100000a057812 */ /* 0x000fe200078efcff */
[----:B------:R5:W-:Y:S04]  /*5da0*/  STL [R1+0x1c], R7 ;  /* 0x00001c0701007387 */ /* 0x000be80000100800 */
[----:B------:R-:W-:Y:S01]  /*5db0*/  STL [R1+0x14], R11 ;  /* 0x0000140b01007387 */ /* 0x000fe20000100800 */
[C---:B------:R-:W-:Y:S01]  /*5dc0*/  VIADD R188, R5.reuse, 0x2 ;  /* 0x0000000205bc7836 */ /* 0x040fe20000000000 */
[C---:B------:R-:W-:Y:S01]  /*5dd0*/  IADD3 R190, R5.reuse, 0x4, RZ ;  /* 0x0000000405be7810 */ /* 0x040fe20007ffe0ff */
[----:B------:R-:W-:Y:S01]  /*5de0*/  VIADD R192, R5, 0x6 ;  /* 0x0000000605c07836 */ /* 0x000fe20000000000 */
[----:B------:R1:W-:Y:S01]  /*5df0*/  STL [R1+0x24], R6 ;  /* 0x0000240601007387 */ /* 0x0003e20000100800 */
[----:B------:R-:W-:-:S03]  /*5e00*/  IADD3 R10, R9, 0x8, RZ ;  /* 0x00000008090a7810 */ /* 0x000fc60007ffe0ff */
[----:B------:R2:W-:Y:S01]  /*5e10*/  STL [R1+0x10], R5 ;  /* 0x0000100501007387 */ /* 0x0005e20000100800 */
[----:B-----5:R-:W-:Y:S01]  /*5e20*/  LOP3.LUT R7, R25, 0x1, RZ, 0xfc, !PT ;  /* 0x0000000119077812 */ /* 0x020fe200078efcff */
[C---:B------:R-:W-:Y:S01]  /*5e30*/  VIADD R22, R11.reuse, 0x2 ;  /* 0x000000020b167836 */ /* 0x040fe20000000000 */
[C---:B------:R-:W-:Y:S01]  /*5e40*/  IADD3 R184, R11.reuse, 0x4, RZ ;  /* 0x000000040bb87810 */ /* 0x040fe20007ffe0ff */
[----:B------:R-:W-:Y:S01]  /*5e50*/  VIADD R186, R11, 0x6 ;  /* 0x000000060bba7836 */ /* 0x000fe20000000000 */
[C---:B------:R-:W-:Y:S01]  /*5e60*/  IADD3 R10, R9.reuse, 0x14, RZ ;  /* 0x00000014090a7810 */ /* 0x040fe20007ffe0ff */
[C---:B-1----:R-:W-:Y:S01]  /*5e70*/  VIADD R6, R9.reuse, 0xc ;  /* 0x0000000c09067836 */ /* 0x042fe20000000000 */
[----:B------:R-:W-:Y:S01]  /*5e80*/  MOV R23, 0x40000040 ;  /* 0x4000004000177802 */ /* 0x000fe20000000f00 */
[C---:B------:R-:W-:Y:S02]  /*5e90*/  VIADD R6, R9.reuse, 0x18 ;  /* 0x0000001809067836 */ /* 0x040fe40000000000 */
[----:B--2---:R-:W-:-:S02]  /*5ea0*/  VIADD R5, R9, 0x4 ;  /* 0x0000000409057836 */ /* 0x004fc40000000000 */
[C---:B------:R-:W-:Y:S02]  /*5eb0*/  VIADD R5, R9.reuse, 0x10 ;  /* 0x0000001009057836 */ /* 0x040fe40000000000 */
[----:B------:R-:W-:-:S07]  /*5ec0*/  VIADD R5, R9, 0x1c ;  /* 0x0000001c09057836 */ /* 0x000fce0000000000 */
.L_x_2470:
[----:B------:R-:W-:Y:S01]  /*5ed0*/  ISETP.NE.AND P0, PT, R7, 0x3, PT ;  /* 0x000000030700780c */ /* 0x000fe20003f05270 */
[----:B------:R-:W-:-:S12]  /*5ee0*/  YIELD ;  /* 0x0000000000007946 */ /* 0x000fd80003800000 */
[----:B---3--:R-:W-:Y:S05]  /*5ef0*/  @!P0 BRA `(.L_x_2460) ;  /* 0x0000000000048947 */ /* 0x008fea0003800000 */
[----:B------:R-:W-:Y:S01]  /*5f00*/  BPT.TRAP 0x1 ;  /* 0x000000040000795c */ /* 0x000fe20000300000 */
.L_x_2460:
[----:B------:R-:W-:Y:S02]  /*5f10*/  LEA R6, R0, R17, 0x3 ;  /* 0x0000001100067211 */ /* 0x000fe400078e18ff */
[----:B------:R-:W-:-:S04]  /*5f20*/  SHF.L.U32 R15, R4, 0x1f, RZ ;  /* 0x0000001f040f7819 */ /* 0x000fc800000006ff */
[----:B------:R1:W2:Y:S01]  /*5f30*/  SYNCS.PHASECHK.TRANS64.TRYWAIT P1, [R6+URZ+0x26810], R15 ;  /* 0x0268100f060075a7 */ /* 0x0002a2000802017f */
[----:B------:R-:W-:Y:S05]  /*5f40*/  @!P0 BRA `(.L_x_2461) ;  /* 0x0000000000048947 */ /* 0x000fea0003800000 */
[----:B------:R-:W-:Y:S01]  /*5f50*/  BPT.TRAP 0x1 ;  /* 0x000000040000795c */ /* 0x000fe20000300000 */
.L_x_2461:
[----:B------:R-:W-:-:S05]  /*5f60*/  VIADD R5, R17, 0xe000 ;  /* 0x0000e00011057836 */ /* 0x000fca0000000000 */
[----:B------:R-:W-:-:S04]  /*5f70*/  SHF.R.U32.HI R5, RZ, 0x4, R5 ;  /* 0x00000004ff057819 */ /* 0x000fc80000011605 */
[----:B------:R-:W-:-:S04]  /*5f80*/  LOP3.LUT R5, R5, 0x3fff, RZ, 0xc0, !PT ;  /* 0x00003fff05057812 */ /* 0x000fc800078ec0ff */
[----:B------:R-:W-:Y:S01]  /*5f90*/  LOP3.LUT R11, R5, 0x10000, RZ, 0xfc, !PT ;  /* 0x00010000050b7812 */ /* 0x000fe200078efcff */
[----:B--2---:R-:W-:Y:S06]  /*5fa0*/  @P1 BRA `(.L_x_2462) ;  /* 0x0000000000081947 */ /* 0x004fec0003800000 */
[----:B------:R-:W2:Y:S02]  /*5fb0*/  SYNCS.PHASECHK.TRANS64.TRYWAIT P1, [R6+URZ+0x26810], R15 ;  /* 0x0268100f060075a7 */ /* 0x000ea4000802017f */
[----:B--2---:R-:W-:Y:S05]  /*5fc0*/  @!P1 BRA `(.L_x_2463) ;  /* 0x0000008000b09947 */ /* 0x004fea0003800000 */
.L_x_2462:
[----:B------:R-:W3:Y:S01]  /*5fd0*/  LDL R14, [R1+0x14] ;  /* 0x00001400010e7983 */ /* 0x000ee20000100800 */
[----:B------:R-:W-:Y:S01]  /*5fe0*/  IMAD R11, R0, 0x300, R11 ;  /* 0x00000300000b7824 */ /* 0x000fe200078e020b */
[----:B------:R-:W-:Y:S05]  /*5ff0*/  WARPSYNC.ALL ;  /* 0x0000000000007948 */ /* 0x000fea0003800000 */
[----:B------:R-:W-:Y:S01]  /*6000*/  R2UR UR6, R11 ;  /* 0x000000000b0672ca */ /* 0x000fe200000e0000 */
[----:B------:R-:W-:Y:S01]  /*6010*/  WARPGROUP.ARRIVE ;  /* 0x00000000000079c5 */ /* 0x000fe20000000000 */
[----:B------:R-:W-:Y:S01]  /*6020*/  UMOV UR5, 0x40000040 ;  /* 0x4000004000057882 */ /* 0x000fe20000000000 */
[----:B------:R-:W-:Y:S01]  /*6030*/  UMOV UR7, 0x40000040 ;  /* 0x4000004000077882 */ /* 0x000fe20000000000 */
[----:B------:R-:W4:Y:S04]  /*6040*/  LDL R10, [R1+0x28] ;  /* 0x00002800010a7983 */ /* 0x000f280000100800 */
[----:B------:R-:W5:Y:S04]  /*6050*/  LDL R12, [R1+0x20] ;  /* 0x00002000010c7983 */ /* 0x000f680000100800 */
[----:B------:R-:W2:Y:S01]  /*6060*/  LDL R13, [R1+0x1c] ;  /* 0x00001c00010d7983 */ /* 0x000ea20000100800 */
[----:B------:R-:W-:Y:S01]  /*6070*/  R2UR UR8, R22 ;  /* 0x00000000160872ca */ /* 0x000fe200000e0000 */
[----:B------:R-:W-:Y:S01]  /*6080*/  UMOV UR11, 0x40000040 ;  /* 0x40000040000b7882 */ /* 0x000fe20000000000 */
[----:B------:R-:W-:Y:S01]  /*6090*/  R2UR UR9, R23 ;  /* 0x00000000170972ca */ /* 0x000fe200000e0000 */
[----:B------:R-:W-:Y:S01]  /*60a0*/  VIADD R11, R17, 0x1a000 ;  /* 0x0001a000110b7836 */ /* 0x000fe20000000000 */
[----:B---3--:R-:W-:Y:S01]  /*60b0*/  R2UR UR4, R14 ;  /* 0x000000000e0472ca */ /* 0x008fe200000e0000 */
[----:B----4-:R-:W-:-:S12]  /*60c0*/  IMAD R10, R0, 0x80, R10 ;  /* 0x00000080000a7824 */ /* 0x010fd800078e020a */
[----:B------:R-:W-:Y:S01]  /*60d0*/  HGMMA.64x96x16.F32.BF16 R72, gdesc[UR4], RZ, !UPT, gsb0 ;  /* 0x01600000044879f0 */ /* 0x000fe2000c0018ff */
[----:B------:R-:W-:Y:S01]  /*60e0*/  UIADD3 UR4, UR6, 0x2, URZ ;  /* 0x0000000206047890 */ /* 0x000fe2000fffe03f */
[----:B------:R-:W-:Y:S01]  /*60f0*/  R2UR UR5, R187 ;  /* 0x00000000bb0572ca */ /* 0x000fe200000e0000 */
[----:B------:R-:W-:Y:S01]  /*6100*/  UMOV UR7, 0x40000040 ;  /* 0x4000004000077882 */ /* 0x000fe20000000000 */
[C---:B-----5:R-:W-:Y:S01]  /*6110*/  LEA R12, R0.reuse, R12, 0x7 ;  /* 0x0000000c000c7211 */ /* 0x060fe200078e38ff */
[C---:B------:R-:W-:Y:S02]  /*6120*/  IMAD R10, R3.reuse, 0x2, R10 ;  /* 0x00000002030a7824 */ /* 0x040fe400078e020a */
[----:B--2---:R-:W-:Y:S01]  /*6130*/  IMAD R14, R0, 0x80, R13 ;  /* 0x00000080000e7824 */ /* 0x004fe200078e020d */
[----:B------:R-:W-:Y:S01]  /*6140*/  UMOV UR10, UR4 ;  /* 0x00000004000a7c82 */ /* 0x000fe20008000000 */
[----:B------:R-:W-:Y:S01]  /*6150*/  UIADD3 UR4, UR6, 0x4, URZ ;  /* 0x0000000406047890 */ /* 0x000fe2000fffe03f */
[C---:B------:R-:W-:Y:S01]  /*6160*/  LEA R12, R3.reuse, R12, 0x1 ;  /* 0x0000000c030c7211 */ /* 0x040fe200078e08ff */
[----:B------:R-:W-:Y:S01]  /*6170*/  UIADD3 UR6, UR6, 0x6, URZ ;  /* 0x0000000606067890 */ /* 0x000fe2000fffe03f */
[----:B------:R-:W-:Y:S01]  /*6180*/  IMAD R18, R3, 0x2, R14 ;  /* 0x0000000203127824 */ /* 0x000fe200078e020e */
[C---:B------:R-:W-:Y:S01]  /*6190*/  LEA R227, R10.reuse, R11, 0x2 ;  /* 0x0000000b0ae37211 */ /* 0x040fe200078e10ff */
[--C-:B------:R-:W-:Y:S01]  /*61a0*/  IMAD R198, R10, 0x4, R17.reuse ;  /* 0x000000040ac67824 */ /* 0x100fe200078e0211 */
[----:B------:R-:W-:Y:S01]  /*61b0*/  LEA R14, R12, R17, 0x2 ;  /* 0x000000110c0e7211 */ /* 0x000fe200078e10ff */
[----:B------:R-:W-:-:S02]  /*61c0*/  IMAD R13, R18, 0x4, R17 ;  /* 0x00000004120d7824 */ /* 0x000fc400078e0211 */
[--C-:B------:R-:W-:Y:S02]  /*61d0*/  IMAD R10, R12, 0x4, R11.reuse ;  /* 0x000000040c0a7824 */ /* 0x100fe400078e020b */
[----:B------:R-:W-:Y:S01]  /*61e0*/  IMAD R11, R18, 0x4, R11 ;  /* 0x00000004120b7824 */ /* 0x000fe200078e020b */
[----:B------:R-:W-:Y:S02]  /*61f0*/  WARPGROUP.DEPBAR.LE gsb0, 0x0 ;  /* 0x00008000000079c5 */ /* 0x000fe40000010000 */
[----:B------:R-:W-:-:S06]  /*6200*/  WARPGROUP.ARRIVE ;  /* 0x00000000000079c5 */ /* 0x000fcc0000000000 */
[----:B------:R-:W-:Y:S01]  /*6210*/  HGMMA.64x96x16.F32.BF16 R72, gdesc[UR8], R72, gsb0 ;  /* 0x01600000084879f0 */ /* 0x000fe20008001848 */
[----:B------:R-:W-:Y:S01]  /*6220*/  R2UR UR8, R184 ;  /* 0x00000000b80872ca */ /* 0x000fe200000e0000 */
[----:B------:R-:W-:Y:S01]  /*6230*/  UMOV UR10, UR4 ;  /* 0x00000004000a7c82 */ /* 0x000fe20008000000 */
[----:B------:R-:W-:Y:S01]  /*6240*/  R2UR UR9, R185 ;  /* 0x00000000b90972ca */ /* 0x000fe200000e0000 */
[----:B------:R-:W-:Y:S01]  /*6250*/  UMOV UR11, 0x40000040 ;  /* 0x40000040000b7882 */ /* 0x000fe20000000000 */
[----:B------:R-:W-:Y:S01]  /*6260*/  R2UR UR4, R186 ;  /* 0x00000000ba0472ca */ /* 0x000fe200000e0000 */
[----:B------:R-:W-:Y:S02]  /*6270*/  WARPGROUP.DEPBAR.LE gsb0, 0x0 ;  /* 0x00008000000079c5 */ /* 0x000fe40000010000 */
[----:B------:R-:W-:-:S08]  /*6280*/  WARPGROUP.ARRIVE ;  /* 0x00000000000079c5 */ /* 0x000fd00000000000 */
[----:B------:R-:W-:Y:S03]  /*6290*/  HGMMA.64x96x16.F32.BF16 R72, gdesc[UR8], R72, gsb0 ;  /* 0x01600000084879f0 */ /* 0x000fe60008001848 */
[----:B------:R-:W-:Y:S02]  /*62a0*/  WARPGROUP.DEPBAR.LE gsb0, 0x0 ;  /* 0x00008000000079c5 */ /* 0x000fe40000010000 */
[----:B------:R-:W-:-:S06]  /*62b0*/  WARPGROUP.ARRIVE ;  /* 0x00000000000079c5 */ /* 0x000fcc0000000000 */
[----:B------:R-:W-:Y:S03]  /*62c0*/  HGMMA.64x96x16.F32.BF16 R72, gdesc[UR4], R72, gsb0 ;  /* 0x01600000044879f0 */ /* 0x000fe60008001848 */
[----:B------:R-:W-:Y:S02]  /*62d0*/  WARPGROUP.DEPBAR.LE gsb0, 0x0 ;  /* 0x00008000000079c5 */ /* 0x000fe40000010000 */
[----:B------:R-:W2:Y:S04]  /*62e0*/  LDS R198, [R198+0x1a000] ;  /* 0x01a00000c6c67984 */ /* 0x000ea80000000800 */
[----:B------:R-:W3:Y:S04]  /*62f0*/  LDS R14, [R14+0x1a000] ;  /* 0x01a000000e0e7984 */ /* 0x000ee80000000800 */
[----:B------:R-:W4:Y:S01]  /*6300*/  LDS R13, [R13+0x1a000] ;  /* 0x01a000000d0d7984 */ /* 0x000f220000000800 */
[----:B------:R-:W-:Y:S05]  /*6310*/  @!P0 BRA `(.L_x_2464) ;  /* 0x0000000000048947 */ /* 0x000fea0003800000 */
[----:B------:R-:W-:Y:S01]  /*6320*/  BPT.TRAP 0x1 ;  /* 0x000000040000795c */ /* 0x000fe20000300000 */
.L_x_2464:
[----:B------:R1:W1:Y:S01]  /*6330*/  SYNCS.PHASECHK.TRANS64.TRYWAIT P1, [R6+URZ+0x26830], R15 ;  /* 0x0268300f060075a7 */ /* 0x000262000802017f */
[----:B------:R-:W-:Y:S05]  /*6340*/  @!P0 BRA `(.L_x_2465) ;  /* 0x0000000000048947 */ /* 0x000fea0003800000 */
[----:B------:R-:W-:Y:S01]  /*6350*/  BPT.TRAP 0x1 ;  /* 0x000000040000795c */ /* 0x000fe20000300000 */
.L_x_2465:
[----:B------:R-:W-:-:S04]  /*6360*/  IADD3 R12, R17, 0x14000, RZ ;  /* 0x00014000110c7810 */ /* 0x000fc80007ffe0ff */
[----:B------:R-:W-:-:S04]  /*6370*/  SHF.R.U32.HI R12, RZ, 0x4, R12 ;  /* 0x00000004ff0c7819 */ /* 0x000fc8000001160c */
[----:B------:R-:W-:-:S04]  /*6380*/  LOP3.LUT R12, R12, 0x3fff, RZ, 0xc0, !PT ;  /* 0x00003fff0c0c7812 */ /* 0x000fc800078ec0ff */
[----:B------:R-:W-:-:S05]  /*6390*/  LOP3.LUT R19, R12, 0x10000, RZ, 0xfc, !PT ;  /* 0x000100000c137812 */ /* 0x000fca00078efcff */
[----:B------:R-:W-:Y:S01]  /*63a0*/  IMAD R19, R0, 0x300, R19 ;  /* 0x0000030000137824 */ /* 0x000fe200078e0213 */
[----:B-1----:R-:W-:Y:S06]  /*63b0*/  @P1 BRA `(.L_x_2466) ;  /* 0x0000000000081947 */ /* 0x002fec0003800000 */
[----:B------:R-:W1:Y:S02]  /*63c0*/  SYNCS.PHASECHK.TRANS64.TRYWAIT P1, [R6+URZ+0x26830], R15 ;  /* 0x0268300f060075a7 */ /* 0x000e64000802017f */
[----:B-1----:R-:W-:Y:S05]  /*63d0*/  @!P1 BRA `(.L_x_2467) ;  /* 0x0000007c00c09947 */ /* 0x002fea0003800000 */
.L_x_2466:
[----:B------:R-:W4:Y:S01]  /*63e0*/  LDL R18, [R1+0x10] ;  /* 0x0000100001127983 */ /* 0x000f220000100800 */
[----:B------:R-:W-:Y:S01]  /*63f0*/  R2UR UR6, R19 ;  /* 0x00000000130672ca */ /* 0x000fe200000e0000 */
[----:B------:R-:W-:Y:S01]  /*6400*/  WARPGROUP.ARRIVE ;  /* 0x00000000000079c5 */ /* 0x000fe20000000000 */
[----:B------:R-:W-:Y:S01]  /*6410*/  UMOV UR5, 0x40000040 ;  /* 0x4000004000057882 */ /* 0x000fe20000000000 */
[----:B------:R-:W-:Y:S01]  /*6420*/  UMOV UR7, 0x40000040 ;  /* 0x4000004000077882 */ /* 0x000fe20000000000 */
[----:B------:R-:W-:Y:S01]  /*6430*/  R2UR UR8, R188 ;  /* 0x00000000bc0872ca */ /* 0x000fe200000e0000 */
[----:B------:R-:W-:Y:S01]  /*6440*/  UMOV UR11, 0x40000040 ;  /* 0x40000040000b7882 */ /* 0x000fe20000000000 */
[----:B------:R-:W-:Y:S01]  /*6450*/  R2UR UR9, R189 ;  /* 0x00000000bd0972ca */ /* 0x000fe200000e0000 */
[----:B------:R-:W-:Y:S01]  /*6460*/  STL [R1+0x38], R5 ;  /* 0x0000380501007387 */ /* 0x000fe20000100800 */
[C---:B------:R-:W-:Y:S01]  /*6470*/  IADD3 R229, R9.reuse, 0xc, RZ ;  /* 0x0000000c09e57810 */ /* 0x040fe20007ffe0ff */
[C---:B------:R-:W-:Y:S01]  /*6480*/  VIADD R232, R9.reuse, 0x4 ;  /* 0x0000000409e87836 */ /* 0x040fe20000000000 */
[C---:B------:R-:W-:Y:S01]  /*6490*/  ISETP.GT.AND P2, PT, R8.reuse, RZ, PT ;  /* 0x000000ff0800720c */ /* 0x040fe20003f44270 */
[----:B------:R-:W-:Y:S01]  /*64a0*/  STL [R1+0x34], R4 ;  /* 0x0000340401007387 */ /* 0x000fe20000100800 */
[C---:B------:R-:W-:Y:S01]  /*64b0*/  VIADD R233, R9.reuse, 0x8 ;  /* 0x0000000809e97836 */ /* 0x040fe20000000000 */
[----:B------:R-:W-:Y:S01]  /*64c0*/  ISETP.GT.AND P1, PT, R8, 0x8, PT ;  /* 0x000000080800780c */ /* 0x000fe20003f24270 */
[C---:B------:R-:W-:Y:S01]  /*64d0*/  VIADD R208, R9.reuse, 0x10 ;  /* 0x0000001009d07836 */ /* 0x040fe20000000000 */
[----:B------:R1:W-:Y:S01]  /*64e0*/  STL [R1+0x30], R3 ;  /* 0x0000300301007387 */ /* 0x0003e20000100800 */
[C---:B------:R-:W-:Y:S01]  /*64f0*/  VIADD R230, R9.reuse, 0x14 ;  /* 0x0000001409e67836 */ /* 0x040fe20000000000 */
[C---:B------:R-:W-:Y:S01]  /*6500*/  IADD3 R231, R9.reuse, 0x18, RZ ;  /* 0x0000001809e77810 */ /* 0x040fe20007ffe0ff */
[C---:B------:R-:W-:Y:S01]  /*6510*/  VIADD R209, R9.reuse, 0x1c ;  /* 0x0000001c09d17836 */ /* 0x040fe20000000000 */
[----:B------:R1:W-:Y:S01]  /*6520*/  STL [R1+0x2c], R2 ;  /* 0x00002c0201007387 */ /* 0x0003e20000100800 */
[----:B------:R-:W-:Y:S01]  /*6530*/  IMAD R236, R0, 0x300, R12 ;  /* 0x0000030000ec7824 */ /* 0x000fe200078e020c */
[----:B------:R-:W-:-:S02]  /*6540*/  IADD3 R12, R9, 0x1c, RZ ;  /* 0x0000001c090c7810 */ /* 0x000fc40007ffe0ff */
[----:B--2---:R-:W-:Y:S04]  /*6550*/  SHFL.IDX PT, R204, R198, R231, 0x1f ;  /* 0x00001fe7c6cc7589 */ /* 0x004fe800000e0000 */
[----:B---3--:R-:W-:Y:S04]  /*6560*/  SHFL.IDX PT, R211, R14, R9, 0x1f ;  /* 0x00001f090ed37589 */ /* 0x008fe800000e0000 */
[----:B------:R-:W-:Y:S04]  /*6570*/  SHFL.IDX PT, R215, R14, R233, 0x1f ;  /* 0x00001fe90ed77589 */ /* 0x000fe800000e0000 */
[----:B------:R-:W-:Y:S04]  /*6580*/  SHFL.IDX PT, R222, R14, R208, 0x1f ;  /* 0x00001fd00ede7589 */ /* 0x000fe800000e0000 */
[----:B------:R-:W-:Y:S04]  /*6590*/  SHFL.IDX PT, R223, R14, R229, 0x1f ;  /* 0x00001fe50edf7589 */ /* 0x000fe800000e0000 */
[----:B------:R-:W-:Y:S04]  /*65a0*/  SHFL.IDX PT, R217, R14, R230, 0x1f ;  /* 0x00001fe60ed97589 */ /* 0x000fe800000e0000 */
[----:B------:R-:W-:Y:S04]  /*65b0*/  SHFL.IDX PT, R218, R14, R231, 0x1f ;  /* 0x00001fe70eda7589 */ /* 0x000fe800000e0000 */
[----:B------:R-:W-:Y:S04]  /*65c0*/  SHFL.IDX PT, R216, R14, R209, 0x1f ;  /* 0x00001fd10ed87589 */ /* 0x000fe800000e0000 */
[----:B----4-:R-:W-:Y:S04]  /*65d0*/  SHFL.IDX PT, R205, R13, R229, 0x1f ;  /* 0x00001fe50dcd7589 */ /* 0x010fe800000e0000 */
[----:B------:R-:W-:Y:S04]  /*65e0*/  SHFL.IDX PT, R210, R13, R230, 0x1f ;  /* 0x00001fe60dd27589 */ /* 0x000fe800000e0000 */
[----:B------:R-:W-:Y:S04]  /*65f0*/  SHFL.IDX PT, R212, R13, R231, 0x1f ;  /* 0x00001fe70dd47589 */ /* 0x000fe800000e0000 */
[----:B------:R-:W-:Y:S01]  /*6600*/  SHFL.IDX PT, R214, R13, R209, 0x1f ;  /* 0x00001fd10dd67589 */ /* 0x000fe200000e0000 */
[----:B------:R-:W-:-:S13]  /*6610*/  R2UR UR4, R18 ;  /* 0x00000000120472ca */ /* 0x000fda00000e0000 */
[----:B------:R-:W-:Y:S01]  /*6620*/  HGMMA.64x96x16.F32.BF16 R24, gdesc[UR4], RZ, !UPT, gsb0 ;  /* 0x01600000041879f0 */ /* 0x000fe2000c0018ff */
[----:B------:R-:W-:Y:S01]  /*6630*/  UIADD3 UR4, UR6, 0x2, URZ ;  /* 0x0000000206047890 */ /* 0x000fe2000fffe03f */
[----:B------:R-:W-:Y:S02]  /*6640*/  ULDC UR5, c[0x0][0x75c] ;  /* 0x0001d70000057ab9 */ /* 0x000fe40000000800 */
[----:B------:R-:W-:Y:S01]  /*6650*/  FMUL.FTZ R76, R76, UR5 ;  /* 0x000000054c4c7c20 */ /* 0x000fe20008410000 */
[----:B------:R-:W-:Y:S01]  /*6660*/  FMUL.FTZ R15, R72, UR5 ;  /* 0x00000005480f7c20 */ /* 0x000fe20008410000 */
[----:B------:R-:W-:Y:S02]  /*6670*/  FMUL.FTZ R18, R74, UR5 ;  /* 0x000000054a127c20 */ /* 0x000fe40008410000 */
[----:B------:R-:W-:Y:S01]  /*6680*/  UMOV UR10, UR4 ;  /* 0x00000004000a7c82 */ /* 0x000fe20008000000 */
[----:B------:R-:W-:Y:S01]  /*6690*/  UIADD3 UR4, UR6, 0x4, URZ ;  /* 0x0000000406047890 */ /* 0x000fe2000fffe03f */
[----:B-1----:R1:W-:Y:S01]  /*66a0*/  MUFU.TANH R3, R76 ;  /* 0x0000004c00037308 */ /* 0x0023e20000002400 */
[----:B------:R-:W-:Y:S01]  /*66b0*/  UIADD3 UR6, UR6, 0x6, URZ ;  /* 0x0000000606067890 */ /* 0x000fe2000fffe03f */
[----:B------:R-:W-:Y:S01]  /*66c0*/  FMUL.FTZ R235, R79, UR5 ;  /* 0x000000054feb7c20 */ /* 0x000fe20008410000 */
[----:B------:R-:W-:Y:S01]  /*66d0*/  FMUL.FTZ R77, R77, UR5 ;  /* 0x000000054d4d7c20 */ /* 0x000fe20008410000 */
[----:B------:R-:W-:Y:S01]  /*66e0*/  FMUL.FTZ R72, R83, UR5 ;  /* 0x0000000553487c20 */ /* 0x000fe20008410000 */
[----:B------:R-:W-:Y:S01]  /*66f0*/  FMUL.FTZ R83, R94, UR5 ;  /* 0x000000055e537c20 */ /* 0x000fe20008410000 */
[----:B------:R-:W-:Y:S01]  /*6700*/  FMUL.FTZ R237, R78, UR5 ;  /* 0x000000054eed7c20 */ /* 0x000fe20008410000 */
[----:B------:R-:W-:Y:S01]  /*6710*/  SHFL.IDX PT, R94, R198, R229, 0x1f ;  /* 0x00001fe5c65e7589 */ /* 0x000fe200000e0000 */
[----:B------:R-:W2:Y:S01]  /*6720*/  MUFU.TANH R15, R15 ;  /* 0x0000000f000f7308 */ /* 0x000ea20000002400 */
[----:B-1----:R-:W-:Y:S01]  /*6730*/  FMUL.FTZ R76, R87, UR5 ;  /* 0x00000005574c7c20 */ /* 0x002fe20008410000 */
[----:B------:R-:W-:Y:S01]  /*6740*/  FMUL.FTZ R73, R73, UR5 ;  /* 0x0000000549497c20 */ /* 0x000fe20008410000 */
[----:B------:R-:W1:Y:S01]  /*6750*/  SHFL.IDX PT, R87, R198, R9, 0x1f ;  /* 0x00001f09c6577589 */ /* 0x000e6200000e0000 */
[----:B------:R-:W-:Y:S01]  /*6760*/  FMUL.FTZ R75, R75, UR5 ;  /* 0x000000054b4b7c20 */ /* 0x000fe20008410000 */
[----:B------:R-:W-:Y:S01]  /*6770*/  FMUL.FTZ R21, R82, UR5 ;  /* 0x0000000552157c20 */ /* 0x000fe20008410000 */
[----:B------:R-:W-:Y:S01]  /*6780*/  FMUL.FTZ R79, R90, UR5 ;  /* 0x000000055a4f7c20 */ /* 0x000fe20008410000 */
[----:B------:R-:W-:Y:S01]  /*6790*/  FMUL.FTZ R82, R93, UR5 ;  /* 0x000000055d527c20 */ /* 0x000fe20008410000 */
[----:B------:R-:W-:Y:S01]  /*67a0*/  MUFU.TANH R18, R18 ;  /* 0x0000001200127308 */ /* 0x000fe20000002400 */
[----:B------:R-:W3:Y:S01]  /*67b0*/  SHFL.IDX PT, R90, R198, R232, 0x1f ;  /* 0x00001fe8c65a7589 */ /* 0x000ee200000e0000 */
[----:B------:R-:W-:Y:S01]  /*67c0*/  FMUL.FTZ R19, R80, UR5 ;  /* 0x0000000550137c20 */ /* 0x000fe20008410000 */
[----:B------:R-:W-:Y:S01]  /*67d0*/  FMUL.FTZ R20, R81, UR5 ;  /* 0x0000000551147c20 */ /* 0x000fe20008410000 */
[----:B------:R-:W-:Y:S01]  /*67e0*/  FMUL.FTZ R80, R91, UR5 ;  /* 0x000000055b507c20 */ /* 0x000fe20008410000 */
[----:B------:R-:W4:Y:S01]  /*67f0*/  SHFL.IDX PT, R93, R198, R233, 0x1f ;  /* 0x00001fe9c65d7589 */ /* 0x000f2200000e0000 */
[----:B------:R-:W-:Y:S01]  /*6800*/  FMUL.FTZ R81, R92, UR5 ;  /* 0x000000055c517c20 */ /* 0x000fe20008410000 */
[----:B------:R-:W-:Y:S01]  /*6810*/  FMUL.FTZ R74, R85, UR5 ;  /* 0x00000005554a7c20 */ /* 0x000fe20008410000 */
[----:B------:R1:W-:Y:S01]  /*6820*/  MUFU.TANH R2, R77 ;  /* 0x0000004d00027308 */ /* 0x0003e20000002400 */
[----:B------:R-:W4:Y:S01]  /*6830*/  SHFL.IDX PT, R91, R198, R208, 0x1f ;  /* 0x00001fd0c65b7589 */ /* 0x000f2200000e0000 */
[----:B--2---:R-:W-:Y:S01]  /*6840*/  FSEL R85, R15, -INF , P2 ;  /* 0xff8000000f557808 */ /* 0x004fe20001000000 */
[----:B------:R-:W-:Y:S01]  /*6850*/  FMUL.FTZ R195, R97, UR5 ;  /* 0x0000000561c37c20 */ /* 0x000fe20008410000 */
[----:B------:R-:W-:Y:S01]  /*6860*/  FMUL.FTZ R197, R118, UR5 ;  /* 0x0000000576c57c20 */ /* 0x000fe20008410000 */
[----:B------:R-:W2:Y:S01]  /*6870*/  SHFL.IDX PT, R92, R198, R230, 0x1f ;  /* 0x00001fe6c65c7589 */ /* 0x000ea200000e0000 */
[----:B------:R-:W-:Y:S01]  /*6880*/  FMUL.FTZ R78, R89, UR5 ;  /* 0x00000005594e7c20 */ /* 0x000fe20008410000 */
[----:B------:R-:W-:Y:S01]  /*6890*/  FMUL.FTZ R196, R117, UR5 ;  /* 0x0000000575c47c20 */ /* 0x000fe20008410000 */
[----:B------:R-:W3:Y:S01]  /*68a0*/  MUFU.TANH R235, R235 ;  /* 0x000000eb00eb7308 */ /* 0x000ee20000002400 */
[----:B------:R-:W2:Y:S01]  /*68b0*/  SHFL.IDX PT, R97, R198, R209, 0x1f ;  /* 0x00001fd1c6617589 */ /* 0x000ea200000e0000 */
[----:B-1----:R-:W-:Y:S01]  /*68c0*/  FMUL.FTZ R77, R88, UR5 ;  /* 0x00000005584d7c20 */ /* 0x002fe20008410000 */
[----:B------:R-:W-:Y:S01]  /*68d0*/  FMUL.FTZ R194, R96, UR5 ;  /* 0x0000000560c27c20 */ /* 0x000fe20008410000 */
[----:B------:R-:W-:Y:S01]  /*68e0*/  FMUL.FTZ R98, R98, UR5 ;  /* 0x0000000562627c20 */ /* 0x000fe20008410000 */
[----:B------:R-:W-:Y:S01]  /*68f0*/  FMUL.FTZ R99, R99, UR5 ;  /* 0x0000000563637c20 */ /* 0x000fe20008410000 */
[----:B------:R-:W-:Y:S01]  /*6900*/  FMUL.FTZ R100, R100, UR5 ;  /* 0x0000000564647c20 */ /* 0x000fe20008410000 */
[----:B------:R-:W-:Y:S01]  /*6910*/  FMUL.FTZ R102, R102, UR5 ;  /* 0x0000000566667c20 */ /* 0x000fe20008410000 */
[----:B------:R1:W4:Y:S01]  /*6920*/  MUFU.TANH R5, R73 ;  /* 0x0000004900057308 */ /* 0x0003220000002400 */
[----:B------:R-:W-:Y:S01]  /*6930*/  FMUL.FTZ R101, R101, UR5 ;  /* 0x0000000565657c20 */ /* 0x000fe20008410000 */
[----:B------:R-:W-:Y:S01]  /*6940*/  FMUL.FTZ R103, R103, UR5 ;  /* 0x0000000567677c20 */ /* 0x000fe20008410000 */
[----:B------:R-:W-:Y:S01]  /*6950*/  FMUL.FTZ R104, R104, UR5 ;  /* 0x0000000568687c20 */ /* 0x000fe20008410000 */
[----:B------:R-:W-:Y:S01]  /*6960*/  FMUL.FTZ R106, R106, UR5 ;  /* 0x000000056a6a7c20 */ /* 0x000fe20008410000 */
[----:B------:R-:W-:Y:S01]  /*6970*/  FMUL.FTZ R105, R105, UR5 ;  /* 0x0000000569697c20 */ /* 0x000fe20008410000 */
[----:B------:R-:W-:Y:S01]  /*6980*/  FMUL.FTZ R107, R107, UR5 ;  /* 0x000000056b6b7c20 */ /* 0x000fe20008410000 */
[----:B------:R-:W-:Y:S01]  /*6990*/  FMUL.FTZ R108, R108, UR5 ;  /* 0x000000056c6c7c20 */ /* 0x000fe20008410000 */
[----:B------:R2:W4:Y:S01]  /*69a0*/  MUFU.TANH R4, R75 ;  /* 0x0000004b00047308 */ /* 0x0005220000002400 */
[----:B-1----:R-:W-:Y:S01]  /*69b0*/  FMUL.FTZ R73, R84, UR5 ;  /* 0x0000000554497c20 */ /* 0x002fe20008410000 */
[----:B---3--:R-:W-:Y:S01]  /*69c0*/  FSEL R201, R235, -INF , P1 ;  /* 0xff800000ebc97808 */ /* 0x008fe20000800000 */
[----:B------:R-:W-:Y:S01]  /*69d0*/  FMUL.FTZ R84, R95, UR5 ;  /* 0x000000055f547c20 */ /* 0x000fe20008410000 */
[----:B------:R-:W-:Y:S01]  /*69e0*/  FMUL.FTZ R110, R110, UR5 ;  /* 0x000000056e6e7c20 */ /* 0x000fe20008410000 */
[----:B------:R-:W-:Y:S01]  /*69f0*/  FMUL.FTZ R109, R109, UR5 ;  /* 0x000000056d6d7c20 */ /* 0x000fe20008410000 */
[----:B------:R-:W-:Y:S01]  /*6a00*/  FMUL.FTZ R111, R111, UR5 ;  /* 0x000000056f6f7c20 */ /* 0x000fe20008410000 */
[----:B------:R-:W-:Y:S01]  /*6a10*/  FMUL.FTZ R112, R112, UR5 ;  /* 0x0000000570707c20 */ /* 0x000fe20008410000 */
[----:B------:R-:W-:Y:S01]  /*6a20*/  MUFU.TANH R237, R237 ;  /* 0x000000ed00ed7308 */ /* 0x000fe20000002400 */
[----:B--2---:R-:W-:Y:S01]  /*6a30*/  FMUL.FTZ R75, R86, UR5 ;  /* 0x00000005564b7c20 */ /* 0x004fe20008410000 */
[----:B------:R-:W-:Y:S01]  /*6a40*/  FSEL R86, R18, -INF , P1 ;  /* 0xff80000012567808 */ /* 0x000fe20000800000 */
[----:B------:R-:W-:Y:S01]  /*6a50*/  FMUL.FTZ R114, R114, UR5 ;  /* 0x0000000572727c20 */ /* 0x000fe20008410000 */
[----:B----4-:R-:W-:Y:S01]  /*6a60*/  FSEL R117, R5, -INF , P2 ;  /* 0xff80000005757808 */ /* 0x010fe20001000000 */
[----:B------:R-:W-:Y:S01]  /*6a70*/  SHFL.IDX PT, R208, R13, R208, 0x1f ;  /* 0x00001fd00dd07589 */ /* 0x000fe200000e0000 */
[----:B------:R-:W-:Y:S01]  /*6a80*/  FMUL.FTZ R113, R113, UR5 ;  /* 0x0000000571717c20 */ /* 0x000fe20008410000 */
[----:B------:R-:W-:Y:S01]  /*6a90*/  FMUL.FTZ R115, R115, UR5 ;  /* 0x0000000573737c20 */ /* 0x000fe20008410000 */
[----:B------:R-:W1:Y:S01]  /*6aa0*/  MUFU.TANH R19, R19 ;  /* 0x0000001300137308 */ /* 0x000e620000002400 */
[----:B------:R-:W-:Y:S01]  /*6ab0*/  FSEL R89, R4, -INF , P1 ;  /* 0xff80000004597808 */ /* 0x000fe20000800000 */
[----:B------:R-:W-:Y:S01]  /*6ac0*/  FMUL.FTZ R116, R116, UR5 ;  /* 0x0000000574747c20 */ /* 0x000fe20008410000 */
[----:B------:R-:W-:-:S05]  /*6ad0*/  FMUL.FTZ R119, R119, UR5 ;  /* 0x0000000577777c20 */ /* 0x000fca0008410000 */
[----:B------:R-:W2:Y:S08]  /*6ae0*/  MUFU.TANH R21, R21 ;  /* 0x0000001500157308 */ /* 0x000eb00000002400 */
[----:B------:R-:W3:Y:S01]  /*6af0*/  MUFU.TANH R20, R20 ;  /* 0x0000001400147308 */ /* 0x000ee20000002400 */
[----:B-1----:R-:W-:-:S07]  /*6b00*/  FSEL R200, R19, -INF , P2 ;  /* 0xff80000013c87808 */ /* 0x002fce0001000000 */
[----:B------:R-:W1:Y:S01]  /*6b10*/  MUFU.TANH R72, R72 ;  /* 0x0000004800487308 */ /* 0x000e620000002400 */
[----:B------:R-:W-:Y:S02]  /*6b20*/  WARPGROUP.DEPBAR.LE gsb0, 0x0 ;  /* 0x00008000000079c5 */ /* 0x000fe40000010000 */
[----:B------:R-:W-:-:S05]  /*6b30*/  WARPGROUP.ARRIVE ;  /* 0x00000000000079c5 */ /* 0x000fca0000000000 */
[----:B------:R-:W4:Y:S01]  /*6b40*/  MUFU.TANH R74, R74 ;  /* 0x0000004a004a7308 */ /* 0x000f220000002400 */
[----:B------:R-:W-:Y:S01]  /*6b50*/  HGMMA.64x96x16.F32.BF16 R24, gdesc[UR8], R24, gsb0 ;  /* 0x01600000081879f0 */ /* 0x000fe20008001818 */
[----:B------:R-:W-:Y:S01]  /*6b60*/  R2UR UR8, R190 ;  /* 0x00000000be0872ca */ /* 0x000fe200000e0000 */
[----:B------:R-:W-:Y:S01]  /*6b70*/  UMOV UR10, UR4 ;  /* 0x00000004000a7c82 */ /* 0x000fe20008000000 */
[----:B------:R-:W-:Y:S01]  /*6b80*/  R2UR UR9, R191 ;  /* 0x00000000bf0972ca */ /* 0x000fe200000e0000 */
[----:B------:R-:W-:Y:S01]  /*6b90*/  UMOV UR11, 0x40000040 ;  /* 0x40000040000b7882 */ /* 0x000fe20000000000 */
[----:B------:R-:W-:Y:S02]  /*6ba0*/  ULDC UR4, c[0x0][0x744] ;  /* 0x0001d10000047ab9 */ /* 0x000fe40000000800 */
[----:B------:R-:W4:Y:S01]  /*6bb0*/  MUFU.TANH R76, R76 ;  /* 0x0000004c004c7308 */ /* 0x000f220000002400 */
[--C-:B------:R-:W-:Y:S01]  /*6bc0*/  FFMA.FTZ R118, R85, UR4, -R87.reuse ;  /* 0x0000000455767c23 */ /* 0x100fe20008010857 */
[----:B------:R-:W-:Y:S01]  /*6bd0*/  FFMA.FTZ R88, R86, UR4, -R87 ;  /* 0x0000000456587c23 */ /* 0x000fe20008010857 */
[----:B------:R-:W-:Y:S01]  /*6be0*/  FSEL R87, R2, -INF , P2 ;  /* 0xff80000002577808 */ /* 0x000fe20001000000 */
[----:B------:R-:W-:Y:S01]  /*6bf0*/  FFMA.FTZ R201, R201, UR4, -R94 ;  /* 0x00000004c9c97c23 */ /* 0x000fe2000801085e */
[----:B------:R-:W-:Y:S01]  /*6c00*/  FSEL R86, R3, -INF , P2 ;  /* 0xff80000003567808 */ /* 0x000fe20001000000 */
[----:B------:R-:W-:Y:S01]  /*6c10*/  FFMA.FTZ R117, R117, UR4, -R90 ;  /* 0x0000000475757c23 */ /* 0x000fe2000801085a */
[----:B------:R-:W-:Y:S01]  /*6c20*/  FSEL R85, R237, -INF , P1 ;  /* 0xff800000ed557808 */ /* 0x000fe20000800000 */
[----:B------:R-:W4:Y:S01]  /*6c30*/  MUFU.TANH R73, R73 ;  /* 0x0000004900497308 */ /* 0x000f220000002400 */
[----:B------:R-:W-:Y:S01]  /*6c40*/  FFMA.FTZ R87, R87, UR4, -R94 ;  /* 0x0000000457577c23 */ /* 0x000fe2000801085e */
[----:B------:R-:W-:Y:S01]  /*6c50*/  FFMA.FTZ R89, R89, UR4, -R90 ;  /* 0x0000000459597c23 */ /* 0x000fe2000801085a */
[----:B------:R-:W4:Y:S01]  /*6c60*/  SHFL.IDX PT, R94, R14, R232, 0x1f ;  /* 0x00001fe80e5e7589 */ /* 0x000f2200000e0000 */
[--C-:B------:R-:W-:Y:S01]  /*6c70*/  FFMA.FTZ R86, R86, UR4, -R93.reuse ;  /* 0x0000000456567c23 */ /* 0x100fe2000801085d */
[----:B------:R-:W-:Y:S01]  /*6c80*/  FFMA.FTZ R85, R85, UR4, -R93 ;  /* 0x0000000455557c23 */ /* 0x000fe2000801085d */
[----:B--2---:R-:W-:Y:S01]  /*6c90*/  FSEL R90, R21, -INF , P1 ;  /* 0xff800000155a7808 */ /* 0x004fe20000800000 */
[----:B------:R-:W-:Y:S01]  /*6ca0*/  FFMA.FTZ R200, R200, UR4, -R91 ;  /* 0x00000004c8c87c23 */ /* 0x000fe2000801085b */
[----:B------:R-:W2:Y:S01]  /*6cb0*/  MUFU.TANH R75, R75 ;  /* 0x0000004b004b7308 */ /* 0x000ea20000002400 */
[----:B---3--:R-:W-:-:S02]  /*6cc0*/  FSEL R93, R20, -INF , P2 ;  /* 0xff800000145d7808 */ /* 0x008fc40001000000 */
[----:B-1----:R-:W-:Y:S01]  /*6cd0*/  FSEL R95, R72, -INF , P1 ;  /* 0xff800000485f7808 */ /* 0x002fe20000800000 */
[----:B------:R-:W-:Y:S01]  /*6ce0*/  FFMA.FTZ R91, R90, UR4, -R91 ;  /* 0x000000045a5b7c23 */ /* 0x000fe2000801085b */
[----:B----4-:R-:W-:Y:S01]  /*6cf0*/  FSEL R90, R74, -INF , P2 ;  /* 0xff8000004a5a7808 */ /* 0x010fe20001000000 */
[--C-:B------:R-:W-:Y:S01]  /*6d00*/  FFMA.FTZ R93, R93, UR4, -R92.reuse ;  /* 0x000000045d5d7c23 */ /* 0x100fe2000801085c */
[----:B------:R-:W-:Y:S01]  /*6d10*/  FSEL R96, R76, -INF , P1 ;  /* 0xff8000004c607808 */ /* 0x000fe20000800000 */
[----:B------:R-:W1:Y:S01]  /*6d20*/  MUFU.TANH R77, R77 ;  /* 0x0000004d004d7308 */ /* 0x000e620000002400 */
[----:B------:R-:W-:Y:S01]  /*6d30*/  FFMA.FTZ R92, R95, UR4, -R92 ;  /* 0x000000045f5c7c23 */ /* 0x000fe2000801085c */
[----:B------:R-:W-:Y:S01]  /*6d40*/  FSEL R95, R73, -INF , P2 ;  /* 0xff800000495f7808 */ /* 0x000fe20001000000 */
[--C-:B------:R-:W-:Y:S01]  /*6d50*/  FFMA.FTZ R90, R90, UR4, -R97.reuse ;  /* 0x000000045a5a7c23 */ /* 0x100fe20008010861 */
[----:B------:R-:W-:-:S03]  /*6d60*/  FFMA.FTZ R97, R96, UR4, -R97 ;  /* 0x0000000460617c23 */ /* 0x000fc60008010861 */
[----:B------:R-:W-:Y:S01]  /*6d70*/  FFMA.FTZ R202, R95, UR4, -R204 ;  /* 0x000000045fca7c23 */ /* 0x000fe200080108cc */
[----:B------:R-:W3:Y:S01]  /*6d80*/  MUFU.TANH R79, R79 ;  /* 0x0000004f004f7308 */ /* 0x000ee20000002400 */
[----:B--2---:R-:W-:-:S05]  /*6d90*/  FSEL R199, R75, -INF , P1 ;  /* 0xff8000004bc77808 */ /* 0x004fca0000800000 */
[----:B------:R-:W-:Y:S02]  /*6da0*/  FFMA.FTZ R204, R199, UR4, -R204 ;  /* 0x00000004c7cc7c23 */ /* 0x000fe400080108cc */
[----:B------:R-:W2:Y:S01]  /*6db0*/  MUFU.TANH R78, R78 ;  /* 0x0000004e004e7308 */ /* 0x000ea20000002400 */
[----:B-1----:R-:W-:-:S05]  /*6dc0*/  FSEL R96, R77, -INF , P2 ;  /* 0xff8000004d607808 */ /* 0x002fca0001000000 */
[----:B------:R-:W-:Y:S02]  /*6dd0*/  FFMA.FTZ R95, R96, UR4, -R211 ;  /* 0x00000004605f7c23 */ /* 0x000fe400080108d3 */
[----:B------:R-:W1:Y:S01]  /*6de0*/  MUFU.TANH R80, R80 ;  /* 0x0000005000507308 */ /* 0x000e620000002400 */
[----:B---3--:R-:W-:-:S05]  /*6df0*/  FSEL R198, R79, -INF , P1 ;  /* 0xff8000004fc67808 */ /* 0x008fca0000800000 */
[----:B------:R-:W-:Y:S02]  /*6e00*/  FFMA.FTZ R211, R198, UR4, -R211 ;  /* 0x00000004c6d37c23 */ /* 0x000fe400080108d3 */
        /* <DEDUP_REMOVED lines=14> */
[----:B------:R-:W-:Y:S01]  /*6ef0*/  FFMA.FTZ R224, R203, UR4, -R222 ;  /* 0x00000004cbe07c23 */ /* 0x000fe200080108de */
[----:B------:R-:W-:Y:S02]  /*6f00*/  WARPGROUP.DEPBAR.LE gsb0, 0x0 ;  /* 0x00008000000079c5 */ /* 0x000fe40000010000 */
[----:B------:R-:W-:Y:S01]  /*6f10*/  WARPGROUP.ARRIVE ;  /* 0x00000000000079c5 */ /* 0x000fe20000000000 */
[----:B------:R-:W1:Y:S01]  /*6f20*/  MUFU.TANH R84, R84 ;  /* 0x0000005400547308 */ /* 0x000e620000002400 */
[----:B---3--:R-:W-:-:S04]  /*6f30*/  FSEL R199, R98, -INF , P1 ;  /* 0xff80000062c77808 */ /* 0x008fc80000800000 */
[----:B------:R-:W-:Y:S01]  /*6f40*/  HGMMA.64x96x16.F32.BF16 R24, gdesc[UR8], R24, gsb0 ;  /* 0x01600000081879f0 */ /* 0x000fe20008001818 */
[----:B------:R-:W-:Y:S01]  /*6f50*/  R2UR UR8, R192 ;  /* 0x00000000c00872ca */ /* 0x000fe200000e0000 */
[----:B------:R-:W-:Y:S01]  /*6f60*/  UMOV UR10, UR6 ;  /* 0x00000006000a7c82 */ /* 0x000fe20008000000 */
[----:B------:R-:W-:Y:S01]  /*6f70*/  R2UR UR9, R193 ;  /* 0x00000000c10972ca */ /* 0x000fe200000e0000 */
[----:B------:R-:W-:Y:S01]  /*6f80*/  UMOV UR11, 0x40000040 ;  /* 0x40000040000b7882 */ /* 0x000fe20000000000 */
[----:B------:R-:W3:Y:S01]  /*6f90*/  MUFU.TANH R195, R195 ;  /* 0x000000c300c37308 */ /* 0x000ee20000002400 */
[----:B--2---:R-:W-:Y:S01]  /*6fa0*/  FSEL R206, R82, -INF , P2 ;  /* 0xff80000052ce7808 */ /* 0x004fe20001000000 */
[----:B------:R-:W-:Y:S02]  /*6fb0*/  FFMA.FTZ R222, R199, UR4, -R222 ;  /* 0x00000004c7de7c23 */ /* 0x000fe400080108de */
[----:B------:R-:W2:Y:S02]  /*6fc0*/  SHFL.IDX PT, R199, R13, R9, 0x1f ;  /* 0x00001f090dc77589 */ /* 0x000ea400000e0000 */
[--C-:B------:R-:W-:Y:S01]  /*6fd0*/  FFMA.FTZ R225, R206, UR4, -R223.reuse ;  /* 0x00000004cee17c23 */ /* 0x100fe200080108df */
[----:B-1----:R-:W-:Y:S01]  /*6fe0*/  FSEL R198, R84, -INF , P1 ;  /* 0xff80000054c67808 */ /* 0x002fe20000800000 */
[----:B------:R-:W1:Y:S04]  /*6ff0*/  MUFU.TANH R99, R99 ;  /* 0x0000006300637308 */ /* 0x000e680000002400 */
[----:B------:R-:W-:-:S04]  /*7000*/  FFMA.FTZ R223, R198, UR4, -R223 ;  /* 0x00000004c6df7c23 */ /* 0x000fc800080108df */
[----:B------:R-:W4:Y:S01]  /*7010*/  MUFU.TANH R100, R100 ;  /* 0x0000006400647308 */ /* 0x000f220000002400 */
[----:B---3--:R-:W-:-:S05]  /*7020*/  FSEL R220, R195, -INF , P2 ;  /* 0xff800000c3dc7808 */ /* 0x008fca0001000000 */
[----:B------:R-:W-:Y:S02]  /*7030*/  FFMA.FTZ R220, R220, UR4, -R217 ;  /* 0x00000004dcdc7c23 */ /* 0x000fe400080108d9 */
[----:B------:R-:W3:Y:S01]  /*7040*/  MUFU.TANH R102, R102 ;  /* 0x0000006600667308 */ /* 0x000ee20000002400 */
[----:B-1----:R-:W-:-:S05]  /*7050*/  FSEL R198, R99, -INF , P1 ;  /* 0xff80000063c67808 */ /* 0x002fca0000800000 */
[----:B------:R-:W-:Y:S01]  /*7060*/  FFMA.FTZ R217, R198, UR4, -R217 ;  /* 0x00000004c6d97c23 */ /* 0x000fe200080108d9 */
[----:B------:R-:W-:Y:S01]  /*7070*/  FFMA.FTZ R198, -R15, R15, 1 ;  /* 0x3f8000000fc67423 */ /* 0x000fe2000001010f */
[----:B------:R-:W-:Y:S01]  /*7080*/  MUFU.EX2 R118, R118 ;  /* 0x0000007600767308 */ /* 0x000fe20000000800 */
[----:B----4-:R-:W-:-:S05]  /*7090*/  FSEL R221, R100, -INF , P2 ;  /* 0xff80000064dd7808 */ /* 0x010fca0001000000 */
[----:B------:R-:W-:Y:S02]  /*70a0*/  FFMA.FTZ R221, R221, UR4, -R218 ;  /* 0x00000004dddd7c23 */ /* 0x000fe400080108da */
[----:B------:R-:W1:Y:S01]  /*70b0*/  MUFU.TANH R101, R101 ;  /* 0x0000006500657308 */ /* 0x000e620000002400 */
[----:B---3--:R-:W-:-:S05]  /*70c0*/  FSEL R203, R102, -INF , P1 ;  /* 0xff80000066cb7808 */ /* 0x008fca0000800000 */
[----:B------:R-:W-:Y:S02]  /*70d0*/  FFMA.FTZ R218, R203, UR4, -R218 ;  /* 0x00000004cbda7c23 */ /* 0x000fe400080108da */
[----:B------:R-:W-:Y:S01]  /*70e0*/  MUFU.TANH R103, R103 ;  /* 0x0000006700677308 */ /* 0x000fe20000002400 */
[----:B------:R-:W-:Y:S07]  /*70f0*/  SHFL.IDX PT, R203, R13, R233, 0x1f ;  /* 0x00001fe90dcb7589 */ /* 0x000fee00000e0000 */
[----:B------:R-:W3:Y:S01]  /*7100*/  MUFU.TANH R104, R104 ;  /* 0x0000006800687308 */ /* 0x000ee20000002400 */
[----:B-1----:R-:W-:-:S05]  /*7110*/  FSEL R219, R101, -INF , P2 ;  /* 0xff80000065db7808 */ /* 0x002fca0001000000 */
[----:B------:R-:W-:Y:S02]  /*7120*/  FFMA.FTZ R219, R219, UR4, -R216 ;  /* 0x00000004dbdb7c23 */ /* 0x000fe400080108d8 */
[----:B------:R-:W-:Y:S08]  /*7130*/  MUFU.TANH R106, R106 ;  /* 0x0000006a006a7308 */ /* 0x000ff00000002400 */
[----:B------:R1:W-:Y:S01]  /*7140*/  MUFU.EX2 R14, R201 ;  /* 0x000000c9000e7308 */ /* 0x0003e20000000800 */
[----:B---3--:R-:W-:-:S05]  /*7150*/  FSEL R206, R104, -INF , P2 ;  /* 0xff80000068ce7808 */ /* 0x008fca0001000000 */
[----:B--2---:R-:W-:Y:S02]  /*7160*/  FFMA.FTZ R206, R206, UR4, -R199 ;  /* 0x00000004cece7c23 */ /* 0x004fe400080108c7 */
[----:B------:R-:W-:Y:S01]  /*7170*/  MUFU.TANH R105, R105 ;  /* 0x0000006900697308 */ /* 0x000fe20000002400 */
[----:B-1----:R-:W1:Y:S07]  /*7180*/  SHFL.IDX PT, R201, R13, R232, 0x1f ;  /* 0x00001fe80dc97589 */ /* 0x002e6e00000e0000 */
[----:B------:R-:W-:Y:S08]  /*7190*/  MUFU.TANH R107, R107 ;  /* 0x0000006b006b7308 */ /* 0x000ff00000002400 */
[----:B------:R-:W2:Y:S01]  /*71a0*/  MUFU.TANH R108, R108 ;  /* 0x0000006c006c7308 */ /* 0x000ea20000002400 */
[----:B------:R-:W-:-:S02]  /*71b0*/  WARPGROUP.DEPBAR.LE gsb0, 0x0 ;  /* 0x00008000000079c5 */ /* 0x000fc40000010000 */
[----:B------:R-:W-:-:S05]  /*71c0*/  WARPGROUP.ARRIVE ;  /* 0x00000000000079c5 */ /* 0x000fca0000000000 */
[----:B------:R-:W-:Y:S01]  /*71d0*/  MUFU.TANH R110, R110 ;  /* 0x0000006e006e7308 */ /* 0x000fe20000002400 */
[----:B------:R-:W-:Y:S07]  /*71e0*/  HGMMA.64x96x16.F32.BF16 R24, gdesc[UR8], R24, gsb0 ;  /* 0x01600000081879f0 */ /* 0x000fee0008001818 */
[----:B------:R-:W-:Y:S01]  /*71f0*/  MUFU.TANH R109, R109 ;  /* 0x0000006d006d7308 */ /* 0x000fe20000002400 */
[----:B--2---:R-:W-:-:S07]  /*7200*/  FSEL R207, R108, -INF , P2 ;  /* 0xff8000006ccf7808 */ /* 0x004fce0001000000 */
[----:B------:R-:W-:Y:S08]  /*7210*/  MUFU.TANH R111, R111 ;  /* 0x0000006f006f7308 */ /* 0x000ff00000002400 */
[----:B------:R2:W-:Y:S08]  /*7220*/  MUFU.EX2 R15, R200 ;  /* 0x000000c8000f7308 */ /* 0x0005f00000000800 */
[----:B------:R-:W-:Y:S01]  /*7230*/  MUFU.TANH R112, R112 ;  /* 0x0000007000707308 */ /* 0x000fe20000002400 */
[----:B--2---:R-:W-:-:S05]  /*7240*/  FSEL R200, R105, -INF , P2 ;  /* 0xff80000069c87808 */ /* 0x004fca0001000000 */
[----:B-1----:R-:W-:Y:S02]  /*7250*/  FFMA.FTZ R200, R200, UR4, -R201 ;  /* 0x00000004c8c87c23 */ /* 0x002fe400080108c9 */
[----:B------:R-:W1:Y:S08]  /*7260*/  MUFU.TANH R114, R114 ;  /* 0x0000007200727308 */ /* 0x000e700000002400 */
[----:B------:R-:W2:Y:S08]  /*7270*/  MUFU.TANH R113, R113 ;  /* 0x0000007100717308 */ /* 0x000eb00000002400 */
[----:B------:R-:W-:Y:S01]  /*7280*/  MUFU.TANH R115, R115 ;  /* 0x0000007300737308 */ /* 0x000fe20000002400 */
[----:B-1----:R-:W-:-:S07]  /*7290*/  FSEL R13, R114, -INF , P1 ;  /* 0xff800000720d7808 */ /* 0x002fce0000800000 */
[----:B------:R-:W1:Y:S01]  /*72a0*/  MUFU.TANH R116, R116 ;  /* 0x0000007400747308 */ /* 0x000e620000002400 */
[----:B--2---:R-:W-:-:S05]  /*72b0*/  FSEL R209, R113, -INF , P2 ;  /* 0xff80000071d17808 */ /* 0x004fca0001000000 */
[----:B------:R-:W-:Y:S02]  /*72c0*/  FFMA.FTZ R209, R209, UR4, -R210 ;  /* 0x00000004d1d17c23 */ /* 0x000fe400080108d2 */
[----:B------:R-:W2:Y:S08]  /*72d0*/  MUFU.TANH R197, R197 ;  /* 0x000000c500c57308 */ /* 0x000eb00000002400 */
[----:B------:R-:W-:Y:S01]  /*72e0*/  MUFU.TANH R196, R196 ;  /* 0x000000c400c47308 */ /* 0x000fe20000002400 */
[----:B-1----:R-:W-:-:S07]  /*72f0*/  FSEL R228, R116, -INF , P2 ;  /* 0xff80000074e47808 */ /* 0x002fce0001000000 */
[----:B------:R-:W-:Y:S01]  /*7300*/  MUFU.TANH R119, R119 ;  /* 0x0000007700777308 */ /* 0x000fe20000002400 */
[----:B--2---:R-:W-:-:S07]  /*7310*/  FSEL R213, R197, -INF , P1 ;  /* 0xff800000c5d57808 */ /* 0x004fce0000800000 */
[----:B------:R-:W1:Y:S01]  /*7320*/  MUFU.EX2 R88, R88 ;  /* 0x0000005800587308 */ /* 0x000e620000000800 */
[----:B------:R-:W-:Y:S02]  /*7330*/  WARPGROUP.DEPBAR.LE gsb0, 0x0 ;  /* 0x00008000000079c5 */ /* 0x000fe40000010000 */
[----:B------:R-:W2:Y:S05]  /*7340*/  LDS R227, [R227+0x380] ;  /* 0x00038000e3e37984 */ /* 0x000eaa0000000800 */
[----:B------:R-:W-:Y:S08]  /*7350*/  MUFU.EX2 R117, R117 ;  /* 0x0000007500757308 */ /* 0x000ff00000000800 */
[----:B------:R-:W3:Y:S08]  /*7360*/  MUFU.EX2 R86, R86 ;  /* 0x0000005600567308 */ /* 0x000ef00000000800 */
[----:B------:R-:W4:Y:S08]  /*7370*/  MUFU.EX2 R87, R87 ;  /* 0x0000005700577308 */ /* 0x000f300000000800 */
[----:B------:R-:W-:Y:S01]  /*7380*/  MUFU.EX2 R91, R91 ;  /* 0x0000005b005b7308 */ /* 0x000fe20000000800 */
[----:B------:R-:W-:Y:S01]  /*7390*/  FFMA.FTZ R235, -R235, R235, 1 ;  /* 0x3f800000ebeb7423 */ /* 0x000fe200000101eb */
[----:B------:R-:W-:-:S06]  /*73a0*/  FFMA.FTZ R21, -R21, R21, 1 ;  /* 0x3f80000015157423 */ /* 0x000fcc0000010115 */
[----:B------:R-:W-:Y:S01]  /*73b0*/  MUFU.EX2 R96, R96 ;  /* 0x0000006000607308 */ /* 0x000fe20000000800 */
[----:B--2---:R-:W2:Y:S07]  /*73c0*/  SHFL.IDX PT, R234, R227, R9, 0x1f ;  /* 0x00001f09e3ea7589 */ /* 0x004eae00000e0000 */
[----:B------:R-:W-:Y:S01]  /*73d0*/  MUFU.EX2 R90, R90 ;  /* 0x0000005a005a7308 */ /* 0x000fe20000000800 */
[----:B------:R-:W-:Y:S04]  /*73e0*/  SHFL.IDX PT, R232, R227, R232, 0x1f ;  /* 0x00001fe8e3e87589 */ /* 0x000fe800000e0000 */
[----:B------:R-:W3:Y:S03]  /*73f0*/  SHFL.IDX PT, R233, R227, R233, 0x1f ;  /* 0x00001fe9e3e97589 */ /* 0x000ee600000e0000 */
[----:B------:R-:W-:Y:S01]  /*7400*/  MUFU.EX2 R89, R89 ;  /* 0x0000005900597308 */ /* 0x000fe20000000800 */
[----:B------:R-:W4:Y:S04]  /*7410*/  SHFL.IDX PT, R229, R227, R229, 0x1f ;  /* 0x00001fe5e3e57589 */ /* 0x000f2800000e0000 */
[----:B------:R-:W4:Y:S03]  /*7420*/  SHFL.IDX PT, R230, R227, R230, 0x1f ;  /* 0x00001fe6e3e67589 */ /* 0x000f2600000e0000 */
[----:B------:R-:W-:Y:S01]  /*7430*/  MUFU.EX2 R97, R97 ;  /* 0x0000006100617308 */ /* 0x000fe20000000800 */
[----:B------:R-:W4:Y:S01]  /*7440*/  SHFL.IDX PT, R231, R227, R231, 0x1f ;  /* 0x00001fe7e3e77589 */ /* 0x000f2200000e0000 */
[--C-:B--2---:R-:W-:Y:S01]  /*7450*/  FADD.FTZ R24, R24, -R234.reuse ;  /* 0x800000ea18187221 */ /* 0x104fe20000010000 */
[----:B------:R-:W-:-:S05]  /*7460*/  FADD.FTZ R234, R26, -R234 ;  /* 0x800000ea1aea7221 */ /* 0x000fca0000010000 */
[----:B------:R-:W-:Y:S01]  /*7470*/  MUFU.EX2 R93, R93 ;  /* 0x0000005d005d7308 */ /* 0x000fe20000000800 */
[----:B------:R-:W-:Y:S01]  /*7480*/  FMUL.FTZ R24, R118, R24 ;  /* 0x0000001876187220 */ /* 0x000fe20000410000 */
[----:B-1----:R-:W-:-:S03]  /*7490*/  FMUL.FTZ R234, R88, R234 ;  /* 0x000000ea58ea7220 */ /* 0x002fc60000410000 */
[----:B------:R-:W-:Y:S01]  /*74a0*/  FMUL.FTZ R198, R198, R24 ;  /* 0x00000018c6c67220 */ /* 0x000fe20000410000 */
[----:B------:R-:W-:Y:S02]  /*74b0*/  FSEL R24, R103, -INF , P1 ;  /* 0xff80000067187808 */ /* 0x000fe40000800000 */
[----:B------:R1:W-:Y:S01]  /*74c0*/  MUFU.EX2 R26, R202 ;  /* 0x000000ca001a7308 */ /* 0x0003e20000000800 */
[----:B---3--:R-:W-:Y:S01]  /*74d0*/  FADD.FTZ R28, R28, -R233 ;  /* 0x800000e91c1c7221 */ /* 0x008fe20000010000 */
[--C-:B----4-:R-:W-:Y:S01]  /*74e0*/  FADD.FTZ R29, R29, -R229.reuse ;  /* 0x800000e51d1d7221 */ /* 0x110fe20000010000 */
[----:B------:R-:W-:Y:S01]  /*74f0*/  FADD.FTZ R31, R31, -R229 ;  /* 0x800000e51f1f7221 */ /* 0x000fe20000010000 */
[----:B------:R-:W-:Y:S01]  /*7500*/  FFMA.FTZ R216, R24, UR4, -R216 ;  /* 0x0000000418d87c23 */ /* 0x000fe200080108d8 */
[----:B------:R-:W-:Y:S01]  /*7510*/  FSEL R24, R106, -INF , P1 ;  /* 0xff8000006a187808 */ /* 0x000fe20000800000 */
[----:B------:R-:W-:Y:S01]  /*7520*/  FADD.FTZ R35, R35, -R230 ;  /* 0x800000e623237221 */ /* 0x000fe20000010000 */
[----:B------:R-:W-:Y:S01]  /*7530*/  FFMA.FTZ R84, -R84, R84, 1 ;  /* 0x3f80000054547423 */ /* 0x000fe20000010154 */
[----:B------:R-:W-:Y:S01]  /*7540*/  FFMA.FTZ R194, -R194, R194, 1 ;  /* 0x3f800000c2c27423 */ /* 0x000fe200000101c2 */
[----:B-1----:R-:W-:Y:S01]  /*7550*/  FFMA.FTZ R202, R207, UR4, -R203 ;  /* 0x00000004cfca7c23 */ /* 0x002fe200080108cb */
[----:B------:R-:W-:Y:S01]  /*7560*/  FFMA.FTZ R199, R24, UR4, -R199 ;  /* 0x0000000418c77c23 */ /* 0x000fe200080108c7 */
[----:B------:R-:W-:Y:S01]  /*7570*/  FSEL R24, R107, -INF , P1 ;  /* 0xff8000006b187808 */ /* 0x000fe20000800000 */
[--C-:B------:R-:W-:Y:S01]  /*7580*/  FADD.FTZ R38, R38, -R231.reuse ;  /* 0x800000e726267221 */ /* 0x100fe20000010000 */
[----:B------:R-:W-:Y:S01]  /*7590*/  FSEL R207, R111, -INF , P1 ;  /* 0xff8000006fcf7808 */ /* 0x000fe20000800000 */
[----:B------:R-:W-:Y:S01]  /*75a0*/  FADD.FTZ R36, R36, -R231 ;  /* 0x800000e724247221 */ /* 0x000fe20000010000 */
[----:B------:R-:W-:Y:S01]  /*75b0*/  FFMA.FTZ R73, -R73, R73, 1 ;  /* 0x3f80000049497423 */ /* 0x000fe20000010149 */
[----:B------:R-:W-:Y:S01]  /*75c0*/  FFMA.FTZ R201, R24, UR4, -R201 ;  /* 0x0000000418c97c23 */ /* 0x000fe200080108c9 */
[----:B------:R-:W-:Y:S01]  /*75d0*/  FSEL R24, R110, -INF , P1 ;  /* 0xff8000006e187808 */ /* 0x000fe20000800000 */
[----:B------:R-:W-:Y:S01]  /*75e0*/  FFMA.FTZ R74, -R74, R74, 1 ;  /* 0x3f8000004a4a7423 */ /* 0x000fe2000001014a */
[----:B------:R-:W-:Y:S01]  /*75f0*/  MUFU.EX2 R95, R95 ;  /* 0x0000005f005f7308 */ /* 0x000fe20000000800 */
[----:B------:R-:W-:Y:S01]  /*7600*/  FFMA.FTZ R77, -R77, R77, 1 ;  /* 0x3f8000004d4d7423 */ /* 0x000fe2000001014d */
[----:B------:R-:W-:Y:S01]  /*7610*/  FADD.FTZ R30, R30, -R233 ;  /* 0x800000e91e1e7221 */ /* 0x000fe20000010000 */
[----:B------:R-:W-:-:S05]  /*7620*/  FFMA.FTZ R203, R24, UR4, -R203 ;  /* 0x0000000418cb7c23 */ /* 0x000fca00080108cb */
[----:B------:R1:W2:Y:S08]  /*7630*/  MUFU.EX2 R24, R204 ;  /* 0x000000cc00187308 */ /* 0x0002b00000000800 */
[----:B------:R-:W-:Y:S01]  /*7640*/  MUFU.EX2 R94, R94 ;  /* 0x0000005e005e7308 */ /* 0x000fe20000000800 */
[----:B-1----:R-:W-:-:S05]  /*7650*/  FSEL R204, R109, -INF , P2 ;  /* 0xff8000006dcc7808 */ /* 0x002fca0001000000 */
[--C-:B------:R-:W-:Y:S01]  /*7660*/  FFMA.FTZ R204, R204, UR4, -R205.reuse ;  /* 0x00000004cccc7c23 */ /* 0x100fe200080108cd */
[----:B------:R-:W-:Y:S01]  /*7670*/  FFMA.FTZ R205, R207, UR4, -R205 ;  /* 0x00000004cfcd7c23 */ /* 0x000fe200080108cd */
[----:B------:R-:W-:Y:S01]  /*7680*/  FSEL R207, R112, -INF , P2 ;  /* 0xff80000070cf7808 */ /* 0x000fe20001000000 */
[----:B------:R-:W1:Y:S04]  /*7690*/  MUFU.EX2 R92, R92 ;  /* 0x0000005c005c7308 */ /* 0x000e680000000800 */
[--C-:B------:R-:W-:Y:S01]  /*76a0*/  FFMA.FTZ R207, R207, UR4, -R208.reuse ;  /* 0x00000004cfcf7c23 */ /* 0x100fe200080108d0 */
[----:B------:R-:W-:Y:S01]  /*76b0*/  FFMA.FTZ R208, R13, UR4, -R208 ;  /* 0x000000040dd07c23 */ /* 0x000fe200080108d0 */
[----:B------:R-:W-:Y:S02]  /*76c0*/  FSEL R13, R115, -INF , P1 ;  /* 0xff800000730d7808 */ /* 0x000fe40000800000 */
[----:B------:R-:W3:Y:S03]  /*76d0*/  MUFU.EX2 R85, R85 ;  /* 0x0000005500557308 */ /* 0x000ee60000000800 */
[----:B------:R-:W-:-:S05]  /*76e0*/  FFMA.FTZ R210, R13, UR4, -R210 ;  /* 0x000000040dd27c23 */ /* 0x000fca00080108d2 */
[----:B------:R4:W-:Y:S02]  /*76f0*/  MUFU.EX2 R13, R211 ;  /* 0x000000d3000d7308 */ /* 0x0009e40000000800 */
[--C-:B----4-:R-:W-:Y:S01]  /*7700*/  FFMA.FTZ R211, R228, UR4, -R212.reuse ;  /* 0x00000004e4d37c23 */ /* 0x110fe200080108d4 */
[----:B------:R-:W-:Y:S01]  /*7710*/  FFMA.FTZ R212, R213, UR4, -R212 ;  /* 0x00000004d5d47c23 */ /* 0x000fe200080108d4 */
[----:B------:R-:W-:Y:S02]  /*7720*/  FSEL R213, R196, -INF , P2 ;  /* 0xff800000c4d57808 */ /* 0x000fe40001000000 */
[----:B------:R-:W-:-:S03]  /*7730*/  FSEL R228, R119, -INF , P1 ;  /* 0xff80000077e47808 */ /* 0x000fc60000800000 */
[--C-:B------:R-:W-:Y:S02]  /*7740*/  FFMA.FTZ R213, R213, UR4, -R214.reuse ;  /* 0x00000004d5d57c23 */ /* 0x100fe400080108d6 */
[----:B------:R-:W-:Y:S01]  /*7750*/  FFMA.FTZ R214, R228, UR4, -R214 ;  /* 0x00000004e4d67c23 */ /* 0x000fe200080108d6 */
[----:B------:R-:W-:Y:S02]  /*7760*/  VIADD R228, R9, 0x10 ;  /* 0x0000001009e47836 */ /* 0x000fe40000000000 */
[----:B------:R-:W-:Y:S01]  /*7770*/  FMUL.FTZ R28, R86, R28 ;  /* 0x0000001c561c7220 */ /* 0x000fe20000410000 */
[----:B------:R-:W-:Y:S01]  /*7780*/  FMUL.FTZ R29, R87, R29 ;  /* 0x0000001d571d7220 */ /* 0x000fe20000410000 */
[----:B--2---:R-:W-:Y:S01]  /*7790*/  FMUL.FTZ R38, R24, R38 ;  /* 0x0000002618267220 */ /* 0x004fe20000410000 */
[C---:B------:R-:W-:Y:S01]  /*77a0*/  IADD3 R231, R9.reuse, 0xc, RZ ;  /* 0x0000000c09e77810 */ /* 0x040fe20007ffe0ff */
[----:B------:R-:W2:Y:S01]  /*77b0*/  SHFL.IDX PT, R228, R227, R228, 0x1f ;  /* 0x00001fe4e3e47589 */ /* 0x000ea200000e0000 */
[----:B------:R-:W-:Y:S01]  /*77c0*/  FMUL.FTZ R36, R26, R36 ;  /* 0x000000241a247220 */ /* 0x000fe20000410000 */
[----:B------:R-:W-:-:S02]  /*77d0*/  VIADD R229, R9, 0x14 ;  /* 0x0000001409e57836 */ /* 0x000fc40000000000 */
[----:B------:R-:W-:Y:S01]  /*77e0*/  FFMA.FTZ R80, -R80, R80, 1 ;  /* 0x3f80000050507423 */ /* 0x000fe20000010150 */
[----:B------:R-:W4:Y:S01]  /*77f0*/  SHFL.IDX PT, R227, R227, R12, 0x1f ;  /* 0x00001f0ce3e37589 */ /* 0x000f2200000e0000 */
[----:B------:R-:W-:Y:S01]  /*7800*/  IADD3 R233, R9, 0x18, RZ ;  /* 0x0000001809e97810 */ /* 0x000fe20007ffe0ff */
[----:B------:R-:W-:Y:S01]  /*7810*/  FFMA.FTZ R79, -R79, R79, 1 ;  /* 0x3f8000004f4f7423 */ /* 0x000fe2000001014f */
[----:B------:R-:W-:Y:S01]  /*7820*/  FFMA.FTZ R76, -R76, R76, 1 ;  /* 0x3f8000004c4c7423 */ /* 0x000fe2000001014c */
[----:B-1----:R-:W-:Y:S01]  /*7830*/  FMUL.FTZ R35, R92, R35 ;  /* 0x000000235c237220 */ /* 0x002fe20000410000 */
[----:B------:R-:W-:Y:S01]  /*7840*/  FFMA.FTZ R72, -R72, R72, 1 ;  /* 0x3f80000048487423 */ /* 0x000fe20000010148 */
[----:B------:R-:W-:Y:S01]  /*7850*/  FFMA.FTZ R99, -R99, R99, 1 ;  /* 0x3f80000063637423 */ /* 0x000fe20000010163 */
[----:B------:R-:W-:Y:S01]  /*7860*/  MUFU.EX2 R201, R201 ;  /* 0x000000c900c97308 */ /* 0x000fe20000000800 */
[----:B------:R-:W-:Y:S01]  /*7870*/  FFMA.FTZ R82, -R82, R82, 1 ;  /* 0x3f80000052527423 */ /* 0x000fe20000010152 */
[----:B------:R-:W-:-:S06]  /*7880*/  FFMA.FTZ R81, -R81, R81, 1 ;  /* 0x3f80000051517423 */ /* 0x000fcc0000010151 */
[----:B------:R-:W-:Y:S08]  /*7890*/  MUFU.EX2 R199, R199 ;  /* 0x000000c700c77308 */ /* 0x000ff00000000800 */
[----:B------:R-:W-:Y:S01]  /*78a0*/  MUFU.EX2 R200, R200 ;  /* 0x000000c800c87308 */ /* 0x000fe20000000800 */
[----:B--2---:R-:W-:Y:S01]  /*78b0*/  FADD.FTZ R34, R34, -R228 ;  /* 0x800000e422227221 */ /* 0x004fe20000010000 */
[--C-:B----4-:R-:W-:Y:S01]  /*78c0*/  FADD.FTZ R37, R37, -R227.reuse ;  /* 0x800000e325257221 */ /* 0x110fe20000010000 */
[----:B------:R-:W-:-:S05]  /*78d0*/  FADD.FTZ R39, R39, -R227 ;  /* 0x800000e327277221 */ /* 0x000fca0000010000 */
[----:B------:R-:W-:Y:S01]  /*78e0*/  MUFU.EX2 R203, R203 ;  /* 0x000000cb00cb7308 */ /* 0x000fe20000000800 */
[----:B------:R-:W-:-:S07]  /*78f0*/  FFMA.FTZ R100, -R100, R100, 1 ;  /* 0x3f80000064647423 */ /* 0x000fce0000010164 */
[----:B------:R-:W-:Y:S08]  /*7900*/  MUFU.EX2 R209, R209 ;  /* 0x000000d100d17308 */ /* 0x000ff00000000800 */
[----:B------:R-:W-:Y:S08]  /*7910*/  MUFU.EX2 R210, R210 ;  /* 0x000000d200d27308 */ /* 0x000ff00000000800 */
[----:B------:R-:W-:Y:S08]  /*7920*/  MUFU.EX2 R202, R202 ;  /* 0x000000ca00ca7308 */ /* 0x000ff00000000800 */
[----:B------:R-:W-:Y:S08]  /*7930*/  MUFU.EX2 R204, R204 ;  /* 0x000000cc00cc7308 */ /* 0x000ff00000000800 */
[----:B------:R-:W-:Y:S01]  /*7940*/  MUFU.EX2 R205, R205 ;  /* 0x000000cd00cd7308 */ /* 0x000fe20000000800 */
[----:B------:R-:W-:-:S07]  /*7950*/  FFMA.FTZ R237, -R237, R237, 1 ;  /* 0x3f800000eded7423 */ /* 0x000fce00000101ed */
[----:B------:R-:W-:Y:S01]  /*7960*/  MUFU.EX2 R207, R207 ;  /* 0x000000cf00cf7308 */ /* 0x000fe20000000800 */
[----:B---3--:R-:W-:-:S07]  /*7970*/  FMUL.FTZ R30, R85, R30 ;  /* 0x0000001e551e7220 */ /* 0x008fce0000410000 */
[----:B------:R-:W-:Y:S08]  /*7980*/  MUFU.EX2 R208, R208 ;  /* 0x000000d000d07308 */ /* 0x000ff00000000800 */
[----:B------:R-:W-:Y:S08]  /*7990*/  MUFU.EX2 R211, R211 ;  /* 0x000000d300d37308 */ /* 0x000ff00000000800 */
[----:B------:R-:W-:Y:S01]  /*79a0*/  MUFU.EX2 R212, R212 ;  /* 0x000000d400d47308 */ /* 0x000fe20000000800 */
[----:B------:R-:W-:Y:S01]  /*79b0*/  FFMA.FTZ R101, -R101, R101, 1 ;  /* 0x3f80000065657423 */ /* 0x000fe20000010165 */
[----:B------:R-:W-:Y:S01]  /*79c0*/  FFMA.FTZ R103, -R103, R103, 1 ;  /* 0x3f80000067677423 */ /* 0x000fe20000010167 */
[----:B------:R-:W-:Y:S01]  /*79d0*/  FFMA.FTZ R108, -R108, R108, 1 ;  /* 0x3f8000006c6c7423 */ /* 0x000fe2000001016c */
[----:B------:R-:W-:Y:S01]  /*79e0*/  FFMA.FTZ R196, -R196, R196, 1 ;  /* 0x3f800000c4c47423 */ /* 0x000fe200000101c4 */
[----:B------:R-:W-:Y:S01]  /*79f0*/  FFMA.FTZ R116, -R116, R116, 1 ;  /* 0x3f80000074747423 */ /* 0x000fe20000010174 */
[----:B------:R-:W-:Y:S01]  /*7a00*/  FFMA.FTZ R197, -R197, R197, 1 ;  /* 0x3f800000c5c57423 */ /* 0x000fe200000101c5 */
[----:B------:R-:W-:Y:S01]  /*7a10*/  FFMA.FTZ R119, -R119, R119, 1 ;  /* 0x3f80000077777423 */ /* 0x000fe20000010177 */
[----:B------:R1:W-:Y:S01]  /*7a20*/  MUFU.EX2 R12, R226 ;  /* 0x000000e2000c7308 */ /* 0x0003e20000000800 */
[----:B------:R-:W-:Y:S01]  /*7a30*/  R2UR UR4, R236 ;  /* 0x00000000ec0472ca */ /* 0x000fe200000e0000 */
[----:B-1----:R-:W-:-:S06]  /*7a40*/  FFMA.FTZ R226, -R18, R18, 1 ;  /* 0x3f80000012e27423 */ /* 0x002fcc0000010112 */
[----:B------:R1:W-:Y:S02]  /*7a50*/  MUFU.EX2 R18, R215 ;  /* 0x000000d700127308 */ /* 0x0003e40000000800 */
[----:B-1----:R-:W-:Y:S01]  /*7a60*/  FMUL.FTZ R215, R226, R234 ;  /* 0x000000eae2d77220 */ /* 0x002fe20000410000 */
[----:B------:R-:W-:Y:S01]  /*7a70*/  FADD.FTZ R226, R25, -R232 ;  /* 0x800000e819e27221 */ /* 0x000fe20000010000 */
[----:B------:R-:W-:-:S04]  /*7a80*/  FMUL.FTZ R34, R91, R34 ;  /* 0x000000225b227220 */ /* 0x000fc80000410000 */
[----:B------:R1:W-:Y:S01]  /*7a90*/  MUFU.EX2 R25, R225 ;  /* 0x000000e100197308 */ /* 0x0003e20000000800 */
[----:B------:R-:W-:-:S07]  /*7aa0*/  FADD.FTZ R232, R27, -R232 ;  /* 0x800000e81be87221 */ /* 0x000fce0000010000 */
[----:B------:R2:W-:Y:S01]  /*7ab0*/  MUFU.EX2 R27, R223 ;  /* 0x000000df001b7308 */ /* 0x0005e20000000800 */
[----:B-1----:R-:W-:Y:S01]  /*7ac0*/  FADD.FTZ R225, R32, -R228 ;  /* 0x800000e420e17221 */ /* 0x002fe20000010000 */
[----:B------:R-:W-:Y:S01]  /*7ad0*/  FADD.FTZ R228, R33, -R230 ;  /* 0x800000e621e47221 */ /* 0x000fe20000010000 */
[----:B------:R-:W-:-:S05]  /*7ae0*/  FFMA.FTZ R33, -R5, R5, 1 ;  /* 0x3f80000005217423 */ /* 0x000fca0000010105 */
[----:B------:R1:W3:Y:S01]  /*7af0*/  MUFU.EX2 R32, R224 ;  /* 0x000000e000207308 */ /* 0x0002e20000000800 */
[----:B------:R-:W-:Y:S01]  /*7b00*/  FMUL.FTZ R225, R15, R225 ;  /* 0x000000e10fe17220 */ /* 0x000fe20000410000 */
[----:B------:R-:W-:Y:S01]  /*7b10*/  VIADD R230, R9, 0x10 ;  /* 0x0000001009e67836 */ /* 0x000fe20000000000 */
[----:B------:R4:W5:Y:S01]  /*7b20*/  LDL.LU R5, [R1+0x38] ;  /* 0x0000380001057983 */ /* 0x0009620000300800 */
[----:B--2---:R-:W-:-:S03]  /*7b30*/  FFMA.FTZ R223, -R4, R4, 1 ;  /* 0x3f80000004df7423 */ /* 0x004fc60000010104 */
[----:B------:R4:W5:Y:S01]  /*7b40*/  LDL.LU R4, [R1+0x34] ;  /* 0x0000340001047983 */ /* 0x0009620000300800 */
[----:B------:R-:W-:Y:S01]  /*7b50*/  FMUL.FTZ R37, R90, R37 ;  /* 0x000000255a257220 */ /* 0x000fe20000410000 */
[----:B-1----:R-:W-:Y:S01]  /*7b60*/  FMUL.FTZ R224, R117, R226 ;  /* 0x000000e275e07220 */ /* 0x002fe20000410000 */
[----:B------:R-:W-:Y:S01]  /*7b70*/  FMUL.FTZ R232, R89, R232 ;  /* 0x000000e859e87220 */ /* 0x000fe20000410000 */
[----:B------:R1:W2:Y:S02]  /*7b80*/  LDS R226, [R10+0x380] ;  /* 0x000380000ae27984 */ /* 0x0002a40000000800 */
[----:B------:R-:W-:Y:S01]  /*7b90*/  FMUL.FTZ R224, R33, R224 ;  /* 0x000000e021e07220 */ /* 0x000fe20000410000 */
[----:B------:R-:W-:Y:S01]  /*7ba0*/  FFMA.FTZ R33, -R3, R3, 1 ;  /* 0x3f80000003217423 */ /* 0x000fe20000010103 */
[----:B------:R-:W-:Y:S01]  /*7bb0*/  FMUL.FTZ R73, R73, R36 ;  /* 0x0000002449497220 */ /* 0x000fe20000410000 */
[----:B------:R4:W5:Y:S01]  /*7bc0*/  LDL.LU R3, [R1+0x30] ;  /* 0x0000300001037983 */ /* 0x0009620000300800 */
[----:B------:R-:W-:Y:S01]  /*7bd0*/  FMUL.FTZ R223, R223, R232 ;  /* 0x000000e8dfdf7220 */ /* 0x000fe20000410000 */
[----:B-1----:R1:W4:Y:S02]  /*7be0*/  MUFU.EX2 R10, R222 ;  /* 0x000000de000a7308 */ /* 0x0023240000000800 */
[----:B-1----:R-:W-:Y:S01]  /*7bf0*/  FMUL.FTZ R222, R33, R28 ;  /* 0x0000001c21de7220 */ /* 0x002fe20000410000 */
[----:B------:R-:W-:-:S05]  /*7c00*/  FFMA.FTZ R28, -R2, R2, 1 ;  /* 0x3f800000021c7423 */ /* 0x000fca0000010102 */
[----:B------:R1:W4:Y:S01]  /*7c10*/  MUFU.EX2 R33, R220 ;  /* 0x000000dc00217308 */ /* 0x0003220000000800 */
[----:B------:R1:W5:Y:S02]  /*7c20*/  LDL.LU R2, [R1+0x2c] ;  /* 0x00002c0001027983 */ /* 0x0003640000300800 */
[----:B-1----:R-:W-:Y:S01]  /*7c30*/  FMUL.FTZ R220, R14, R31 ;  /* 0x0000001f0edc7220 */ /* 0x002fe20000410000 */
[----:B------:R-:W-:-:S03]  /*7c40*/  FMUL.FTZ R31, R28, R29 ;  /* 0x0000001d1c1f7220 */ /* 0x000fc60000410000 */
[----:B------:R-:W-:Y:S01]  /*7c50*/  FMUL.FTZ R29, R235, R220 ;  /* 0x000000dceb1d7220 */ /* 0x000fe20000410000 */
[----:B------:R-:W-:Y:S01]  /*7c60*/  FFMA.FTZ R220, -R19, R19, 1 ;  /* 0x3f80000013dc7423 */ /* 0x000fe20000010113 */
[----:B------:R-:W-:Y:S01]  /*7c70*/  VIADD R235, R9, 0x4 ;  /* 0x0000000409eb7836 */ /* 0x000fe20000000000 */
[----:B------:R1:W4:Y:S02]  /*7c80*/  MUFU.EX2 R19, R217 ;  /* 0x000000d900137308 */ /* 0x0003240000000800 */
[----:B-1----:R-:W-:Y:S01]  /*7c90*/  FMUL.FTZ R217, R21, R34 ;  /* 0x0000002215d97220 */ /* 0x002fe20000410000 */
[----:B------:R-:W-:Y:S02]  /*7ca0*/  FFMA.FTZ R34, -R75, R75, 1 ;  /* 0x3f8000004b227423 */ /* 0x000fe4000001014b */
[----:B--2---:R-:W1:Y:S02]  /*7cb0*/  SHFL.IDX PT, R75, R226, R235, 0x1f ;  /* 0x00001febe24b7589 */ /* 0x004e6400000e0000 */
[----:B------:R-:W-:-:S02]  /*7cc0*/  FMUL.FTZ R38, R34, R38 ;  /* 0x0000002622267220 */ /* 0x000fc40000410000 */
[----:B------:R-:W2:Y:S01]  /*7cd0*/  SHFL.IDX PT, R28, R226, R9, 0x1f ;  /* 0x00001f09e21c7589 */ /* 0x000ea200000e0000 */
[----:B------:R3:W-:Y:S01]  /*7ce0*/  MUFU.EX2 R34, R219 ;  /* 0x000000db00227308 */ /* 0x0007e20000000800 */
[----:B------:R-:W-:Y:S02]  /*7cf0*/  FMUL.FTZ R220, R220, R225 ;  /* 0x000000e1dcdc7220 */ /* 0x000fe40000410000 */
[----:B------:R-:W4:Y:S04]  /*7d00*/  SHFL.IDX PT, R225, R226, R230, 0x1f ;  /* 0x00001fe6e2e17589 */ /* 0x000f2800000e0000 */
[----:B---3--:R-:W3:Y:S01]  /*7d10*/  SHFL.IDX PT, R219, R226, R231, 0x1f ;  /* 0x00001fe7e2db7589 */ /* 0x008ee200000e0000 */
[--C-:B-1----:R-:W-:Y:S01]  /*7d20*/  FADD.FTZ R41, R41, -R75.reuse ;  /* 0x8000004b29297221 */ /* 0x102fe20000010000 */
[----:B------:R-:W-:Y:S01]  /*7d30*/  FADD.FTZ R43, R43, -R75 ;  /* 0x8000004b2b2b7221 */ /* 0x000fe20000010000 */
[--C-:B--2---:R-:W-:Y:S01]  /*7d40*/  FADD.FTZ R40, R40, -R28.reuse ;  /* 0x8000001c28287221 */ /* 0x104fe20000010000 */
[----:B------:R-:W-:Y:S01]  /*7d50*/  FADD.FTZ R28, R42, -R28 ;  /* 0x8000001c2a1c7221 */ /* 0x000fe20000010000 */
[----:B------:R-:W-:Y:S01]  /*7d60*/  FFMA.FTZ R42, -R78, R78, 1 ;  /* 0x3f8000004e2a7423 */ /* 0x000fe2000001014e */
[----:B------:R-:W-:Y:S01]  /*7d70*/  FMUL.FTZ R75, R96, R41 ;  /* 0x00000029604b7220 */ /* 0x000fe20000410000 */
[----:B----4-:R-:W-:Y:S01]  /*7d80*/  FADD.FTZ R48, R48, -R225 ;  /* 0x800000e130307221 */ /* 0x010fe20000010000 */
[----:B---3--:R-:W-:-:S02]  /*7d90*/  FADD.FTZ R47, R47, -R219 ;  /* 0x800000db2f2f7221 */ /* 0x008fc40000010000 */
[----:B------:R-:W-:Y:S01]  /*7da0*/  FMUL.FTZ R42, R42, R75 ;  /* 0x0000004b2a2a7220 */ /* 0x000fe20000410000 */
[----:B------:R-:W-:Y:S01]  /*7db0*/  FMUL.FTZ R75, R32, R48 ;  /* 0x00000030204b7220 */ /* 0x000fe20000410000 */
[----:B------:R-:W-:-:S04]  /*7dc0*/  FMUL.FTZ R47, R27, R47 ;  /* 0x0000002f1b2f7220 */ /* 0x000fc80000410000 */
[----:B------:R-:W-:Y:S01]  /*7dd0*/  FMUL.FTZ R48, R84, R47 ;  /* 0x0000002f54307220 */ /* 0x000fe20000410000 */
[----:B------:R-:W-:Y:S02]  /*7de0*/  FMUL.FTZ R47, R194, R75 ;  /* 0x0000004bc22f7220 */ /* 0x000fe40000410000 */
[----:B------:R-:W2:Y:S01]  /*7df0*/  LDL R194, [R1+0x18] ;  /* 0x0000180001c27983 */ /* 0x000ea20000100800 */
[----:B------:R-:W-:Y:S01]  /*7e00*/  FFMA.FTZ R21, -R20, R20, 1 ;  /* 0x3f80000014157423 */ /* 0x000fe20000010114 */
[----:B------:R-:W-:Y:S01]  /*7e10*/  FMUL.FTZ R36, R97, R39 ;  /* 0x0000002761247220 */ /* 0x000fe20000410000 */
[----:B------:R1:W-:Y:S01]  /*7e20*/  MUFU.EX2 R20, R221 ;  /* 0x000000dd00147308 */ /* 0x0003e20000000800 */
[----:B------:R-:W-:Y:S01]  /*7e30*/  FMUL.FTZ R39, R74, R37 ;  /* 0x000000254a277220 */ /* 0x000fe20000410000 */
[----:B------:R-:W-:Y:S01]  /*7e40*/  VIADD R232, R9, 0x8 ;  /* 0x0000000809e87836 */ /* 0x000fe20000000000 */
[----:B------:R-:W-:Y:S01]  /*7e50*/  LDS R74, [R11+0x380] ;  /* 0x000380000b4a7984 */ /* 0x000fe20000000800 */
[----:B-1----:R-:W-:-:S04]  /*7e60*/  FMUL.FTZ R221, R93, R228 ;  /* 0x000000e45ddd7220 */ /* 0x002fc80000410000 */
[----:B------:R-:W-:Y:S02]  /*7e70*/  FMUL.FTZ R221, R21, R221 ;  /* 0x000000dd15dd7220 */ /* 0x000fe40000410000 */
[----:B------:R1:W-:Y:S01]  /*7e80*/  MUFU.EX2 R21, R218 ;  /* 0x000000da00157308 */ /* 0x0003e20000000800 */
[----:B------:R-:W3:Y:S04]  /*7e90*/  SHFL.IDX PT, R227, R226, R229, 0x1f ;  /* 0x00001fe5e2e37589 */ /* 0x000ee800000e0000 */
[----:B-1----:R-:W1:Y:S01]  /*7ea0*/  SHFL.IDX PT, R218, R226, R232, 0x1f ;  /* 0x00001fe8e2da7589 */ /* 0x002e6200000e0000 */
[----:B------:R-:W-:Y:S01]  /*7eb0*/  FMUL.FTZ R40, R95, R40 ;  /* 0x000000285f287220 */ /* 0x000fe20000410000 */
[----:B------:R-:W-:Y:S01]  /*7ec0*/  FMUL.FTZ R43, R94, R43 ;  /* 0x0000002b5e2b7220 */ /* 0x000fe20000410000 */
[----:B------:R-:W-:-:S02]  /*7ed0*/  VIADD R234, R9, 0x1c ;  /* 0x0000001c09ea7836 */ /* 0x000fc40000000000 */
[----:B------:R-:W-:Y:S01]  /*7ee0*/  FMUL.FTZ R41, R77, R40 ;  /* 0x000000284d297220 */ /* 0x000fe20000410000 */
[----:B------:R-:W-:Y:S01]  /*7ef0*/  FMUL.FTZ R40, R80, R43 ;  /* 0x0000002b50287220 */ /* 0x000fe20000410000 */
[----:B------:R-:W-:Y:S01]  /*7f00*/  FADD.FTZ R50, R50, -R225 ;  /* 0x800000e132327221 */ /* 0x000fe20000010000 */
[----:B------:R-:W-:Y:S01]  /*7f10*/  FFMA.FTZ R43, -R83, R83, 1 ;  /* 0x3f800000532b7423 */ /* 0x000fe20000010153 */
[----:B------:R-:W-:Y:S01]  /*7f20*/  SHFL.IDX PT, R228, R226, R233, 0x1f ;  /* 0x00001fe9e2e47589 */ /* 0x000fe200000e0000 */
[----:B------:R-:W-:Y:S01]  /*7f30*/  FMUL.FTZ R28, R13, R28 ;  /* 0x0000001c0d1c7220 */ /* 0x000fe20000410000 */
[----:B------:R-:W-:Y:S02]  /*7f40*/  FMUL.FTZ R77, R10, R50 ;  /* 0x000000320a4d7220 */ /* 0x000fe40000410000 */
[----:B------:R-:W4:Y:S01]  /*7f50*/  SHFL.IDX PT, R226, R226, R234, 0x1f ;  /* 0x00001feae2e27589 */ /* 0x000f2200000e0000 */
[--C-:B---3--:R-:W-:Y:S01]  /*7f60*/  FADD.FTZ R49, R49, -R227.reuse ;  /* 0x800000e331317221 */ /* 0x108fe20000010000 */
[----:B------:R-:W-:Y:S01]  /*7f70*/  FADD.FTZ R51, R51, -R227 ;  /* 0x800000e333337221 */ /* 0x000fe20000010000 */
[----:B-1----:R-:W-:-:S04]  /*7f80*/  FADD.FTZ R46, R46, -R218 ;  /* 0x800000da2e2e7221 */ /* 0x002fc80000010000 */
[----:B------:R-:W-:Y:S01]  /*7f90*/  FMUL.FTZ R46, R18, R46 ;  /* 0x0000002e122e7220 */ /* 0x000fe20000410000 */
[----:B------:R-:W-:Y:S01]  /*7fa0*/  FMUL.FTZ R11, R79, R28 ;  /* 0x0000001c4f0b7220 */ /* 0x000fe20000410000 */
[----:B------:R-:W1:Y:S02]  /*7fb0*/  SHFL.IDX PT, R80, R74, R235, 0x1f ;  /* 0x00001feb4a507589 */ /* 0x000e6400000e0000 */
[----:B------:R-:W-:Y:S01]  /*7fc0*/  FMUL.FTZ R43, R43, R46 ;  /* 0x0000002e2b2b7220 */ /* 0x000fe20000410000 */
[----:B------:R-:W-:Y:S01]  /*7fd0*/  FFMA.FTZ R46, -R98, R98, 1 ;  /* 0x3f800000622e7423 */ /* 0x000fe20000010162 */
[----:B------:R-:W-:Y:S01]  /*7fe0*/  FMUL.FTZ R37, R76, R36 ;  /* 0x000000244c257220 */ /* 0x000fe20000410000 */
[----:B------:R-:W-:Y:S01]  /*7ff0*/  FFMA.FTZ R50, -R195, R195, 1 ;  /* 0x3f800000c3327423 */ /* 0x000fe200000101c3 */
[----:B------:R-:W-:Y:S01]  /*8000*/  FMUL.FTZ R49, R33, R49 ;  /* 0x0000003121317220 */ /* 0x000fe20000410000 */
[----:B------:R-:W-:Y:S01]  /*8010*/  FMUL.FTZ R28, R19, R51 ;  /* 0x00000033131c7220 */ /* 0x000fe20000410000 */
[----:B------:R-:W3:Y:S01]  /*8020*/  SHFL.IDX PT, R79, R74, R232, 0x1f ;  /* 0x00001fe84a4f7589 */ /* 0x000ee200000e0000 */
[----:B------:R-:W-:-:S03]  /*8030*/  FMUL.FTZ R46, R46, R77 ;  /* 0x0000004d2e2e7220 */ /* 0x000fc60000410000 */
[----:B------:R-:W3:Y:S01]  /*8040*/  SHFL.IDX PT, R76, R74, R231, 0x1f ;  /* 0x00001fe74a4c7589 */ /* 0x000ee200000e0000 */
[----:B------:R-:W-:-:S03]  /*8050*/  FMUL.FTZ R50, R50, R49 ;  /* 0x0000003132327220 */ /* 0x000fc60000410000 */
[----:B------:R-:W3:Y:S01]  /*8060*/  SHFL.IDX PT, R75, R74, R233, 0x1f ;  /* 0x00001fe94a4b7589 */ /* 0x000ee200000e0000 */
[----:B------:R-:W-:Y:S01]  /*8070*/  FMUL.FTZ R72, R72, R35 ;  /* 0x0000002348487220 */ /* 0x000fe20000410000 */
[----:B------:R-:W-:Y:S02]  /*8080*/  FMUL.FTZ R49, R99, R28 ;  /* 0x0000001c63317220 */ /* 0x000fe40000410000 */
[----:B------:R-:W3:Y:S01]  /*8090*/  SHFL.IDX PT, R83, R74, R9, 0x1f ;  /* 0x00001f094a537589 */ /* 0x000ee200000e0000 */
[----:B------:R-:W1:Y:S03]  /*80a0*/  MUFU.EX2 R35, R216 ;  /* 0x000000d800237308 */ /* 0x000e660000000800 */
[----:B------:R-:W3:Y:S04]  /*80b0*/  SHFL.IDX PT, R77, R74, R230, 0x1f ;  /* 0x00001fe64a4d7589 */ /* 0x000ee800000e0000 */
[----:B------:R-:W3:Y:S01]  /*80c0*/  SHFL.IDX PT, R28, R74, R229, 0x1f ;  /* 0x00001fe54a1c7589 */ /* 0x000ee200000e0000 */
[----:B------:R-:W-:Y:S01]  /*80d0*/  FADD.FTZ R45, R45, -R219 ;  /* 0x800000db2d2d7221 */ /* 0x000fe20000010000 */
[----:B------:R-:W-:-:S02]  /*80e0*/  FADD.FTZ R44, R44, -R218 ;  /* 0x800000da2c2c7221 */ /* 0x000fc40000010000 */
[----:B------:R3:W3:Y:S01]  /*80f0*/  SHFL.IDX PT, R78, R74, R234, 0x1f ;  /* 0x00001fea4a4e7589 */ /* 0x0006e200000e0000 */
[----:B------:R-:W-:Y:S01]  /*8100*/  FMUL.FTZ R45, R25, R45 ;  /* 0x0000002d192d7220 */ /* 0x000fe20000410000 */
[----:B----4-:R-:W-:Y:S01]  /*8110*/  FADD.FTZ R55, R55, -R226 ;  /* 0x800000e237377221 */ /* 0x010fe20000010000 */
[----:B------:R-:W-:Y:S01]  /*8120*/  FMUL.FTZ R44, R12, R44 ;  /* 0x0000002c0c2c7220 */ /* 0x000fe20000410000 */
[----:B------:R-:W-:Y:S01]  /*8130*/  FADD.FTZ R52, R52, -R228 ;  /* 0x800000e434347221 */ /* 0x000fe20000010000 */
[----:B------:R-:W4:Y:S01]  /*8140*/  MUFU.EX2 R36, R206 ;  /* 0x000000ce00247308 */ /* 0x000f220000000800 */
[----:B------:R-:W-:Y:S01]  /*8150*/  FMUL.FTZ R45, R82, R45 ;  /* 0x0000002d522d7220 */ /* 0x000fe20000410000 */
[----:B------:R-:W-:Y:S01]  /*8160*/  FADD.FTZ R53, R53, -R226 ;  /* 0x800000e235357221 */ /* 0x000fe20000010000 */
[----:B------:R-:W-:Y:S01]  /*8170*/  FMUL.FTZ R44, R81, R44 ;  /* 0x0000002c512c7220 */ /* 0x000fe20000410000 */
[----:B-1----:R-:W-:Y:S01]  /*8180*/  FMUL.FTZ R82, R35, R55 ;  /* 0x0000003723527220 */ /* 0x002fe20000410000 */
[--C-:B------:R-:W-:Y:S01]  /*8190*/  FADD.FTZ R57, R57, -R80.reuse ;  /* 0x8000005039397221 */ /* 0x100fe20000010000 */
[----:B------:R-:W-:Y:S01]  /*81a0*/  FMUL.FTZ R81, R20, R52 ;  /* 0x0000003414517220 */ /* 0x000fe20000410000 */
[----:B------:R-:W-:Y:S01]  /*81b0*/  FADD.FTZ R80, R59, -R80 ;  /* 0x800000503b507221 */ /* 0x000fe20000010000 */
[----:B---3--:R-:W-:Y:S01]  /*81c0*/  FADD.FTZ R55, R60, -R79 ;  /* 0x8000004f3c377221 */ /* 0x008fe20000010000 */
[----:B------:R-:W-:Y:S01]  /*81d0*/  FADD.FTZ R60, R63, -R76 ;  /* 0x8000004c3f3c7221 */ /* 0x000fe20000010000 */
[--C-:B------:R-:W-:Y:S01]  /*81e0*/  FADD.FTZ R68, R68, -R75.reuse ;  /* 0x8000004b44447221 */ /* 0x100fe20000010000 */
[----:B------:R-:W-:Y:S01]  /*81f0*/  FADD.FTZ R63, R70, -R75 ;  /* 0x8000004b463f7221 */ /* 0x000fe20000010000 */
[----:B------:R-:W1:Y:S01]  /*8200*/  MUFU.EX2 R74, R213 ;  /* 0x000000d5004a7308 */ /* 0x000e620000000800 */
[----:B------:R-:W-:Y:S01]  /*8210*/  FMUL.FTZ R52, R34, R53 ;  /* 0x0000003522347220 */ /* 0x000fe20000410000 */
[----:B------:R-:W-:Y:S01]  /*8220*/  FADD.FTZ R58, R58, -R83 ;  /* 0x800000533a3a7221 */ /* 0x000fe20000010000 */
[--C-:B------:R-:W-:Y:S01]  /*8230*/  FADD.FTZ R64, R64, -R77.reuse ;  /* 0x8000004d40407221 */ /* 0x100fe20000010000 */
[----:B------:R-:W-:Y:S01]  /*8240*/  FADD.FTZ R59, R66, -R77 ;  /* 0x8000004d423b7221 */ /* 0x000fe20000010000 */
[----:B------:R-:W-:Y:S01]  /*8250*/  FMUL.FTZ R53, R100, R81 ;  /* 0x0000005164357220 */ /* 0x000fe20000410000 */
[----:B------:R-:W-:Y:S01]  /*8260*/  FFMA.FTZ R77, -R107, R107, 1 ;  /* 0x3f8000006b4d7423 */ /* 0x000fe2000001016b */
[----:B------:R-:W-:Y:S01]  /*8270*/  FMUL.FTZ R80, R201, R80 ;  /* 0x00000050c9507220 */ /* 0x000fe20000410000 */
[----:B------:R-:W3:Y:S01]  /*8280*/  MUFU.EX2 R75, R214 ;  /* 0x000000d6004b7308 */ /* 0x000ee20000000800 */
[----:B------:R-:W-:Y:S01]  /*8290*/  FADD.FTZ R81, R56, -R83 ;  /* 0x8000005338517221 */ /* 0x000fe20000010000 */
[----:B------:R-:W-:Y:S01]  /*82a0*/  FADD.FTZ R62, R62, -R79 ;  /* 0x8000004f3e3e7221 */ /* 0x000fe20000010000 */
[----:B------:R-:W-:Y:S01]  /*82b0*/  FADD.FTZ R56, R65, -R28 ;  /* 0x8000001c41387221 */ /* 0x000fe20000010000 */
[----:B------:R-:W-:Y:S01]  /*82c0*/  FADD.FTZ R54, R54, -R228 ;  /* 0x800000e436367221 */ /* 0x000fe20000010000 */
[----:B------:R-:W-:Y:S01]  /*82d0*/  FMUL.FTZ R65, R199, R58 ;  /* 0x0000003ac7417220 */ /* 0x000fe20000410000 */
[----:B------:R-:W-:Y:S01]  /*82e0*/  FMUL.FTZ R58, R200, R57 ;  /* 0x00000039c83a7220 */ /* 0x000fe20000410000 */
        /* <DEDUP_REMOVED lines=9> */
[----:B------:R-:W-:Y:S01]  /*8380*/  FFMA.FTZ R76, -R104, R104, 1 ;  /* 0x3f800000684c7423 */ /* 0x000fe20000010168 */
[----:B----4-:R-:W-:Y:S01]  /*8390*/  FMUL.FTZ R81, R36, R81 ;  /* 0x0000005124517220 */ /* 0x010fe20000410000 */
[----:B------:R-:W-:Y:S01]  /*83a0*/  FMUL.FTZ R57, R209, R56 ;  /* 0x00000038d1397220 */ /* 0x000fe20000410000 */
[----:B------:R-:W-:Y:S01]  /*83b0*/  FMUL.FTZ R51, R51, R54 ;  /* 0x0000003633337220 */ /* 0x000fe20000410000 */
[--C-:B------:R-:W-:Y:S01]  /*83c0*/  FADD.FTZ R69, R69, -R78.reuse ;  /* 0x8000004e45457221 */ /* 0x100fe20000010000 */
[----:B------:R-:W-:Y:S01]  /*83d0*/  FFMA.FTZ R98, -R113, R113, 1 ;  /* 0x3f80000071627423 */ /* 0x000fe20000010171 */
[----:B------:R-:W-:Y:S01]  /*83e0*/  FFMA.FTZ R99, -R115, R115, 1 ;  /* 0x3f80000073637423 */ /* 0x000fe20000010173 */
[----:B------:R-:W-:Y:S01]  /*83f0*/  FMUL.FTZ R56, R210, R67 ;  /* 0x00000043d2387220 */ /* 0x000fe20000410000 */
[----:B------:R-:W-:Y:S01]  /*8400*/  FMUL.FTZ R54, R101, R52 ;  /* 0x0000003465367220 */ /* 0x000fe20000410000 */
[----:B------:R-:W-:Y:S01]  /*8410*/  FADD.FTZ R28, R71, -R78 ;  /* 0x8000004e471c7221 */ /* 0x000fe20000010000 */
        /* <DEDUP_REMOVED lines=9> */
[----:B------:R-:W-:Y:S01]  /*84b0*/  FMUL.FTZ R98, R98, R57 ;  /* 0x0000003962627220 */ /* 0x000fe20000410000 */
[----:B------:R-:W-:Y:S01]  /*84c0*/  FMUL.FTZ R99, R99, R56 ;  /* 0x0000003863637220 */ /* 0x000fe20000410000 */
[----:B-1----:R-:W-:Y:S01]  /*84d0*/  FMUL.FTZ R69, R74, R69 ;  /* 0x000000454a457220 */ /* 0x002fe20000410000 */
[----:B------:R-:W-:Y:S01]  /*84e0*/  F2FP.BF16.F32.PACK_AB R71, R29, R30 ;  /* 0x0000001e1d47723e */ /* 0x000fe200000010ff */
[----:B------:R-:W-:Y:S01]  /*84f0*/  FFMA.FTZ R83, -R112, R112, 1 ;  /* 0x3f80000070537423 */ /* 0x000fe20000010170 */
[----:B------:R-:W-:Y:S01]  /*8500*/  FFMA.FTZ R84, -R114, R114, 1 ;  /* 0x3f80000072547423 */ /* 0x000fe20000010172 */
        /* <DEDUP_REMOVED lines=25> */
[----:B------:R-:W-:Y:S01]  /*86a0*/  UMOV UR6, UR4 ;  /* 0x0000000400067c82 */ /* 0x000fe20008000000 */
[----:B------:R-:W-:Y:S01]  /*86b0*/  F2FP.BF16.F32.PACK_AB R62, R45, R44 ;  /* 0x0000002c2d3e723e */ /* 0x000fe200000010ff */
[----:B------:R-:W-:Y:S01]  /*86c0*/  UMOV UR7, 0x40000040 ;  /* 0x4000004000077882 */ /* 0x000fe20000000000 */
[----:B------:R-:W-:Y:S01]  /*86d0*/  F2FP.BF16.F32.PACK_AB R63, R48, R43 ;  /* 0x0000002b303f723e */ /* 0x000fe200000010ff */
[----:B------:R-:W3:Y:S01]  /*86e0*/  LDL R37, [R1+0x24] ;  /* 0x0000240001257983 */ /* 0x000ee20000100800 */
        /* <DEDUP_REMOVED lines=78> */
[----:B------:R-:W-:Y:S01]  /*8bd0*/  UMOV UR5, 0x40000040 ;  /* 0x4000004000057882 */ /* 0x000fe20000000000 */
[----:B------:R-:W-:Y:S02]  /*8be0*/  WARPGROUP.DEPBAR.LE gsb0, 0x0 ;  /* 0x00008000000079c5 */ /* 0x000fe40000010000 */
[----:B------:R2:W-:Y:S06]  /*8bf0*/  MEMBAR.ALL.CTA ;  /* 0x0000000000007992 */ /* 0x0005ec0000008000 */
[----:B--2---:R-:W2:Y:S02]  /*8c00*/  FENCE.VIEW.ASYNC.S ;  /* 0x00000000000073c6 */ /* 0x004ea40000000000 */
[----:B--2---:R-:W-:Y:S06]  /*8c10*/  BAR.SYNC.DEFER_BLOCKING 0x9, 0x100 ;  /* 0x0244000000007b1d */ /* 0x004fec0000010000 */
[----:B------:R-:W-:-:S06]  /*8c20*/  WARPGROUP.ARRIVE ;  /* 0x00000000000079c5 */ /* 0x000fcc0000000000 */
[----:B------:R-:W-:Y:S01]  /*8c30*/  HGMMA.64x16x16.F32.BF16 R40, gdesc[UR4].tnspA, RZ, !UPT, gsb0 ;  /* 0x20200000042879f0 */ /* 0x000fe2000c0018ff */
[----:B------:R-:W-:Y:S01]  /*8c40*/  UIADD3 UR10, UR6, 0x100, URZ ;  /* 0x00000100060a7890 */ /* 0x000fe2000fffe03f */
[----:B------:R-:W-:Y:S01]  /*8c50*/  UMOV UR8, UR4 ;  /* 0x0000000400087c82 */ /* 0x000fe20008000000 */
[----:B------:R-:W-:Y:S01]  /*8c60*/  UMOV UR9, UR5 ;  /* 0x0000000500097c82 */ /* 0x000fe20008000000 */
[----:B------:R-:W-:Y:S01]  /*8c70*/  UMOV UR11, 0x40000040 ;  /* 0x40000040000b7882 */ /* 0x000fe20000000000 */
[----:B------:R-:W-:Y:S02]  /*8c80*/  WARPGROUP.DEPBAR.LE gsb0, 0x0 ;  /* 0x00008000000079c5 */ /* 0x000fe40000010000 */
[----:B------:R-:W-:-:S06]  /*8c90*/  WARPGROUP.ARRIVE ;  /* 0x00000000000079c5 */ /* 0x000fcc0000000000 */
[----:B------:R-:W-:Y:S01]  /*8ca0*/  HGMMA.64x16x16.F32.BF16 R32, gdesc[UR8].tnspA, RZ, !UPT, gsb0 ;  /* 0x20200000082079f0 */ /* 0x000fe2000c0018ff */
[----:B------:R-:W-:Y:S01]  /*8cb0*/  UIADD3 UR12, UR6, 0x200, URZ ;  /* 0x00000200060c7890 */ /* 0x000fe2000fffe03f */
[----:B------:R-:W-:Y:S01]  /*8cc0*/  UMOV UR8, UR4 ;  /* 0x0000000400087c82 */ /* 0x000fe20008000000 */
[----:B------:R-:W-:Y:S01]  /*8cd0*/  UMOV UR9, UR5 ;  /* 0x0000000500097c82 */ /* 0x000fe20008000000 */
[----:B------:R-:W-:-:S04]  /*8ce0*/  UMOV UR11, 0x40000040 ;  /* 0x40000040000b7882 */ /* 0x000fc80000000000 */
        /* <DEDUP_REMOVED lines=139> */
[----:B-1----:R-:W-:Y:S05]  /*95a0*/  @!P0 BRA `(.L_x_2468) ;  /* 0x0000000000048947 */ /* 0x002fea0003800000 */
[----:B------:R-:W-:Y:S01]  /*95b0*/  BPT.TRAP 0x1 ;  /* 0x000000040000795c */ /* 0x000fe20000300000 */
.L_x_2468:
        /* <DEDUP_REMOVED lines=13> */
[----:B------:R-:W-:Y:S02]  /*9690*/  VIADD R11, R10, 0x9 ;  /* 0x000000090a0b7836 */ /* 0x000fe40000000000 */
[----:B------:R-:W1:Y:S02]  /*96a0*/  S2R R10, SR_TID.X ;  /* 0x00000000000a7919 */ /* 0x000e640000002100 */
        /* <DEDUP_REMOVED lines=43> */
.L_x_2469:
[----:B------:R-:W-:Y:S01]  /*9960*/  VIADD R16, R16, 0x1 ;  /* 0x0000000110107836 */ /* 0x000fe20000000000 */
[----:B------:R-:W-:Y:S01]  /*9970*/  IADD3 R6, R6, 0x26820, RZ ;  /* 0x0002682006067810 */ /* 0x000fe20007ffe0ff */
[----:B------:R-:W-:-:S03]  /*9980*/  VIADD R0, R0, 0x1 ;  /* 0x0000000100007836 */ /* 0x000fc60000000000 */
[----:B------:R-:W-:Y:S02]  /*9990*/  ISETP.GE.AND P1, PT, R16, UR37, PT ;  /* 0x0000002510007c0c */ /* 0x000fe4000bf26270 */
[C---:B------:R-:W-:Y:S02]  /*99a0*/  ISETP.NE.AND P0, PT, R0.reuse, 0x2, PT ;  /* 0x000000020000780c */ /* 0x040fe40003f05270 */
[----:B------:R-:W-:Y:S02]  /*99b0*/  PRMT R6, RZ, 0x654, R6 ;  /* 0x00000654ff067816 */ /* 0x000fe40000000006 */
[----:B--2---:R-:W-:Y:S02]  /*99c0*/  SEL R5, RZ, 0x1, P0 ;  /* 0x00000001ff057807 */ /* 0x004fe40000000000 */
[----:B------:R3:W-:Y:S01]  /*99d0*/  SYNCS.ARRIVE.TRANS64.RED.A1T0 RZ, [R6+URZ], RZ ;  /* 0x000000ff06ff79a7 */ /* 0x0007e2000810043f */
[----:B------:R-:W-:Y:S02]  /*99e0*/  SEL R0, R0, RZ, P0 ;  /* 0x000000ff00007207 */ /* 0x000fe40000000000 */
[----:B------:R-:W-:-:S02]  /*99f0*/  LOP3.LUT R4, R4, R5, RZ, 0x3c, !PT ;  /* 0x0000000504047212 */ /* 0x000fc400078e3cff */
[----:B------:R-:W-:Y:S05]  /*9a00*/  @!P1 BRA `(.L_x_2470) ;  /* 0xffffffc400309947 */ /* 0x000fea000383ffff */
.L_x_2459:
        /* <DEDUP_REMOVED lines=34> */
.L_x_2439:
[----:B------:R-:W-:Y:S05]  /*9c30*/  @P0 BRA `(.L_x_2471) ;  /* 0x0000000800c80947 */ /* 0x000fea0003800000 */
[----:B------:R-:W4:Y:S01]  /*9c40*/  S2R R3, SR_CgaCtaId ;  /* 0x0000000000037919 */ /* 0x000f220000008800 */
[----:B------:R-:W-:-:S04]  /*9c50*/  MOV R0, 0x400 ;  /* 0x0000040000007802 */ /* 0x000fc80000000f00 */
[----:B----4-:R-:W-:-:S04]  /*9c60*/  LEA R17, R3, R0, 0x18 ;  /* 0x0000000003117211 */ /* 0x010fc800078ec0ff */
[----:B------:R-:W-:-:S13]  /*9c70*/  LOP3.LUT P0, RZ, R17, 0x3ff, RZ, 0xc0, !PT ;  /* 0x000003ff11ff7812 */ /* 0x000fda000780c0ff */
[----:B------:R-:W-:Y:S05]  /*9c80*/  @!P0 BRA `(.L_x_2472) ;  /* 0x0000000000408947 */ /* 0x000fea0003800000 */
[----:B------:R-:W-:Y:S01]  /*9c90*/  MOV R0, 0x0 ;  /* 0x0000000000007802 */ /* 0x000fe20000000f00 */
[----:B------:R-:W-:Y:S01]  /*9ca0*/  ULDC.64 UR4, c[0x4][0x90] ;  /* 0x0100240000047ab9 */ /* 0x000fe20000000a00 */
[----:B------:R-:W-:Y:S01]  /*9cb0*/  ULDC.64 UR6, c[0x4][0x98] ;  /* 0x0100260000067ab9 */ /* 0x000fe20000000a00 */
[----:B------:R-:W-:Y:S01]  /*9cc0*/  MOV R4, UR4 ;  /* 0x0000000400047c02 */ /* 0x000fe20008000f00 */
[----:B------:R4:W4:Y:S01]  /*9cd0*/  LDC.64 R2, c[0x4][R0] ;  /* 0x0100000000027b82 */ /* 0x0009220000000a00 */
[----:B------:R-:W-:Y:S01]  /*9ce0*/  IMAD.U32 R5, RZ, RZ, UR5 ;  /* 0x00000005ff057e24 */ /* 0x000fe2000f8e00ff */
[----:B------:R-:W-:Y:S01]  /*9cf0*/  ULDC.64 UR4, c[0x4][0x18] ;  /* 0x0100060000047ab9 */ /* 0x000fe20000000a00 */
[----:B---3--:R-:W-:Y:S01]  /*9d00*/  IMAD.U32 R6, RZ, RZ, UR6 ;  /* 0x00000006ff067e24 */ /* 0x008fe2000f8e00ff */
[----:B------:R-:W-:Y:S01]  /*9d10*/  MOV R7, UR7 ;  /* 0x0000000700077c02 */ /* 0x000fe20008000f00 */
[----:B------:R-:W-:Y:S01]  /*9d20*/  IMAD.U32 R10, RZ, RZ, UR4 ;  /* 0x00000004ff0a7e24 */ /* 0x000fe2000f8e00ff */
[----:B--2---:R-:W-:Y:S01]  /*9d30*/  MOV R8, 0x70 ;  /* 0x0000007000087802 */ /* 0x004fe20000000f00 */
[----:B------:R-:W-:-:S02]  /*9d40*/  IMAD.U32 R11, RZ, RZ, UR5 ;  /* 0x00000005ff0b7e24 */ /* 0x000fc4000f8e00ff */
[----:B------:R-:W-:Y:S02]  /*9d50*/  IMAD.MOV.U32 R12, RZ, RZ, 0x1 ;  /* 0x00000001ff0c7424 */ /* 0x000fe400078e00ff */
[----:B-1----:R-:W-:-:S07]  /*9d60*/  IMAD.MOV.U32 R13, RZ, RZ, RZ ;  /* 0x000000ffff0d7224 */ /* 0x002fce00078e00ff */
[----:B------:R-:W-:-:S07]  /*9d70*/  LEPC R20, `(.L_x_2472) ;  /* 0x000000001014794e */ /* 0x000fce0000000000 */
[----:B----4-:R-:W-:Y:S05]  /*9d80*/  CALL.ABS.NOINC R2 ;  /* 0x0000000002007343 */ /* 0x010fea0003c00000 */
.L_x_2472:
        /* <DEDUP_REMOVED lines=11> */
[----:B---3--:R-:W-:Y:S01]  /*9e40*/  MOV R6, UR4 ;  /* 0x0000000400067c02 */ /* 0x008fe20008000f00 */
[----:B------:R-:W-:Y:S01]  /*9e50*/  IMAD.U32 R7, RZ, RZ, UR5 ;  /* 0x00000005ff077e24 */ /* 0x000fe2000f8e00ff */
[----:B------:R-:W-:Y:S01]  /*9e60*/  MOV R11, UR7 ;  /* 0x00000007000b7c02 */ /* 0x000fe20008000f00 */
[----:B--2---:R-:W-:Y:S01]  /*9e70*/  IMAD.MOV.U32 R8, RZ, RZ, 0x70 ;  /* 0x00000070ff087424 */ /* 0x004fe200078e00ff */
[----:B-1----:R-:W-:Y:S01]  /*9e80*/  MOV R13, RZ ;  /* 0x000000ff000d7202 */ /* 0x002fe20000000f00 */
[----:B------:R-:W-:-:S07]  /*9e90*/  IMAD.MOV.U32 R12, RZ, RZ, 0x1 ;  /* 0x00000001ff0c7424 */ /* 0x000fce00078e00ff */
[----:B------:R-:W-:-:S07]  /*9ea0*/  LEPC R20, `(.L_x_2473) ;  /* 0x000000001014794e */ /* 0x000fce0000000000 */
[----:B----4-:R-:W-:Y:S05]  /*9eb0*/  CALL.ABS.NOINC R2 ;  /* 0x0000000002007343 */ /* 0x010fea0003c00000 */
.L_x_2473:
        /* <DEDUP_REMOVED lines=9> */
[----:B---3--:R-:W-:Y:S01]  /*9f50*/  MOV R6, UR6 ;  /* 0x0000000600067c02 */ /* 0x008fe20008000f00 */
[----:B------:R-:W-:Y:S01]  /*9f60*/  IMAD.U32 R7, RZ, RZ, UR7 ;  /* 0x00000007ff077e24 */ /* 0x000fe2000f8e00ff */
[----:B------:R-:W-:Y:S01]  /*9f70*/  MOV R11, UR5 ;  /* 0x00000005000b7c02 */ /* 0x000fe20008000f00 */
[----:B------:R-:W-:Y:S01]  /*9f80*/  IMAD.U32 R10, RZ, RZ, UR4 ;  /* 0x00000004ff0a7e24 */ /* 0x000fe2000f8e00ff */
[----:B-1----:R-:W-:Y:S01]  /*9f90*/  MOV R13, RZ ;  /* 0x000000ff000d7202 */ /* 0x002fe20000000f00 */
[----:B--2---:R-:W-:-:S02]  /*9fa0*/  IMAD.MOV.U32 R8, RZ, RZ, 0x70 ;  /* 0x00000070ff087424 */ /* 0x004fc400078e00ff */
[----:B------:R-:W-:-:S07]  /*9fb0*/  IMAD.MOV.U32 R12, RZ, RZ, 0x1 ;  /* 0x00000001ff0c7424 */ /* 0x000fce00078e00ff */
[----:B------:R-:W-:-:S07]  /*9fc0*/  LEPC R20, `(.L_x_2474) ;  /* 0x000000001014794e */ /* 0x000fce0000000000 */
[----:B----4-:R-:W-:Y:S05]  /*9fd0*/  CALL.ABS.NOINC R2 ;  /* 0x0000000002007343 */ /* 0x010fea0003c00000 */
.L_x_2474:
        /* <DEDUP_REMOVED lines=18> */
.L_x_2475:
[----:B------:R-:W4:Y:S01]  /*a100*/  S2R R0, SR_TID.X ;  /* 0x0000000000007919 */ /* 0x000f220000002100 */
        /* <DEDUP_REMOVED lines=17> */
[----:B----4-:R-:W-:Y:S01]  /*a220*/  VIADD R7, R0, 0xffffff80 ;  /* 0xffffff8000077836 */ /* 0x010fe20000000000 */
        /* <DEDUP_REMOVED lines=8> */
[----:B---3--:R-:W-:Y:S01]  /*a2b0*/  SHF.R.S32.HI R6, RZ, 0x5, R2 ;  /* 0x00000005ff067819 */ /* 0x008fe20000011402 */
[----:B------:R-:W-:Y:S01]  /*a2c0*/  IMAD.IADD R0, R7, 0x1, -R0 ;  /* 0x0000000107007824 */ /* 0x000fe200078e0a00 */
[----:B------:R-:W-:Y:S01]  /*a2d0*/  F2FP.BF16.F32.PACK_AB R122, R125, R124 ;  /* 0x0000007c7d7a723e */ /* 0x000fe200000010ff */
[----:B------:R-:W-:Y:S01]  /*a2e0*/  IMAD.SHL.U32 R7, R4, 0x8, RZ ;  /* 0x0000000804077824 */ /* 0x000fe200078e00ff */
[----:B------:R-:W-:Y:S02]  /*a2f0*/  F2FP.BF16.F32.PACK_AB R123, R127, R126 ;  /* 0x0000007e7f7b723e */ /* 0x000fe400000010ff */
[----:B------:R-:W-:Y:S02]  /*a300*/  SHF.R.S32.HI R3, RZ, 0x1f, R0 ;  /* 0x0000001fff037819 */ /* 0x000fe40000011400 */
[----:B------:R-:W-:Y:S02]  /*a310*/  F2FP.BF16.F32.PACK_AB R129, R131, R130 ;  /* 0x000000828381723e */ /* 0x000fe400000010ff */
[----:B------:R-:W-:-:S02]  /*a320*/  LEA.HI R3, R3, R0, RZ, 0x3 ;  /* 0x0000000003037211 */ /* 0x000fc400078f18ff */
[----:B------:R-:W-:Y:S02]  /*a330*/  F2FP.BF16.F32.PACK_AB R136, R137, R136 ;  /* 0x000000888988723e */ /* 0x000fe400000010ff */
[C---:B------:R-:W-:Y:S02]  /*a340*/  LOP3.LUT R5, R3.reuse, 0xfffffff8, RZ, 0xc0, !PT ;  /* 0xfffffff803057812 */ /* 0x040fe400078ec0ff */
[----:B------:R-:W-:Y:S02]  /*a350*/  SHF.L.U32 R3, R3, 0x6, RZ ;  /* 0x0000000603037819 */ /* 0x000fe400000006ff */
[----:B------:R-:W-:Y:S02]  /*a360*/  IADD3 R5, R0, -R5, RZ ;  /* 0x8000000500057210 */ /* 0x000fe40007ffe0ff */
[----:B------:R-:W-:Y:S02]  /*a370*/  LOP3.LUT R3, R3, 0x7ffffe00, RZ, 0xc0, !PT ;  /* 0x7ffffe0003037812 */ /* 0x000fe400078ec0ff */
[C---:B------:R-:W-:Y:S01]  /*a380*/  R2P PR, R5.reuse, 0x6 ;  /* 0x0000000605007804 */ /* 0x040fe20000000000 */
[----:B------:R-:W-:Y:S01]  /*a390*/  IMAD.SHL.U32 R0, R5, 0x40, RZ ;  /* 0x0000004005007824 */ /* 0x000fe200078e00ff */
[----:B------:R-:W-:Y:S01]  /*a3a0*/  F2FP.BF16.F32.PACK_AB R130, R133, R132 ;  /* 0x000000848582723e */ /* 0x000fe200000010ff */
[----:B------:R-:W-:Y:S01]  /*a3b0*/  IMAD R3, R6, 0x400, R3 ;  /* 0x0000040006037824 */ /* 0x000fe200078e0203 */
[----:B------:R-:W-:Y:S01]  /*a3c0*/  F2FP.BF16.F32.PACK_AB R131, R135, R134 ;  /* 0x000000868783723e */ /* 0x000fe200000010ff */
[----:B------:R-:W-:Y:S01]  /*a3d0*/  IMAD.MOV.U32 R5, RZ, RZ, 0x40 ;  /* 0x00000040ff057424 */ /* 0x000fe200078e00ff */
[----:B------:R-:W-:-:S02]  /*a3e0*/  LOP3.LUT R0, R0, 0x1c0, RZ, 0xc0, !PT ;  /* 0x000001c000007812 */ /* 0x000fc400078ec0ff */
[----:B------:R-:W-:Y:S02]  /*a3f0*/  F2FP.BF16.F32.PACK_AB R137, R139, R138 ;  /* 0x0000008a8b89723e */ /* 0x000fe400000010ff */
[----:B------:R-:W-:Y:S02]  /*a400*/  LOP3.LUT R7, R0, 0x8, R7, 0xf8, !PT ;  /* 0x0000000800077812 */ /* 0x000fe400078ef807 */
[----:B------:R-:W-:Y:S02]  /*a410*/  SHF.R.U32.HI R0, RZ, 0x3, R0 ;  /* 0x00000003ff007819 */ /* 0x000fe40000011600 */
[----:B------:R-:W-:Y:S02]  /*a420*/  SEL R5, R5, 0xffffffc0, !P2 ;  /* 0xffffffc005057807 */ /* 0x000fe40005000000 */
[----:B------:R-:W-:Y:S02]  /*a430*/  LOP3.LUT R0, R7, R0, RZ, 0x3c, !PT ;  /* 0x0000000007007212 */ /* 0x000fe400078e3cff */
[----:B------:R-:W-:-:S02]  /*a440*/  F2FP.BF16.F32.PACK_AB R144, R145, R144 ;  /* 0x000000909190723e */ /* 0x000fc400000010ff */
[----:B------:R-:W-:Y:S01]  /*a450*/  F2FP.BF16.F32.PACK_AB R138, R141, R140 ;  /* 0x0000008c8d8a723e */ /* 0x000fe200000010ff */
[----:B------:R-:W-:Y:S01]  /*a460*/  IMAD.IADD R0, R0, 0x1, R3 ;  /* 0x0000000100007824 */ /* 0x000fe200078e0203 */
[----:B------:R-:W-:Y:S02]  /*a470*/  MOV R3, 0x20 ;  /* 0x0000002000037802 */ /* 0x000fe40000000f00 */
[----:B------:R-:W-:Y:S01]  /*a480*/  F2FP.BF16.F32.PACK_AB R139, R143, R142 ;  /* 0x0000008e8f8b723e */ /* 0x000fe200000010ff */
[----:B------:R-:W-:Y:S01]  /*a490*/  IMAD R0, R0, 0x2, R17 ;  /* 0x0000000200007824 */ /* 0x000fe200078e0211 */
[----:B------:R-:W-:Y:S02]  /*a4a0*/  SEL R3, R3, 0xffffffe0, !P1 ;  /* 0xffffffe003037807 */ /* 0x000fe40004800000 */
[----:B------:R-:W-:Y:S02]  /*a4b0*/  F2FP.BF16.F32.PACK_AB R145, R147, R146 ;  /* 0x000000929391723e */ /* 0x000fe400000010ff */
[--C-:B------:R-:W-:Y:S01]  /*a4c0*/  IADD3 R4, R5, 0x4000, R0.reuse ;  /* 0x0000400005047810 */ /* 0x100fe20007ffe000 */
[----:B------:R-:W-:Y:S01]  /*a4d0*/  STSM.16.M88.4 [R0+0x4000], R152 ;  /* 0x0040009800007844 */ /* 0x000fe20000000200 */
[----:B------:R-:W-:-:S02]  /*a4e0*/  IADD3 R2, R3, 0x4000, R0 ;  /* 0x0000400003027810 */ /* 0x000fc40007ffe000 */
[----:B------:R-:W-:Y:S01]  /*a4f0*/  IADD3 R3, R3, R4, RZ ;  /* 0x0000000403037210 */ /* 0x000fe20007ffe0ff */
[----:B------:R-:W3:Y:S01]  /*a500*/  SHFL.IDX PT, R5, R6, RZ, 0x1f ;  /* 0x00001fff06057589 */ /* 0x000ee200000e0000 */
[----:B------:R-:W-:Y:S02]  /*a510*/  F2FP.BF16.F32.PACK_AB R146, R149, R148 ;  /* 0x000000949592723e */ /* 0x000fe400000010ff */
[----:B------:R-:W-:Y:S01]  /*a520*/  F2FP.BF16.F32.PACK_AB R147, R151, R150 ;  /* 0x000000969793723e */ /* 0x000fe200000010ff */
[----:B------:R4:W-:Y:S04]  /*a530*/  STSM.16.M88.4 [R2], R160 ;  /* 0x000000a002007844 */ /* 0x0009e80000000200 */
[----:B------:R4:W-:Y:S04]  /*a540*/  STSM.16.M88.4 [R4], R168 ;  /* 0x000000a804007844 */ /* 0x0009e80000000200 */
[----:B------:R4:W-:Y:S04]  /*a550*/  STSM.16.M88.4 [R3], R176 ;  /* 0x000000b003007844 */ /* 0x0009e80000000200 */
[----:B------:R4:W-:Y:S04]  /*a560*/  STSM.16.M88.4 [R0], R120 ;  /* 0x0000007800007844 */ /* 0x0009e80000000200 */
[----:B------:R4:W-:Y:S04]  /*a570*/  STSM.16.M88.4 [R2+-0x4000], R128 ;  /* 0xffc0008002007844 */ /* 0x0009e80000000200 */
[----:B------:R4:W-:Y:S01]  /*a580*/  STSM.16.M88.4 [R4+-0x4000], R136 ;  /* 0xffc0008804007844 */ /* 0x0009e20000000200 */
[----:B---3--:R-:W-:-:S03]  /*a590*/  ISETP.NE.AND P0, PT, R5, 0x7, PT ;  /* 0x000000070500780c */ /* 0x008fc60003f05270 */
[----:B------:R4:W-:Y:S01]  /*a5a0*/  STSM.16.M88.4 [R3+-0x4000], R144 ;  /* 0xffc0009003007844 */ /* 0x0009e20000000200 */
[----:B------:R-:W-:Y:S01]  /*a5b0*/  @!PT LDS RZ, [RZ] ;  /* 0x00000000fffff984 */ /* 0x000fe20000000800 */
[----:B------:R-:W-:Y:S01]  /*a5c0*/  @!PT LDS RZ, [RZ] ;  /* 0x00000000fffff984 */ /* 0x000fe20000000800 */
[----:B------:R-:W-:Y:S01]  /*a5d0*/  @!PT LDS RZ, [RZ] ;  /* 0x00000000fffff984 */ /* 0x000fe20000000800 */
[----:B------:R3:W-:Y:S06]  /*a5e0*/  MEMBAR.ALL.CTA ;  /* 0x0000000000007992 */ /* 0x0007ec0000008000 */
[----:B---3--:R-:W3:Y:S02]  /*a5f0*/  FENCE.VIEW.ASYNC.S ;  /* 0x00000000000073c6 */ /* 0x008ee40000000000 */
[----:B---3--:R-:W-:Y:S06]  /*a600*/  BAR.ARV 0x1, 0x120 ;  /* 0x0044800000007b1d */ /* 0x008fec0000002000 */
[----:B------:R-:W-:Y:S05]  /*a610*/  @P0 BRA `(.L_x_2476) ;  /* 0x0000000000480947 */ /* 0x000fea0003800000 */
[----:B------:R-:W-:Y:S01]  /*a620*/  BAR.SYNC.DEFER_BLOCKING 0x1, 0x120 ;  /* 0x0044800000007b1d */ /* 0x000fe20000010000 */
[----:B------:R-:W-:-:S05]  /*a630*/  ELECT P0, URZ, PT ;  /* 0x00000000003f782f */ /* 0x000fca0003800000 */
[----:B------:R-:W-:Y:S08]  /*a640*/  BSSY B0, `(.L_x_2476) ;  /* 0x000000f000007945 */ /* 0x000ff00003800000 */
[----:B------:R-:W-:Y:S05]  /*a650*/  @!P0 BRA `(.L_x_2477) ;  /* 0x0000000000348947 */ /* 0x000fea0003800000 */
[----:B------:R-:W-:Y:S01]  /*a660*/  R2UR UR6, R17 ;  /* 0x00000000110672ca */ /* 0x000fe200000e0000 */
[----:B------:R-:W-:Y:S01]  /*a670*/  ULDC.64 UR8, c[0x0][0x198] ;  /* 0x0000660000087ab9 */ /* 0x000fe20000000a00 */
[----:B------:R-:W-:Y:S02]  /*a680*/  USHF.L.U32 UR42, UR36, 0x7, URZ ;  /* 0x00000007242a7899 */ /* 0x000fe4000800063f */
[----:B------:R-:W-:Y:S02]  /*a690*/  UIADD3 UR4, UP0, UR8, 0x770, URZ ;  /* 0x0000077008047890 */ /* 0x000fe4000ff1e03f */
[----:B------:R-:W-:Y:S02]  /*a6a0*/  UIADD3 UR8, UP1, UR8, 0x670, URZ ;  /* 0x0000067008087890 */ /* 0x000fe4000ff3e03f */
[----:B------:R-:W-:Y:S02]  /*a6b0*/  UIADD3.X UR5, URZ, UR9, URZ, UP0, !UPT ;  /* 0x000000093f057290 */ /* 0x000fe400087fe43f */
[----:B------:R-:W-:Y:S01]  /*a6c0*/  UIADD3.X UR9, URZ, UR9, URZ, UP1, !UPT ;  /* 0x000000093f097290 */ /* 0x000fe20008ffe43f */
[----:B------:R-:W-:-:S02]  /*a6d0*/  UMOV UR41, URZ ;  /* 0x0000003f00297c82 */ /* 0x000fc40008000000 */
[----:B------:R-:W-:-:S09]  /*a6e0*/  UIADD3 UR40, UR6, 0x4000, URZ ;  /* 0x0000400006287890 */ /* 0x000fd2000fffe03f */
[----:B------:R3:W-:Y:S02]  /*a6f0*/  UTMASTG.4D [UR40], [UR4] ;  /* 0x00000028040073b5 */ /* 0x0007e40008018000 */
[----:B---3--:R-:W-:Y:S02]  /*a700*/  UMOV UR40, UR6 ;  /* 0x0000000600287c82 */ /* 0x008fe40008000000 */
[----:B------:R3:W-:Y:S02]  /*a710*/  UTMASTG.4D [UR40], [UR8] ;  /* 0x00000028080073b5 */ /* 0x0007e40008018000 */
[----:B---3--:R0:W-:Y:S02]  /*a720*/  UTMACMDFLUSH ;  /* 0x00000000000079b7 */ /* 0x0081e40000000000 */
.L_x_2477:
[----:B------:R-:W-:Y:S05]  /*a730*/  BSYNC B0 ;  /* 0x0000000000007941 */ /* 0x000fea0003800000 */
.L_x_2476:
[----:B------:R-:W-:-:S04]  /*a740*/  DEPBAR.LE SB0, 0x0 ;  /* 0x000080000000791a */ /* 0x000fc80000000000 */
[----:B------:R-:W-:Y:S05]  /*a750*/  BRA `(.L_x_2438) ;  /* 0x00000038006c7947 */ /* 0x000fea0003800000 */
.L_x_2471:
[----:B------:R-:W4:Y:S01]  /*a760*/  S2R R0, SR_TID.X ;  /* 0x0000000000007919 */ /* 0x000f220000002100 */
[----:B------:R-:W5:Y:S01]  /*a770*/  LDC.64 R2, c[0x0][0x820] ;  /* 0x00020800ff027b82 */ /* 0x000f620000000a00 */
[----:B------:R-:W-:Y:S01]  /*a780*/  IMAD.U32 R9, RZ, RZ, UR43 ;  /* 0x0000002bff097e24 */ /* 0x000fe2000f8e00ff */
[----:B------:R-:W-:Y:S01]  /*a790*/  BSSY B0, `(.L_x_2478) ;  /* 0x0000038000007945 */ /* 0x000fe20003800000 */
[----:B------:R-:W-:Y:S02]  /*a7a0*/  IMAD.U32 R27, RZ, RZ, UR36 ;  /* 0x00000024ff1b7e24 */ /* 0x000fe4000f8e00ff */
[----:B------:R-:W-:Y:S01]  /*a7b0*/  IMAD.U32 R25, RZ, RZ, UR44 ;  /* 0x0000002cff197e24 */ /* 0x000fe2000f8e00ff */
[----:B------:R-:W-:Y:S02]  /*a7c0*/  SHF.R.S32.HI R9, RZ, 0x1f, R9 ;  /* 0x0000001fff097819 */ /* 0x000fe40000011409 */
[----:B------:R-:W1:Y:S02]  /*a7d0*/  LDC.64 R18, c[0x0][0x808] ;  /* 0x00020200ff127b82 */ /* 0x000e640000000a00 */
[----:B------:R-:W-:-:S06]  /*a7e0*/  SHF.R.S32.HI R25, RZ, 0x1f, R25 ;  /* 0x0000001fff197819 */ /* 0x000fcc0000011419 */
[----:B------:R-:W5:Y:S08]  /*a7f0*/  LDC.64 R14, c[0x0][0x828] ;  /* 0x00020a00ff0e7b82 */ /* 0x000f700000000a00 */
[----:B------:R-:W5:Y:S01]  /*a800*/  LDC.64 R16, c[0x0][0x850] ;  /* 0x00021400ff107b82 */ /* 0x000f620000000a00 */
[----:B----4-:R-:W-:-:S07]  /*a810*/  VIADD R5, R0, 0xffffff80 ;  /* 0xffffff8000057836 */ /* 0x010fce0000000000 */
[----:B------:R-:W4:Y:S01]  /*a820*/  LDC R23, c[0x0][0x83c] ;  /* 0x00020f00ff177b82 */ /* 0x000f220000000800 */
[----:B-1----:R-:W-:Y:S01]  /*a830*/  IMAD R11, R27, -0x80, R18 ;  /* 0xffffff801b0b7824 */ /* 0x002fe200078e0212 */
[----:B------:R-:W-:-:S04]  /*a840*/  SHF.R.S32.HI R0, RZ, 0x1f, R5 ;  /* 0x0000001fff007819 */ /* 0x000fc80000011405 */
[----:B--2---:R-:W-:Y:S02]  /*a850*/  LEA.HI R8, R0, R5, RZ, 0x3 ;  /* 0x0000000500087211 */ /* 0x004fe400078f18ff */
[----:B------:R-:W1:Y:S02]  /*a860*/  LDC.64 R20, c[0x0][0x858] ;  /* 0x00021600ff147b82 */ /* 0x000e640000000a00 */
[----:B------:R-:W-:-:S04]  /*a870*/  LOP3.LUT R0, R8, 0x1ffffff8, RZ, 0xc0, !PT ;  /* 0x1ffffff808007812 */ /* 0x000fc800078ec0ff */
[----:B------:R-:W-:-:S05]  /*a880*/  IADD3 R0, R5, -R0, RZ ;  /* 0x8000000005007210 */ /* 0x000fca0007ffe0ff */
[----:B---3--:R-:W-:Y:S02]  /*a890*/  IMAD.SHL.U32 R6, R0, 0x8, RZ ;  /* 0x0000000800067824 */ /* 0x008fe400078e00ff */
[----:B-----5:R-:W-:-:S03]  /*a8a0*/  IMAD R0, R9, R2, RZ ;  /* 0x0000000209007224 */ /* 0x020fc600078e02ff */
[----:B------:R-:W-:Y:S01]  /*a8b0*/  SHF.R.S32.HI R7, RZ, 0x1f, R6 ;  /* 0x0000001fff077819 */ /* 0x000fe20000011406 */
[----:B------:R-:W-:Y:S02]  /*a8c0*/  IMAD R3, R3, UR43, R0 ;  /* 0x0000002b03037c24 */ /* 0x000fe4000f8e0200 */
[----:B------:R-:W-:Y:S01]  /*a8d0*/  IMAD.WIDE.U32 R4, R2, UR43, R6 ;  /* 0x0000002b02047c25 */ /* 0x000fe2000f8e0006 */
[----:B------:R-:W-:-:S03]  /*a8e0*/  SHF.R.S32.HI R2, RZ, 0x3, R8 ;  /* 0x00000003ff027819 */ /* 0x000fc60000011408 */
[----:B------:R-:W-:Y:S01]  /*a8f0*/  IMAD R8, R25, R14, RZ ;  /* 0x0000000e19087224 */ /* 0x000fe200078e02ff */
[----:B------:R-:W-:Y:S01]  /*a900*/  IADD3 R5, R5, R3, RZ ;  /* 0x0000000305057210 */ /* 0x000fe20007ffe0ff */
[C---:B------:R-:W-:Y:S01]  /*a910*/  VIADD R0, R2.reuse, 0x20 ;  /* 0x0000002002007836 */ /* 0x040fe20000000000 */
[CC--:B------:R-:W-:Y:S01]  /*a920*/  ISETP.GE.AND P2, PT, R2.reuse, R11.reuse, PT ;  /* 0x0000000b0200720c */ /* 0x0c0fe20003f46270 */
[----:B------:R-:W-:Y:S02]  /*a930*/  VIADD R3, R2, 0x60 ;  /* 0x0000006002037836 */ /* 0x000fe40000000000 */
[----:B------:R-:W-:Y:S01]  /*a940*/  IMAD R15, R15, UR44, R8 ;  /* 0x0000002c0f0f7c24 */ /* 0x000fe2000f8e0208 */
[-C--:B------:R-:W-:Y:S01]  /*a950*/  ISETP.GE.AND P3, PT, R0, R11.reuse, PT ;  /* 0x0000000b0000720c */ /* 0x080fe20003f66270 */
[----:B------:R-:W-:Y:S01]  /*a960*/  IMAD.WIDE.U32 R12, R14, UR44, R4 ;  /* 0x0000002c0e0c7c25 */ /* 0x000fe2000f8e0004 */
[----:B------:R-:W-:Y:S02]  /*a970*/  ISETP.GE.AND P1, PT, R3, R11, PT ;  /* 0x0000000b0300720c */ /* 0x000fe40003f26270 */
[----:B------:R-:W-:Y:S01]  /*a980*/  IADD3 R0, R2, 0x40, RZ ;  /* 0x0000004002007810 */ /* 0x000fe20007ffe0ff */
[----:B------:R-:W-:Y:S01]  /*a990*/  IMAD.IADD R5, R13, 0x1, R15 ;  /* 0x000000010d057824 */ /* 0x000fe200078e020f */
[----:B------:R-:W-:-:S02]  /*a9a0*/  SHF.R.S32.HI R3, RZ, 0x1f, R2 ;  /* 0x0000001fff037819 */ /* 0x000fc40000011402 */
[----:B------:R-:W-:Y:S01]  /*a9b0*/  ISETP.GE.AND P0, PT, R0, R11, PT ;  /* 0x0000000b0000720c */ /* 0x000fe20003f06270 */
[----:B------:R-:W-:Y:S01]  /*a9c0*/  IMAD R0, R9, R16, RZ ;  /* 0x0000001009007224 */ /* 0x000fe200078e02ff */
[CC--:B------:R-:W-:Y:S01]  /*a9d0*/  ISETP.GE.OR P6, PT, R6.reuse, R19.reuse, P2 ;  /* 0x000000130600720c */ /* 0x0c0fe200017c6670 */
[----:B------:R-:W-:Y:S01]  /*a9e0*/  IMAD.WIDE R10, R27, 0x80, R2 ;  /* 0x000000801b0a7825 */ /* 0x000fe200078e0202 */
[CC--:B------:R-:W-:Y:S01]  /*a9f0*/  ISETP.GE.OR P4, PT, R6.reuse, R19.reuse, P3 ;  /* 0x000000130600720c */ /* 0x0c0fe20001f86670 */
[----:B------:R-:W2:Y:S01]  /*aa00*/  LDC.64 R26, c[0x0][0x208] ;  /* 0x00008200ff1a7b82 */ /* 0x000ea20000000a00 */
[----:B------:R-:W-:Y:S01]  /*aa10*/  ISETP.GE.OR P5, PT, R6, R19, P0 ;  /* 0x000000130600720c */ /* 0x000fe200007a6670 */
[----:B------:R-:W-:Y:S02]  /*aa20*/  IMAD R17, R17, UR43, R0 ;  /* 0x0000002b11117c24 */ /* 0x000fe4000f8e0200 */
[----:B------:R-:W-:-:S06]  /*aa30*/  IMAD.WIDE.U32 R8, R16, UR43, R6 ;  /* 0x0000002b10087c25 */ /* 0x000fcc000f8e0006 */
[----:B-1--4-:R-:W-:Y:S05]  /*aa40*/  @P6 BRA `(.L_x_2479) ;  /* 0x0000000000306947 */ /* 0x012fea0003800000 */
[----:B------:R-:W-:Y:S01]  /*aa50*/  ULDC.64 UR4, c[0x0][0x818] ;  /* 0x0002060000047ab9 */ /* 0x000fe20000000a00 */
[----:B------:R-:W-:Y:S01]  /*aa60*/  MOV R4, R12 ;  /* 0x0000000c00047202 */ /* 0x000fe20000000f00 */
[----:B------:R-:W-:Y:S01]  /*aa70*/  IMAD R15, R11, UR4, RZ ;  /* 0x000000040b0f7c24 */ /* 0x000fe2000f8e02ff */
[----:B--2---:R-:W-:Y:S02]  /*aa80*/  R2UR UR6, R26 ;  /* 0x000000001a0672ca */ /* 0x004fe400000e0000 */
        /* <DEDUP_REMOVED lines=8> */
.L_x_2479:
[----:B------:R-:W-:Y:S05]  /*ab10*/  BSYNC B0 ;  /* 0x0000000000007941 */ /* 0x000fea0003800000 */
.L_x_2478:
[----:B------:R-:W-:Y:S01]  /*ab20*/  IMAD.IADD R9, R9, 0x1, R17 ;  /* 0x0000000109097824 */ /* 0x000fe200078e0211 */
[----:B------:R-:W-:Y:S01]  /*ab30*/  BSSY B0, `(.L_x_2480) ;  /* 0x0000019000007945 */ /* 0x000fe20003800000 */
[----:B------:R-:W-:Y:S01]  /*ab40*/  IMAD R0, R25, R20, RZ ;  /* 0x0000001419007224 */ /* 0x000fe200078e02ff */
[----:B------:R-:W-:Y:S01]  /*ab50*/  ISETP.GE.OR P6, PT, R6, R19, P1 ;  /* 0x000000130600720c */ /* 0x000fe20000fc6670 */
[----:B------:R-:W-:Y:S01]  /*ab60*/  IMAD.WIDE.U32 R8, R20, UR44, R8 ;  /* 0x0000002c14087c25 */ /* 0x000fe2000f8e0008 */
[CC--:B------:R-:W-:Y:S02]  /*ab70*/  ISETP.GE.OR P2, PT, R6.reuse, R23.reuse, P2 ;  /* 0x000000170600720c */ /* 0x0c0fe40001746670 */
[CC--:B------:R-:W-:Y:S01]  /*ab80*/  ISETP.GE.OR P3, PT, R6.reuse, R23.reuse, P3 ;  /* 0x000000170600720c */ /* 0x0c0fe20001f66670 */
[----:B-1----:R-:W-:Y:S01]  /*ab90*/  IMAD R15, R21, UR44, R0 ;  /* 0x0000002c150f7c24 */ /* 0x002fe2000f8e0200 */
[CC--:B------:R-:W-:Y:S02]  /*aba0*/  ISETP.GE.OR P0, PT, R6.reuse, R23.reuse, P0 ;  /* 0x000000170600720c */ /* 0x0c0fe40000706670 */
[----:B------:R-:W-:Y:S01]  /*abb0*/  ISETP.GE.OR P1, PT, R6, R23, P1 ;  /* 0x000000170600720c */ /* 0x000fe20000f26670 */
[----:B------:R-:W-:-:S12]  /*abc0*/  @P4 BRA `(.L_x_2481) ;  /* 0x00000000003c4947 */ /* 0x000fd80003800000 */
[----:B------:R-:W-:Y:S01]  /*abd0*/  IADD3 R7, P4, R10, 0x20, RZ ;  /* 0x000000200a077810 */ /* 0x000fe20007f9e0ff */
[----:B------:R-:W-:Y:S01]  /*abe0*/  ULDC.64 UR4, c[0x0][0x818] ;  /* 0x0002060000047ab9 */ /* 0x000fe20000000a00 */
[----:B------:R-:W-:Y:S01]  /*abf0*/  IMAD.MOV.U32 R2, RZ, RZ, R12 ;  /* 0x000000ffff027224 */ /* 0x000fe200078e000c */
[----:B--2---:R-:W-:Y:S01]  /*ac00*/  R2UR UR6, R26 ;  /* 0x000000001a0672ca */ /* 0x004fe200000e0000 */
[----:B------:R-:W-:Y:S01]  /*ac10*/  IMAD.MOV.U32 R3, RZ, RZ, R5 ;  /* 0x000000ffff037224 */ /* 0x000fe200078e0005 */
[----:B------:R-:W-:Y:S02]  /*ac20*/  IADD3.X R0, RZ, R11, RZ, P4, !PT ;  /* 0x0000000bff007210 */ /* 0x000fe400027fe4ff */
        /* <DEDUP_REMOVED lines=9> */
.L_x_2481:
[----:B------:R-:W-:Y:S05]  /*acc0*/  BSYNC B0 ;  /* 0x0000000000007941 */ /* 0x000fea0003800000 */
.L_x_2480:
[----:B------:R-:W-:Y:S04]  /*acd0*/  BSSY B0, `(.L_x_2482) ;  /* 0x0000011000007945 */ /* 0x000fe80003800000 */
[----:B------:R-:W-:Y:S05]  /*ace0*/  @P5 BRA `(.L_x_2483) ;  /* 0x00000000003c5947 */ /* 0x000fea0003800000 */
[----:B-1----:R-:W-:Y:S01]  /*acf0*/  IADD3 R7, P4, R10, 0x40, RZ ;  /* 0x000000400a077810 */ /* 0x002fe20007f9e0ff */
[----:B------:R-:W-:Y:S01]  /*ad00*/  ULDC.64 UR4, c[0x0][0x818] ;  /* 0x0002060000047ab9 */ /* 0x000fe20000000a00 */
[----:B------:R-:W-:Y:S01]  /*ad10*/  MOV R3, R5 ;  /* 0x0000000500037202 */ /* 0x000fe20000000f00 */
[----:B------:R-:W-:Y:S01]  /*ad20*/  IMAD.MOV.U32 R2, RZ, RZ, R12 ;  /* 0x000000ffff027224 */ /* 0x000fe200078e000c */
[----:B--2---:R-:W-:Y:S01]  /*ad30*/  R2UR UR6, R26 ;  /* 0x000000001a0672ca */ /* 0x004fe200000e0000 */
[----:B------:R-:W-:Y:S01]  /*ad40*/  IMAD.X R0, RZ, RZ, R11, P4 ;  /* 0x000000ffff007224 */ /* 0x000fe200020e060b */
[----:B------:R-:W-:Y:S01]  /*ad50*/  R2UR UR7, R27 ;  /* 0x000000001b0772ca */ /* 0x000fe200000e0000 */
        /* <DEDUP_REMOVED lines=8> */
.L_x_2483:
[----:B------:R-:W-:Y:S05]  /*ade0*/  BSYNC B0 ;  /* 0x0000000000007941 */ /* 0x000fea0003800000 */
.L_x_2482:
[----:B------:R-:W-:Y:S04]  /*adf0*/  BSSY B0, `(.L_x_2484) ;  /* 0x0000011000007945 */ /* 0x000fe80003800000 */
[----:B------:R-:W-:Y:S05]  /*ae00*/  @P6 BRA `(.L_x_2485) ;  /* 0x00000000003c6947 */ /* 0x000fea0003800000 */
[----:B-1-3--:R-:W-:Y:S01]  /*ae10*/  IADD3 R7, P4, R10, 0x60, RZ ;  /* 0x000000600a077810 */ /* 0x00afe20007f9e0ff */
        /* <DEDUP_REMOVED lines=14> */
.L_x_2485:
[----:B------:R-:W-:Y:S05]  /*af00*/  BSYNC B0 ;  /* 0x0000000000007941 */ /* 0x000fea0003800000 */
.L_x_2484:
[----:B------:R-:W-:Y:S01]  /*af10*/  BSSY B0, `(.L_x_2486) ;  /* 0x000000f000007945 */ /* 0x000fe20003800000 */
[----:B----4-:R-:W-:-:S03]  /*af20*/  IADD3 R5, R9, R15, RZ ;  /* 0x0000000f09057210 */ /* 0x010fc60007ffe0ff */
[----:B------:R-:W-:Y:S05]  /*af30*/  @P2 BRA `(.L_x_2487) ;  /* 0x0000000000302947 */ /* 0x000fea0003800000 */
[----:B------:R-:W-:Y:S01]  /*af40*/  ULDC.64 UR4, c[0x0][0x848] ;  /* 0x0002120000047ab9 */ /* 0x000fe20000000a00 */
[----:B------:R-:W-:Y:S01]  /*af50*/  IMAD.MOV.U32 R4, RZ, RZ, R8 ;  /* 0x000000ffff047224 */ /* 0x000fe200078e0008 */
[----:B--2---:R-:W-:Y:S01]  /*af60*/  R2UR UR6, R26 ;  /* 0x000000001a0672ca */ /* 0x004fe200000e0000 */
[----:B-1-3--:R-:W-:Y:S01]  /*af70*/  IMAD R7, R11, UR4, RZ ;  /* 0x000000040b077c24 */ /* 0x00afe2000f8e02ff */
        /* <DEDUP_REMOVED lines=8> */
.L_x_2487:
[----:B------:R-:W-:Y:S05]  /*b000*/  BSYNC B0 ;  /* 0x0000000000007941 */ /* 0x000fea0003800000 */
.L_x_2486:
[----:B------:R-:W-:Y:S04]  /*b010*/  BSSY B0, `(.L_x_2488) ;  /* 0x0000011000007945 */ /* 0x000fe80003800000 */
[----:B------:R-:W-:Y:S05]  /*b020*/  @P3 BRA `(.L_x_2489) ;  /* 0x00000000003c3947 */ /* 0x000fea0003800000 */
[----:B-1-34-:R-:W-:Y:S01]  /*b030*/  IADD3 R7, P2, R10, 0x20, RZ ;  /* 0x000000200a077810 */ /* 0x01afe20007f5e0ff */
        /* <DEDUP_REMOVED lines=14> */
.L_x_2489:
[----:B------:R-:W-:Y:S05]  /*b120*/  BSYNC B0 ;  /* 0x0000000000007941 */ /* 0x000fea0003800000 */
.L_x_2488:
[----:B------:R-:W-:Y:S04]  /*b130*/  BSSY B0, `(.L_x_2490) ;  /* 0x0000011000007945 */ /* 0x000fe80003800000 */
[----:B------:R-:W-:Y:S05]  /*b140*/  @P0 BRA `(.L_x_2491) ;  /* 0x00000000003c0947 */ /* 0x000fea0003800000 */
[----:B-1-34-:R-:W-:Y:S01]  /*b150*/  IADD3 R7, P0, R10, 0x40, RZ ;  /* 0x000000400a077810 */ /* 0x01afe20007f1e0ff */
        /* <DEDUP_REMOVED lines=14> */
.L_x_2491:
[----:B------:R-:W-:Y:S05]  /*b240*/  BSYNC B0 ;  /* 0x0000000000007941 */ /* 0x000fea0003800000 */
.L_x_2490:
        /* <DEDUP_REMOVED lines=17> */
.L_x_2434:
        /* <DEDUP_REMOVED lines=8> */
[----:B------:R-:W1:Y:S01]  /*b3e0*/  S2UR UR7, SR_CTAID.X ;  /* 0x00000000000779c3 */ /* 0x000e620000002500 */
[----:B------:R-:W-:Y:S02]  /*b3f0*/  ULDC UR8, c[0x0][0xb50] ;  /* 0x0002d40000087ab9 */ /* 0x000fe40000000800 */
[----:B------:R-:W-:-:S05]  /*b400*/  UISETP.NE.AND UP0, UPT, UR8, 0x1, UPT ;  /* 0x000000010800788c */ /* 0x000fca000bf05270 */
[----:B------:R-:W2:Y:S06]  /*b410*/  LDC R0, c[0x0][0xb68] ;  /* 0x0002da00ff007b82 */ /* 0x000eac0000000800 */
[----:B------:R-:W-:Y:S01]  /*b420*/  @UP0 ULDC UR4, c[0x0][0xb54] ;  /* 0x0002d50000040ab9 */ /* 0x000fe20000000800 */
[----:B------:R-:W-:Y:S01]  /*b430*/  @UP0 ULDC UR9, c[0x0][0xb58] ;  /* 0x0002d60000090ab9 */ /* 0x000fe20000000800 */
[----:B-1----:R-:W-:Y:S02]  /*b440*/  UIMAD.WIDE.U32 UR4, UR7, UR4, URZ ;  /* 0x00000004070472a5 */ /* 0x002fe4000f8e003f */
[----:B------:R-:W-:-:S02]  /*b450*/  UMOV UR6, UR7 ;  /* 0x0000000700067c82 */ /* 0x000fc40008000000 */
[----:B------:R-:W-:-:S04]  /*b460*/  @UP0 USHF.R.U32.HI UR6, URZ, UR9, UR5 ;  /* 0x000000093f060299 */ /* 0x000fc80008011605 */
[----:B------:R-:W-:Y:S02]  /*b470*/  UIADD3 UR4, -UR6, URZ, URZ ;  /* 0x0000003f06047290 */ /* 0x000fe4000fffe13f */
[----:B--2---:R-:W-:Y:S02]  /*b480*/  ISETP.LE.AND P0, PT, R0, UR6, PT ;  /* 0x0000000600007c0c */ /* 0x004fe4000bf03270 */
[----:B------:R-:W-:-:S11]  /*b490*/  UIMAD UR8, UR8, UR4, UR7 ;  /* 0x00000004080872a4 */ /* 0x000fd6000f8e0207 */
[----:B------:R-:W-:Y:S05]  /*b4a0*/  @!P0 BRA `(.L_x_2493) ;  /* 0x0000000000208947 */ /* 0x000fea0003800000 */
        /* <DEDUP_REMOVED lines=8> */
.L_x_2493:
[----:B------:R-:W-:Y:S01]  /*b530*/  ULDC UR9, c[0x0][0xb44] ;  /* 0x0002d10000097ab9 */ /* 0x000fe20000000800 */
[----:B------:R-:W-:Y:S01]  /*b540*/  UMOV UR7, UR8 ;  /* 0x0000000800077c82 */ /* 0x000fe20008000000 */
[----:B------:R-:W-:-:S11]  /*b550*/  UISETP.NE.AND UP0, UPT, UR9, 0x1, UPT ;  /* 0x000000010900788c */ /* 0x000fd6000bf05270 */
[----:B------:R-:W-:Y:S02]  /*b560*/  @UP0 ULDC.64 UR10, c[0x0][0xb48] ;  /* 0x0002d200000a0ab9 */ /* 0x000fe40000000a00 */
[----:B------:R-:W-:-:S04]  /*b570*/  UIMAD.WIDE.U32 UR4, UR8, UR10, URZ ;  /* 0x0000000a080472a5 */ /* 0x000fc8000f8e003f */
[----:B------:R-:W-:-:S04]  /*b580*/  @UP0 USHF.R.U32.HI UR7, URZ, UR11, UR5 ;  /* 0x0000000b3f070299 */ /* 0x000fc80008011605 */
[----:B------:R-:W-:-:S12]  /*b590*/  UIMAD UR4, UR7, UR9, URZ ;  /* 0x00000009070472a4 */ /* 0x000fd8000f8e023f */
.L_x_2494:
        /* <DEDUP_REMOVED lines=17> */
[----:B------:R-:W-:Y:S01]  /*b6b0*/  ULDC UR6, c[0x0][0x74c] ;  /* 0x0001d30000067ab9 */ /* 0x000fe20000000800 */
[----:B------:R-:W-:Y:S02]  /*b6c0*/  UIADD3 UR4, UR4, 0x5f, URZ ;  /* 0x0000005f04047890 */ /* 0x000fe4000fffe03f */
[----:B------:R-:W-:Y:S02]  /*b6d0*/  UIADD3 UR7, -UR6, UR7, -UR5 ;  /* 0x0000000706077290 */ /* 0x000fe4000fffe905 */
[----:B------:R-:W-:Y:S02]  /*b6e0*/  UIMAD.WIDE UR4, UR4, 0x2aaaaaab, URZ ;  /* 0x2aaaaaab040478a5 */ /* 0x000fe4000f8e023f */
[----:B------:R-:W-:-:S02]  /*b6f0*/  UIMAD.WIDE UR6, UR7, 0x2aaaaaab, URZ ;  /* 0x2aaaaaab070678a5 */ /* 0x000fc4000f8e023f */
[----:B------:R-:W-:Y:S02]  /*b700*/  USHF.R.U32.HI UR4, URZ, 0x1f, UR5 ;  /* 0x0000001f3f047899 */ /* 0x000fe40008011605 */
[----:B------:R-:W-:Y:S02]  /*b710*/  USHF.R.U32.HI UR6, URZ, 0x1f, UR7 ;  /* 0x0000001f3f067899 */ /* 0x000fe40008011607 */
[----:B------:R-:W-:Y:S02]  /*b720*/  ULEA.HI.SX32 UR5, UR5, UR4, 0x1c ;  /* 0x0000000405057291 */ /* 0x000fe4000f8fe23f */
[----:B------:R-:W-:-:S04]  /*b730*/  ULEA.HI.SX32 UR6, UR7, UR6, 0x1c ;  /* 0x0000000607067291 */ /* 0x000fc8000f8fe23f */
[----:B------:R-:W-:-:S04]  /*b740*/  UISETP.LT.AND UP0, UPT, URZ, UR6, UPT ;  /* 0x000000063f00728c */ /* 0x000fc8000bf01270 */
[----:B------:R-:W-:-:S04]  /*b750*/  USEL UR8, URZ, UR6, !UP0 ;  /* 0x000000063f087287 */ /* 0x000fc8000c000000 */
[----:B------:R-:W-:-:S06]  /*b760*/  UISETP.GT.AND UP0, UPT, UR5, UR8, UPT ;  /* 0x000000080500728c */ /* 0x000fcc000bf04270 */
[----:B------:R-:W-:-:S13]  /*b770*/  PLOP3.LUT P0, PT, PT, PT, UP0, 0x80, 0x0 ;  /* 0x000000000000781c */ /* 0x000fda0003f0f008 */
[----:B------:R-:W-:Y:S05]  /*b780*/  @!P0 BRA `(.L_x_2438) ;  /* 0x0000002800608947 */ /* 0x000fea0003800000 */
[----:B------:R-:W-:Y:S01]  /*b790*/  USHF.R.S32.HI UR4, URZ, 0x1f, UR11 ;  /* 0x0000001f3f047899 */ /* 0x000fe2000801140b */
[----:B------:R-:W-:Y:S01]  /*b7a0*/  ULDC.64 UR12, c[0x0][0x2d8] ;  /* 0x0000b600000c7ab9 */ /* 0x000fe20000000a00 */
[----:B------:R-:W-:Y:S02]  /*b7b0*/  ELECT P0, URZ, PT ;  /* 0x00000000003f782f */ /* 0x000fe40003800000 */
[----:B------:R-:W-:Y:S02]  /*b7c0*/  UIMAD UR9, UR4, UR12, URZ ;  /* 0x0000000c040972a4 */ /* 0x000fe4000f8e023f */
[----:B------:R-:W-:Y:S02]  /*b7d0*/  UIADD3 UR4, UR5, -UR8, URZ ;  /* 0x8000000805047290 */ /* 0x000fe4000fffe03f */
[----:B------:R-:W-:Y:S02]  /*b7e0*/  UIMAD.WIDE.U32 UR6, UR11, UR12, URZ ;  /* 0x0000000c0b0672a5 */ /* 0x000fe4000f8e003f */
[----:B------:R-:W-:-:S02]  /*b7f0*/  ULOP3.LUT UR4, UR4, 0x1, URZ, 0xc0, !UPT ;  /* 0x0000000104047892 */ /* 0x000fc4000f8ec03f */
[----:B------:R-:W-:Y:S02]  /*b800*/  UIMAD UR9, UR11, UR13, UR9 ;  /* 0x0000000d0b0972a4 */ /* 0x000fe4000f8e0209 */
[----:B------:R-:W-:Y:S02]  /*b810*/  UISETP.NE.U32.AND UP0, UPT, UR4, 0x1, UPT ;  /* 0x000000010400788c */ /* 0x000fe4000bf05070 */
[----:B------:R-:W-:Y:S01]  /*b820*/  USHF.R.S32.HI UR11, URZ, 0x1f, UR10 ;  /* 0x0000001f3f0b7899 */ /* 0x000fe2000801140a */
[----:B------:R-:W-:Y:S01]  /*b830*/  ULDC.64 UR12, c[0x0][0x2e0] ;  /* 0x0000b800000c7ab9 */ /* 0x000fe20000000a00 */
[----:B------:R-:W-:Y:S02]  /*b840*/  UIADD3 UR7, UR7, UR9, URZ ;  /* 0x0000000907077290 */ /* 0x000fe4000fffe03f */
[----:B------:R-:W-:Y:S01]  /*b850*/  PLOP3.LUT P1, PT, PT, PT, UP0, 0x80, 0x0 ;  /* 0x000000000000781c */ /* 0x000fe20003f2f008 */
[----:B------:R-:W-:Y:S02]  /*b860*/  UIMAD UR9, UR11, UR12, URZ ;  /* 0x0000000c0b0972a4 */ /* 0x000fe4000f8e023f */
[----:B------:R-:W-:-:S02]  /*b870*/  UIMAD.WIDE.U32 UR6, UR10, UR12, UR6 ;  /* 0x0000000c0a0672a5 */ /* 0x000fc4000f8e0006 */
[----:B------:R-:W-:-:S04]  /*b880*/  UIMAD UR9, UR10, UR13, UR9 ;  /* 0x0000000d0a0972a4 */ /* 0x000fc8000f8e0209 */
[----:B------:R-:W-:-:S04]  /*b890*/  UIADD3 UR23, UR7, UR9, URZ ;  /* 0x0000000907177290 */ /* 0x000fc8000fffe03f */
[----:B------:R-:W-:Y:S08]  /*b8a0*/  @P1 BRA `(.L_x_2495) ;  /* 0x0000000000bc1947 */ /* 0x000ff00003800000 */
[----:B------:R-:W-:Y:S01]  /*b8b0*/  UIMAD UR15, UR8, 0x1800, URZ ;  /* 0x00001800080f78a4 */ /* 0x000fe2000f8e023f */
        /* <DEDUP_REMOVED lines=9> */
[----:B------:R-:W-:Y:S01]  /*b950*/  UMOV UR16, 0x0 ;  /* 0x0000000000107882 */ /* 0x000fe20000000000 */
[----:B------:R-:W-:Y:S02]  /*b960*/  UMOV UR17, 0x14f00000 ;  /* 0x14f0000000117882 */ /* 0x000fe40000000000 */
[----:B------:R-:W-:-:S02]  /*b970*/  ULEA.HI.X UR11, UR13, UR11, UR14, 0x2, UP0 ;  /* 0x0000000b0d0b7291 */ /* 0x000fc400080f140e */
[----:B-1----:R-:W-:-:S03]  /*b980*/  ULEA UR4, UR12, UR4, 0x18 ;  /* 0x000000040c047291 */ /* 0x002fc6000f8ec03f */
[----:B------:R-:W-:Y:S01]  /*b990*/  UMOV UR12, 0x300 ;  /* 0x00000300000c7882 */ /* 0x000fe20000000000 */
[----:B------:R-:W-:-:S09]  /*b9a0*/  UIADD3 UR4, UR4, 0x8000, URZ ;  /* 0x0000800004047890 */ /* 0x000fd2000fffe03f */
[----:B------:R1:W-:Y:S02]  /*b9b0*/  UBLKRED.G.S.ADD.F32.RN [UR10], [UR4], UR12, desc[UR16] ;  /* 0x0000100a040073bb */ /* 0x0003e400080a140c */
[----:B-1----:R0:W-:Y:S02]  /*b9c0*/  UTMACMDFLUSH ;  /* 0x00000000000079b7 */ /* 0x0021e40000000000 */
.L_x_2497:
[----:B------:R-:W-:Y:S05]  /*b9d0*/  BSYNC B0 ;  /* 0x0000000000007941 */ /* 0x000fea0003800000 */
.L_x_2496:
        /* <DEDUP_REMOVED lines=9> */
[----:B------:R-:W-:Y:S02]  /*ba70*/  UMOV UR17, 0x14f00000 ;  /* 0x14f0000000117882 */ /* 0x000fe40000000000 */
[----:B------:R-:W-:Y:S02]  /*ba80*/  ULEA.HI.X.SX32 UR4, UR4, UR23, 0x1, UP0 ;  /* 0x0000001704047291 */ /* 0x000fe400080f0e3f */
[----:B------:R-:W-:-:S04]  /*ba90*/  ULEA UR10, UP0, UR14, UR10, 0x2 ;  /* 0x0000000a0e0a7291 */ /* 0x000fc8000f80103f */
[----:B------:R-:W-:-:S03]  /*baa0*/  ULEA.HI.X UR11, UR14, UR11, UR4, 0x2, UP0 ;  /* 0x0000000b0e0b7291 */ /* 0x000fc600080f1404 */
[----:B------:R-:W-:Y:S01]  /*bab0*/  UMOV UR4, 0x300 ;  /* 0x0000030000047882 */ /* 0x000fe20000000000 */
[----:B-1----:R-:W-:-:S04]  /*bac0*/  ULEA UR12, UR13, UR12, 0x18 ;  /* 0x0000000c0d0c7291 */ /* 0x002fc8000f8ec03f */
[----:B------:R-:W-:-:S09]  /*bad0*/  UIADD3 UR12, UR12, 0xb000, URZ ;  /* 0x0000b0000c0c7890 */ /* 0x000fd2000fffe03f */
[----:B------:R1:W-:Y:S01]  /*bae0*/  UBLKRED.G.S.ADD.F32.RN [UR10], [UR12], UR4, desc[UR16] ;  /* 0x0000100a0c0073bb */ /* 0x0003e200080a1404 */
[----:B------:R0:W-:Y:S01]  /*baf0*/  UTMACMDFLUSH ;  /* 0x00000000000079b7 */ /* 0x0001e20000000000 */
[----:B-1----:R-:W-:-:S04]  /*bb00*/  DEPBAR.LE SB0, 0x1 ;  /* 0x000080400000791a */ /* 0x002fc80000000000 */
.L_x_2499:
[----:B------:R-:W-:Y:S05]  /*bb10*/  BSYNC B0 ;  /* 0x0000000000007941 */ /* 0x000fea0003800000 */
.L_x_2498:
[----:B------:R-:W-:Y:S06]  /*bb20*/  BAR.ARV 0xa, 0xa0 ;  /* 0x0282800000007b1d */ /* 0x000fec0000002000 */
[----:B------:R-:W-:Y:S04]  /*bb30*/  BSSY B0, `(.L_x_2500) ;  /* 0x0000003000007945 */ /* 0x000fe80003800000 */
[----:B------:R-:W-:Y:S05]  /*bb40*/  @!P0 BRA `(.L_x_2501) ;  /* 0x0000000000048947 */ /* 0x000fea0003800000 */
[----:B------:R-:W-:-:S04]  /*bb50*/  DEPBAR.LE SB0, 0x0 ;  /* 0x000080000000791a */ /* 0x000fc80000000000 */
.L_x_2501:
[----:B------:R-:W-:Y:S05]  /*bb60*/  BSYNC B0 ;  /* 0x0000000000007941 */ /* 0x000fea0003800000 */
.L_x_2500:
[----:B------:R-:W-:Y:S06]  /*bb70*/  BAR.ARV 0xb, 0xa0 ;  /* 0x02c2800000007b1d */ /* 0x000fec0000002000 */
[----:B------:R-:W-:Y:S01]  /*bb80*/  UIADD3 UR12, UR8, 0x1, URZ ;  /* 0x00000001080c7890 */ /* 0x000fe2000fffe03f */
[----:B------:R-:W-:Y:S11]  /*bb90*/  BRA `(.L_x_2502) ;  /* 0x0000000000047947 */ /* 0x000ff60003800000 */
.L_x_2495:
[----:B------:R-:W-:-:S05]  /*bba0*/  UMOV UR12, UR8 ;  /* 0x00000008000c7c82 */ /* 0x000fca0008000000 */
.L_x_2502:
[----:B------:R-:W-:-:S04]  /*bbb0*/  UIADD3 UR4, UR8, 0x1, URZ ;  /* 0x0000000108047890 */ /* 0x000fc8000fffe03f */
[----:B------:R-:W-:-:S06]  /*bbc0*/  UISETP.NE.AND UP0, UPT, UR5, UR4, UPT ;  /* 0x000000040500728c */ /* 0x000fcc000bf05270 */
[----:B------:R-:W-:-:S13]  /*bbd0*/  PLOP3.LUT P1, PT, PT, PT, UP0, 0x80, 0x0 ;  /* 0x000000000000781c */ /* 0x000fda0003f2f008 */
[----:B------:R-:W-:Y:S05]  /*bbe0*/  @!P1 BRA `(.L_x_2438) ;  /* 0x0000002400489947 */ /* 0x000fea0003800000 */
[----:B------:R-:W-:Y:S01]  /*bbf0*/  ULDC.64 UR10, c[0x0][0x2c0] ;  /* 0x0000b000000a7ab9 */ /* 0x000fe20000000a00 */
[----:B------:R-:W-:Y:S02]  /*bc00*/  UIADD3 UR19, UR9, UR7, URZ ;  /* 0x0000000709137290 */ /* 0x000fe4000fffe03f */
[----:B------:R-:W-:Y:S02]  /*bc10*/  ULEA UR18, UP0, UR6, UR10, 0x2 ;  /* 0x0000000a06127291 */ /* 0x000fe4000f80103f */
[----:B------:R-:W-:Y:S02]  /*bc20*/  UIMAD UR13, UR12, 0x1800, URZ ;  /* 0x000018000c0d78a4 */ /* 0x000fe4000f8e023f */
[----:B------:R-:W-:Y:S02]  /*bc30*/  ULEA.HI.X UR19, UR6, UR11, UR19, 0x2, UP0 ;  /* 0x0000000b06137291 */ /* 0x000fe400080f1413 */
[----:B------:R-:W-:Y:S02]  /*bc40*/  UIADD3 UR14, UP0, UR18, 0x3000, URZ ;  /* 0x00003000120e7890 */ /* 0x000fe4000ff1e03f */
[----:B------:R-:W-:-:S02]  /*bc50*/  UIADD3 UR16, UP1, UR18, 0x6000, URZ ;  /* 0x0000600012107890 */ /* 0x000fc4000ff3e03f */
[----:B------:R-:W-:Y:S02]  /*bc60*/  UIADD3 UR18, UP2, UR18, 0x9000, URZ ;  /* 0x0000900012127890 */ /* 0x000fe4000ff5e03f */
[----:B------:R-:W-:Y:S02]  /*bc70*/  UIADD3.X UR15, URZ, UR19, URZ, UP0, !UPT ;  /* 0x000000133f0f7290 */ /* 0x000fe400087fe43f */
[----:B------:R-:W-:Y:S02]  /*bc80*/  UIADD3.X UR17, URZ, UR19, URZ, UP1, !UPT ;  /* 0x000000133f117290 */ /* 0x000fe40008ffe43f */
[----:B------:R-:W-:Y:S01]  /*bc90*/  UIADD3.X UR19, URZ, UR19, URZ, UP2, !UPT ;  /* 0x000000133f137290 */ /* 0x000fe200097fe43f */
[----:B------:R-:W-:Y:S01]  /*bca0*/  UMOV UR4, URZ ;  /* 0x0000003f00047c82 */ /* 0x000fe20008000000 */
[----:B------:R-:W-:Y:S01]  /*bcb0*/  ULDC.64 UR24, c[0x0][0x2c0] ;  /* 0x0000b00000187ab9 */ /* 0x000fe20000000a00 */
[----:B------:R-:W-:-:S09]  /*bcc0*/  UMOV UR20, UR13 ;  /* 0x0000000d00147c82 */ /* 0x000fd20008000000 */
.L_x_2515:
        /* <DEDUP_REMOVED lines=20> */
.L_x_2504:
[----:B------:R-:W-:Y:S05]  /*be10*/  BSYNC B0 ;  /* 0x0000000000007941 */ /* 0x000fea0003800000 */
.L_x_2503:
        /* <DEDUP_REMOVED lines=13> */
.L_x_2506:
[----:B------:R-:W-:Y:S05]  /*bef0*/  BSYNC B0 ;  /* 0x0000000000007941 */ /* 0x000fea0003800000 */
.L_x_2505:
[----:B------:R-:W-:Y:S06]  /*bf00*/  BAR.ARV 0xa, 0xa0 ;  /* 0x0282800000007b1d */ /* 0x000fec0000002000 */
[----:B------:R-:W-:Y:S04]  /*bf10*/  BSSY B0, `(.L_x_2507) ;  /* 0x0000003000007945 */ /* 0x000fe80003800000 */
[----:B------:R-:W-:Y:S05]  /*bf20*/  @!P0 BRA `(.L_x_2508) ;  /* 0x0000000000048947 */ /* 0x000fea0003800000 */
[----:B------:R-:W-:-:S04]  /*bf30*/  DEPBAR.LE SB0, 0x0 ;  /* 0x000080000000791a */ /* 0x000fc80000000000 */
.L_x_2508:
[----:B------:R-:W-:Y:S05]  /*bf40*/  BSYNC B0 ;  /* 0x0000000000007941 */ /* 0x000fea0003800000 */
.L_x_2507:
        /* <DEDUP_REMOVED lines=13> */
.L_x_2510:
[----:B------:R-:W-:Y:S05]  /*c020*/  BSYNC B0 ;  /* 0x0000000000007941 */ /* 0x000fea0003800000 */
.L_x_2509:
        /* <DEDUP_REMOVED lines=13> */
.L_x_2512:
[----:B------:R-:W-:Y:S05]  /*c100*/  BSYNC B0 ;  /* 0x0000000000007941 */ /* 0x000fea0003800000 */
.L_x_2511:
[----:B------:R-:W-:Y:S01]  /*c110*/  UIADD3 UR12, UR12, 0x2, URZ ;  /* 0x000000020c0c7890 */ /* 0x000fe2000fffe03f */
[----:B------:R-:W-:Y:S06]  /*c120*/  BAR.ARV 0xa, 0xa0 ;  /* 0x0282800000007b1d */ /* 0x000fec0000002000 */
[----:B------:R-:W-:Y:S01]  /*c130*/  UISETP.GE.AND UP0, UPT, UR12, UR5, UPT ;  /* 0x000000050c00728c */ /* 0x000fe2000bf06270 */
[----:B------:R-:W-:Y:S04]  /*c140*/  BSSY B0, `(.L_x_2513) ;  /* 0x0000003000007945 */ /* 0x000fe80003800000 */
[----:B------:R-:W-:Y:S06]  /*c150*/  @!P0 BRA `(.L_x_2514) ;  /* 0x0000000000048947 */ /* 0x000fec0003800000 */
[----:B------:R-:W-:-:S04]  /*c160*/  DEPBAR.LE SB0, 0x0 ;  /* 0x000080000000791a */ /* 0x000fc80000000000 */
.L_x_2514:
[----:B------:R-:W-:Y:S05]  /*c170*/  BSYNC B0 ;  /* 0x0000000000007941 */ /* 0x000fea0003800000 */
.L_x_2513:
[----:B------:R-:W-:Y:S06]  /*c180*/  BAR.ARV 0xb, 0xa0 ;  /* 0x02c2800000007b1d */ /* 0x000fec0000002000 */
[----:B------:R-:W-:Y:S01]  /*c190*/  PLOP3.LUT P1, PT, PT, PT, UP0, 0x80, 0x0 ;  /* 0x000000000000781c */ /* 0x000fe20003f2f008 */
[----:B------:R-:W-:Y:S02]  /*c1a0*/  UIADD3 UR20, UR20, 0x3000, URZ ;  /* 0x0000300014147890 */ /* 0x000fe4000fffe03f */
[----:B------:R-:W-:-:S10]  /*c1b0*/  UIADD3 UR4, UR4, 0x3000, URZ ;  /* 0x0000300004047890 */ /* 0x000fd4000fffe03f */
[----:B------:R-:W-:Y:S05]  /*c1c0*/  @!P1 BRA `(.L_x_2515) ;  /* 0xfffffff800c09947 */ /* 0x000fea000383ffff */
[----:B------:R-:W-:Y:S05]  /*c1d0*/  BRA `(.L_x_2438) ;  /* 0x0000001c00cc7947 */ /* 0x000fea0003800000 */
.L_x_2492:
        /* <DEDUP_REMOVED lines=21> */
.L_x_2516:
[----:B------:R-:W-:Y:S01]  /*c330*/  ULDC UR8, c[0x0][0xb44] ;  /* 0x0002d10000087ab9 */ /* 0x000fe20000000800 */
[----:B------:R-:W-:Y:S01]  /*c340*/  UMOV UR11, UR7 ;  /* 0x00000007000b7c82 */ /* 0x000fe20008000000 */
[----:B------:R-:W-:-:S11]  /*c350*/  UISETP.NE.AND UP0, UPT, UR8, 0x1, UPT ;  /* 0x000000010800788c */ /* 0x000fd6000bf05270 */
[----:B------:R-:W-:Y:S02]  /*c360*/  @UP0 ULDC.64 UR12, c[0x0][0xb48] ;  /* 0x0002d200000c0ab9 */ /* 0x000fe40000000a00 */
[----:B------:R-:W-:-:S04]  /*c370*/  UIMAD.WIDE.U32 UR4, UR7, UR12, URZ ;  /* 0x0000000c070472a5 */ /* 0x000fc8000f8e003f */
[----:B------:R-:W-:-:S04]  /*c380*/  @UP0 USHF.R.U32.HI UR11, URZ, UR13, UR5 ;  /* 0x0000000d3f0b0299 */ /* 0x000fc80008011605 */
[----:B------:R-:W-:-:S12]  /*c390*/  UIMAD UR4, UR11, UR8, URZ ;  /* 0x000000080b0472a4 */ /* 0x000fd8000f8e023f */
.L_x_2517:
[----:B------:R-:W-:Y:S01]  /*c3a0*/  ULDC UR8, c[0x0][0xb38] ;  /* 0x0002ce0000087ab9 */ /* 0x000fe20000000800 */
[----:B------:R-:W-:Y:S01]  /*c3b0*/  UIADD3 UR4, UR7, -UR4, URZ ;  /* 0x8000000407047290 */ /* 0x000fe2000fffe03f */
[----:B------:R-:W-:Y:S01]  /*c3c0*/  MOV R8, 0x1 ;  /* 0x0000000100087802 */ /* 0x000fe20000000f00 */
[----:B------:R-:W-:Y:S01]  /*c3d0*/  UISETP.NE.AND UP0, UPT, UR8, 0x1, UPT ;  /* 0x000000010800788c */ /* 0x000fe2000bf05270 */
[----:B------:R-:W-:Y:S01]  /*c3e0*/  IMAD.MOV.U32 R0, RZ, RZ, RZ ;  /* 0x000000ffff007224 */ /* 0x000fe200078e00ff */
[----:B------:R-:W-:Y:S02]  /*c3f0*/  ULDC UR5, c[0x0][0xb44] ;  /* 0x0002d10000057ab9 */ /* 0x000fe40000000800 */
[----:B------:R-:W-:-:S07]  /*c400*/  UIMAD UR6, UR6, UR5, UR4 ;  /* 0x00000005060672a4 */ /* 0x000fce000f8e0204 */
        /* <DEDUP_REMOVED lines=9> */
[----:B------:R-:W1:Y:S01]  /*c4a0*/  LDC R3, c[0x0][0x280] ;  /* 0x0000a000ff037b82 */ /* 0x000e620000000800 */
[----:B------:R-:W-:Y:S01]  /*c4b0*/  USHF.L.U32 UR11, UR11, 0x7, URZ ;  /* 0x000000070b0b7899 */ /* 0x000fe2000800063f */
[----:B------:R-:W-:-:S06]  /*c4c0*/  ULDC UR4, c[0x0][0x74c] ;  /* 0x0001d30000047ab9 */ /* 0x000fcc0000000800 */
[----:B------:R-:W1:Y:S02]  /*c4d0*/  LDC R2, c[0x0][0x290] ;  /* 0x0000a400ff027b82 */ /* 0x000e640000000800 */
[----:B-1----:R-:W-:Y:S02]  /*c4e0*/  IADD3 R2, -R2, UR11, R3 ;  /* 0x0000000b02027c10 */ /* 0x002fe4000fffe103 */
[----:B------:R-:W-:-:S03]  /*c4f0*/  IADD3 R3, R3, 0x5f, RZ ;  /* 0x0000005f03037810 */ /* 0x000fc60007ffe0ff */
[----:B------:R-:W-:Y:S02]  /*c500*/  VIADD R2, R2, -UR4 ;  /* 0x8000000402027c36 */ /* 0x000fe40008000000 */
[----:B------:R-:W-:-:S04]  /*c510*/  IMAD.HI R4, R3, 0x2aaaaaab, RZ ;  /* 0x2aaaaaab03047827 */ /* 0x000fc800078e02ff */
[----:B------:R-:W-:Y:S01]  /*c520*/  IMAD.HI R2, R2, 0x2aaaaaab, RZ ;  /* 0x2aaaaaab02027827 */ /* 0x000fe200078e02ff */
[----:B------:R-:W-:-:S04]  /*c530*/  SHF.R.U32.HI R5, RZ, 0x1f, R4 ;  /* 0x0000001fff057819 */ /* 0x000fc80000011604 */
[----:B------:R-:W-:Y:S02]  /*c540*/  SHF.R.U32.HI R3, RZ, 0x1f, R2 ;  /* 0x0000001fff037819 */ /* 0x000fe40000011602 */
[----:B------:R-:W-:Y:S02]  /*c550*/  LEA.HI.SX32 R4, R4, R5, 0x1c ;  /* 0x0000000504047211 */ /* 0x000fe400078fe2ff */
[----:B------:R-:W-:-:S04]  /*c560*/  LEA.HI.SX32 R3, R2, R3, 0x1c ;  /* 0x0000000302037211 */ /* 0x000fc800078fe2ff */
[----:B------:R-:W-:-:S04]  /*c570*/  VIMNMX R5, RZ, R3, !PT ;  /* 0x00000003ff057248 */ /* 0x000fc80007fe0100 */
[----:B------:R-:W-:-:S13]  /*c580*/  ISETP.GT.AND P0, PT, R4, R5, PT ;  /* 0x000000050400720c */ /* 0x000fda0003f04270 */
[----:B------:R-:W-:Y:S05]  /*c590*/  @!P0 BRA `(.L_x_2518) ;  /* 0x0000001800488947 */ /* 0x000fea0003800000 */
[----:B------:R-:W1:Y:S01]  /*c5a0*/  LDC.64 R2, c[0x0][0x718] ;  /* 0x0001c600ff027b82 */ /* 0x000e620000000a00 */
[----:B------:R-:W-:Y:S01]  /*c5b0*/  IMAD.U32 R9, RZ, RZ, UR20 ;  /* 0x00000014ff097e24 */ /* 0x000fe2000f8e00ff */
[----:B------:R-:W-:Y:S01]  /*c5c0*/  ULDC UR4, c[0x0][0x2e8] ;  /* 0x0000ba0000047ab9 */ /* 0x000fe20000000800 */
[----:B------:R-:W-:Y:S01]  /*c5d0*/  ELECT P0, URZ, PT ;  /* 0x00000000003f782f */ /* 0x000fe20003800000 */
[----:B------:R-:W-:Y:S01]  /*c5e0*/  BSSY B0, `(.L_x_2518) ;  /* 0x000018d000007945 */ /* 0x000fe20003800000 */
[----:B------:R-:W-:Y:S01]  /*c5f0*/  UISETP.NE.AND UP0, UPT, UR4, 0x1, UPT ;  /* 0x000000010400788c */ /* 0x000fe2000bf05270 */
[----:B------:R-:W-:Y:S01]  /*c600*/  SHF.R.S32.HI R9, RZ, 0x1f, R9 ;  /* 0x0000001fff097819 */ /* 0x000fe20000011409 */
[----:B------:R-:W-:Y:S01]  /*c610*/  UMOV UR12, UR20 ;  /* 0x00000014000c7c82 */ /* 0x000fe20008000000 */
[----:B------:R-:W2:Y:S08]  /*c620*/  LDC.64 R6, c[0x0][0x730] ;  /* 0x0001cc00ff067b82 */ /* 0x000eb00000000a00 */
[----:B------:R-:W3:Y:S01]  /*c630*/  LDC.64 R12, c[0x0][0x720] ;  /* 0x0001c800ff0c7b82 */ /* 0x000ee20000000a00 */
[----:B------:R-:W-:Y:S01]  /*c640*/  @UP0 ULDC UR4, c[0x0][0x2ec] ;  /* 0x0000bb0000040ab9 */ /* 0x000fe20000000800 */
[----:B------:R-:W-:Y:S01]  /*c650*/  @UP0 ULDC UR6, c[0x0][0x2f0] ;  /* 0x0000bc0000060ab9 */ /* 0x000fe20000000800 */
[----:B------:R-:W-:-:S04]  /*c660*/  UIMAD.WIDE.U32 UR4, UR20, UR4, URZ ;  /* 0x00000004140472a5 */ /* 0x000fc8000f8e003f */
[----:B------:R-:W-:Y:S01]  /*c670*/  @UP0 USHF.R.U32.HI UR12, URZ, UR6, UR5 ;  /* 0x000000063f0c0299 */ /* 0x000fe20008011605 */
[C---:B-1----:R-:W-:Y:S02]  /*c680*/  IMAD R0, R9.reuse, R2, RZ ;  /* 0x0000000209007224 */ /* 0x042fe400078e02ff */
[----:B--2---:R-:W-:Y:S02]  /*c690*/  IMAD R10, R9, R6, RZ ;  /* 0x00000006090a7224 */ /* 0x004fe400078e02ff */
[----:B------:R-:W-:Y:S02]  /*c6a0*/  IMAD R9, R3, UR20, R0 ;  /* 0x0000001403097c24 */ /* 0x000fe4000f8e0200 */
[----:B------:R-:W-:-:S04]  /*c6b0*/  IMAD.WIDE.U32 R2, R2, UR20, RZ ;  /* 0x0000001402027c25 */ /* 0x000fc8000f8e00ff */
[----:B------:R-:W-:Y:S02]  /*c6c0*/  IMAD R15, R7, UR20, R10 ;  /* 0x00000014070f7c24 */ /* 0x000fe4000f8e020a */
[----:B------:R-:W-:Y:S01]  /*c6d0*/  IMAD.IADD R3, R3, 0x1, R9 ;  /* 0x0000000103037824 */ /* 0x000fe200078e0209 */
[----:B------:R-:W1:Y:S01]  /*c6e0*/  LDC.64 R10, c[0x0][0x738] ;  /* 0x0001ce00ff0a7b82 */ /* 0x000e620000000a00 */
[----:B------:R-:W-:Y:S02]  /*c6f0*/  IMAD.U32 R9, RZ, RZ, UR21 ;  /* 0x00000015ff097e24 */ /* 0x000fe4000f8e00ff */
[----:B---3--:R-:W-:-:S03]  /*c700*/  IMAD.WIDE.U32 R2, R12, UR21, R2 ;  /* 0x000000150c027c25 */ /* 0x008fc6000f8e0002 */
[----:B------:R-:W-:Y:S01]  /*c710*/  SHF.R.S32.HI R9, RZ, 0x1f, R9 ;  /* 0x0000001fff097819 */ /* 0x000fe20000011409 */
[----:B------:R-:W-:Y:S01]  /*c720*/  IMAD.WIDE.U32 R6, R6, UR20, RZ ;  /* 0x0000001406067c25 */ /* 0x000fe2000f8e00ff */
[----:B------:R2:W-:Y:S03]  /*c730*/  STL.64 [R1], R2 ;  /* 0x0000000201007387 */ /* 0x0005e60000100a00 */
[----:B------:R-:W-:Y:S01]  /*c740*/  IMAD R0, R9, R12, RZ ;  /* 0x0000000c09007224 */ /* 0x000fe200078e02ff */
[----:B------:R-:W-:-:S03]  /*c750*/  IADD3 R7, R7, R15, RZ ;  /* 0x0000000f07077210 */ /* 0x000fc60007ffe0ff */
[----:B------:R-:W-:Y:S02]  /*c760*/  IMAD R13, R13, UR21, R0 ;  /* 0x000000150d0d7c24 */ /* 0x000fe4000f8e0200 */
[----:B-1----:R-:W-:Y:S02]  /*c770*/  IMAD R0, R9, R10, RZ ;  /* 0x0000000a09007224 */ /* 0x002fe400078e02ff */
[----:B------:R-:W-:-:S04]  /*c780*/  IMAD.WIDE.U32 R6, R10, UR21, R6 ;  /* 0x000000150a067c25 */ /* 0x000fc8000f8e0006 */
[----:B------:R-:W-:Y:S02]  /*c790*/  IMAD R11, R11, UR21, R0 ;  /* 0x000000150b0b7c24 */ /* 0x000fe4000f8e0200 */
[----:B------:R-:W-:Y:S01]  /*c7a0*/  IMAD.MOV.U32 R0, RZ, RZ, RZ ;  /* 0x000000ffff007224 */ /* 0x000fe200078e00ff */
[----:B--2---:R-:W-:Y:S06]  /*c7b0*/  @!P0 BRA `(.L_x_2519) ;  /* 0x0000001400bc8947 */ /* 0x004fec0003800000 */
        /* <DEDUP_REMOVED lines=10> */
.L_x_2548:
[----:B------:R-:W2:Y:S01]  /*c860*/  LDL.64 R14, [R1] ;  /* 0x00000000010e7983 */ /* 0x000ea20000100a00 */
[----:B------:R-:W-:Y:S01]  /*c870*/  IMAD.IADD R21, R7, 0x1, R11 ;  /* 0x0000000107157824 */ /* 0x000fe200078e020b */
[----:B------:R-:W-:Y:S01]  /*c880*/  MOV R8, 0x1 ;  /* 0x0000000100087802 */ /* 0x000fe20000000f00 */
[----:B--2---:R-:W-:-:S05]  /*c890*/  IMAD.IADD R10, R15, 0x1, R13 ;  /* 0x000000010f0a7824 */ /* 0x004fca00078e020d */
[----:B------:R2:W-:Y:S01]  /*c8a0*/  STL [R1+0x8], R10 ;  /* 0x0000080a01007387 */ /* 0x0005e20000100800 */
[----:B------:R-:W-:Y:S05]  /*c8b0*/  @P0 BRA `(.L_x_2521) ;  /* 0x0000000000180947 */ /* 0x000fea0003800000 */
[----:B------:R-:W3:Y:S01]  /*c8c0*/  S2R R2, SR_TID.X ;  /* 0x0000000000027919 */ /* 0x000ee20000002100 */
[----:B-1----:R-:W-:-:S04]  /*c8d0*/  IMAD.MOV.U32 R3, RZ, RZ, 0x3180 ;  /* 0x00003180ff037424 */ /* 0x002fc800078e00ff */
[----:B------:R4:W-:Y:S01]  /*c8e0*/  SYNCS.ARRIVE.TRANS64 RZ, [R0+URZ+0x26810], R3 ;  /* 0x0268100300ff79a7 */ /* 0x0009e2000800003f */
[----:B---3--:R-:W-:-:S13]  /*c8f0*/  LOP3.LUT P1, RZ, R2, 0x1f, RZ, 0xc0, !PT ;  /* 0x0000001f02ff7812 */ /* 0x008fda000782c0ff */
[----:B----4-:R-:W-:Y:S05]  /*c900*/  @!P1 BRA `(.L_x_2521) ;  /* 0x0000000000049947 */ /* 0x010fea0003800000 */
[----:B------:R-:W-:Y:S01]  /*c910*/  BPT.TRAP 0x1 ;  /* 0x000000040000795c */ /* 0x000fe20000300000 */
.L_x_2521:
[----:B------:R-:W-:Y:S01]  /*c920*/  R2UR UR19, R5 ;  /* 0x00000000051372ca */ /* 0x000fe200000e0000 */
[----:B------:R-:W3:Y:S01]  /*c930*/  LDC.64 R12, c[0x0][0x198] ;  /* 0x00006600ff0c7b82 */ /* 0x000ee20000000a00 */
[----:B------:R-:W-:Y:S01]  /*c940*/  ULDC.64 UR4, c[0x0][0x700] ;  /* 0x0001c00000047ab9 */ /* 0x000fe20000000a00 */
[----:B------:R-:W-:Y:S01]  /*c950*/  R2UR UR8, R0 ;  /* 0x00000000000872ca */ /* 0x000fe200000e0000 */
[----:B------:R-:W-:Y:S01]  /*c960*/  UMOV UR24, 0x0 ;  /* 0x0000000000187882 */ /* 0x000fe20000000000 */
[----:B------:R-:W-:Y:S01]  /*c970*/  MOV R9, UR4 ;  /* 0x0000000400097c02 */ /* 0x000fe20008000f00 */
[----:B------:R-:W-:Y:S01]  /*c980*/  UMOV UR25, 0x14f00000 ;  /* 0x14f0000000197882 */ /* 0x000fe20000000000 */
[----:B------:R-:W-:Y:S01]  /*c990*/  UMOV UR18, URZ ;  /* 0x0000003f00127c82 */ /* 0x000fe20008000000 */
[----:B------:R-:W-:Y:S01]  /*c9a0*/  UMOV UR9, 0x18 ;  /* 0x0000001800097882 */ /* 0x000fe20000000000 */
[----:B------:R-:W-:Y:S01]  /*c9b0*/  UMOV UR13, UR21 ;  /* 0x00000015000d7c82 */ /* 0x000fe20008000000 */
[----:B------:R-:W-:Y:S01]  /*c9c0*/  UMOV UR10, UR18 ;  /* 0x00000012000a7c82 */ /* 0x000fe20008000000 */
[----:B------:R-:W-:Y:S01]  /*c9d0*/  UMOV UR28, UR12 ;  /* 0x0000000c001c7c82 */ /* 0x000fe20008000000 */
[----:B------:R-:W-:Y:S01]  /*c9e0*/  UMOV UR29, UR21 ;  /* 0x00000015001d7c82 */ /* 0x000fe20008000000 */
[----:B------:R-:W-:-:S03]  /*c9f0*/  UIMAD UR19, UR19, 0x60, URZ ;  /* 0x00000060131378a4 */ /* 0x000fc6000f8e023f */
[----:B------:R-:W-:Y:S02]  /*ca00*/  UIADD3 UR16, UR8, 0xe000, URZ ;  /* 0x0000e00008107890 */ /* 0x000fe4000fffe03f */
[----:B------:R-:W-:Y:S01]  /*ca10*/  UIADD3 UR17, UR8, 0x26810, URZ ;  /* 0x0002681008117890 */ /* 0x000fe2000fffe03f */
[----:B-1----:R-:W-:Y:S01]  /*ca20*/  IMAD.U32 R3, RZ, RZ, UR19 ;  /* 0x00000013ff037e24 */ /* 0x002fe2000f8e00ff */
[----:B------:R-:W-:Y:S01]  /*ca30*/  IADD3 R2, P1, R14, UR19, RZ ;  /* 0x000000130e027c10 */ /* 0x000fe2000ff3e0ff */
[----:B------:R-:W-:Y:S01]  /*ca40*/  UIADD3 UR26, UR8, 0x1a000, URZ ;  /* 0x0001a000081a7890 */ /* 0x000fe2000fffe03f */
[----:B------:R-:W-:Y:S02]  /*ca50*/  VIADD R14, R4, 0xffffffff ;  /* 0xffffffff040e7836 */ /* 0x000fe40000000000 */
[----:B------:R-:W-:Y:S01]  /*ca60*/  LEA.HI.X.SX32 R3, R3, R10, 0x1, P1 ;  /* 0x0000000a03037211 */ /* 0x000fe200008f0eff */
[----:B--2---:R-:W-:Y:S01]  /*ca70*/  IMAD.U32 R10, RZ, RZ, UR5 ;  /* 0x00000005ff0a7e24 */ /* 0x004fe2000f8e00ff */
[C---:B------:R-:W-:Y:S01]  /*ca80*/  LEA R11, P1, R2.reuse, R9, 0x2 ;  /* 0x00000009020b7211 */ /* 0x040fe200078210ff */
[----:B------:R-:W-:Y:S01]  /*ca90*/  UMOV UR27, UR17 ;  /* 0x00000011001b7c82 */ /* 0x000fe20008000000 */
[----:B------:R1:W-:Y:S02]  /*caa0*/  STL [R1+0x1c], R14 ;  /* 0x00001c0e01007387 */ /* 0x0003e40000100800 */
[----:B------:R-:W-:Y:S01]  /*cab0*/  R2UR UR4, R11 ;  /* 0x000000000b0472ca */ /* 0x000fe200000e0000 */
[----:B---3--:R-:W-:Y:S01]  /*cac0*/  IMAD.MOV.U32 R11, RZ, RZ, R12 ;  /* 0x000000ffff0b7224 */ /* 0x008fe200078e000c */
[----:B------:R-:W-:Y:S01]  /*cad0*/  LEA.HI.X R2, R2, R10, R3, 0x2, P1 ;  /* 0x0000000a02027211 */ /* 0x000fe200008f1403 */
[----:B------:R1:W-:Y:S01]  /*cae0*/  STL [R1+0x10], RZ ;  /* 0x000010ff01007387 */ /* 0x0003e20000100800 */
[----:B------:R-:W-:Y:S01]  /*caf0*/  MOV R12, R13 ;  /* 0x0000000d000c7202 */ /* 0x000fe20000000f00 */
[----:B------:R-:W-:Y:S01]  /*cb00*/  IMAD.MOV.U32 R13, RZ, RZ, 0x8000 ;  /* 0x00008000ff0d7424 */ /* 0x000fe200078e00ff */
[----:B------:R-:W-:-:S02]  /*cb10*/  R2UR UR5, R2 ;  /* 0x00000000020572ca */ /* 0x000fc400000e0000 */
[----:B------:R-:W-:-:S04]  /*cb20*/  IADD3 R2, P1, R11, 0xf0, RZ ;  /* 0x000000f00b027810 */ /* 0x000fc80007f3e0ff */
[----:B------:R-:W-:Y:S01]  /*cb30*/  R2UR UR22, R2 ;  /* 0x00000000021672ca */ /* 0x000fe200000e0000 */
[----:B------:R-:W-:-:S05]  /*cb40*/  IMAD.X R3, RZ, RZ, R12, P1 ;  /* 0x000000ffff037224 */ /* 0x000fca00008e060c */
[----:B------:R-:W-:-:S13]  /*cb50*/  R2UR UR23, R3 ;  /* 0x00000000031772ca */ /* 0x000fda00000e0000 */
[----:B------:R-:W-:Y:S01]  /*cb60*/  UTMALDG.4D [UR16], [UR22], desc[UR24] ;  /* 0x00001810160075b4 */ /* 0x000fe20008019000 */
[----:B------:R2:W-:Y:S01]  /*cb70*/  UBLKCP.S.G [UR26], [UR4], UR9 ;  /* 0x0000001a040073ba */ /* 0x0005e20008000209 */
[----:B------:R3:W-:Y:S02]  /*cb80*/  SYNCS.ARRIVE.TRANS64 RZ, [R0+URZ+0x26800], R13 ;  /* 0x0268000d00ff79a7 */ /* 0x0007e4000800003f */
[----:B---3--:R-:W-:-:S04]  /*cb90*/  IADD3 R13, P1, R11, 0x2f0, RZ ;  /* 0x000002f00b0d7810 */ /* 0x008fc80007f3e0ff */
[----:B------:R-:W-:Y:S01]  /*cba0*/  R2UR UR6, R13 ;  /* 0x000000000d0672ca */ /* 0x000fe200000e0000 */
[----:B--2---:R-:W-:Y:S01]  /*cbb0*/  UIADD3 UR9, UR8, 0x26800, URZ ;  /* 0x0002680008097890 */ /* 0x004fe2000fffe03f */
[----:B------:R-:W-:Y:S01]  /*cbc0*/  IADD3.X R13, RZ, R12, RZ, P1, !PT ;  /* 0x0000000cff0d7210 */ /* 0x000fe20000ffe4ff */
[----:B------:R-:W-:Y:S01]  /*cbd0*/  UIADD3 UR24, UR8, 0x4000, URZ ;  /* 0x0000400008187890 */ /* 0x000fe2000fffe03f */
[----:B------:R-:W-:Y:S02]  /*cbe0*/  UMOV UR16, 0x0 ;  /* 0x0000000000107882 */ /* 0x000fe40000000000 */
[----:B------:R-:W-:Y:S01]  /*cbf0*/  R2UR UR7, R13 ;  /* 0x000000000d0772ca */ /* 0x000fe200000e0000 */
[----:B------:R-:W-:Y:S01]  /*cc00*/  UMOV UR17, 0x10000000 ;  /* 0x1000000000117882 */ /* 0x000fe20000000000 */
[----:B------:R-:W-:Y:S01]  /*cc10*/  IADD3 R13, P1, R11, 0x3f0, RZ ;  /* 0x000003f00b0d7810 */ /* 0x000fe20007f3e0ff */
[----:B------:R-:W-:Y:S01]  /*cc20*/  UMOV UR27, UR11 ;  /* 0x0000000b001b7c82 */ /* 0x000fe20008000000 */
[----:B------:R-:W-:Y:S01]  /*cc30*/  UMOV UR26, UR18 ;  /* 0x00000012001a7c82 */ /* 0x000fe20008000000 */
[----:B------:R-:W-:Y:S01]  /*cc40*/  UMOV UR25, UR9 ;  /* 0x0000000900197c82 */ /* 0x000fe20008000000 */
[----:B------:R-:W-:Y:S01]  /*cc50*/  R2UR UR14, R13 ;  /* 0x000000000d0e72ca */ /* 0x000fe200000e0000 */
[----:B------:R-:W-:Y:S01]  /*cc60*/  IMAD.X R13, RZ, RZ, R12, P1 ;  /* 0x000000ffff0d7224 */ /* 0x000fe200008e060c */
[----:B------:R-:W-:-:S04]  /*cc70*/  ISETP.GE.AND P1, PT, R5, R14, PT ;  /* 0x0000000e0500720c */ /* 0x000fc80003f26270 */
[----:B------:R-:W-:Y:S01]  /*cc80*/  R2UR UR15, R13 ;  /* 0x000000000d0f72ca */ /* 0x000fe200000e0000 */
[----:B------:R1:W-:-:S12]  /*cc90*/  UTMALDG.4D [UR8], [UR6], desc[UR16] ;  /* 0x00001008060075b4 */ /* 0x0003d80008019000 */
[----:B------:R1:W-:Y:S02]  /*cca0*/  UTMALDG.4D [UR24], [UR14], desc[UR16] ;  /* 0x000010180e0075b4 */ /* 0x0003e40008019000 */
[----:B-1----:R-:W-:Y:S05]  /*ccb0*/  @P1 BRA `(.L_x_2522) ;  /* 0x0000000c00b01947 */ /* 0x002fea0003800000 */
[-C--:B------:R-:W-:Y:S01]  /*ccc0*/  LOP3.LUT R16, RZ, R5.reuse, RZ, 0x33, !PT ;  /* 0x00000005ff107212 */ /* 0x080fe200078e33ff */
[----:B------:R-:W-:Y:S01]  /*ccd0*/  IMAD.MOV.U32 R8, RZ, RZ, 0x1 ;  /* 0x00000001ff087424 */ /* 0x000fe200078e00ff */
[----:B------:R-:W-:Y:S02]  /*cce0*/  MOV R13, R5 ;  /* 0x00000005000d7202 */ /* 0x000fe40000000f00 */
[C---:B------:R-:W-:Y:S01]  /*ccf0*/  IADD3 R16, R4.reuse, R16, RZ ;  /* 0x0000001004107210 */ /* 0x040fe20007ffe0ff */
[----:B------:R-:W-:-:S05]  /*cd00*/  VIADD R4, R4, 0xfffffffe ;  /* 0xfffffffe04047836 */ /* 0x000fca0000000000 */
[----:B------:R-:W-:Y:S02]  /*cd10*/  ISETP.NE.AND P1, PT, R4, R5, PT ;  /* 0x000000050400720c */ /* 0x000fe40003f25270 */
[----:B------:R-:W-:-:S05]  /*cd20*/  LOP3.LUT R4, R16, 0x1, RZ, 0xc0, !PT ;  /* 0x0000000110047812 */ /* 0x000fca00078ec0ff */
[----:B------:R1:W-:Y:S06]  /*cd30*/  STL [R1+0x18], R4 ;  /* 0x0000180401007387 */ /* 0x0003ec0000100800 */
[----:B------:R-:W-:Y:S05]  /*cd40*/  @!P1 BRA `(.L_x_2523) ;  /* 0x0000000800589947 */ /* 0x000fea0003800000 */
[----:B------:R-:W-:Y:S01]  /*cd50*/  IMAD.IADD R16, R16, 0x1, -R4 ;  /* 0x0000000110107824 */ /* 0x000fe200078e0a04 */
[----:B------:R-:W-:Y:S01]  /*cd60*/  MOV R8, 0x1 ;  /* 0x0000000100087802 */ /* 0x000fe20000000f00 */
[----:B------:R-:W-:-:S07]  /*cd70*/  IMAD.MOV.U32 R13, RZ, RZ, R5 ;  /* 0x000000ffff0d7224 */ /* 0x000fce00078e0005 */
.L_x_2532:
[----:B--23--:R-:W-:-:S04]  /*cd80*/  SHF.L.U32 R17, R8, 0x1f, RZ ;  /* 0x0000001f08117819 */ /* 0x00cfc800000006ff */
[----:B------:R-:W2:Y:S02]  /*cd90*/  SYNCS.PHASECHK.TRANS64.TRYWAIT P1, [R0+URZ+0x26840], R17 ;  /* 0x02684011000075a7 */ /* 0x000ea4000802017f */
[----:B--2---:R-:W-:Y:S05]  /*cda0*/  @!P1 BRA `(.L_x_2524) ;  /* 0x0000001400749947 */ /* 0x004fea0003800000 */
.L_x_2549:
[----:B------:R-:W-:Y:S05]  /*cdb0*/  @P0 BRA `(.L_x_2525) ;  /* 0x00000000001c0947 */ /* 0x000fea0003800000 */
[----:B------:R-:W3:Y:S01]  /*cdc0*/  S2R R2, SR_TID.X ;  /* 0x0000000000027919 */ /* 0x000ee20000002100 */
[----:B------:R-:W-:-:S04]  /*cdd0*/  IMAD.MOV.U32 R3, RZ, RZ, 0x3180 ;  /* 0x00003180ff037424 */ /* 0x000fc800078e00ff */
[----:B------:R4:W-:Y:S01]  /*cde0*/  SYNCS.ARRIVE.TRANS64 RZ, [R0+URZ+0x26830], R3 ;  /* 0x0268300300ff79a7 */ /* 0x0009e2000800003f */
[----:B---3--:R-:W-:-:S04]  /*cdf0*/  LOP3.LUT R2, R2, 0x1f, RZ, 0xc0, !PT ;  /* 0x0000001f02027812 */ /* 0x008fc800078ec0ff */
[----:B------:R-:W-:-:S13]  /*ce00*/  ISETP.NE.AND P1, PT, R2, RZ, PT ;  /* 0x000000ff0200720c */ /* 0x000fda0003f25270 */
[----:B----4-:R-:W-:Y:S05]  /*ce10*/  @!P1 BRA `(.L_x_2525) ;  /* 0x0000000000049947 */ /* 0x010fea0003800000 */
[----:B------:R-:W-:Y:S01]  /*ce20*/  BPT.TRAP 0x1 ;  /* 0x000000040000795c */ /* 0x000fe20000300000 */
.L_x_2525:
[----:B------:R-:W3:Y:S01]  /*ce30*/  LDC.64 R14, c[0x0][0x728] ;  /* 0x0001ca00ff0e7b82 */ /* 0x000ee20000000a00 */
[----:B------:R-:W-:Y:S01]  /*ce40*/  IMAD R18, R13, 0x60, RZ ;  /* 0x000000600d127824 */ /* 0x000fe200078e02ff */
[----:B------:R-:W-:Y:S01]  /*ce50*/  R2UR UR4, R0 ;  /* 0x00000000000472ca */ /* 0x000fe200000e0000 */
[----:B------:R-:W-:Y:S01]  /*ce60*/  UMOV UR14, 0x0 ;  /* 0x00000000000e7882 */ /* 0x000fe20000000000 */
[----:B------:R-:W-:Y:S01]  /*ce70*/  UMOV UR15, 0x14f00000 ;  /* 0x14f00000000f7882 */ /* 0x000fe20000000000 */
[----:B------:R-:W-:Y:S01]  /*ce80*/  UMOV UR18, URZ ;  /* 0x0000003f00127c82 */ /* 0x000fe20008000000 */
[C---:B------:R-:W-:Y:S01]  /*ce90*/  IADD3 R2, P1, R18.reuse, R6, RZ ;  /* 0x0000000612027210 */ /* 0x040fe20007f3e0ff */
[----:B------:R-:W-:Y:S01]  /*cea0*/  UMOV UR10, 0x18 ;  /* 0x00000018000a7882 */ /* 0x000fe20000000000 */
[----:B-1----:R-:W1:Y:S01]  /*ceb0*/  LDC.64 R4, c[0x0][0x198] ;  /* 0x00006600ff047b82 */ /* 0x002e620000000a00 */
        /* <DEDUP_REMOVED lines=20> */
.L_x_2550:
        /* <DEDUP_REMOVED lines=8> */
.L_x_2527:
[----:B------:R-:W3:Y:S01]  /*d080*/  LDL.64 R2, [R1] ;  /* 0x0000000001027983 */ /* 0x000ee20000100a00 */
[----:B------:R-:W-:Y:S01]  /*d090*/  IADD3 R19, R18, 0x60, RZ ;  /* 0x0000006012137810 */ /* 0x000fe20007ffe0ff */
[----:B------:R-:W-:Y:S02]  /*d0a0*/  ULDC.64 UR4, c[0x0][0x700] ;  /* 0x0001c00000047ab9 */ /* 0x000fe40000000a00 */
[----:B------:R-:W-:Y:S01]  /*d0b0*/  IMAD.U32 R9, RZ, RZ, UR4 ;  /* 0x00000004ff097e24 */ /* 0x000fe2000f8e00ff */
[----:B---3--:R-:W-:-:S04]  /*d0c0*/  IADD3 R2, P1, R19, R2, RZ ;  /* 0x0000000213027210 */ /* 0x008fc80007f3e0ff */
[----:B------:R-:W-:-:S04]  /*d0d0*/  LEA R3, P2, R2, R9, 0x2 ;  /* 0x0000000902037211 */ /* 0x000fc800078410ff */
[----:B------:R-:W-:Y:S02]  /*d0e0*/  R2UR UR14, R3 ;  /* 0x00000000030e72ca */ /* 0x000fe400000e0000 */
[----:B------:R-:W3:Y:S01]  /*d0f0*/  LDL R3, [R1+0x8] ;  /* 0x0000080001037983 */ /* 0x000ee20000100800 */
[----:B------:R-:W-:Y:S01]  /*d100*/  SHF.R.S32.HI R20, RZ, 0x1f, R19 ;  /* 0x0000001fff147819 */ /* 0x000fe20000011413 */
[----:B------:R-:W-:Y:S01]  /*d110*/  UMOV UR6, 0x0 ;  /* 0x0000000000067882 */ /* 0x000fe20000000000 */
[----:B------:R-:W-:Y:S01]  /*d120*/  MOV R10, UR5 ;  /* 0x00000005000a7c02 */ /* 0x000fe20008000f00 */
[----:B------:R-:W-:Y:S01]  /*d130*/  UMOV UR7, 0x14f00000 ;  /* 0x14f0000000077882 */ /* 0x000fe20000000000 */
[----:B------:R-:W-:Y:S01]  /*d140*/  R2UR UR8, R0 ;  /* 0x00000000000872ca */ /* 0x000fe200000e0000 */
[----:B------:R-:W-:Y:S01]  /*d150*/  UMOV UR18, URZ ;  /* 0x0000003f00127c82 */ /* 0x000fe20008000000 */
[----:B------:R-:W-:Y:S01]  /*d160*/  R2UR UR19, R19 ;  /* 0x00000000131372ca */ /* 0x000fe200000e0000 */
[----:B------:R-:W-:-:S10]  /*d170*/  UMOV UR10, 0x18 ;  /* 0x00000018000a7882 */ /* 0x000fd40000000000 */
[----:B------:R-:W-:Y:S02]  /*d180*/  UIADD3 UR16, UR8, 0x11000, URZ ;  /* 0x0001100008107890 */ /* 0x000fe4000fffe03f */
[----:B------:R-:W-:Y:S02]  /*d190*/  UIADD3 UR17, UR8, 0x26818, URZ ;  /* 0x0002681808117890 */ /* 0x000fe4000fffe03f */
[----:B------:R-:W-:-:S05]  /*d1a0*/  UIADD3 UR8, UR8, 0x1a200, URZ ;  /* 0x0001a20008087890 */ /* 0x000fca000fffe03f */
[----:B------:R-:W-:Y:S01]  /*d1b0*/  UMOV UR9, UR17 ;  /* 0x0000001100097c82 */ /* 0x000fe20008000000 */
[----:B---3--:R-:W-:-:S05]  /*d1c0*/  IMAD.X R3, R20, 0x1, R3, P1 ;  /* 0x0000000114037824 */ /* 0x008fca00008e0603 */
[----:B------:R-:W-:-:S04]  /*d1d0*/  LEA.HI.X R2, R2, R10, R3, 0x2, P2 ;  /* 0x0000000a02027211 */ /* 0x000fc800010f1403 */
[----:B------:R-:W-:Y:S02]  /*d1e0*/  R2UR UR15, R2 ;  /* 0x00000000020f72ca */ /* 0x000fe400000e0000 */
[----:B------:R-:W-:-:S04]  /*d1f0*/  IADD3 R2, P1, R11, 0xf0, RZ ;  /* 0x000000f00b027810 */ /* 0x000fc80007f3e0ff */
[----:B------:R-:W-:Y:S02]  /*d200*/  IADD3.X R3, RZ, R12, RZ, P1, !PT ;  /* 0x0000000cff037210 */ /* 0x000fe40000ffe4ff */
[----:B------:R-:W-:Y:S02]  /*d210*/  R2UR UR4, R2 ;  /* 0x00000000020472ca */ /* 0x000fe400000e0000 */
[----:B------:R-:W-:-:S13]  /*d220*/  R2UR UR5, R3 ;  /* 0x00000000030572ca */ /* 0x000fda00000e0000 */
[----:B------:R3:W-:Y:S01]  /*d230*/  UTMALDG.4D [UR16], [UR4], desc[UR6] ;  /* 0x00000610040075b4 */ /* 0x0007e20008019000 */
[----:B------:R3:W-:Y:S01]  /*d240*/  UBLKCP.S.G [UR8], [UR14], UR10 ;  /* 0x000000080e0073ba */ /* 0x0007e2000800020a */
[----:B------:R-:W4:Y:S02]  /*d250*/  SYNCS.PHASECHK.TRANS64.TRYWAIT P1, [R0+URZ+0x26848], R17 ;  /* 0x02684811000075a7 */ /* 0x000f24000802017f */
[----:B---34-:R-:W-:Y:S05]  /*d260*/  @!P1 BRA `(.L_x_2528) ;  /* 0x00000010006c9947 */ /* 0x018fea0003800000 */
.L_x_2551:
        /* <DEDUP_REMOVED lines=8> */
.L_x_2529:
        /* <DEDUP_REMOVED lines=24> */
.L_x_2553:
        /* <DEDUP_REMOVED lines=8> */
.L_x_2531:
[----:B----4-:R-:W4:Y:S04]  /*d4f0*/  LDL.64 R4, [R1] ;  /* 0x0000000001047983 */ /* 0x010f280000100a00 */
[----:B------:R-:W5:Y:S01]  /*d500*/  LDL R14, [R1+0x8] ;  /* 0x00000800010e7983 */ /* 0x000f620000100800 */
        /* <DEDUP_REMOVED lines=8> */
[----:B------:R-:W-:Y:S01]  /*d590*/  UMOV UR10, 0x18 ;  /* 0x00000018000a7882 */ /* 0x000fe20000000000 */
[----:B------:R-:W-:-:S04]  /*d5a0*/  IADD3 R13, R13, 0x2, RZ ;  /* 0x000000020d0d7810 */ /* 0x000fc80007ffe0ff */
[----:B------:R-:W-:Y:S02]  /*d5b0*/  UIADD3 UR19, UR19, 0xc0, URZ ;  /* 0x000000c013137890 */ /* 0x000fe4000fffe03f */
[----:B------:R-:W-:Y:S02]  /*d5c0*/  UIADD3 UR16, UR8, 0xe000, URZ ;  /* 0x0000e00008107890 */ /* 0x000fe4000fffe03f */
[----:B------:R-:W-:Y:S02]  /*d5d0*/  UIADD3 UR17, UR8, 0x26810, URZ ;  /* 0x0002681008117890 */ /* 0x000fe4000fffe03f */
[----:B------:R-:W-:-:S05]  /*d5e0*/  UIADD3 UR8, UR8, 0x1a000, URZ ;  /* 0x0001a00008087890 */ /* 0x000fca000fffe03f */
[----:B------:R-:W-:Y:S02]  /*d5f0*/  UMOV UR9, UR17 ;  /* 0x0000001100097c82 */ /* 0x000fe40008000000 */
[----:B------:R1:W-:Y:S01]  /*d600*/  UTMALDG.4D [UR16], [UR4], desc[UR6] ;  /* 0x00000610040075b4 */ /* 0x0003e20008019000 */
[----:B----4-:R-:W-:-:S04]  /*d610*/  IADD3 R4, P1, R4, UR19, RZ ;  /* 0x0000001304047c10 */ /* 0x010fc8000ff3e0ff */
[----:B------:R-:W-:-:S04]  /*d620*/  LEA R5, P2, R4, R9, 0x2 ;  /* 0x0000000904057211 */ /* 0x000fc800078410ff */
[----:B------:R-:W-:Y:S02]  /*d630*/  R2UR UR14, R5 ;  /* 0x00000000050e72ca */ /* 0x000fe400000e0000 */
[----:B------:R-:W-:-:S04]  /*d640*/  MOV R5, UR19 ;  /* 0x0000001300057c02 */ /* 0x000fc80008000f00 */
[----:B-----5:R-:W-:Y:S02]  /*d650*/  LEA.HI.X.SX32 R5, R5, R14, 0x1, P1 ;  /* 0x0000000e05057211 */ /* 0x020fe400008f0eff */
[----:B------:R-:W-:Y:S02]  /*d660*/  ISETP.NE.AND P1, PT, R16, RZ, PT ;  /* 0x000000ff1000720c */ /* 0x000fe40003f25270 */
[----:B------:R-:W-:-:S04]  /*d670*/  LEA.HI.X R5, R4, R10, R5, 0x2, P2 ;  /* 0x0000000a04057211 */ /* 0x000fc800010f1405 */
[----:B------:R-:W-:-:S13]  /*d680*/  R2UR UR15, R5 ;  /* 0x00000000050f72ca */ /* 0x000fda00000e0000 */
[----:B------:R1:W-:Y:S02]  /*d690*/  UBLKCP.S.G [UR8], [UR14], UR10 ;  /* 0x000000080e0073ba */ /* 0x0003e4000800020a */
[----:B-1----:R-:W-:Y:S05]  /*d6a0*/  @P1 BRA `(.L_x_2532) ;  /* 0xfffffff400b41947 */ /* 0x002fea000383ffff */
.L_x_2523:
[----:B-1----:R-:W4:Y:S04]  /*d6b0*/  LDL.LU R4, [R1+0x18] ;  /* 0x0000180001047983 */ /* 0x002f280000300800 */
[----:B------:R1:W5:Y:S01]  /*d6c0*/  LDL R5, [R1+0x1c] ;  /* 0x00001c0001057983 */ /* 0x0003620000100800 */
[----:B----4-:R-:W-:-:S13]  /*d6d0*/  ISETP.NE.AND P1, PT, R4, RZ, PT ;  /* 0x000000ff0400720c */ /* 0x010fda0003f25270 */
[----:B-1----:R-:W-:Y:S05]  /*d6e0*/  @!P1 BRA `(.L_x_2522) ;  /* 0x0000000400249947 */ /* 0x002fea0003800000 */
[----:B------:R-:W-:-:S04]  /*d6f0*/  SHF.L.U32 R14, R8, 0x1f, RZ ;  /* 0x0000001f080e7819 */ /* 0x000fc800000006ff */
[----:B------:R-:W1:Y:S02]  /*d700*/  SYNCS.PHASECHK.TRANS64.TRYWAIT P1, [R0+URZ+0x26840], R14 ;  /* 0x0268400e000075a7 */ /* 0x000e64000802017f */
[----:B-1----:R-:W-:Y:S05]  /*d710*/  @!P1 BRA `(.L_x_2533) ;  /* 0x0000000c006c9947 */ /* 0x002fea0003800000 */
.L_x_2554:
[----:B------:R-:W-:Y:S05]  /*d720*/  @P0 BRA `(.L_x_2534) ;  /* 0x00000000001c0947 */ /* 0x000fea0003800000 */
[----:B------:R-:W4:Y:S02]  /*d730*/  S2R R4, SR_TID.X ;  /* 0x0000000000047919 */ /* 0x000f240000002100 */
[----:B----45:R-:W-:Y:S01]  /*d740*/  LOP3.LUT R5, R4, 0x1f, RZ, 0xc0, !PT ;  /* 0x0000001f04057812 */ /* 0x030fe200078ec0ff */
[----:B------:R-:W-:-:S03]  /*d750*/  IMAD.MOV.U32 R4, RZ, RZ, 0x3180 ;  /* 0x00003180ff047424 */ /* 0x000fc600078e00ff */
[----:B------:R-:W-:Y:S01]  /*d760*/  ISETP.NE.AND P1, PT, R5, RZ, PT ;  /* 0x000000ff0500720c */ /* 0x000fe20003f25270 */
[----:B------:R4:W-:-:S12]  /*d770*/  SYNCS.ARRIVE.TRANS64 RZ, [R0+URZ+0x26830], R4 ;  /* 0x0268300400ff79a7 */ /* 0x0009d8000800003f */
[----:B----4-:R-:W-:Y:S05]  /*d780*/  @!P1 BRA `(.L_x_2534) ;  /* 0x0000000000049947 */ /* 0x010fea0003800000 */
[----:B------:R-:W-:Y:S01]  /*d790*/  BPT.TRAP 0x1 ;  /* 0x000000040000795c */ /* 0x000fe20000300000 */
.L_x_2534:
[----:B-----5:R-:W4:Y:S01]  /*d7a0*/  LDC.64 R4, c[0x0][0x728] ;  /* 0x0001ca00ff047b82 */ /* 0x020f220000000a00 */
[----:B------:R-:W-:Y:S01]  /*d7b0*/  IMAD R13, R13, 0x60, RZ ;  /* 0x000000600d0d7824 */ /* 0x000fe200078e02ff */
        /* <DEDUP_REMOVED lines=10> */
[----:B----4-:R-:W-:-:S04]  /*d860*/  LEA R4, P2, R15, R4, 0x2 ;  /* 0x000000040f047211 */ /* 0x010fc800078410ff */
[----:B------:R-:W-:Y:S01]  /*d870*/  UMOV UR9, UR17 ;  /* 0x0000001100097c82 */ /* 0x000fe20008000000 */
[----:B------:R-:W-:Y:S02]  /*d880*/  R2UR UR14, R4 ;  /* 0x00000000040e72ca */ /* 0x000fe400000e0000 */
[----:B------:R-:W-:-:S04]  /*d890*/  LEA.HI.X.SX32 R4, R13, R21, 0x1, P1 ;  /* 0x000000150d047211 */ /* 0x000fc800008f0eff */
[----:B------:R-:W-:-:S04]  /*d8a0*/  LEA.HI.X R4, R15, R5, R4, 0x2, P2 ;  /* 0x000000050f047211 */ /* 0x000fc800010f1404 */
[----:B------:R-:W-:Y:S02]  /*d8b0*/  R2UR UR15, R4 ;  /* 0x00000000040f72ca */ /* 0x000fe400000e0000 */
[----:B------:R-:W-:-:S04]  /*d8c0*/  IADD3 R4, P1, R11, 0x1f0, RZ ;  /* 0x000001f00b047810 */ /* 0x000fc80007f3e0ff */
[----:B------:R-:W-:Y:S02]  /*d8d0*/  R2UR UR4, R4 ;  /* 0x00000000040472ca */ /* 0x000fe400000e0000 */
[----:B------:R-:W-:-:S04]  /*d8e0*/  IADD3.X R4, RZ, R12, RZ, P1, !PT ;  /* 0x0000000cff047210 */ /* 0x000fc80000ffe4ff */
[----:B------:R-:W-:-:S13]  /*d8f0*/  R2UR UR5, R4 ;  /* 0x00000000040572ca */ /* 0x000fda00000e0000 */
[----:B------:R4:W-:Y:S01]  /*d900*/  UTMALDG.4D [UR16], [UR4], desc[UR6] ;  /* 0x00000610040075b4 */ /* 0x0009e20008019000 */
[----:B------:R4:W-:Y:S01]  /*d910*/  UBLKCP.S.G [UR8], [UR14], UR10 ;  /* 0x000000080e0073ba */ /* 0x0009e2000800020a */
[----:B------:R-:W1:Y:S02]  /*d920*/  SYNCS.PHASECHK.TRANS64.TRYWAIT P1, [R0+URZ+0x26828], R14 ;  /* 0x0268280e000075a7 */ /* 0x000e64000802017f */
[----:B-1--4-:R-:W-:Y:S05]  /*d930*/  @!P1 BRA `(.L_x_2535) ;  /* 0x0000000800f89947 */ /* 0x012fea0003800000 */
.L_x_2555:
[----:B------:R-:W-:Y:S05]  /*d940*/  @P0 BRA `(.L_x_2536) ;  /* 0x00000000001c0947 */ /* 0x000fea0003800000 */
[----:B------:R-:W4:Y:S01]  /*d950*/  S2R R4, SR_TID.X ;  /* 0x0000000000047919 */ /* 0x000f220000002100 */
[----:B------:R-:W-:-:S04]  /*d960*/  IMAD.MOV.U32 R5, RZ, RZ, 0x3180 ;  /* 0x00003180ff057424 */ /* 0x000fc800078e00ff */
[----:B------:R1:W-:Y:S01]  /*d970*/  SYNCS.ARRIVE.TRANS64 RZ, [R0+URZ+0x26818], R5 ;  /* 0x0268180500ff79a7 */ /* 0x0003e2000800003f */
[----:B----4-:R-:W-:-:S04]  /*d980*/  LOP3.LUT R4, R4, 0x1f, RZ, 0xc0, !PT ;  /* 0x0000001f04047812 */ /* 0x010fc800078ec0ff */
[----:B------:R-:W-:-:S13]  /*d990*/  ISETP.NE.AND P0, PT, R4, RZ, PT ;  /* 0x000000ff0400720c */ /* 0x000fda0003f05270 */
[----:B-1----:R-:W-:Y:S05]  /*d9a0*/  @!P0 BRA `(.L_x_2536) ;  /* 0x0000000000048947 */ /* 0x002fea0003800000 */
[----:B------:R-:W-:Y:S01]  /*d9b0*/  BPT.TRAP 0x1 ;  /* 0x000000040000795c */ /* 0x000fe20000300000 */
.L_x_2536:
[----:B------:R-:W4:Y:S04]  /*d9c0*/  LDL.LU.64 R4, [R1] ;  /* 0x0000000001047983 */ /* 0x000f280000300a00 */
[----:B-1----:R-:W2:Y:S01]  /*d9d0*/  LDL.LU R14, [R1+0x8] ;  /* 0x00000800010e7983 */ /* 0x002ea20000300800 */
[----:B------:R-:W-:Y:S01]  /*d9e0*/  R2UR UR19, R13 ;  /* 0x000000000d1372ca */ /* 0x000fe200000e0000 */
[----:B------:R-:W-:Y:S01]  /*d9f0*/  UMOV UR6, 0x0 ;  /* 0x0000000000067882 */ /* 0x000fe20000000000 */
[----:B------:R-:W-:Y:S01]  /*da00*/  R2UR UR8, R0 ;  /* 0x00000000000872ca */ /* 0x000fe200000e0000 */
[----:B------:R-:W-:Y:S01]  /*da10*/  UMOV UR7, 0x14f00000 ;  /* 0x14f0000000077882 */ /* 0x000fe20000000000 */
[----:B------:R-:W-:Y:S01]  /*da20*/  R2UR UR4, R2 ;  /* 0x00000000020472ca */ /* 0x000fe200000e0000 */
[----:B------:R-:W-:Y:S01]  /*da30*/  UMOV UR18, URZ ;  /* 0x0000003f00127c82 */ /* 0x000fe20008000000 */
[----:B------:R-:W-:Y:S01]  /*da40*/  R2UR UR5, R3 ;  /* 0x00000000030572ca */ /* 0x000fe200000e0000 */
[----:B------:R-:W-:-:S06]  /*da50*/  UMOV UR10, 0x18 ;  /* 0x00000018000a7882 */ /* 0x000fcc0000000000 */
[----:B------:R-:W-:Y:S02]  /*da60*/  UIADD3 UR19, UR19, 0x60, URZ ;  /* 0x0000006013137890 */ /* 0x000fe4000fffe03f */
[----:B------:R-:W-:Y:S02]  /*da70*/  UIADD3 UR16, UR8, 0x11000, URZ ;  /* 0x0001100008107890 */ /* 0x000fe4000fffe03f */
[----:B------:R-:W-:Y:S02]  /*da80*/  UIADD3 UR17, UR8, 0x26818, URZ ;  /* 0x0002681808117890 */ /* 0x000fe4000fffe03f */
[----:B------:R-:W-:Y:S01]  /*da90*/  UIADD3 UR8, UR8, 0x1a200, URZ ;  /* 0x0001a20008087890 */ /* 0x000fe2000fffe03f */
[----:B------:R-:W-:-:S04]  /*daa0*/  IMAD.MOV.U32 R2, RZ, RZ, 0x1 ;  /* 0x00000001ff027424 */ /* 0x000fc800078e00ff */
[----:B------:R-:W-:Y:S02]  /*dab0*/  UMOV UR9, UR17 ;  /* 0x0000001100097c82 */ /* 0x000fe40008000000 */
[----:B------:R1:W-:Y:S01]  /*dac0*/  UTMALDG.4D [UR16], [UR4], desc[UR6] ;  /* 0x00000610040075b4 */ /* 0x0003e20008019000 */
[----:B----4-:R-:W-:Y:S02]  /*dad0*/  IADD3 R4, P0, R4, UR19, RZ ;  /* 0x0000001304047c10 */ /* 0x010fe4000ff1e0ff */
[----:B------:R-:W-:-:S04]  /*dae0*/  MOV R5, UR19 ;  /* 0x0000001300057c02 */ /* 0x000fc80008000f00 */
[----:B--2---:R-:W-:Y:S02]  /*daf0*/  LEA.HI.X.SX32 R5, R5, R14, 0x1, P0 ;  /* 0x0000000e05057211 */ /* 0x004fe400000f0eff */
[----:B------:R-:W-:-:S04]  /*db00*/  LEA R9, P0, R4, R9, 0x2 ;  /* 0x0000000904097211 */ /* 0x000fc800078010ff */
[----:B------:R-:W-:Y:S02]  /*db10*/  LEA.HI.X R10, R4, R10, R5, 0x2, P0 ;  /* 0x0000000a040a7211 */ /* 0x000fe400000f1405 */
[----:B------:R-:W-:Y:S01]  /*db20*/  R2UR UR14, R9 ;  /* 0x00000000090e72ca */ /* 0x000fe200000e0000 */
[----:B------:R1:W5:Y:S01]  /*db30*/  LDL.LU R5, [R1+0x1c] ;  /* 0x00001c0001057983 */ /* 0x0003620000300800 */
[----:B------:R-:W-:-:S03]  /*db40*/  R2UR UR15, R10 ;  /* 0x000000000a0f72ca */ /* 0x000fc600000e0000 */
[----:B------:R1:W-:Y:S10]  /*db50*/  STL [R1+0x10], R2 ;  /* 0x0000100201007387 */ /* 0x0003f40000100800 */
[----:B------:R1:W-:Y:S02]  /*db60*/  UBLKCP.S.G [UR8], [UR14], UR10 ;  /* 0x000000080e0073ba */ /* 0x0003e4000800020a */
[----:B-1----:R-:W-:Y:S01]  /*db70*/  NOP ;  /* 0x0000000000007918 */ /* 0x002fe20000000000 */
.L_x_2522:
[----:B------:R-:W4:Y:S01]  /*db80*/  LDL R3, [R1+0x10] ;  /* 0x0000100001037983 */ /* 0x000f220000100800 */
[----:B------:R-:W1:Y:S02]  /*db90*/  S2R R2, SR_TID.X ;  /* 0x0000000000027919 */ /* 0x000e640000002100 */
[----:B-1----:R-:W-:-:S04]  /*dba0*/  LOP3.LUT R2, R2, 0x7f, RZ, 0xc0, !PT ;  /* 0x0000007f02027812 */ /* 0x002fc800078ec0ff */
[----:B------:R-:W-:Y:S02]  /*dbb0*/  ISETP.NE.AND P1, PT, R2, RZ, PT ;  /* 0x000000ff0200720c */ /* 0x000fe40003f25270 */
[----:B----4-:R-:W-:Y:S02]  /*dbc0*/  LEA R4, R3, R0, 0x3 ;  /* 0x0000000003047211 */ /* 0x010fe400078e18ff */
[----:B------:R-:W-:-:S04]  /*dbd0*/  SHF.L.U32 R3, R8, 0x1f, RZ ;  /* 0x0000001f08037819 */ /* 0x000fc800000006ff */
[----:B------:R-:W1:Y:S02]  /*dbe0*/  SYNCS.PHASECHK.TRANS64.TRYWAIT P0, [R4+URZ+0x26840], R3 ;  /* 0x02684003040075a7 */ /* 0x000e64000800017f */
[----:B-1----:R-:W-:Y:S05]  /*dbf0*/  @!P0 BRA `(.L_x_2537) ;  /* 0x00000008005c8947 */ /* 0x002fea0003800000 */
.L_x_2556:
[----:B------:R-:W-:Y:S05]  /*dc00*/  @P1 BRA `(.L_x_2538) ;  /* 0x0000000000181947 */ /* 0x000fea0003800000 */
[----:B------:R-:W4:Y:S01]  /*dc10*/  S2R R2, SR_TID.X ;  /* 0x0000000000027919 */ /* 0x000f220000002100 */
[----:B-1----:R-:W-:-:S04]  /*dc20*/  IMAD.MOV.U32 R3, RZ, RZ, 0x3180 ;  /* 0x00003180ff037424 */ /* 0x002fc800078e00ff */
[----:B------:R1:W-:Y:S01]  /*dc30*/  SYNCS.ARRIVE.TRANS64 RZ, [R4+URZ+0x26830], R3 ;  /* 0x0268300304ff79a7 */ /* 0x0003e2000800003f */
[----:B----4-:R-:W-:-:S13]  /*dc40*/  LOP3.LUT P0, RZ, R2, 0x1f, RZ, 0xc0, !PT ;  /* 0x0000001f02ff7812 */ /* 0x010fda000780c0ff */
[----:B-1----:R-:W-:Y:S05]  /*dc50*/  @!P0 BRA `(.L_x_2538) ;  /* 0x0000000000048947 */ /* 0x002fea0003800000 */
[----:B------:R-:W-:Y:S01]  /*dc60*/  BPT.TRAP 0x1 ;  /* 0x000000040000795c */ /* 0x000fe20000300000 */
.L_x_2538:
[----:B------:R-:W4:Y:S01]  /*dc70*/  LDL.LU R9, [R1+0x10] ;  /* 0x0000100001097983 */ /* 0x000f220000300800 */
[----:B-----5:R-:W-:Y:S01]  /*dc80*/  R2UR UR19, R5 ;  /* 0x00000000051372ca */ /* 0x020fe200000e0000 */
[----:B-1----:R-:W1:Y:S01]  /*dc90*/  LDC.64 R2, c[0x0][0x728] ;  /* 0x0001ca00ff027b82 */ /* 0x002e620000000a00 */
[----:B------:R-:W-:Y:S01]  /*dca0*/  R2UR UR17, R4 ;  /* 0x00000000041172ca */ /* 0x000fe200000e0000 */
[----:B------:R-:W-:Y:S01]  /*dcb0*/  UMOV UR6, 0x0 ;  /* 0x0000000000067882 */ /* 0x000fe20000000000 */
[----:B------:R-:W-:Y:S01]  /*dcc0*/  UMOV UR7, 0x14f00000 ;  /* 0x14f0000000077882 */ /* 0x000fe20000000000 */
[----:B------:R-:W-:Y:S01]  /*dcd0*/  UMOV UR18, URZ ;  /* 0x0000003f00127c82 */ /* 0x000fe20008000000 */
[----:B------:R-:W-:-:S07]  /*dce0*/  UMOV UR10, 0x18 ;  /* 0x00000018000a7882 */ /* 0x000fce0000000000 */
[----:B------:R-:W-:Y:S02]  /*dcf0*/  UIMAD UR19, UR19, 0x60, URZ ;  /* 0x00000060131378a4 */ /* 0x000fe4000f8e023f */
[----:B------:R-:W-:-:S04]  /*dd00*/  UIADD3 UR17, UR17, 0x26830, URZ ;  /* 0x0002683011117890 */ /* 0x000fc8000fffe03f */
[----:B------:R-:W-:Y:S02]  /*dd10*/  IADD3 R6, P0, R6, UR19, RZ ;  /* 0x0000001306067c10 */ /* 0x000fe4000ff1e0ff */
[----:B------:R-:W-:Y:S01]  /*dd20*/  MOV R10, UR19 ;  /* 0x00000013000a7c02 */ /* 0x000fe20008000f00 */
[----:B------:R-:W-:-:S03]  /*dd30*/  UMOV UR9, UR17 ;  /* 0x0000001100097c82 */ /* 0x000fc60008000000 */
[----:B------:R-:W-:Y:S02]  /*dd40*/  LEA.HI.X.SX32 R21, R10, R21, 0x1, P0 ;  /* 0x000000150a157211 */ /* 0x000fe400000f0eff */
[----:B-1----:R-:W-:-:S04]  /*dd50*/  LEA R2, P0, R6, R2, 0x2 ;  /* 0x0000000206027211 */ /* 0x002fc800078010ff */
[----:B------:R-:W-:Y:S02]  /*dd60*/  LEA.HI.X R3, R6, R3, R21, 0x2, P0 ;  /* 0x0000000306037211 */ /* 0x000fe400000f1415 */
[----:B------:R-:W-:Y:S02]  /*dd70*/  IADD3 R11, P0, R11, 0x1f0, RZ ;  /* 0x000001f00b0b7810 */ /* 0x000fe40007f1e0ff */
[----:B------:R-:W-:Y:S02]  /*dd80*/  R2UR UR14, R2 ;  /* 0x00000000020e72ca */ /* 0x000fe400000e0000 */
[----:B------:R-:W-:Y:S02]  /*dd90*/  IADD3.X R12, RZ, R12, RZ, P0, !PT ;  /* 0x0000000cff0c7210 */ /* 0x000fe400007fe4ff */
[----:B------:R-:W-:Y:S02]  /*dda0*/  R2UR UR4, R11 ;  /* 0x000000000b0472ca */ /* 0x000fe400000e0000 */
[----:B------:R-:W-:-:S02]  /*ddb0*/  R2UR UR5, R12 ;  /* 0x000000000c0572ca */ /* 0x000fc400000e0000 */
[----:B------:R-:W-:Y:S01]  /*ddc0*/  R2UR UR15, R3 ;  /* 0x00000000030f72ca */ /* 0x000fe200000e0000 */
[C-C-:B----4-:R-:W-:Y:S02]  /*ddd0*/  IMAD R4, R9.reuse, 0x3000, R0.reuse ;  /* 0x0000300009047824 */ /* 0x150fe400078e0200 */
[----:B--23--:R-:W-:-:S03]  /*dde0*/  IMAD R0, R9, 0x200, R0 ;  /* 0x0000020009007824 */ /* 0x00cfc600078e0200 */
[----:B------:R-:W-:Y:S02]  /*ddf0*/  R2UR UR16, R4 ;  /* 0x00000000041072ca */ /* 0x000fe400000e0000 */
[----:B------:R-:W-:Y:S01]  /*de00*/  R2UR UR8, R0 ;  /* 0x00000000000872ca */ /* 0x000fe200000e0000 */
[----:B------:R-:W-:-:S05]  /*de10*/  VIADD R0, R9, 0x1 ;  /* 0x0000000109007836 */ /* 0x000fca0000000000 */
[----:B------:R-:W-:-:S04]  /*de20*/  ISETP.NE.AND P0, PT, R0, 0x2, PT ;  /* 0x000000020000780c */ /* 0x000fc80003f05270 */
[----:B------:R-:W-:Y:S01]  /*de30*/  SEL R3, RZ, 0x1, P0 ;  /* 0x00000001ff037807 */ /* 0x000fe20000000000 */
[----:B------:R-:W-:Y:S01]  /*de40*/  UIADD3 UR16, UR16, 0x14000, URZ ;  /* 0x0001400010107890 */ /* 0x000fe2000fffe03f */
[----:B------:R-:W-:Y:S01]  /*de50*/  SEL R0, R0, RZ, P0 ;  /* 0x000000ff00007207 */ /* 0x000fe20000000000 */
[----:B------:R-:W-:Y:S01]  /*de60*/  UIADD3 UR8, UR8, 0x1a380, URZ ;  /* 0x0001a38008087890 */ /* 0x000fe2000fffe03f */
[----:B------:R-:W-:-:S06]  /*de70*/  LOP3.LUT R8, R8, R3, RZ, 0x3c, !PT ;  /* 0x0000000308087212 */ /* 0x000fcc00078e3cff */
[----:B------:R1:W-:Y:S02]  /*de80*/  UTMALDG.4D [UR16], [UR4], desc[UR6] ;  /* 0x00000610040075b4 */ /* 0x0003e40008019000 */
[----:B------:R1:W-:Y:S02]  /*de90*/  UBLKCP.S.G [UR8], [UR14], UR10 ;  /* 0x000000080e0073ba */ /* 0x0003e4000800020a */
[----:B-1----:R-:W-:Y:S01]  /*dea0*/  NOP ;  /* 0x0000000000007918 */ /* 0x002fe20000000000 */
.L_x_2519:
[----:B------:R-:W-:Y:S05]  /*deb0*/  BSYNC B0 ;  /* 0x0000000000007941 */ /* 0x000fea0003800000 */
.L_x_2518:
[----:B------:R-:W-:-:S03]  /*dec0*/  UMOV UR4, 0xffffffff ;  /* 0xffffffff00047882 */ /* 0x000fc60000000000 */
[----:B------:R-:W-:Y:S05]  /*ded0*/  BRA.DIV UR4, `(.L_x_2539) ;  /* 0x0000000604b87947 */ /* 0x000fea000b800000 */
[----:B------:R-:W-:-:S13]  /*dee0*/  ELECT P6, URZ, PT ;  /* 0x00000000003f782f */ /* 0x000fda00038c0000 */
.L_x_2559:
[----:B------:R-:W-:Y:S05]  /*def0*/  @!P6 BRA `(.L_x_2438) ;  /* 0x000000000084e947 */ /* 0x000fea0003800000 */
[----:B------:R-:W2:Y:S02]  /*df00*/  LDL.LU R2, [R1+0xc] ;  /* 0x00000c0001027983 */ /* 0x000ea40000300800 */
[----:B--2---:R-:W-:-:S04]  /*df10*/  LOP3.LUT R2, R2, 0x2, RZ, 0xfc, !PT ;  /* 0x0000000202027812 */ /* 0x004fc800078efcff */
[----:B------:R-:W-:-:S13]  /*df20*/  ISETP.NE.AND P2, PT, R2, 0x3, PT ;  /* 0x000000030200780c */ /* 0x000fda0003f45270 */
[----:B------:R-:W-:Y:S05]  /*df30*/  @!P2 BRA `(.L_x_2540) ;  /* 0x000000000004a947 */ /* 0x000fea0003800000 */
[----:B------:R-:W-:Y:S01]  /*df40*/  BPT.TRAP 0x1 ;  /* 0x000000040000795c */ /* 0x000fe20000300000 */
.L_x_2540:
        /* <DEDUP_REMOVED lines=15> */
.L_x_2560:
[----:B------:R-:W2:Y:S02]  /*e040*/  SYNCS.PHASECHK.TRANS64.TRYWAIT P0, [R3+URZ], R2 ;  /* 0x00000002030075a7 */ /* 0x000ea4000800017f */
[----:B--2---:R-:W-:Y:S05]  /*e050*/  @!P0 BRA `(.L_x_2542) ;  /* 0x00000004008c8947 */ /* 0x004fea0003800000 */
.L_x_2561:
[----:B------:R-:W-:Y:S05]  /*e060*/  @!P2 BRA `(.L_x_2543) ;  /* 0x000000000004a947 */ /* 0x000fea0003800000 */
[----:B------:R-:W-:Y:S01]  /*e070*/  BPT.TRAP 0x1 ;  /* 0x000000040000795c */ /* 0x000fe20000300000 */
.L_x_2543:
[----:B--2---:R-:W-:-:S05]  /*e080*/  IADD3 R3, R9, 0x26840, RZ ;  /* 0x0002684009037810 */ /* 0x004fca0007ffe0ff */
[----:B------:R-:W-:-:S04]  /*e090*/  IMAD R5, R0, 0x8, R3 ;  /* 0x0000000800057824 */ /* 0x000fc800078e0203 */
[----:B------:R-:W2:Y:S02]  /*e0a0*/  SYNCS.PHASECHK.TRANS64.TRYWAIT P0, [R5+URZ], R4 ;  /* 0x00000004050075a7 */ /* 0x000ea4000800017f */
[----:B--2---:R-:W-:Y:S05]  /*e0b0*/  @!P0 BRA `(.L_x_2544) ;  /* 0x0000000400888947 */ /* 0x004fea0003800000 */
.L_x_2562:
[----:B------:R-:W-:-:S07]  /*e0c0*/  LEA R3, R6, R3, 0x3 ;  /* 0x0000000306037211 */ /* 0x000fce00078e18ff */
.L_x_2545:
[----:B---3--:R3:W4:Y:S02]  /*e0d0*/  SYNCS.PHASECHK.TRANS64.TRYWAIT P0, [R3+URZ], R2 ;  /* 0x00000002030075a7 */ /* 0x008724000800017f */
[----:B----4-:R-:W-:Y:S05]  /*e0e0*/  @!P0 NANOSLEEP.SYNCS 0x989680 ;  /* 0x009896800000895d */ /* 0x010fea0003900000 */
[----:B------:R-:W4:Y:S02]  /*e0f0*/  @!P0 SYNCS.PHASECHK.TRANS64 P0, [R3+URZ], R2 ;  /* 0x00000002030085a7 */ /* 0x000f24000800007f */
[----:B----4-:R-:W-:Y:S05]  /*e100*/  @!P0 BRA `(.L_x_2545) ;  /* 0xfffffffc00f08947 */ /* 0x010fea000383ffff */
.L_x_2438:
[----:B------:R-:W-:Y:S05]  /*e110*/  BSYNC B6 ;  /* 0x0000000000067941 */ /* 0x000fea0003800000 */
.L_x_2433:
[----:B------:R-:W-:Y:S05]  /*e120*/  EXIT ;  /* 0x000000000000794d */ /* 0x000fea0003800000 */
.L_x_2444:
[----:B------:R-:W-:Y:S01]  /*e130*/  IMAD.MOV.U32 R12, RZ, RZ, RZ ;  /* 0x000000ffff0c7224 */ /* 0x000fe200078e00ff */
[----:B------:R-:W-:Y:S01]  /*e140*/  MOV R11, 0x1f ;  /* 0x0000001f000b7802 */ /* 0x000fe20000000f00 */
[----:B------:R-:W-:-:S07]  /*e150*/  IMAD.MOV.U32 R15, RZ, RZ, -0x1 ;  /* 0xffffffffff0f7424 */ /* 0x000fce00078e00ff */
[----:B------:R-:W-:Y:S05]  /*e160*/  WARPSYNC.COLLECTIVE R15, `(.L_x_2546) ;  /* 0x000000000f087348 */ /* 0x000fea0003c00000 */
[----:B------:R1:W2:Y:S02]  /*e170*/  SHFL.IDX P6, R14, R13, R12, R11 ;  /* 0x0000000c0d0e7389 */ /* 0x0002a400000c000b */
[----:B-12---:R-:W-:Y:S01]  /*e180*/  ENDCOLLECTIVE ;  /* 0x000000000000791b */ /* 0x006fe20003800000 */
.L_x_2546:
[----:B------:R-:W-:Y:S05]  /*e190*/  BRA `(.L_x_2547) ;  /* 0xffffff2c00e07947 */ /* 0x000fea000383ffff */
.L_x_2446:
[----:B----4-:R4:W1:Y:S02]  /*e1a0*/  SYNCS.PHASECHK.TRANS64.TRYWAIT P0, [R17+URZ+0x26800], R2 ;  /* 0x02680002110075a7 */ /* 0x010864000800017f */
[----:B-1----:R-:W-:Y:S05]  /*e1b0*/  @!P0 NANOSLEEP.SYNCS 0x989680 ;  /* 0x009896800000895d */ /* 0x002fea0003900000 */
[----:B------:R-:W1:Y:S02]  /*e1c0*/  @!P0 SYNCS.PHASECHK.TRANS64 P0, [R17+URZ+0x26800], R2 ;  /* 0x02680002110085a7 */ /* 0x000e64000800007f */
[----:B-1----:R-:W-:Y:S05]  /*e1d0*/  @!P0 BRA `(.L_x_2446) ;  /* 0xfffffffc00f08947 */ /* 0x002fea000383ffff */
[----:B------:R-:W-:Y:S05]  /*e1e0*/  BRA `(.L_x_2445) ;  /* 0xffffff2c00e87947 */ /* 0x000fea000383ffff */
.L_x_2451:
[----:B--2---:R2:W3:Y:S02]  /*e1f0*/  SYNCS.PHASECHK.TRANS64.TRYWAIT P1, [R8+URZ+0x26810], R21 ;  /* 0x02681015080075a7 */ /* 0x0044e4000802017f */
[----:B---3--:R-:W-:Y:S05]  /*e200*/  @!P1 NANOSLEEP.SYNCS 0x989680 ;  /* 0x009896800000995d */ /* 0x008fea0003900000 */
[----:B------:R-:W3:Y:S02]  /*e210*/  @!P1 SYNCS.PHASECHK.TRANS64 P1, [R8+URZ+0x26810], R21 ;  /* 0x02681015080095a7 */ /* 0x000ee4000802007f */
[----:B---3--:R-:W-:Y:S05]  /*e220*/  @!P1 BRA `(.L_x_2451) ;  /* 0xfffffffc00f09947 */ /* 0x008fea000383ffff */
[----:B------:R-:W-:Y:S05]  /*e230*/  BRA `(.L_x_2450) ;  /* 0xffffff3800347947 */ /* 0x000fea000383ffff */
.L_x_2455:
[----:B------:R1:W1:Y:S02]  /*e240*/  SYNCS.PHASECHK.TRANS64.TRYWAIT P1, [R8+URZ+0x26830], R21 ;  /* 0x02683015080075a7 */ /* 0x000264000802017f */
[----:B-1----:R-:W-:Y:S05]  /*e250*/  @!P1 NANOSLEEP.SYNCS 0x989680 ;  /* 0x009896800000995d */ /* 0x002fea0003900000 */
[----:B------:R-:W1:Y:S02]  /*e260*/  @!P1 SYNCS.PHASECHK.TRANS64 P1, [R8+URZ+0x26830], R21 ;  /* 0x02683015080095a7 */ /* 0x000e64000802007f */
[----:B-1----:R-:W-:Y:S05]  /*e270*/  @!P1 BRA `(.L_x_2455) ;  /* 0xfffffffc00f09947 */ /* 0x002fea000383ffff */
[----:B------:R-:W-:Y:S05]  /*e280*/  BRA `(.L_x_2454) ;  /* 0xffffff3c00307947 */ /* 0x000fea000383ffff */
.L_x_2463:
[----:B--2---:R2:W3:Y:S02]  /*e290*/  SYNCS.PHASECHK.TRANS64.TRYWAIT P1, [R6+URZ+0x26810], R15 ;  /* 0x0268100f060075a7 */ /* 0x0044e4000802017f */
[----:B---3--:R-:W-:Y:S05]  /*e2a0*/  @!P1 NANOSLEEP.SYNCS 0x989680 ;  /* 0x009896800000995d */ /* 0x008fea0003900000 */
[----:B------:R-:W3:Y:S02]  /*e2b0*/  @!P1 SYNCS.PHASECHK.TRANS64 P1, [R6+URZ+0x26810], R15 ;  /* 0x0268100f060095a7 */ /* 0x000ee4000802007f */
[----:B---3--:R-:W-:Y:S05]  /*e2c0*/  @!P1 BRA `(.L_x_2463) ;  /* 0xfffffffc00f09947 */ /* 0x008fea000383ffff */
[----:B------:R-:W-:Y:S05]  /*e2d0*/  BRA `(.L_x_2462) ;  /* 0xffffff7c003c7947 */ /* 0x000fea000383ffff */
.L_x_2467:
[----:B------:R1:W1:Y:S02]  /*e2e0*/  SYNCS.PHASECHK.TRANS64.TRYWAIT P1, [R6+URZ+0x26830], R15 ;  /* 0x0268300f060075a7 */ /* 0x000264000802017f */
[----:B-1----:R-:W-:Y:S05]  /*e2f0*/  @!P1 NANOSLEEP.SYNCS 0x989680 ;  /* 0x009896800000995d */ /* 0x002fea0003900000 */
[----:B------:R-:W1:Y:S02]  /*e300*/  @!P1 SYNCS.PHASECHK.TRANS64 P1, [R6+URZ+0x26830], R15 ;  /* 0x0268300f060095a7 */ /* 0x000e64000802007f */
[----:B-1----:R-:W-:Y:S05]  /*e310*/  @!P1 BRA `(.L_x_2467) ;  /* 0xfffffffc00f09947 */ /* 0x002fea000383ffff */
[----:B------:R-:W-:Y:S05]  /*e320*/  BRA `(.L_x_2466) ;  /* 0xffffff80002c7947 */ /* 0x000fea000383ffff */
.L_x_2520:
[----:B-1----:R1:W2:Y:S02]  /*e330*/  SYNCS.PHASECHK.TRANS64.TRYWAIT P1, [R0+URZ+0x26820], R3 ;  /* 0x02682003000075a7 */ /* 0x0022a4000802017f */
[----:B--2---:R-:W-:Y:S05]  /*e340*/  @!P1 NANOSLEEP.SYNCS 0x989680 ;  /* 0x009896800000995d */ /* 0x004fea0003900000 */
[----:B------:R-:W2:Y:S02]  /*e350*/  @!P1 SYNCS.PHASECHK.TRANS64 P1, [R0+URZ+0x26820], R3 ;  /* 0x02682003000095a7 */ /* 0x000ea4000802007f */
[----:B--2---:R-:W-:Y:S05]  /*e360*/  @!P1 BRA `(.L_x_2520) ;  /* 0xfffffffc00f09947 */ /* 0x004fea000383ffff */
[----:B------:R-:W-:Y:S05]  /*e370*/  BRA `(.L_x_2548) ;  /* 0xffffffe400387947 */ /* 0x000fea000383ffff */
.L_x_2524:
[----:B--2---:R2:W3:Y:S02]  /*e380*/  SYNCS.PHASECHK.TRANS64.TRYWAIT P1, [R0+URZ+0x26840], R17 ;  /* 0x02684011000075a7 */ /* 0x0044e4000802017f */
[----:B---3--:R-:W-:Y:S05]  /*e390*/  @!P1 NANOSLEEP.SYNCS 0x989680 ;  /* 0x009896800000995d */ /* 0x008fea0003900000 */
[----:B------:R-:W3:Y:S02]  /*e3a0*/  @!P1 SYNCS.PHASECHK.TRANS64 P1, [R0+URZ+0x26840], R17 ;  /* 0x02684011000095a7 */ /* 0x000ee4000802007f */
[----:B---3--:R-:W-:Y:S05]  /*e3b0*/  @!P1 BRA `(.L_x_2524) ;  /* 0xfffffffc00f09947 */ /* 0x008fea000383ffff */
[----:B------:R-:W-:Y:S05]  /*e3c0*/  BRA `(.L_x_2549) ;  /* 0xffffffe800787947 */ /* 0x000fea000383ffff */
.L_x_2526:
[----:B-1----:R1:W3:Y:S02]  /*e3d0*/  SYNCS.PHASECHK.TRANS64.TRYWAIT P1, [R0+URZ+0x26828], R17 ;  /* 0x02682811000075a7 */ /* 0x0022e4000802017f */
[----:B---3--:R-:W-:Y:S05]  /*e3e0*/  @!P1 NANOSLEEP.SYNCS 0x989680 ;  /* 0x009896800000995d */ /* 0x008fea0003900000 */
[----:B------:R-:W3:Y:S02]  /*e3f0*/  @!P1 SYNCS.PHASECHK.TRANS64 P1, [R0+URZ+0x26828], R17 ;  /* 0x02682811000095a7 */ /* 0x000ee4000802007f */
[----:B---3--:R-:W-:Y:S05]  /*e400*/  @!P1 BRA `(.L_x_2526) ;  /* 0xfffffffc00f09947 */ /* 0x008fea000383ffff */
[----:B------:R-:W-:Y:S05]  /*e410*/  BRA `(.L_x_2550) ;  /* 0xffffffe800f87947 */ /* 0x000fea000383ffff */
.L_x_2528:
[----:B---3--:R3:W4:Y:S02]  /*e420*/  SYNCS.PHASECHK.TRANS64.TRYWAIT P1, [R0+URZ+0x26848], R17 ;  /* 0x02684811000075a7 */ /* 0x008724000802017f */
[----:B----4-:R-:W-:Y:S05]  /*e430*/  @!P1 NANOSLEEP.SYNCS 0x989680 ;  /* 0x009896800000995d */ /* 0x010fea0003900000 */
[----:B------:R-:W4:Y:S02]  /*e440*/  @!P1 SYNCS.PHASECHK.TRANS64 P1, [R0+URZ+0x26848], R17 ;  /* 0x02684811000095a7 */ /* 0x000f24000802007f */
[----:B----4-:R-:W-:Y:S05]  /*e450*/  @!P1 BRA `(.L_x_2528) ;  /* 0xfffffffc00f09947 */ /* 0x010fea000383ffff */
[----:B------:R-:W-:Y:S05]  /*e460*/  BRA `(.L_x_2551) ;  /* 0xffffffec00807947 */ /* 0x000fea000383ffff */
.L_x_2530:
[----:B------:R-:W-:-:S07]  /*e470*/  SHF.L.U32 R4, R8, 0x1f, RZ ;  /* 0x0000001f08047819 */ /* 0x000fce00000006ff */
.L_x_2552:
[----:B----4-:R4:W1:Y:S02]  /*e480*/  SYNCS.PHASECHK.TRANS64.TRYWAIT P1, [R0+URZ+0x26820], R4 ;  /* 0x02682004000075a7 */ /* 0x010864000802017f */
[----:B-1----:R-:W-:Y:S05]  /*e490*/  @!P1 NANOSLEEP.SYNCS 0x989680 ;  /* 0x009896800000995d */ /* 0x002fea0003900000 */
[----:B------:R-:W1:Y:S02]  /*e4a0*/  @!P1 SYNCS.PHASECHK.TRANS64 P1, [R0+URZ+0x26820], R4 ;  /* 0x02682004000095a7 */ /* 0x000e64000802007f */
[----:B-1----:R-:W-:Y:S05]  /*e4b0*/  @!P1 BRA `(.L_x_2552) ;  /* 0xfffffffc00f09947 */ /* 0x002fea000383ffff */
[----:B------:R-:W-:Y:S05]  /*e4c0*/  BRA `(.L_x_2553) ;  /* 0xffffffec00e87947 */ /* 0x000fea000383ffff */
.L_x_2533:
[----:B-1----:R1:W4:Y:S02]  /*e4d0*/  SYNCS.PHASECHK.TRANS64.TRYWAIT P1, [R0+URZ+0x26840], R14 ;  /* 0x0268400e000075a7 */ /* 0x002324000802017f */
[----:B----4-:R-:W-:Y:S05]  /*e4e0*/  @!P1 NANOSLEEP.SYNCS 0x989680 ;  /* 0x009896800000995d */ /* 0x010fea0003900000 */
[----:B------:R-:W4:Y:S02]  /*e4f0*/  @!P1 SYNCS.PHASECHK.TRANS64 P1, [R0+URZ+0x26840], R14 ;  /* 0x0268400e000095a7 */ /* 0x000f24000802007f */
[----:B----4-:R-:W-:Y:S05]  /*e500*/  @!P1 BRA `(.L_x_2533) ;  /* 0xfffffffc00f09947 */ /* 0x010fea000383ffff */
[----:B------:R-:W-:Y:S05]  /*e510*/  BRA `(.L_x_2554) ;  /* 0xfffffff000807947 */ /* 0x000fea000383ffff */
.L_x_2535:
[----:B-1----:R1:W4:Y:S02]  /*e520*/  SYNCS.PHASECHK.TRANS64.TRYWAIT P1, [R0+URZ+0x26828], R14 ;  /* 0x0268280e000075a7 */ /* 0x002324000802017f */
[----:B----4-:R-:W-:Y:S05]  /*e530*/  @!P1 NANOSLEEP.SYNCS 0x989680 ;  /* 0x009896800000995d */ /* 0x010fea0003900000 */
[----:B------:R-:W4:Y:S02]  /*e540*/  @!P1 SYNCS.PHASECHK.TRANS64 P1, [R0+URZ+0x26828], R14 ;  /* 0x0268280e000095a7 */ /* 0x000f24000802007f */
[----:B----4-:R-:W-:Y:S05]  /*e550*/  @!P1 BRA `(.L_x_2535) ;  /* 0xfffffffc00f09947 */ /* 0x010fea000383ffff */
[----:B------:R-:W-:Y:S05]  /*e560*/  BRA `(.L_x_2555) ;  /* 0xfffffff000f47947 */ /* 0x000fea000383ffff */
.L_x_2537:
[----:B-1----:R1:W4:Y:S02]  /*e570*/  SYNCS.PHASECHK.TRANS64.TRYWAIT P0, [R4+URZ+0x26840], R3 ;  /* 0x02684003040075a7 */ /* 0x002324000800017f */
[----:B----4-:R-:W-:Y:S05]  /*e580*/  @!P0 NANOSLEEP.SYNCS 0x989680 ;  /* 0x009896800000895d */ /* 0x010fea0003900000 */
[----:B------:R-:W4:Y:S02]  /*e590*/  @!P0 SYNCS.PHASECHK.TRANS64 P0, [R4+URZ+0x26840], R3 ;  /* 0x02684003040085a7 */ /* 0x000f24000800007f */
[----:B----4-:R-:W-:Y:S05]  /*e5a0*/  @!P0 BRA `(.L_x_2537) ;  /* 0xfffffffc00f08947 */ /* 0x010fea000383ffff */
[----:B------:R-:W-:Y:S05]  /*e5b0*/  BRA `(.L_x_2556) ;  /* 0xfffffff400907947 */ /* 0x000fea000383ffff */
.L_x_2539:
[----:B------:R-:W-:Y:S01]  /*e5c0*/  BSSY B0, `(.L_x_2557) ;  /* 0x0000006000007945 */ /* 0x000fe20003800000 */
[----:B------:R-:W-:-:S07]  /*e5d0*/  MOV R15, 0xffffffff ;  /* 0xffffffff000f7802 */ /* 0x000fce0000000f00 */
[----:B------:R-:W-:Y:S05]  /*e5e0*/  WARPSYNC.COLLECTIVE R15, `(.L_x_2558) ;  /* 0x000000000f0c7348 */ /* 0x000fea0003c00000 */
[----:B------:R-:W-:Y:S02]  /*e5f0*/  ELECT P6, UR62, PT ;  /* 0x00000000003e782f */ /* 0x000fe400038c0000 */
[----:B------:R-:W-:Y:S01]  /*e600*/  MOV R14, UR62 ;  /* 0x0000003e000e7c02 */ /* 0x000fe20008000f00 */
[----:B------:R-:W-:Y:S10]  /*e610*/  ENDCOLLECTIVE ;  /* 0x000000000000791b */ /* 0x000ff40003800000 */
.L_x_2558:
[----:B------:R-:W-:Y:S05]  /*e620*/  BSYNC B0 ;  /* 0x0000000000007941 */ /* 0x000fea0003800000 */
.L_x_2557:
[----:B------:R-:W-:Y:S05]  /*e630*/  BRA `(.L_x_2559) ;  /* 0xfffffff8002c7947 */ /* 0x000fea000383ffff */
.L_x_2541:
[----:B-1----:R1:W2:Y:S02]  /*e640*/  SYNCS.PHASECHK.TRANS64.TRYWAIT P0, [R7+URZ], R4 ;  /* 0x00000004070075a7 */ /* 0x0022a4000800017f */
[----:B--2---:R-:W-:Y:S05]  /*e650*/  @!P0 NANOSLEEP.SYNCS 0x989680 ;  /* 0x009896800000895d */ /* 0x004fea0003900000 */
[----:B------:R-:W2:Y:S02]  /*e660*/  @!P0 SYNCS.PHASECHK.TRANS64 P0, [R7+URZ], R4 ;  /* 0x00000004070085a7 */ /* 0x000ea4000800007f */
[----:B--2---:R-:W-:Y:S05]  /*e670*/  @!P0 BRA `(.L_x_2541) ;  /* 0xfffffffc00f08947 */ /* 0x004fea000383ffff */
[----:B------:R-:W-:Y:S05]  /*e680*/  BRA `(.L_x_2560) ;  /* 0xfffffff8006c7947 */ /* 0x000fea000383ffff */
.L_x_2542:
[----:B--2---:R2:W3:Y:S02]  /*e690*/  SYNCS.PHASECHK.TRANS64.TRYWAIT P0, [R3+URZ], R2 ;  /* 0x00000002030075a7 */ /* 0x0044e4000800017f */
[----:B---3--:R-:W-:Y:S05]  /*e6a0*/  @!P0 NANOSLEEP.SYNCS 0x989680 ;  /* 0x009896800000895d */ /* 0x008fea0003900000 */
[----:B------:R-:W3:Y:S02]  /*e6b0*/  @!P0 SYNCS.PHASECHK.TRANS64 P0, [R3+URZ], R2 ;  /* 0x00000002030085a7 */ /* 0x000ee4000800007f */
[----:B---3--:R-:W-:Y:S05]  /*e6c0*/  @!P0 BRA `(.L_x_2542) ;  /* 0xfffffffc00f08947 */ /* 0x008fea000383ffff */
[----:B------:R-:W-:Y:S05]  /*e6d0*/  BRA `(.L_x_2561) ;  /* 0xfffffff800607947 */ /* 0x000fea000383ffff */
.L_x_2544:
[----:B--2---:R2:W3:Y:S02]  /*e6e0*/  SYNCS.PHASECHK.TRANS64.TRYWAIT P0, [R5+URZ], R4 ;  /* 0x00000004050075a7 */ /* 0x0044e4000800017f */
[----:B---3--:R-:W-:Y:S05]  /*e6f0*/  @!P0 NANOSLEEP.SYNCS 0x989680 ;  /* 0x009896800000895d */ /* 0x008fea0003900000 */
[----:B------:R-:W3:Y:S02]  /*e700*/  @!P0 SYNCS.PHASECHK.TRANS64 P0, [R5+URZ], R4 ;  /* 0x00000004050085a7 */ /* 0x000ee4000800007f */
[----:B---3--:R-:W-:Y:S05]  /*e710*/  @!P0 BRA `(.L_x_2544) ;  /* 0xfffffffc00f08947 */ /* 0x008fea000383ffff */
[----:B------:R-:W-:Y:S05]  /*e720*/  BRA `(.L_x_2562) ;  /* 0xfffffff800647947 */ /* 0x000fea000383ffff */
.L_x_2563:
        /* <DEDUP_REMOVED lines=13> */
.L_x_3737:


//--------------------- .text._ZN7cutlass13device_kernelIN5flash11enable_sm90INS1_16FlashAttnBwdSm90INS1_25CollectiveMainloopBwdSm90ILi2ELi2ELi2EN4cute5tupleIJNS5_1CILi1EEES8_S8_EEENS6_IJNS7_ILi96EEENS7_ILi128EEENS7_ILi64EEEEEENS_10bfloat16_tEfNS_4arch4Sm90ELb1ELb0ELb1ELb0ELb1ELb1ELb0ELb1ELi2ELi1ELi2ELi2ELb0EEENS1_21CollectiveEpilogueBwdISD_SE_SG_Li256ELb0ELb0ELi1EEENS1_25SingleTileBwdLPTSchedulerILb0ELi128ELb1EEEEEEEEEvNT_6ParamsE --------------------------
	.section	.text._ZN7cutlass13device_kernelIN5flash11enable_sm90INS1_16FlashAttnBwdSm90INS1_25CollectiveMainloopBwdSm90ILi2ELi2ELi2EN4cute5tupleIJNS5_1CILi1EEES8_S8_EEENS6_IJNS7_ILi96EEENS7_ILi128EEENS7_ILi64EEEEEENS_10bfloat16_tEfNS_4arch4Sm90ELb1ELb0ELb1ELb0ELb1ELb1ELb0ELb1ELi2ELi1ELi2ELi2ELb0EEENS1_21CollectiveEpilogueBwdISD_SE_SG_Li256ELb0ELb0ELi1EEENS1_25SingleTileBwdLPTSchedulerILb0ELi128ELb1EEEEEEEEEvNT_6ParamsE,"ax",@progbits
	.align	128
.text._ZN7cutlass13device_kernelIN5flash11enable_sm90INS1_16FlashAttnBwdSm90INS1_25CollectiveMainloopBwdSm90ILi2ELi2ELi2EN4cute5tupleIJNS5_1CILi1EEES8_S8_EEENS6_IJNS7_ILi96EEENS7_ILi128EEENS7_ILi64EEEEEENS_10bfloat16_tEfNS_4arch4Sm90ELb1ELb0ELb1ELb0ELb1ELb1ELb0ELb1ELi2ELi1ELi2ELi2ELb0EEENS1_21CollectiveEpilogueBwdISD_SE_SG_Li256ELb0ELb0ELi1EEENS1_25SingleTileBwdLPTSchedulerILb0ELi128ELb1EEEEEEEEEvNT_6ParamsE:
        .type           _ZN7cutlass13device_kernelIN5flash11enable_sm90INS1_16FlashAttnBwdSm90INS1_25CollectiveMainloopBwdSm90ILi2ELi2ELi2EN4cute5tupleIJNS5_1CILi1EEES8_S8_EEENS6_IJNS7_ILi96EEENS7_ILi128EEENS7_ILi64EEEEEENS_10bfloat16_tEfNS_4arch4Sm90ELb1ELb0ELb1ELb0ELb1ELb1ELb0ELb1ELi2ELi1ELi2ELi2ELb0EEENS1_21CollectiveEpilogueBwdISD_SE_SG_Li256ELb0ELb0ELi1EEENS1_25SingleTileBwdLPTSchedulerILb0ELi128ELb1EEEEEEEEEvNT_6ParamsE,@function
        .size           _ZN7cutlass13device_kernelIN5flash11enable_sm90INS1_16FlashAttnBwdSm90INS1_25CollectiveMainloopBwdSm90ILi2ELi2ELi2EN4cute5tupleIJNS5_1CILi1EEES8_S8_EEENS6_IJNS7_ILi96EEENS7_ILi128EEENS7_ILi64EEEEEENS_10bfloat16_tEfNS_4arch4Sm90ELb1ELb0ELb1ELb0ELb1ELb1ELb0ELb1ELi2ELi1ELi2ELi2ELb0EEENS1_21CollectiveEpilogueBwdISD_SE_SG_Li256ELb0ELb0ELi1EEENS1_25SingleTileBwdLPTSchedulerILb0ELi128ELb1EEEEEEEEEvNT_6ParamsE,(.L_x_3738 - _ZN7cutlass13device_kernelIN5flash11enable_sm90INS1_16FlashAttnBwdSm90INS1_25CollectiveMainloopBwdSm90ILi2ELi2ELi2EN4cute5tupleIJNS5_1CILi1EEES8_S8_EEENS6_IJNS7_ILi96EEENS7_ILi128EEENS7_ILi64EEEEEENS_10bfloat16_tEfNS_4arch4Sm90ELb1ELb0ELb1ELb0ELb1ELb1ELb0ELb1ELi2ELi1ELi2ELi2ELb0EEENS1_21CollectiveEpilogueBwdISD_SE_SG_Li256ELb0ELb0ELi1EEENS1_25SingleTileBwdLPTSchedulerILb0ELi128ELb1EEEEEEEEEvNT_6ParamsE)
        .other          _ZN7cutlass13device_kernelIN5flash11enable_sm90INS1_16FlashAttnBwdSm90INS1_25CollectiveMainloopBwdSm90ILi2ELi2ELi2EN4cute5tupleIJNS5_1CILi1EEES8_S8_EEENS6_IJNS7_ILi96EEENS7_ILi128EEENS7_ILi64EEEEEENS_10bfloat16_tEfNS_4arch4Sm90ELb1ELb0ELb1ELb0ELb1ELb1ELb0ELb1ELi2ELi1ELi2ELi2ELb0EEENS1_21CollectiveEpilogueBwdISD_SE_SG_Li256ELb0ELb0ELi1EEENS1_25SingleTileBwdLPTSchedulerILb0ELi128ELb1EEEEEEEEEvNT_6ParamsE,@"STO_CUDA_ENTRY STV_DEFAULT"
_ZN7cutlass13device_kernelIN5flash11enable_sm90INS1_16FlashAttnBwdSm90INS1_25CollectiveMainloopBwdSm90ILi2ELi2ELi2EN4cute5tupleIJNS5_1CILi1EEES8_S8_EEENS6_IJNS7_ILi96EEENS7_ILi128EEENS7_ILi64EEEEEENS_10bfloat16_tEfNS_4arch4Sm90ELb1ELb0ELb1ELb0ELb1ELb1ELb0ELb1ELi2ELi1ELi2ELi2ELb0EEENS1_21CollectiveEpilogueBwdISD_SE_SG_Li256ELb0ELb0ELi1EEENS1_25SingleTileBwdLPTSchedulerILb0ELi128ELb1EEEEEEEEEvNT_6ParamsE:
        /* <DEDUP_REMOVED lines=29> */
.L_x_2565:
[----:B------:R-:W-:Y:S05]  /*01d0*/  BSYNC B0 ;  /* 0x0000000000007941 */ /* 0x000fea0003800000 */
.L_x_2564:
        /* <DEDUP_REMOVED lines=34> */
.L_x_2566:
        /* <DEDUP_REMOVED lines=22> */
.L_x_2567:
[----:B---3--:R-:W-:Y:S01]  /*0560*/  ISETP.NE.AND P0, PT, R2, RZ, PT ;  /* 0x000000ff0200720c */ /* 0x008fe20003f05270 */
[----:B------:R-:W-:Y:S01]  /*0570*/  IMAD.MOV.U32 R2, RZ, RZ, 0x1 ;  /* 0x00000001ff027424 */ /* 0x000fe200078e00ff */
[----:B------:R-:W-:Y:S01]  /*0580*/  NOP ;  /* 0x0000000000007918 */ /* 0x000fe20000000000 */
[----:B------:R-:W-:Y:S01]  /*0590*/  ULDC.64 UR36, c[0x0][0x208] ;  /* 0x0000820000247ab9 */ /* 0x000fe20000000a00 */
[----:B------:R-:W-:Y:S02]  /*05a0*/  BSSY B6, `(.L_x_2568) ;  /* 0x0000e4e000067945 */ /* 0x000fe40003800000 */
[----:B------:R-:W-:-:S05]  /*05b0*/  SEL R2, R2, 0x2, !P0 ;  /* 0x0000000202027807 */ /* 0x000fca0004000000 */
[----:B------:R3:W-:Y:S01]  /*05c0*/  STL [R1+0xc], R2 ;  /* 0x00000c0201007387 */ /* 0x0007e20000100800 */
[----:B-12-4-:R-:W-:Y:S06]  /*05d0*/  BAR.SYNC.DEFER_BLOCKING 0x0 ;  /* 0x0000000000007b1d */ /* 0x016fec0000010000 */
[----:B------:R-:W-:Y:S05]  /*05e0*/  @!P0 BRA `(.L_x_2569) ;  /* 0x000000ac00388947 */ /* 0x000fea0003800000 */
.L_x_2570:
        /* <DEDUP_REMOVED lines=32> */
.L_x_2571:
[----:B------:R-:W-:Y:S01]  /*07f0*/  ULDC UR7, c[0x0][0xb44] ;  /* 0x0002d10000077ab9 */ /* 0x000fe20000000800 */
[----:B------:R-:W-:Y:S01]  /*0800*/  UMOV UR38, UR10 ;  /* 0x0000000a00267c82 */ /* 0x000fe20008000000 */
[----:B------:R-:W-:-:S11]  /*0810*/  UISETP.NE.AND UP0, UPT, UR7, 0x1, UPT ;  /* 0x000000010700788c */ /* 0x000fd6000bf05270 */
[----:B------:R-:W-:Y:S02]  /*0820*/  @UP0 ULDC.64 UR8, c[0x0][0xb48] ;  /* 0x0002d20000080ab9 */ /* 0x000fe40000000a00 */
[----:B------:R-:W-:-:S04]  /*0830*/  UIMAD.WIDE.U32 UR4, UR10, UR8, URZ ;  /* 0x000000080a0472a5 */ /* 0x000fc8000f8e003f */
[----:B------:R-:W-:-:S04]  /*0840*/  @UP0 USHF.R.U32.HI UR38, URZ, UR9, UR5 ;  /* 0x000000093f260299 */ /* 0x000fc80008011605 */
[----:B------:R-:W-:-:S12]  /*0850*/  UIMAD UR4, UR38, UR7, URZ ;  /* 0x00000007260472a4 */ /* 0x000fd8000f8e023f */
.L_x_2572:
        /* <DEDUP_REMOVED lines=8> */
[----:B------:R-:W-:Y:S01]  /*08e0*/  UMOV UR44, UR7 ;  /* 0x00000007002c7c82 */ /* 0x000fe20008000000 */
[----:B------:R-:W-:Y:S02]  /*08f0*/  ULOP3.LUT UR4, URZ, UR38, URZ, 0x33, !UPT ;  /* 0x000000263f047292 */ /* 0x000fe4000f8e333f */
[----:B------:R-:W-:-:S03]  /*0900*/  @UP0 USHF.R.U32.HI UR44, URZ, UR6, UR5 ;  /* 0x000000063f2c0299 */ /* 0x000fc60008011605 */
[----:B------:R-:W-:Y:S01]  /*0910*/  ULDC UR6, c[0x0][0xb2c] ;  /* 0x0002cb0000067ab9 */ /* 0x000fe20000000800 */
[----:B------:R-:W-:Y:S02]  /*0920*/  UIADD3 UR5, -UR44, URZ, URZ ;  /* 0x0000003f2c057290 */ /* 0x000fe4000fffe13f */
[----:B------:R-:W-:Y:S01]  /*0930*/  ISETP.LE.AND P0, PT, RZ, UR44, PT ;  /* 0x0000002cff007c0c */ /* 0x000fe2000bf03270 */
[----:B------:R-:W-:Y:S02]  /*0940*/  UIADD3 UR4, UR4, UR6, URZ ;  /* 0x0000000604047290 */ /* 0x000fe4000fffe03f */
[----:B------:R-:W-:-:S10]  /*0950*/  UIMAD UR43, UR43, UR5, UR7 ;  /* 0x000000052b2b72a4 */ /* 0x000fd4000f8e0207 */
[----:B------:R-:W-:Y:S05]  /*0960*/  @!P0 BRA `(.L_x_2573) ;  /* 0x000000e000448947 */ /* 0x000fea0003800000 */
[----:B------:R-:W1:Y:S01]  /*0970*/  LDC R0, c[0x0][0x280] ;  /* 0x0000a000ff007b82 */ /* 0x000e620000000800 */
[----:B------:R-:W-:Y:S01]  /*0980*/  USHF.L.U32 UR42, UR4, 0x7, URZ ;  /* 0x00000007042a7899 */ /* 0x000fe2000800063f */
[----:B------:R-:W-:Y:S02]  /*0990*/  PLOP3.LUT P0, PT, PT, PT, PT, 0x80, 0x0 ;  /* 0x000000000000781c */ /* 0x000fe40003f0f070 */
[----:B------:R-:W-:Y:S01]  /*09a0*/  CS2R R150, SRZ ;  /* 0x0000000000967805 */ /* 0x000fe2000001ff00 */
[----:B------:R-:W-:Y:S01]  /*09b0*/  ULDC UR4, c[0x0][0x74c] ;  /* 0x0001d30000047ab9 */ /* 0x000fe20000000800 */
[----:B------:R-:W-:Y:S02]  /*09c0*/  CS2R R148, SRZ ;  /* 0x0000000000947805 */ /* 0x000fe4000001ff00 */
[----:B------:R-:W-:Y:S02]  /*09d0*/  CS2R R146, SRZ ;  /* 0x0000000000927805 */ /* 0x000fe4000001ff00 */
[----:B------:R-:W-:Y:S01]  /*09e0*/  CS2R R144, SRZ ;  /* 0x0000000000907805 */ /* 0x000fe2000001ff00 */
[----:B------:R-:W1:Y:S01]  /*09f0*/  LDC R3, c[0x0][0x290] ;  /* 0x0000a400ff037b82 */ /* 0x000e620000000800 */
        /* <DEDUP_REMOVED lines=23> */
[----:B-1----:R-:W-:Y:S01]  /*0b70*/  IADD3 R2, -R3, UR42, R0 ;  /* 0x0000002a03027c10 */ /* 0x002fe2000fffe100 */
[----:B------:R-:W-:Y:S01]  /*0b80*/  VIADD R0, R0, 0x5f ;  /* 0x0000005f00007836 */ /* 0x000fe20000000000 */
[----:B------:R-:W-:-:S02]  /*0b90*/  CS2R R160, SRZ ;  /* 0x0000000000a07805 */ /* 0x000fc4000001ff00 */
[----:B------:R-:W-:Y:S02]  /*0ba0*/  CS2R R158, SRZ ;  /* 0x00000000009e7805 */ /* 0x000fe4000001ff00 */
[----:B------:R-:W-:Y:S01]  /*0bb0*/  CS2R R156, SRZ ;  /* 0x00000000009c7805 */ /* 0x000fe2000001ff00 */
[----:B------:R-:W-:Y:S01]  /*0bc0*/  VIADD R2, R2, -UR4 ;  /* 0x8000000402027c36 */ /* 0x000fe20008000000 */
[----:B------:R-:W-:Y:S01]  /*0bd0*/  CS2R R154, SRZ ;  /* 0x00000000009a7805 */ /* 0x000fe2000001ff00 */
[----:B------:R-:W-:Y:S01]  /*0be0*/  IMAD.HI R0, R0, 0x2aaaaaab, RZ ;  /* 0x2aaaaaab00007827 */ /* 0x000fe200078e02ff */
[----:B------:R-:W-:-:S03]  /*0bf0*/  CS2R R152, SRZ ;  /* 0x0000000000987805 */ /* 0x000fc6000001ff00 */
[----:B------:R-:W-:Y:S01]  /*0c00*/  IMAD.HI R2, R2, 0x2aaaaaab, RZ ;  /* 0x2aaaaaab02027827 */ /* 0x000fe200078e02ff */
[----:B------:R-:W-:-:S04]  /*0c10*/  SHF.R.U32.HI R3, RZ, 0x1f, R0 ;  /* 0x0000001fff037819 */ /* 0x000fc80000011600 */
[----:B------:R-:W-:Y:S02]  /*0c20*/  SHF.R.U32.HI R5, RZ, 0x1f, R2 ;  /* 0x0000001fff057819 */ /* 0x000fe40000011602 */
[----:B------:R-:W-:Y:S02]  /*0c30*/  LEA.HI.SX32 R4, R0, R3, 0x1c ;  /* 0x0000000300047211 */ /* 0x000fe400078fe2ff */
[----:B------:R-:W-:-:S03]  /*0c40*/  LEA.HI.SX32 R5, R2, R5, 0x1c ;  /* 0x0000000502057211 */ /* 0x000fc600078fe2ff */
[----:B------:R1:W-:Y:S01]  /*0c50*/  STL [R1+0x2c], R4 ;  /* 0x00002c0401007387 */ /* 0x0003e20000100800 */
[----:B------:R-:W-:-:S04]  /*0c60*/  VIMNMX R16, RZ, R5, !PT ;  /* 0x00000005ff107248 */ /* 0x000fc80007fe0100 */
[----:B------:R-:W-:-:S13]  /*0c70*/  ISETP.GT.AND P1, PT, R4, R16, PT ;  /* 0x000000100400720c */ /* 0x000fda0003f24270 */
[----:B-1----:R-:W-:Y:S05]  /*0c80*/  @!P1 BRA `(.L_x_2574) ;  /* 0x0000009000009947 */ /* 0x002fea0003800000 */
[----:B------:R-:W1:Y:S01]  /*0c90*/  S2R R4, SR_TID.X ;  /* 0x0000000000047919 */ /* 0x000e620000002100 */
[----:B------:R-:W-:-:S04]  /*0ca0*/  MOV R0, RZ ;  /* 0x000000ff00007202 */ /* 0x000fc80000000f00 */
[----:B------:R-:W-:Y:S02]  /*0cb0*/  LOP3.LUT P0, RZ, R0, 0x3ff, RZ, 0xc0, !PT ;  /* 0x000003ff00ff7812 */ /* 0x000fe4000780c0ff */
[----:B-1----:R-:W-:-:S11]  /*0cc0*/  IADD3 R18, R4, -0x80, RZ ;  /* 0xffffff8004127810 */ /* 0x002fd60007ffe0ff */
        /* <DEDUP_REMOVED lines=17> */
.L_x_2576:
        /* <DEDUP_REMOVED lines=15> */
.L_x_2575:
        /* <DEDUP_REMOVED lines=22> */
.L_x_2578:
[----:B------:R-:W1:Y:S01]  /*1030*/  LDC.64 R2, c[0x4][R2] ;  /* 0x0100000002027b82 */ /* 0x000e620000000a00 */
[----:B------:R-:W-:Y:S01]  /*1040*/  ULDC.64 UR4, c[0x4][0x90] ;  /* 0x0100240000047ab9 */ /* 0x000fe20000000a00 */
[----:B------:R-:W-:Y:S01]  /*1050*/  ULDC.64 UR6, c[0x4][0x10] ;  /* 0x0100040000067ab9 */ /* 0x000fe20000000a00 */
[----:B------:R-:W-:Y:S01]  /*1060*/  IMAD.U32 R4, RZ, RZ, UR4 ;  /* 0x00000004ff047e24 */ /* 0x000fe2000f8e00ff */
[----:B------:R-:W-:Y:S01]  /*1070*/  MOV R5, UR5 ;  /* 0x0000000500057c02 */ /* 0x000fe20008000f00 */
[----:B------:R-:W-:Y:S01]  /*1080*/  ULDC.64 UR4, c[0x4][0x98] ;  /* 0x0100260000047ab9 */ /* 0x000fe20000000a00 */
[----:B------:R-:W-:Y:S01]  /*1090*/  MOV R10, UR6 ;  /* 0x00000006000a7c02 */ /* 0x000fe20008000f00 */
[----:B------:R-:W-:Y:S01]  /*10a0*/  IMAD.U32 R6, RZ, RZ, UR4 ;  /* 0x00000004ff067e24 */ /* 0x000fe2000f8e00ff */
[----:B------:R-:W-:Y:S01]  /*10b0*/  MOV R12, 0x1 ;  /* 0x00000001000c7802 */ /* 0x000fe20000000f00 */
[----:B------:R-:W-:Y:S02]  /*10c0*/  IMAD.U32 R7, RZ, RZ, UR5 ;  /* 0x00000005ff077e24 */ /* 0x000fe4000f8e00ff */
[----:B------:R-:W-:-:S02]  /*10d0*/  IMAD.U32 R11, RZ, RZ, UR7 ;  /* 0x00000007ff0b7e24 */ /* 0x000fc4000f8e00ff */
[----:B------:R-:W-:Y:S02]  /*10e0*/  IMAD.MOV.U32 R8, RZ, RZ, 0x70 ;  /* 0x00000070ff087424 */ /* 0x000fe400078e00ff */
[----:B------:R-:W-:-:S07]  /*10f0*/  IMAD.MOV.U32 R13, RZ, RZ, RZ ;  /* 0x000000ffff0d7224 */ /* 0x000fce00078e00ff */
[----:B------:R-:W-:-:S07]  /*1100*/  LEPC R20, `(.L_x_2577) ;  /* 0x000000001014794e */ /* 0x000fce0000000000 */
[----:B-1----:R-:W-:Y:S05]  /*1110*/  CALL.ABS.NOINC R2 ;  /* 0x0000000002007343 */ /* 0x002fea0003c00000 */
.L_x_2577:
[----:B------:R-:W-:Y:S01]  /*1120*/  SHF.R.S32.HI R7, RZ, 0x1f, R18 ;  /* 0x0000001fff077819 */ /* 0x000fe20000011412 */
[----:B------:R-:W-:-:S03]  /*1130*/  UMOV UR4, 0xffffffff ;  /* 0xffffffff00047882 */ /* 0x000fc60000000000 */
[----:B------:R-:W-:-:S04]  /*1140*/  LEA.HI R0, R7, R18, RZ, 0x7 ;  /* 0x0000001207007211 */ /* 0x000fc800078f38ff */
[----:B------:R-:W-:Y:S01]  /*1150*/  SHF.R.S32.HI R13, RZ, 0x7, R0 ;  /* 0x00000007ff0d7819 */ /* 0x000fe20000011400 */
[----:B------:R-:W-:Y:S06]  /*1160*/  BRA.DIV UR4, `(.L_x_2579) ;  /* 0x000000da044c7947 */ /* 0x000fec000b800000 */
[----:B------:R1:W2:Y:S02]  /*1170*/  SHFL.IDX PT, R14, R13, RZ, 0x1f ;  /* 0x00001fff0d0e7589 */ /* 0x0002a400000e0000 */
.L_x_2700:
[----:B------:R-:W-:Y:S01]  /*1180*/  SHF.L.U32 R2, RZ, 0x1f, RZ ;  /* 0x0000001fff027819 */ /* 0x000fe200000006ff */
[----:B------:R-:W3:Y:S01]  /*1190*/  LDC R10, c[0x0][0x280] ;  /* 0x0000a000ff0a7b82 */ /* 0x000ee20000000800 */
[----:B------:R-:W-:Y:S01]  /*11a0*/  IMAD.SHL.U32 R3, R18, 0x40, RZ ;  /* 0x0000004012037824 */ /* 0x000fe200078e00ff */
[CC--:B------:R-:W-:Y:S02]  /*11b0*/  LEA.HI R8, R7.reuse, R18.reuse, RZ, 0x5 ;  /* 0x0000001207087211 */ /* 0x0c0fe400078f28ff */
[----:B------:R-:W-:Y:S01]  /*11c0*/  LEA.HI R5, R7, R18, RZ, 0x4 ;  /* 0x0000001207057211 */ /* 0x000fe200078f20ff */
[----:B------:R-:W4:Y:S03]  /*11d0*/  SYNCS.PHASECHK.TRANS64.TRYWAIT P0, [R17+URZ+0x26800], R2 ;  /* 0x02680002110075a7 */ /* 0x000f26000800017f */
[----:B------:R-:W1:Y:S01]  /*11e0*/  LDC R11, c[0x0][0x290] ;  /* 0x0000a400ff0b7b82 */ /* 0x000e620000000800 */
[----:B----4-:R-:W-:Y:S05]  /*11f0*/  @P0 BRA `(.L_x_2580) ;  /* 0x0000000000080947 */ /* 0x010fea0003800000 */
[----:B------:R-:W4:Y:S02]  /*1200*/  SYNCS.PHASECHK.TRANS64.TRYWAIT P0, [R17+URZ+0x26800], R2 ;  /* 0x02680002110075a7 */ /* 0x000f24000800017f */
[----:B----4-:R-:W-:Y:S05]  /*1210*/  @!P0 BRA `(.L_x_2581) ;  /* 0x000000d8003c8947 */ /* 0x010fea0003800000 */
.L_x_2580:
[----:B----4-:R-:W-:Y:S01]  /*1220*/  SHF.R.S32.HI R2, RZ, 0x5, R8 ;  /* 0x00000005ff027819 */ /* 0x010fe20000011408 */
[----:B------:R-:W-:Y:S01]  /*1230*/  ULDC UR4, c[0x0][0x74c] ;  /* 0x0001d30000047ab9 */ /* 0x000fe20000000800 */
[----:B------:R-:W-:Y:S02]  /*1240*/  SHF.R.S32.HI R6, RZ, 0x4, R5 ;  /* 0x00000004ff067819 */ /* 0x000fe40000011405 */
[----:B------:R-:W-:Y:S01]  /*1250*/  LOP3.LUT R3, R3, 0x1c0, RZ, 0xc0, !PT ;  /* 0x000001c003037812 */ /* 0x000fe200078ec0ff */
[----:B------:R-:W-:Y:S01]  /*1260*/  IMAD.SHL.U32 R4, R2, 0x10, RZ ;  /* 0x0000001002047824 */ /* 0x000fe200078e00ff */
[----:B------:R-:W-:Y:S02]  /*1270*/  LEA.HI R9, R5, R6, RZ, 0x1 ;  /* 0x0000000605097211 */ /* 0x000fe400078f08ff */
[----:B------:R-:W-:Y:S02]  /*1280*/  LEA.HI R2, R7, R18, RZ, 0x3 ;  /* 0x0000001207027211 */ /* 0x000fe400078f18ff */
[----:B------:R-:W-:-:S02]  /*1290*/  LOP3.LUT R5, R3, 0x30, R4, 0xf8, !PT ;  /* 0x0000003003057812 */ /* 0x000fc400078ef804 */
[----:B------:R-:W-:Y:S02]  /*12a0*/  LOP3.LUT R9, R9, 0x7ffffe, RZ, 0xc0, !PT ;  /* 0x007ffffe09097812 */ /* 0x000fe400078ec0ff */
[----:B------:R-:W-:Y:S02]  /*12b0*/  LOP3.LUT R4, R5, 0x8, R2, 0xf8, !PT ;  /* 0x0000000805047812 */ /* 0x000fe400078ef802 */
[----:B--2---:R-:W-:Y:S02]  /*12c0*/  LEA.HI R2, R14, R14, RZ, 0x1 ;  /* 0x0000000e0e027211 */ /* 0x004fe400078f08ff */
[----:B------:R-:W-:Y:S02]  /*12d0*/  IADD3 R6, R6, -R9, RZ ;  /* 0x8000000906067210 */ /* 0x000fe40007ffe0ff */
[----:B------:R-:W-:Y:S02]  /*12e0*/  LOP3.LUT R5, R2, 0xfffffffe, RZ, 0xc0, !PT ;  /* 0xfffffffe02057812 */ /* 0x000fe400078ec0ff */
[----:B------:R-:W-:Y:S01]  /*12f0*/  SHF.R.U32.HI R3, RZ, 0x3, R3 ;  /* 0x00000003ff037819 */ /* 0x000fe20000011603 */
[----:B------:R-:W-:Y:S01]  /*1300*/  IMAD R6, R13, 0xc, R6 ;  /* 0x0000000c0d067824 */ /* 0x000fe200078e0206 */
[----:B---3--:R-:W-:Y:S01]  /*1310*/  IADD3 R10, R10, 0x7f, RZ ;  /* 0x0000007f0a0a7810 */ /* 0x008fe20007ffe0ff */
[----:B------:R-:W-:Y:S01]  /*1320*/  IMAD.IADD R5, R14, 0x1, -R5 ;  /* 0x000000010e057824 */ /* 0x000fe200078e0a05 */
[----:B------:R-:W-:Y:S01]  /*1330*/  LOP3.LUT R3, R4, R3, RZ, 0x3c, !PT ;  /* 0x0000000304037212 */ /* 0x000fe200078e3cff */
[----:B------:R-:W2:Y:S01]  /*1340*/  LDL R14, [R1+0x2c] ;  /* 0x00002c00010e7983 */ /* 0x000ea20000100800 */
[----:B-1----:R-:W-:-:S03]  /*1350*/  IADD3 R10, -R11, UR42, R10 ;  /* 0x0000002a0b0a7c10 */ /* 0x002fc6000fffe10a */
[----:B------:R-:W-:Y:S01]  /*1360*/  IMAD.U32 R2, R6, 0x200, R3 ;  /* 0x0000020006027824 */ /* 0x000fe200078e0003 */
[----:B------:R-:W-:Y:S01]  /*1370*/  LOP3.LUT R3, R0, 0xffffff80, RZ, 0xc0, !PT ;  /* 0xffffff8000037812 */ /* 0x000fe200078ec0ff */
[----:B------:R-:W-:-:S04]  /*1380*/  VIADD R10, R10, -UR4 ;  /* 0x800000040a0a7c36 */ /* 0x000fc80008000000 */
[----:B------:R-:W-:-:S04]  /*1390*/  IMAD.HI R10, R10, 0x2aaaaaab, RZ ;  /* 0x2aaaaaab0a0a7827 */ /* 0x000fc800078e02ff */
[----:B------:R-:W-:Y:S01]  /*13a0*/  IMAD.IADD R6, R18, 0x1, -R3 ;  /* 0x0000000112067824 */ /* 0x000fe200078e0a03 */
[----:B------:R-:W-:-:S04]  /*13b0*/  SHF.R.U32.HI R9, RZ, 0x1f, R10 ;  /* 0x0000001fff097819 */ /* 0x000fc8000001160a */
[--C-:B------:R-:W-:Y:S02]  /*13c0*/  SHF.R.S32.HI R12, RZ, 0x1f, R6.reuse ;  /* 0x0000001fff0c7819 */ /* 0x100fe40000011406 */
[----:B------:R-:W-:Y:S02]  /*13d0*/  LEA.HI.SX32 R9, R10, R9, 0x1c ;  /* 0x000000090a097211 */ /* 0x000fe400078fe2ff */
[----:B------:R-:W-:Y:S01]  /*13e0*/  LEA.HI R10, R12, R6, RZ, 0x2 ;  /* 0x000000060c0a7211 */ /* 0x000fe200078f10ff */
[----:B------:R1:W-:Y:S04]  /*13f0*/  STL [R1+0x18], R2 ;  /* 0x0000180201007387 */ /* 0x0003e80000100800 */
[----:B------:R3:W-:Y:S04]  /*1400*/  STL [R1+0x1c], R12 ;  /* 0x00001c0c01007387 */ /* 0x0007e80000100800 */
[----:B------:R3:W-:Y:S01]  /*1410*/  STL [R1+0x10], R10 ;  /* 0x0000100a01007387 */ /* 0x0007e20000100800 */
[----:B-1----:R-:W-:Y:S01]  /*1420*/  IMAD R2, R13, 0x300, R6 ;  /* 0x000003000d027824 */ /* 0x002fe200078e0206 */
[----:B------:R-:W-:-:S04]  /*1430*/  LOP3.LUT R3, R10, 0xfffffffc, RZ, 0xc0, !PT ;  /* 0xfffffffc0a037812 */ /* 0x000fc800078ec0ff */
[----:B------:R-:W-:Y:S01]  /*1440*/  SHF.L.U32 R2, R2, 0x2, RZ ;  /* 0x0000000202027819 */ /* 0x000fe200000006ff */
[----:B------:R-:W-:Y:S01]  /*1450*/  IMAD.MOV.U32 R4, RZ, RZ, RZ ;  /* 0x000000ffff047224 */ /* 0x000fe200078e00ff */
        /* <DEDUP_REMOVED lines=33> */
[----:B------:R-:W-:Y:S02]  /*1670*/  IMAD R2, R2, 0x4, R17 ;  /* 0x0000000402027824 */ /* 0x000fe400078e0211 */
[----:B------:R-:W-:Y:S01]  /*1680*/  IMAD.IADD R3, R6, 0x1, -R3 ;  /* 0x0000000106037824 */ /* 0x000fe200078e0a03 */
[----:B--2---:R-:W-:-:S04]  /*1690*/  VIADDMNMX R237, R9, 0x1, R14, PT ;  /* 0x0000000109ed7846 */ /* 0x004fc8000380010e */
[----:B------:R-:W-:-:S13]  /*16a0*/  ISETP.GE.AND P0, PT, R16, R237, PT ;  /* 0x000000ed1000720c */ /* 0x000fda0003f06270 */
[----:B---3--:R-:W-:Y:S05]  /*16b0*/  @P0 BRA `(.L_x_2582) ;  /* 0x0000004000740947 */ /* 0x008fea0003800000 */
[----:B------:R-:W-:Y:S01]  /*16c0*/  LOP3.LUT R9, R8, 0xffffffe0, RZ, 0xc0, !PT ;  /* 0xffffffe008097812 */ /* 0x000fe200078ec0ff */
[----:B------:R-:W-:Y:S01]  /*16d0*/  VIADD R11, R11, -UR42 ;  /* 0x8000002a0b0b7c36 */ /* 0x000fe20008000000 */
[----:B------:R-:W-:Y:S01]  /*16e0*/  LEA.HI R6, R12, R6, RZ, 0x5 ;  /* 0x000000060c067211 */ /* 0x000fe200078f28ff */
[----:B------:R-:W-:Y:S01]  /*16f0*/  IMAD.MOV.U32 R151, RZ, RZ, RZ ;  /* 0x000000ffff977224 */ /* 0x000fe200078e00ff */
[----:B------:R-:W-:Y:S02]  /*1700*/  IADD3 R9, R18, -R9, RZ ;  /* 0x8000000912097210 */ /* 0x000fe40007ffe0ff */
[----:B------:R-:W-:Y:S02]  /*1710*/  LEA.HI R4, R13, R13, RZ, 0x1 ;  /* 0x0000000d0d047211 */ /* 0x000fe400078f08ff */
        /* <DEDUP_REMOVED lines=12> */
[----:B------:R-:W-:Y:S02]  /*17e0*/  LOP3.LUT R13, R6, 0xfffffffc, RZ, 0xc0, !PT ;  /* 0xfffffffc060d7812 */ /* 0x000fe400078ec0ff */
        /* <DEDUP_REMOVED lines=38> */
.L_x_2593:
[----:B-1-3--:R-:W2:Y:S01]  /*1a50*/  LDL R8, [R1+0xc] ;  /* 0x00000c0001087983 */ /* 0x00aea20000100800 */
[----:B------:R-:W-:Y:S05]  /*1a60*/  YIELD ;  /* 0x0000000000007946 */ /* 0x000fea0003800000 */
[----:B--2---:R-:W-:-:S04]  /*1a70*/  LOP3.LUT R8, R8, 0x1, RZ, 0xfc, !PT ;  /* 0x0000000108087812 */ /* 0x004fc800078efcff */
[----:B------:R-:W-:-:S13]  /*1a80*/  ISETP.NE.AND P0, PT, R8, 0x3, PT ;  /* 0x000000030800780c */ /* 0x000fda0003f05270 */
[----:B------:R-:W-:Y:S05]  /*1a90*/  @!P0 BRA `(.L_x_2583) ;  /* 0x0000000000048947 */ /* 0x000fea0003800000 */
[----:B------:R-:W-:Y:S01]  /*1aa0*/  BPT.TRAP 0x1 ;  /* 0x000000040000795c */ /* 0x000fe20000300000 */
.L_x_2583:
[----:B------:R-:W-:Y:S02]  /*1ab0*/  LEA R8, R0, R17, 0x3 ;  /* 0x0000001100087211 */ /* 0x000fe400078e18ff */
[----:B------:R-:W-:-:S04]  /*1ac0*/  SHF.L.U32 R21, R4, 0x1f, RZ ;  /* 0x0000001f04157819 */ /* 0x000fc800000006ff */
[----:B------:R1:W2:Y:S01]  /*1ad0*/  SYNCS.PHASECHK.TRANS64.TRYWAIT P1, [R8+URZ+0x26810], R21 ;  /* 0x02681015080075a7 */ /* 0x0002a2000802017f */
[----:B------:R-:W-:Y:S05]  /*1ae0*/  @!P0 BRA `(.L_x_2584) ;  /* 0x0000000000048947 */ /* 0x000fea0003800000 */
[----:B------:R-:W-:Y:S01]  /*1af0*/  BPT.TRAP 0x1 ;  /* 0x000000040000795c */ /* 0x000fe20000300000 */
.L_x_2584:
[----:B------:R-:W-:-:S05]  /*1b00*/  VIADD R9, R17, 0xe000 ;  /* 0x0000e00011097836 */ /* 0x000fca0000000000 */
[----:B------:R-:W-:-:S04]  /*1b10*/  SHF.R.U32.HI R9, RZ, 0x4, R9 ;  /* 0x00000004ff097819 */ /* 0x000fc80000011609 */
[----:B------:R-:W-:Y:S01]  /*1b20*/  LOP3.LUT R9, R9, 0x3fff, RZ, 0xc0, !PT ;  /* 0x00003fff09097812 */ /* 0x000fe200078ec0ff */
[----:B--2---:R-:W-:Y:S06]  /*1b30*/  @P1 BRA `(.L_x_2585) ;  /* 0x0000000000081947 */ /* 0x004fec0003800000 */
[----:B------:R-:W2:Y:S02]  /*1b40*/  SYNCS.PHASECHK.TRANS64.TRYWAIT P1, [R8+URZ+0x26810], R21 ;  /* 0x02681015080075a7 */ /* 0x000ea4000802017f */
[----:B--2---:R-:W-:Y:S05]  /*1b50*/  @!P1 BRA `(.L_x_2586) ;  /* 0x000000d000009947 */ /* 0x004fea0003800000 */
.L_x_2585:
        /* <DEDUP_REMOVED lines=58> */
.L_x_2587:
[----:B------:R1:W1:Y:S01]  /*1f00*/  SYNCS.PHASECHK.TRANS64.TRYWAIT P1, [R8+URZ+0x26830], R21 ;  /* 0x02683015080075a7 */ /* 0x000262000802017f */
[----:B------:R-:W-:Y:S05]  /*1f10*/  @!P0 BRA `(.L_x_2588) ;  /* 0x0000000000048947 */ /* 0x000fea0003800000 */
[----:B------:R-:W-:Y:S01]  /*1f20*/  BPT.TRAP 0x1 ;  /* 0x000000040000795c */ /* 0x000fe20000300000 */
.L_x_2588:
[----:B------:R-:W-:-:S05]  /*1f30*/  VIADD R12, R17, 0x14000 ;  /* 0x00014000110c7836 */ /* 0x000fca0000000000 */
[----:B------:R-:W-:-:S04]  /*1f40*/  SHF.R.U32.HI R12, RZ, 0x4, R12 ;  /* 0x00000004ff0c7819 */ /* 0x000fc8000001160c */
[----:B------:R-:W-:-:S04]  /*1f50*/  LOP3.LUT R12, R12, 0x3fff, RZ, 0xc0, !PT ;  /* 0x00003fff0c0c7812 */ /* 0x000fc800078ec0ff */
[----:B------:R-:W-:Y:S01]  /*1f60*/  LOP3.LUT R19, R12, 0x10000, RZ, 0xfc, !PT ;  /* 0x000100000c137812 */ /* 0x000fe200078efcff */
[----:B-1----:R-:W-:Y:S06]  /*1f70*/  @P1 BRA `(.L_x_2589) ;  /* 0x0000000000081947 */ /* 0x002fec0003800000 */
[----:B------:R-:W1:Y:S02]  /*1f80*/  SYNCS.PHASECHK.TRANS64.TRYWAIT P1, [R8+URZ+0x26830], R21 ;  /* 0x02683015080075a7 */ /* 0x000e64000802017f */
[----:B-1----:R-:W-:Y:S05]  /*1f90*/  @!P1 BRA `(.L_x_2590) ;  /* 0x000000cc00049947 */ /* 0x002fea0003800000 */
.L_x_2589:
        /* <DEDUP_REMOVED lines=41> */
[----:B------:R-:W-:Y:S01]  /*2230*/  FMUL.FTZ R191, R113, UR10 ;  /* 0x0000000a71bf7c20 */ /* 0x000fe20008410000 */
[----:B-1----:R-:W-:Y:S01]  /*2240*/  IMAD R92, R16, -0x60, R93 ;  /* 0xffffffa0105c7824 */ /* 0x002fe200078e025d */
[----:B------:R-:W1:Y:S01]  /*2250*/  MUFU.TANH R18, R18 ;  /* 0x0000001200127308 */ /* 0x000e620000002400 */
[----:B------:R-:W-:Y:S01]  /*2260*/  FMUL.FTZ R80, R87, UR10 ;  /* 0x0000000a57507c20 */ /* 0x000fe20008410000 */
[----:B--2---:R-:W-:Y:S01]  /*2270*/  FMUL.FTZ R21, R76, UR10 ;  /* 0x0000000a4c157c20 */ /* 0x004fe20008410000 */
        /* <DEDUP_REMOVED lines=8> */
[----:B---3--:R-:W3:Y:S01]  /*2300*/  SHFL.IDX PT, R104, R15, R6, 0x1f ;  /* 0x00001f060f687589 */ /* 0x008ee200000e0000 */
[C---:B------:R-:W-:Y:S01]  /*2310*/  SEL R103, R92.reuse, 0x60, P2 ;  /* 0x000000605c677807 */ /* 0x040fe20001000000 */
[----:B------:R-:W-:Y:S01]  /*2320*/  FMUL.FTZ R84, R91, UR10 ;  /* 0x0000000a5b547c20 */ /* 0x000fe20008410000 */
[----:B------:R-:W-:Y:S01]  /*2330*/  IADD3 R193, R92, 0x8, RZ ;  /* 0x000000085cc17810 */ /* 0x000fe20007ffe0ff */
[----:B------:R-:W-:Y:S01]  /*2340*/  FMUL.FTZ R91, R98, UR10 ;  /* 0x0000000a625b7c20 */ /* 0x000fe20008410000 */
[----:B------:R-:W4:Y:S01]  /*2350*/  MUFU.TANH R74, R74 ;  /* 0x0000004a004a7308 */ /* 0x000f220000002400 */
[C---:B------:R-:W-:Y:S01]  /*2360*/  ISETP.GT.AND P6, PT, R103.reuse, RZ, PT ;  /* 0x000000ff6700720c */ /* 0x040fe20003fc4270 */
        /* <DEDUP_REMOVED lines=181> */
[----:B------:R-:W-:Y:S01]  /*2ec0*/  SHFL.IDX PT, R232, R190, R118, 0x1f ;  /* 0x00001f76bee87589 */ /* 0x000fe200000e0000 */
[----:B------:R-:W-:Y:S01]  /*2ed0*/  ISETP.GT.AND P4, PT, R193, 0x59, PT ;  /* 0x00000059c100780c */ /* 0x000fe20003f84270 */
[----:B------:R-:W-:-:S04]  /*2ee0*/  FMUL.FTZ R193, R116, UR10 ;  /* 0x0000000a74c17c20 */ /* 0x000fc80008410000 */
[----:B------:R-:W-:Y:S08]  /*2ef0*/  MUFU.TANH R196, R196 ;  /* 0x000000c400c47308 */ /* 0x000ff00000002400 */
[----:B------:R-:W-:Y:S08]  /*2f00*/  MUFU.TANH R193, R193 ;  /* 0x000000c100c17308 */ /* 0x000ff00000002400 */
[----:B------:R-:W-:Y:S08]  /*2f10*/  MUFU.TANH R194, R194 ;  /* 0x000000c200c27308 */ /* 0x000ff00000002400 */
[----:B------:R-:W-:Y:S08]  /*2f20*/  MUFU.TANH R201, R201 ;  /* 0x000000c900c97308 */ /* 0x000ff00000002400 */
[----:B------:R-:W1:Y:S01]  /*2f30*/  MUFU.EX2 R104, R104 ;  /* 0x0000006800687308 */ /* 0x000e620000000800 */
        /* <DEDUP_REMOVED lines=12> */
[----:B-1----:R-:W-:Y:S01]  /*3000*/  FMUL.FTZ R195, R104, R195 ;  /* 0x000000c368c37220 */ /* 0x002fe20000410000 */
[----:B------:R-:W-:Y:S02]  /*3010*/  MUFU.EX2 R26, R26 ;  /* 0x0000001a001a7308 */ /* 0x000fe40000000800 */
[----:B------:R-:W1:Y:S04]  /*3020*/  SHFL.IDX PT, R24, R15, R192, 0x1f ;  /* 0x00001fc00f187589 */ /* 0x000e6800000e0000 */
[----:B------:R-:W3:Y:S04]  /*3030*/  SHFL.IDX PT, R227, R15, R199, 0x1f ;  /* 0x00001fc70fe37589 */ /* 0x000ee800000e0000 */
[----:B------:R-:W4:Y:S04]  /*3040*/  SHFL.IDX PT, R234, R190, R192, 0x1f ;  /* 0x00001fc0beea7589 */ /* 0x000f2800000e0000 */
[----:B------:R-:W5:Y:S01]  /*3050*/  SHFL.IDX PT, R233, R190, R199, 0x1f ;  /* 0x00001fc7bee97589 */ /* 0x000f6200000e0000 */
[--C-:B--2---:R-:W-:Y:S01]  /*3060*/  FFMA.FTZ R92, R92, UR4, -R229.reuse ;  /* 0x000000045c5c7c23 */ /* 0x104fe200080108e5 */
[----:B------:R-:W-:Y:S01]  /*3070*/  FFMA.FTZ R207, R207, UR4, -R229 ;  /* 0x00000004cfcf7c23 */ /* 0x000fe200080108e5 */
[--C-:B------:R-:W-:Y:S01]  /*3080*/  FFMA.FTZ R229, R206, UR4, -R225.reuse ;  /* 0x00000004cee57c23 */ /* 0x100fe200080108e1 */
[----:B------:R-:W-:Y:S01]  /*3090*/  FFMA.FTZ R206, R223, UR4, -R225 ;  /* 0x00000004dfce7c23 */ /* 0x000fe200080108e1 */
[----:B------:R-:W-:Y:S01]  /*30a0*/  FMUL.FTZ R195, R19, R195 ;  /* 0x000000c313c37220 */ /* 0x000fe20000410000 */
[----:B------:R-:W-:Y:S01]  /*30b0*/  FADD.FTZ R29, R29, -R232 ;  /* 0x800000e81d1d7221 */ /* 0x000fe20000010000 */
        /* <DEDUP_REMOVED lines=9> */
[----:B------:R-:W-:Y:S02]  /*3150*/  MUFU.EX2 R19, R224 ;  /* 0x000000e000137308 */ /* 0x000fe40000000800 */
[----:B------:R-:W1:Y:S04]  /*3160*/  SHFL.IDX PT, R225, R14, R197, 0x1f ;  /* 0x00001fc50ee17589 */ /* 0x000e6800000e0000 */
[----:B------:R-:W1:Y:S02]  /*3170*/  SHFL.IDX PT, R226, R15, R198, 0x1f ;  /* 0x00001fc60fe27589 */ /* 0x000e6400000e0000 */
[----:B------:R-:W1:Y:S02]  /*3180*/  MUFU.EX2 R94, R94 ;  /* 0x0000005e005e7308 */ /* 0x000e640000000800 */
[----:B------:R-:W1:Y:S01]  /*3190*/  SHFL.IDX PT, R15, R14, R192, 0x1f ;  /* 0x00001fc00e0f7589 */ /* 0x000e6200000e0000 */
[----:B------:R-:W-:Y:S01]  /*31a0*/  FADD.FTZ R232, R31, -R232 ;  /* 0x800000e81fe87221 */ /* 0x000fe20000010000 */
[----:B----4-:R-:W-:Y:S01]  /*31b0*/  FADD.FTZ R27, R27, -R234 ;  /* 0x800000ea1b1b7221 */ /* 0x010fe20000010000 */
[--C-:B-----5:R-:W-:Y:S01]  /*31c0*/  FADD.FTZ R32, R32, -R233.reuse ;  /* 0x800000e920207221 */ /* 0x120fe20000010000 */
[----:B------:R-:W-:Y:S01]  /*31d0*/  FADD.FTZ R34, R34, -R233 ;  /* 0x800000e922227221 */ /* 0x000fe20000010000 */
[----:B------:R-:W-:Y:S01]  /*31e0*/  FFMA.FTZ R76, -R76, R76, 1 ;  /* 0x3f8000004c4c7423 */ /* 0x000fe2000001014c */
[----:B------:R-:W-:Y:S01]  /*31f0*/  FFMA.FTZ R77, -R77, R77, 1 ;  /* 0x3f8000004d4d7423 */ /* 0x000fe2000001014d */
[----:B------:R-:W-:Y:S01]  /*3200*/  MUFU.EX2 R207, R207 ;  /* 0x000000cf00cf7308 */ /* 0x000fe20000000800 */
[--C-:B--2---:R-:W-:Y:S01]  /*3210*/  FFMA.FTZ R93, R93, UR4, -R231.reuse ;  /* 0x000000045d5d7c23 */ /* 0x104fe200080108e7 */
[----:B------:R-:W-:Y:S01]  /*3220*/  FFMA.FTZ R208, R208, UR4, -R231 ;  /* 0x00000004d0d07c23 */ /* 0x000fe200080108e7 */
[----:B------:R-:W-:Y:S01]  /*3230*/  FFMA.FTZ R231, R96, UR4, -R228 ;  /* 0x0000000460e77c23 */ /* 0x000fe200080108e4 */
[--C-:B---3--:R-:W-:Y:S01]  /*3240*/  FFMA.FTZ R97, R97, UR4, -R227.reuse ;  /* 0x0000000461617c23 */ /* 0x108fe200080108e3 */
[----:B------:R-:W-:Y:S01]  /*3250*/  FFMA.FTZ R203, R203, UR4, -R227 ;  /* 0x00000004cbcb7c23 */ /* 0x000fe200080108e3 */
[----:B------:R-:W2:Y:S01]  /*3260*/  SHFL.IDX PT, R228, R13, R192, 0x1f ;  /* 0x00001fc00de47589 */ /* 0x000ea200000e0000 */
[----:B------:R-:W-:Y:S01]  /*3270*/  FFMA.FTZ R80, -R80, R80, 1 ;  /* 0x3f80000050507423 */ /* 0x000fe20000010150 */
[--C-:B-1----:R-:W-:Y:S01]  /*3280*/  FFMA.FTZ R99, R99, UR4, -R225.reuse ;  /* 0x0000000463637c23 */ /* 0x102fe200080108e1 */
[----:B------:R-:W-:Y:S01]  /*3290*/  FFMA.FTZ R217, R217, UR4, -R225 ;  /* 0x00000004d9d97c23 */ /* 0x000fe200080108e1 */
[----:B------:R-:W1:Y:S01]  /*32a0*/  SHFL.IDX PT, R227, R13, R117, 0x1f ;  /* 0x00001f750de37589 */ /* 0x000e6200000e0000 */
[----:B------:R-:W-:Y:S01]  /*32b0*/  FFMA.FTZ R81, -R81, R81, 1 ;  /* 0x3f80000051517423 */ /* 0x000fe20000010151 */
[--C-:B------:R-:W-:Y:S01]  /*32c0*/  FFMA.FTZ R95, R95, UR4, -R226.reuse ;  /* 0x000000045f5f7c23 */ /* 0x100fe200080108e2 */
[----:B------:R-:W-:Y:S01]  /*32d0*/  FFMA.FTZ R205, R205, UR4, -R226 ;  /* 0x00000004cdcd7c23 */ /* 0x000fe200080108e2 */
[----:B------:R-:W3:Y:S01]  /*32e0*/  SHFL.IDX PT, R225, R13, R199, 0x1f ;  /* 0x00001fc70de17589 */ /* 0x000ee200000e0000 */
[----:B------:R-:W-:Y:S01]  /*32f0*/  FFMA.FTZ R82, -R82, R82, 1 ;  /* 0x3f80000052527423 */ /* 0x000fe20000010152 */
[--C-:B------:R-:W-:Y:S01]  /*3300*/  FFMA.FTZ R223, R98, UR4, -R15.reuse ;  /* 0x0000000462df7c23 */ /* 0x100fe2000801080f */
[----:B------:R-:W-:Y:S01]  /*3310*/  FFMA.FTZ R202, R202, UR4, -R15 ;  /* 0x00000004caca7c23 */ /* 0x000fe2000801080f */
[----:B------:R-:W4:Y:S01]  /*3320*/  SHFL.IDX PT, R226, R14, R199, 0x1f ;  /* 0x00001fc70ee27589 */ /* 0x000f2200000e0000 */
[----:B------:R5:W-:Y:S03]  /*3330*/  MUFU.EX2 R15, R229 ;  /* 0x000000e5000f7308 */ /* 0x000be60000000800 */
[----:B------:R-:W4:Y:S05]  /*3340*/  SHFL.IDX PT, R98, R14, R198, 0x1f ;  /* 0x00001fc60e627589 */ /* 0x000f2a00000e0000 */
[----:B------:R1:W-:Y:S01]  /*3350*/  MUFU.EX2 R96, R223 ;  /* 0x000000df00607308 */ /* 0x0003e20000000800 */
[----:B-----5:R5:W5:Y:S01]  /*3360*/  SHFL.IDX PT, R229, R14, R200, 0x1f ;  /* 0x00001fc80ee57589 */ /* 0x020b6200000e0000 */
[--C-:B--2---:R-:W-:Y:S01]  /*3370*/  FFMA.FTZ R102, R102, UR4, -R228.reuse ;  /* 0x0000000466667c23 */ /* 0x104fe200080108e4 */
[----:B------:R-:W-:Y:S01]  /*3380*/  FFMA.FTZ R216, R216, UR4, -R228 ;  /* 0x00000004d8d87c23 */ /* 0x000fe200080108e4 */
[----:B------:R-:W-:Y:S01]  /*3390*/  FSEL R228, R193, -INF , !P1 ;  /* 0xff800000c1e47808 */ /* 0x000fe20004800000 */
[--C-:B-1----:R-:W-:Y:S01]  /*33a0*/  FFMA.FTZ R103, R103, UR4, -R227.reuse ;  /* 0x0000000467677c23 */ /* 0x102fe200080108e3 */
[----:B------:R-:W-:Y:S01]  /*33b0*/  FFMA.FTZ R215, R215, UR4, -R227 ;  /* 0x00000004d7d77c23 */ /* 0x000fe200080108e3 */
[----:B------:R-:W1:Y:S01]  /*33c0*/  SHFL.IDX PT, R223, R13, R6, 0x1f ;  /* 0x00001f060ddf7589 */ /* 0x000e6200000e0000 */
[----:B------:R-:W2:Y:S01]  /*33d0*/  MUFU.EX2 R31, R219 ;  /* 0x000000db001f7308 */ /* 0x000ea20000000800 */
[--C-:B---3--:R-:W-:Y:S01]  /*33e0*/  FFMA.FTZ R220, R220, UR4, -R225.reuse ;  /* 0x00000004dcdc7c23 */ /* 0x108fe200080108e1 */
[----:B------:R-:W-:Y:S01]  /*33f0*/  FFMA.FTZ R212, R212, UR4, -R225 ;  /* 0x00000004d4d47c23 */ /* 0x000fe200080108e1 */
[----:B------:R-:W3:Y:S01]  /*3400*/  SHFL.IDX PT, R227, R13, R198, 0x1f ;  /* 0x00001fc60de37589 */ /* 0x000ee200000e0000 */
[----:B------:R-:W-:Y:S01]  /*3410*/  FSEL R225, R115, -INF , !P6 ;  /* 0xff80000073e17808 */ /* 0x000fe20007000000 */
[--C-:B----4-:R-:W-:Y:S01]  /*3420*/  FFMA.FTZ R230, R230, UR4, -R226.reuse ;  /* 0x00000004e6e67c23 */ /* 0x110fe200080108e2 */
[----:B------:R-:W-:-:S02]  /*3430*/  FFMA.FTZ R218, R218, UR4, -R226 ;  /* 0x00000004dada7c23 */ /* 0x000fc400080108e2 */
[----:B------:R-:W4:Y:S01]  /*3440*/  SHFL.IDX PT, R226, R13, R118, 0x1f ;  /* 0x00001f760de27589 */ /* 0x000f2200000e0000 */
[--C-:B------:R-:W-:Y:S01]  /*3450*/  FFMA.FTZ R100, R100, UR4, -R98.reuse ;  /* 0x0000000464647c23 */ /* 0x100fe20008010862 */
[----:B------:R-:W-:Y:S01]  /*3460*/  FFMA.FTZ R213, R213, UR4, -R98 ;  /* 0x00000004d5d57c23 */ /* 0x000fe20008010862 */
[----:B-----5:R5:W-:Y:S01]  /*3470*/  MUFU.EX2 R14, R231 ;  /* 0x000000e7000e7308 */ /* 0x020be20000000800 */
[--C-:B------:R-:W-:Y:S01]  /*3480*/  FFMA.FTZ R222, R222, UR4, -R229.reuse ;  /* 0x00000004dede7c23 */ /* 0x100fe200080108e5 */
[----:B------:R-:W-:Y:S01]  /*3490*/  FFMA.FTZ R210, R210, UR4, -R229 ;  /* 0x00000004d2d27c23 */ /* 0x000fe200080108e5 */
[----:B------:R-:W-:-:S05]  /*34a0*/  FSEL R229, R201, -INF , !P4 ;  /* 0xff800000c9e57808 */ /* 0x000fca0006000000 */
[----:B------:R2:W-:Y:S01]  /*34b0*/  MUFU.EX2 R98, R230 ;  /* 0x000000e600627308 */ /* 0x0005e20000000800 */
[----:B-----5:R-:W5:Y:S01]  /*34c0*/  SHFL.IDX PT, R231, R190, R117, 0x1f ;  /* 0x00001f75bee77589 */ /* 0x020f6200000e0000 */
[--C-:B-1----:R-:W-:Y:S01]  /*34d0*/  FFMA.FTZ R101, R101, UR4, -R223.reuse ;  /* 0x0000000465657c23 */ /* 0x102fe200080108df */
[----:B------:R-:W-:Y:S02]  /*34e0*/  FFMA.FTZ R214, R214, UR4, -R223 ;  /* 0x00000004d6d67c23 */ /* 0x000fe400080108df */
[----:B------:R-:W1:Y:S01]  /*34f0*/  SHFL.IDX PT, R223, R13, R197, 0x1f ;  /* 0x00001fc50ddf7589 */ /* 0x000e6200000e0000 */
[----:B---3--:R-:W-:Y:S02]  /*3500*/  FFMA.FTZ R228, R228, UR4, -R227 ;  /* 0x00000004e4e47c23 */ /* 0x008fe400080108e3 */
[----:B------:R-:W3:Y:S01]  /*3510*/  MUFU.EX2 R209, R209 ;  /* 0x000000d100d17308 */ /* 0x000ee20000000800 */
[----:B--2---:R-:W-:Y:S01]  /*3520*/  SHFL.IDX PT, R230, R190, R197, 0x1f ;  /* 0x00001fc5bee67589 */ /* 0x004fe200000e0000 */
[--C-:B----4-:R-:W-:Y:S01]  /*3530*/  FFMA.FTZ R235, R235, UR4, -R226.reuse ;  /* 0x00000004ebeb7c23 */ /* 0x110fe200080108e2 */
[----:B------:R-:W-:-:S02]  /*3540*/  FFMA.FTZ R211, R211, UR4, -R226 ;  /* 0x00000004d3d37c23 */ /* 0x000fc400080108e2 */
[----:B------:R2:W4:Y:S03]  /*3550*/  SHFL.IDX PT, R226, R13, R200, 0x1f ;  /* 0x00001fc80de27589 */ /* 0x00052600000e0000 */
[----:B------:R2:W-:Y:S01]  /*3560*/  MUFU.EX2 R12, R235 ;  /* 0x000000eb000c7308 */ /* 0x0005e20000000800 */
[----:B------:R-:W-:Y:S01]  /*3570*/  FFMA.FTZ R219, -R18, R18, 1 ;  /* 0x3f80000012db7423 */ /* 0x000fe20000010112 */
[--C-:B-----5:R-:W-:Y:S01]  /*3580*/  FADD.FTZ R28, R28, -R231.reuse ;  /* 0x800000e71c1c7221 */ /* 0x120fe20000010000 */
[----:B--2---:R-:W2:Y:S05]  /*3590*/  LDL R235, [R1+0x18] ;  /* 0x0000180001eb7983 */ /* 0x004eaa0000100800 */
[----:B------:R5:W-:Y:S01]  /*35a0*/  MUFU.EX2 R13, R222 ;  /* 0x000000de000d7308 */ /* 0x000be20000000800 */
[----:B------:R-:W-:Y:S01]  /*35b0*/  FADD.FTZ R30, R30, -R231 ;  /* 0x800000e71e1e7221 */ /* 0x000fe20000010000 */
[----:B------:R-:W-:-:S06]  /*35c0*/  FMUL.FTZ R32, R94, R32 ;  /* 0x000000205e207220 */ /* 0x000fcc0000410000 */
[----:B------:R-:W-:Y:S01]  /*35d0*/  MUFU.EX2 R93, R93 ;  /* 0x0000005d005d7308 */ /* 0x000fe20000000800 */
[----:B-----5:R-:W-:-:S05]  /*35e0*/  FSEL R222, R191, -INF , !P5 ;  /* 0xff800000bfde7808 */ /* 0x020fca0006800000 */
[--C-:B-1----:R-:W-:Y:S01]  /*35f0*/  FFMA.FTZ R222, R222, UR4, -R223.reuse ;  /* 0x00000004dede7c23 */ /* 0x102fe200080108df */
        /* <DEDUP_REMOVED lines=10> */
[----:B------:R-:W1:Y:S07]  /*36a0*/  SHFL.IDX PT, R190, R190, R200, 0x1f ;  /* 0x00001fc8bebe7589 */ /* 0x000e6e00000e0000 */
[----:B------:R-:W4:Y:S08]  /*36b0*/  MUFU.EX2 R18, R221 ;  /* 0x000000dd00127308 */ /* 0x000f300000000800 */
[----:B------:R-:W-:Y:S08]  /*36c0*/  MUFU.EX2 R202, R202 ;  /* 0x000000ca00ca7308 */ /* 0x000ff00000000800 */
[----:B------:R-:W-:Y:S01]  /*36d0*/  MUFU.EX2 R206, R206 ;  /* 0x000000ce00ce7308 */ /* 0x000fe20000000800 */
[--C-:B-1----:R-:W-:Y:S01]  /*36e0*/  FADD.FTZ R37, R37, -R190.reuse ;  /* 0x800000be25257221 */ /* 0x102fe20000010000 */
[----:B------:R-:W-:Y:S01]  /*36f0*/  FADD.FTZ R39, R39, -R190 ;  /* 0x800000be27277221 */ /* 0x000fe20000010000 */
        /* <DEDUP_REMOVED lines=12> */
[----:B---3--:R-:W-:Y:S01]  /*37c0*/  FMUL.FTZ R73, R209, R34 ;  /* 0x00000022d1497220 */ /* 0x008fe20000410000 */
[----:B------:R-:W-:Y:S01]  /*37d0*/  FFMA.FTZ R32, -R75, R75, 1 ;  /* 0x3f8000004b207423 */ /* 0x000fe2000001014b */
[----:B------:R-:W-:Y:S01]  /*37e0*/  FMUL.FTZ R22, R22, R23 ;  /* 0x0000001716167220 */ /* 0x000fe20000410000 */
[----:B------:R-:W-:Y:S01]  /*37f0*/  FMUL.FTZ R23, R27, R28 ;  /* 0x0000001c1b177220 */ /* 0x000fe20000410000 */
[----:B----4-:R-:W-:Y:S01]  /*3800*/  FMUL.FTZ R27, R18, R232 ;  /* 0x000000e8121b7220 */ /* 0x010fe20000410000 */
[----:B------:R-:W-:Y:S01]  /*3810*/  FMUL.FTZ R32, R32, R73 ;  /* 0x0000004920207220 */ /* 0x000fe20000410000 */
[----:B------:R-:W-:Y:S01]  /*3820*/  FFMA.FTZ R30, -R72, R72, 1 ;  /* 0x3f800000481e7423 */ /* 0x000fe20000010148 */
[----:B------:R-:W1:Y:S01]  /*3830*/  SHFL.IDX PT, R73, R11, R117, 0x1f ;  /* 0x00001f750b497589 */ /* 0x000e6200000e0000 */
[----:B------:R-:W-:Y:S03]  /*3840*/  MUFU.EX2 R203, R203 ;  /* 0x000000cb00cb7308 */ /* 0x000fe60000000800 */
[----:B------:R-:W3:Y:S01]  /*3850*/  SHFL.IDX PT, R75, R11, R197, 0x1f ;  /* 0x00001fc50b4b7589 */ /* 0x000ee200000e0000 */
[----:B------:R-:W-:-:S04]  /*3860*/  FMUL.FTZ R30, R30, R27 ;  /* 0x0000001b1e1e7220 */ /* 0x000fc80000410000 */
[----:B------:R-:W4:Y:S01]  /*3870*/  MUFU.EX2 R27, R205 ;  /* 0x000000cd001b7308 */ /* 0x000f220000000800 */
[--C-:B------:R-:W-:Y:S01]  /*3880*/  FADD.FTZ R33, R33, -R230.reuse ;  /* 0x800000e621217221 */ /* 0x100fe20000010000 */
[----:B------:R-:W-:Y:S01]  /*3890*/  FADD.FTZ R35, R35, -R230 ;  /* 0x800000e623237221 */ /* 0x000fe20000010000 */
[----:B------:R-:W-:Y:S01]  /*38a0*/  FFMA.FTZ R34, -R74, R74, 1 ;  /* 0x3f8000004a227423 */ /* 0x000fe2000001014a */
[--C-:B------:R-:W-:Y:S01]  /*38b0*/  FADD.FTZ R36, R36, -R229.reuse ;  /* 0x800000e524247221 */ /* 0x100fe20000010000 */
[----:B------:R-:W-:Y:S01]  /*38c0*/  FMUL.FTZ R33, R93, R33 ;  /* 0x000000215d217220 */ /* 0x000fe20000410000 */
[----:B------:R-:W-:Y:S01]  /*38d0*/  FMUL.FTZ R35, R208, R35 ;  /* 0x00000023d0237220 */ /* 0x000fe20000410000 */
[----:B------:R-:W-:Y:S01]  /*38e0*/  FADD.FTZ R38, R38, -R229 ;  /* 0x800000e526267221 */ /* 0x000fe20000010000 */
[----:B------:R-:W-:Y:S01]  /*38f0*/  FMUL.FTZ R36, R95, R36 ;  /* 0x000000245f247220 */ /* 0x000fe20000410000 */
[----:B------:R-:W-:Y:S01]  /*3900*/  FMUL.FTZ R34, R34, R33 ;  /* 0x0000002122227220 */ /* 0x000fe20000410000 */
[----:B------:R-:W-:Y:S01]  /*3910*/  FMUL.FTZ R33, R76, R35 ;  /* 0x000000234c217220 */ /* 0x000fe20000410000 */
[----:B------:R-:W5:Y:S01]  /*3920*/  SHFL.IDX PT, R28, R11, R6, 0x1f ;  /* 0x00001f060b1c7589 */ /* 0x000f6200000e0000 */
[----:B------:R-:W-:Y:S01]  /*3930*/  FFMA.FTZ R35, -R79, R79, 1 ;  /* 0x3f8000004f237423 */ /* 0x000fe2000001014f */
[----:B------:R-:W-:Y:S01]  /*3940*/  FMUL.FTZ R36, R77, R36 ;  /* 0x000000244d247220 */ /* 0x000fe20000410000 */
[----:B------:R-:W5:Y:S01]  /*3950*/  MUFU.EX2 R204, R204 ;  /* 0x000000cc00cc7308 */ /* 0x000f620000000800 */
[----:B------:R-:W5:Y:S01]  /*3960*/  SHFL.IDX PT, R72, R11, R192, 0x1f ;  /* 0x00001fc00b487589 */ /* 0x000f6200000e0000 */
[----:B-1----:R-:W-:Y:S01]  /*3970*/  FADD.FTZ R79, R44, -R73 ;  /* 0x800000492c4f7221 */ /* 0x002fe20000010000 */
[----:B----4-:R-:W-:Y:S01]  /*3980*/  FMUL.FTZ R38, R27, R38 ;  /* 0x000000261b267220 */ /* 0x010fe20000410000 */
[----:B---3--:R-:W-:Y:S01]  /*3990*/  FADD.FTZ R44, R51, -R75 ;  /* 0x8000004b332c7221 */ /* 0x008fe20000010000 */
[----:B------:R-:W1:Y:S02]  /*39a0*/  SHFL.IDX PT, R77, R11, R200, 0x1f ;  /* 0x00001fc80b4d7589 */ /* 0x000e6400000e0000 */
[----:B------:R-:W-:Y:S01]  /*39b0*/  FMUL.FTZ R35, R35, R38 ;  /* 0x0000002623237220 */ /* 0x000fe20000410000 */
[----:B------:R-:W3:Y:S01]  /*39c0*/  MUFU.EX2 R218, R218 ;  /* 0x000000da00da7308 */ /* 0x000ee20000000800 */
[----:B------:R-:W-:Y:S04]  /*39d0*/  LDS R51, [R10+0x380] ;  /* 0x000380000a337984 */ /* 0x000fe80000000800 */
[----:B------:R-:W4:Y:S01]  /*39e0*/  SHFL.IDX PT, R38, R11, R118, 0x1f ;  /* 0x00001f760b267589 */ /* 0x000f2200000e0000 */
[----:B------:R-:W-:-:S02]  /*39f0*/  FFMA.FTZ R89, -R89, R89, 1 ;  /* 0x3f80000059597423 */ /* 0x000fc40000010159 */
[----:B------:R-:W3:Y:S01]  /*3a00*/  MUFU.EX2 R99, R99 ;  /* 0x0000006300637308 */ /* 0x000ee20000000800 */
[----:B------:R-:W3:Y:S01]  /*3a10*/  SHFL.IDX PT, R74, R11, R199, 0x1f ;  /* 0x00001fc70b4a7589 */ /* 0x000ee200000e0000 */
[----:B------:R-:W-:Y:S01]  /*3a20*/  FMUL.FTZ R39, R207, R39 ;  /* 0x00000027cf277220 */ /* 0x000fe20000410000 */
[----:B-----5:R-:W-:Y:S02]  /*3a30*/  FADD.FTZ R40, R40, -R28 ;  /* 0x8000001c28287221 */ /* 0x020fe40000010000 */
[----:B------:R5:W3:Y:S01]  /*3a40*/  SHFL.IDX PT, R76, R11, R198, 0x1f ;  /* 0x00001fc60b4c7589 */ /* 0x000ae200000e0000 */
[----:B------:R-:W-:Y:S02]  /*3a50*/  FADD.FTZ R73, R46, -R73 ;  /* 0x800000492e497221 */ /* 0x000fe40000010000 */
[----:B------:R-:W3:Y:S01]  /*3a60*/  MUFU.EX2 R217, R217 ;  /* 0x000000d900d97308 */ /* 0x000ee20000000800 */
[----:B------:R-:W-:Y:S01]  /*3a70*/  FADD.FTZ R41, R41, -R72 ;  /* 0x8000004829297221 */ /* 0x000fe20000010000 */
[----:B------:R-:W-:Y:S01]  /*3a80*/  FMUL.FTZ R40, R15, R40 ;  /* 0x000000280f287220 */ /* 0x000fe20000410000 */
[----:B-1----:R-:W-:-:S02]  /*3a90*/  FADD.FTZ R46, R53, -R77 ;  /* 0x8000004d352e7221 */ /* 0x002fc40000010000 */
[----:B------:R-:W-:Y:S01]  /*3aa0*/  FMUL.FTZ R53, R96, R41 ;  /* 0x0000002960357220 */ /* 0x000fe20000410000 */
[----:B-----5:R-:W-:Y:S01]  /*3ab0*/  FMUL.FTZ R11, R80, R39 ;  /* 0x00000027500b7220 */ /* 0x020fe20000410000 */
[----:B------:R-:W-:Y:S01]  /*3ac0*/  FADD.FTZ R39, R42, -R28 ;  /* 0x8000001c2a277221 */ /* 0x000fe20000010000 */
[----:B------:R-:W-:Y:S01]  /*3ad0*/  FMUL.FTZ R41, R81, R40 ;  /* 0x0000002851297220 */ /* 0x000fe20000410000 */
[----:B------:R-:W-:Y:S01]  /*3ae0*/  FMUL.FTZ R40, R82, R53 ;  /* 0x0000003552287220 */ /* 0x000fe20000410000 */
[----:B------:R-:W-:Y:S01]  /*3af0*/  FFMA.FTZ R84, -R84, R84, 1 ;  /* 0x3f80000054547423 */ /* 0x000fe20000010154 */
[----:B------:R-:W-:Y:S01]  /*3b00*/  FFMA.FTZ R83, -R83, R83, 1 ;  /* 0x3f80000053537423 */ /* 0x000fe20000010153 */
[----:B----4-:R-:W-:Y:S01]  /*3b10*/  FADD.FTZ R28, R45, -R38 ;  /* 0x800000262d1c7221 */ /* 0x010fe20000010000 */
[----:B------:R-:W-:Y:S01]  /*3b20*/  FFMA.FTZ R53, -R86, R86, 1 ;  /* 0x3f80000056357423 */ /* 0x000fe20000010156 */
[----:B------:R-:W1:Y:S02]  /*3b30*/  MUFU.EX2 R210, R210 ;  /* 0x000000d200d27308 */ /* 0x000e640000000800 */
[----:B------:R-:W-:Y:S01]  /*3b40*/  FMUL.FTZ R28, R97, R28 ;  /* 0x0000001c611c7220 */ /* 0x000fe20000410000 */
[----:B---3--:R-:W-:Y:S01]  /*3b50*/  FADD.FTZ R45, R48, -R74 ;  /* 0x8000004a302d7221 */ /* 0x008fe20000010000 */
[----:B------:R-:W-:Y:S01]  /*3b60*/  FADD.FTZ R38, R47, -R38 ;  /* 0x800000262f267221 */ /* 0x000fe20000010000 */
[----:B------:R-:W-:Y:S01]  /*3b70*/  FADD.FTZ R47, R50, -R74 ;  /* 0x8000004a322f7221 */ /* 0x000fe20000010000 */
[----:B------:R-:W-:Y:S01]  /*3b80*/  FMUL.FTZ R53, R53, R28 ;  /* 0x0000001c35357220 */ /* 0x000fe20000410000 */
[----:B------:R-:W-:Y:S01]  /*3b90*/  FMUL.FTZ R79, R14, R79 ;  /* 0x0000004f0e4f7220 */ /* 0x000fe20000410000 */
[----:B------:R-:W-:Y:S01]  /*3ba0*/  FMUL.FTZ R28, R98, R45 ;  /* 0x0000002d621c7220 */ /* 0x000fe20000410000 */
[----:B------:R-:W-:Y:S01]  /*3bb0*/  FFMA.FTZ R50, -R85, R85, 1 ;  /* 0x3f80000055327423 */ /* 0x000fe20000010155 */
[----:B------:R-:W-:Y:S01]  /*3bc0*/  FADD.FTZ R43, R43, -R72 ;  /* 0x800000482b2b7221 */ /* 0x000fe20000010000 */
[----:B------:R-:W3:Y:S01]  /*3bd0*/  SHFL.IDX PT, R192, R51, R192, 0x1f ;  /* 0x00001fc033c07589 */ /* 0x000ee200000e0000 */
[----:B------:R-:W-:Y:S01]  /*3be0*/  FMUL.FTZ R45, R89, R28 ;  /* 0x0000001c592d7220 */ /* 0x000fe20000410000 */
[----:B------:R-:W-:Y:S01]  /*3bf0*/  FMUL.FTZ R50, R50, R79 ;  /* 0x0000004f32327220 */ /* 0x000fe20000410000 */
[----:B------:R-:W-:Y:S01]  /*3c00*/  FADD.FTZ R42, R49, -R75 ;  /* 0x8000004b312a7221 */ /* 0x000fe20000010000 */
[----:B------:R-:W4:Y:S01]  /*3c10*/  SHFL.IDX PT, R79, R51, R6, 0x1f ;  /* 0x00001f06334f7589 */ /* 0x000f2200000e0000 */
[----:B------:R-:W-:Y:S01]  /*3c20*/  FMUL.FTZ R43, R202, R43 ;  /* 0x0000002bca2b7220 */ /* 0x000fe20000410000 */
[----:B------:R-:W5:Y:S02]  /*3c30*/  MUFU.EX2 R100, R100 ;  /* 0x0000006400647308 */ /* 0x000f640000000800 */
[----:B------:R-:W4:Y:S01]  /*3c40*/  SHFL.IDX PT, R28, R51, R197, 0x1f ;  /* 0x00001fc5331c7589 */ /* 0x000f2200000e0000 */
[----:B------:R-:W-:-:S03]  /*3c50*/  FMUL.FTZ R48, R206, R39 ;  /* 0x00000027ce307220 */ /* 0x000fc60000410000 */
[----:B------:R-:W4:Y:S01]  /*3c60*/  SHFL.IDX PT, R75, R51, R198, 0x1f ;  /* 0x00001fc6334b7589 */ /* 0x000f2200000e0000 */
[----:B------:R-:W-:Y:S01]  /*3c70*/  FFMA.FTZ R88, -R88, R88, 1 ;  /* 0x3f80000058587423 */ /* 0x000fe20000010158 */
[----:B------:R-:W4:Y:S02]  /*3c80*/  MUFU.EX2 R213, R213 ;  /* 0x000000d500d57308 */ /* 0x000f240000000800 */
[----:B------:R-:W4:Y:S01]  /*3c90*/  SHFL.IDX PT, R117, R51, R117, 0x1f ;  /* 0x00001f7533757589 */ /* 0x000f2200000e0000 */
[----:B------:R-:W-:-:S03]  /*3ca0*/  FMUL.FTZ R10, R84, R43 ;  /* 0x0000002b540a7220 */ /* 0x000fc60000410000 */
[----:B------:R-:W4:Y:S02]  /*3cb0*/  SHFL.IDX PT, R118, R51, R118, 0x1f ;  /* 0x00001f7633767589 */ /* 0x000f2400000e0000 */
[----:B------:R-:W4:Y:S02]  /*3cc0*/  MUFU.EX2 R102, R102 ;  /* 0x0000006600667308 */ /* 0x000f240000000800 */
[----:B------:R-:W4:Y:S01]  /*3cd0*/  SHFL.IDX PT, R199, R51, R199, 0x1f ;  /* 0x00001fc733c77589 */ /* 0x000f2200000e0000 */
[----:B------:R-:W-:Y:S01]  /*3ce0*/  FMUL.FTZ R39, R83, R48 ;  /* 0x0000003053277220 */ /* 0x000fe20000410000 */
[----:B------:R-:W-:Y:S01]  /*3cf0*/  FMUL.FTZ R43, R203, R38 ;  /* 0x00000026cb2b7220 */ /* 0x000fe20000410000 */
[----:B------:R-:W-:Y:S01]  /*3d00*/  FFMA.FTZ R48, -R87, R87, 1 ;  /* 0x3f80000057307423 */ /* 0x000fe20000010157 */
[----:B------:R-:W4:Y:S01]  /*3d10*/  SHFL.IDX PT, R200, R51, R200, 0x1f ;  /* 0x00001fc833c87589 */ /* 0x000f2200000e0000 */
[----:B------:R-:W-:Y:S01]  /*3d20*/  FMUL.FTZ R73, R204, R73 ;  /* 0x00000049cc497220 */ /* 0x000fe20000410000 */
[----:B------:R-:W-:Y:S01]  /*3d30*/  FMUL.FTZ R38, R218, R47 ;  /* 0x0000002fda267220 */ /* 0x000fe20000410000 */
[----:B------:R-:W-:Y:S01]  /*3d40*/  FMUL.FTZ R47, R88, R43 ;  /* 0x0000002b582f7220 */ /* 0x000fe20000410000 */
[----:B------:R-:W4:Y:S01]  /*3d50*/  MUFU.EX2 R101, R101 ;  /* 0x0000006500657308 */ /* 0x000f220000000800 */
[----:B------:R-:W-:Y:S01]  /*3d60*/  FMUL.FTZ R48, R48, R73 ;  /* 0x0000004930307220 */ /* 0x000fe20000410000 */
[----:B------:R-:W-:Y:S01]  /*3d70*/  FMUL.FTZ R43, R99, R42 ;  /* 0x0000002a632b7220 */ /* 0x000fe20000410000 */
[----:B------:R-:W-:Y:S01]  /*3d80*/  FMUL.FTZ R44, R217, R44 ;  /* 0x0000002cd92c7220 */ /* 0x000fe20000410000 */
[----:B------:R-:W-:Y:S01]  /*3d90*/  FFMA.FTZ R90, -R90, R90, 1 ;  /* 0x3f8000005a5a7423 */ /* 0x000fe2000001015a */
[----:B------:R-:W-:-:S03]  /*3da0*/  FFMA.FTZ R73, -R184, R184, 1 ;  /* 0x3f800000b8497423 */ /* 0x000fc600000101b8 */
[----:B------:R-:W4:Y:S01]  /*3db0*/  MUFU.EX2 R223, R223 ;  /* 0x000000df00df7308 */ /* 0x000f220000000800 */
[----:B------:R-:W-:Y:S01]  /*3dc0*/  FMUL.FTZ R42, R90, R43 ;  /* 0x0000002b5a2a7220 */ /* 0x000fe20000410000 */
[----:B------:R-:W-:Y:S01]  /*3dd0*/  FMUL.FTZ R73, R73, R44 ;  /* 0x0000002c49497220 */ /* 0x000fe20000410000 */
[----:B------:R-:W-:-:S05]  /*3de0*/  FADD.FTZ R55, R55, -R77 ;  /* 0x8000004d37377221 */ /* 0x000fca0000010000 */
[----:B------:R-:W2:Y:S01]  /*3df0*/  MUFU.EX2 R215, R215 ;  /* 0x000000d700d77308 */ /* 0x000ea20000000800 */
[--C-:B------:R-:W-:Y:S01]  /*3e00*/  FADD.FTZ R49, R52, -R76.reuse ;  /* 0x8000004c34317221 */ /* 0x100fe20000010000 */
[----:B------:R-:W-:-:S06]  /*3e10*/  FADD.FTZ R54, R54, -R76 ;  /* 0x8000004c36367221 */ /* 0x000fcc0000010000 */
[----:B------:R-:W2:Y:S08]  /*3e20*/  MUFU.EX2 R119, R119 ;  /* 0x0000007700777308 */ /* 0x000eb00000000800 */
[----:B------:R-:W2:Y:S01]  /*3e30*/  MUFU.EX2 R220, R220 ;  /* 0x000000dc00dc7308 */ /* 0x000ea20000000800 */
[----:B------:R-:W-:-:S07]  /*3e40*/  FFMA.FTZ R188, -R188, R188, 1 ;  /* 0x3f800000bcbc7423 */ /* 0x000fce00000101bc */
[----:B------:R-:W2:Y:S01]  /*3e50*/  MUFU.EX2 R92, R92 ;  /* 0x0000005c005c7308 */ /* 0x000ea20000000800 */
[----:B-1----:R-:W-:Y:S01]  /*3e60*/  FMUL.FTZ R55, R210, R55 ;  /* 0x00000037d2377220 */ /* 0x002fe20000410000 */
[----:B---3--:R-:W-:-:S06]  /*3e70*/  FADD.FTZ R81, R57, -R192 ;  /* 0x800000c039517221 */ /* 0x008fcc0000010000 */
[----:B------:R-:W1:Y:S01]  /*3e80*/  MUFU.EX2 R103, R103 ;  /* 0x0000006700677308 */ /* 0x000e620000000800 */
[----:B------:R-:W-:Y:S01]  /*3e90*/  FFMA.FTZ R52, -R185, R185, 1 ;  /* 0x3f800000b9347423 */ /* 0x000fe200000101b9 */
[----:B-----5:R-:W-:-:S06]  /*3ea0*/  FMUL.FTZ R49, R100, R49 ;  /* 0x0000003164317220 */ /* 0x020fcc0000410000 */
[----:B------:R-:W3:Y:S01]  /*3eb0*/  MUFU.EX2 R228, R228 ;  /* 0x000000e400e47308 */ /* 0x000ee20000000800 */
[----:B------:R-:W-:Y:S01]  /*3ec0*/  FFMA.FTZ R187, -R187, R187, 1 ;  /* 0x3f800000bbbb7423 */ /* 0x000fe200000101bb */
[----:B----4-:R-:W-:-:S06]  /*3ed0*/  FMUL.FTZ R54, R213, R54 ;  /* 0x00000036d5367220 */ /* 0x010fcc0000410000 */
[----:B------:R-:W-:Y:S01]  /*3ee0*/  MUFU.EX2 R225, R225 ;  /* 0x000000e100e17308 */ /* 0x000fe20000000800 */
[----:B------:R-:W-:Y:S01]  /*3ef0*/  FADD.FTZ R56, R56, -R79 ;  /* 0x8000004f38387221 */ /* 0x000fe20000010000 */
[----:B------:R-:W-:-:S06]  /*3f00*/  FADD.FTZ R65, R65, -R28 ;  /* 0x8000001c41417221 */ /* 0x000fcc0000010000 */
[----:B------:R-:W4:Y:S01]  /*3f10*/  MUFU.EX2 R214, R214 ;  /* 0x000000d600d67308 */ /* 0x000f220000000800 */
[----:B------:R-:W-:-:S07]  /*3f20*/  FMUL.FTZ R77, R13, R46 ;  /* 0x0000002e0d4d7220 */ /* 0x000fce0000410000 */
[----:B------:R-:W5:Y:S01]  /*3f30*/  MUFU.EX2 R43, R216 ;  /* 0x000000d8002b7308 */ /* 0x000f620000000800 */
[----:B------:R-:W-:-:S07]  /*3f40*/  FADD.FTZ R79, R58, -R79 ;  /* 0x8000004f3a4f7221 */ /* 0x000fce0000010000 */
[----:B------:R-:W5:Y:S01]  /*3f50*/  MUFU.EX2 R44, R211 ;  /* 0x000000d3002c7308 */ /* 0x000f620000000800 */
[----:B------:R-:W-:Y:S01]  /*3f60*/  FADD.FTZ R28, R67, -R28 ;  /* 0x8000001c431c7221 */ /* 0x000fe20000010000 */
[----:B------:R-:W-:-:S06]  /*3f70*/  FADD.FTZ R57, R68, -R75 ;  /* 0x8000004b44397221 */ /* 0x000fcc0000010000 */
[----:B------:R-:W-:Y:S01]  /*3f80*/  MUFU.EX2 R222, R222 ;  /* 0x000000de00de7308 */ /* 0x000fe20000000800 */
[----:B------:R-:W-:-:S07]  /*3f90*/  FADD.FTZ R70, R70, -R75 ;  /* 0x8000004b46467221 */ /* 0x000fce0000010000 */
[----:B------:R-:W5:Y:S01]  /*3fa0*/  MUFU.EX2 R212, R212 ;  /* 0x000000d400d47308 */ /* 0x000f620000000800 */
[----:B------:R-:W-:-:S07]  /*3fb0*/  FMUL.FTZ R46, R188, R55 ;  /* 0x00000037bc2e7220 */ /* 0x000fce0000410000 */
[----:B------:R-:W5:Y:S01]  /*3fc0*/  MUFU.EX2 R227, R227 ;  /* 0x000000e300e37308 */ /* 0x000f620000000800 */
[----:B------:R-:W-:-:S07]  /*3fd0*/  FADD.FTZ R62, R62, -R117 ;  /* 0x800000753e3e7221 */ /* 0x000fce0000010000 */
[----:B------:R-:W5:Y:S01]  /*3fe0*/  MUFU.EX2 R226, R226 ;  /* 0x000000e200e27308 */ /* 0x000f620000000800 */
[----:B------:R-:W-:Y:S01]  /*3ff0*/  FFMA.FTZ R75, -R105, R105, 1 ;  /* 0x3f800000694b7423 */ /* 0x000fe20000010169 */
[----:B------:R-:W-:Y:S01]  /*4000*/  FMUL.FTZ R58, R102, R81 ;  /* 0x00000051663a7220 */ /* 0x000fe20000410000 */
[----:B------:R-:W-:Y:S01]  /*4010*/  FADD.FTZ R25, R25, -R234 ;  /* 0x800000ea19197221 */ /* 0x000fe20000010000 */
[----:B------:R-:W-:Y:S01]  /*4020*/  FMUL.FTZ R52, R52, R49 ;  /* 0x0000003134347220 */ /* 0x000fe20000410000 */
[----:B------:R-:W-:Y:S01]  /*4030*/  FADD.FTZ R83, R61, -R118 ;  /* 0x800000763d537221 */ /* 0x000fe20000010000 */
[----:B------:R-:W-:Y:S01]  /*4040*/  FADD.FTZ R55, R64, -R199 ;  /* 0x800000c740377221 */ /* 0x000fe20000010000 */
[----:B------:R-:W-:Y:S01]  /*4050*/  FMUL.FTZ R49, R187, R54 ;  /* 0x00000036bb317220 */ /* 0x000fe20000410000 */
[----:B------:R-:W-:Y:S01]  /*4060*/  FADD.FTZ R192, R59, -R192 ;  /* 0x800000c03bc07221 */ /* 0x000fe20000010000 */
[----:B------:R-:W-:Y:S01]  /*4070*/  FFMA.FTZ R54, -R189, R189, 1 ;  /* 0x3f800000bd367423 */ /* 0x000fe200000101bd */
[----:B------:R-:W-:Y:S01]  /*4080*/  FMUL.FTZ R59, R101, R56 ;  /* 0x00000038653b7220 */ /* 0x000fe20000410000 */
[----:B------:R-:W-:Y:S01]  /*4090*/  FFMA.FTZ R115, -R115, R115, 1 ;  /* 0x3f80000073737423 */ /* 0x000fe20000010173 */
[----:B------:R-:W-:Y:S01]  /*40a0*/  FMUL.FTZ R28, R223, R28 ;  /* 0x0000001cdf1c7220 */ /* 0x000fe20000410000 */
[----:B------:R-:W-:Y:S01]  /*40b0*/  FFMA.FTZ R186, -R186, R186, 1 ;  /* 0x3f800000baba7423 */ /* 0x000fe200000101ba */
[----:B------:R-:W-:Y:S01]  /*40c0*/  FADD.FTZ R60, R60, -R117 ;  /* 0x800000753c3c7221 */ /* 0x000fe20000010000 */
[----:B------:R-:W-:Y:S01]  /*40d0*/  FMUL.FTZ R75, R75, R58 ;  /* 0x0000003a4b4b7220 */ /* 0x000fe20000410000 */
[----:B------:R-:W-:Y:S01]  /*40e0*/  FFMA.FTZ R76, -R110, R110, 1 ;  /* 0x3f8000006e4c7423 */ /* 0x000fe2000001016e */
[----:B--2---:R-:W-:Y:S01]  /*40f0*/  FMUL.FTZ R61, R215, R62 ;  /* 0x0000003ed73d7220 */ /* 0x004fe20000410000 */
[----:B------:R-:W-:Y:S01]  /*4100*/  FMUL.FTZ R25, R119, R25 ;  /* 0x0000001977197220 */ /* 0x000fe20000410000 */
[----:B------:R-:W-:Y:S01]  /*4110*/  FADD.FTZ R63, R63, -R118 ;  /* 0x800000763f3f7221 */ /* 0x000fe20000010000 */
[--C-:B------:R-:W-:Y:S01]  /*4120*/  FADD.FTZ R56, R69, -R200.reuse ;  /* 0x800000c845387221 */ /* 0x100fe20000010000 */
[----:B------:R-:W-:Y:S01]  /*4130*/  FFMA.FTZ R109, -R109, R109, 1 ;  /* 0x3f8000006d6d7423 */ /* 0x000fe2000001016d */
        /* <DEDUP_REMOVED lines=10> */
[----:B------:R-:W-:Y:S01]  /*41e0*/  FMUL.FTZ R51, R186, R77 ;  /* 0x0000004dba337220 */ /* 0x000fe20000410000 */
[----:B-1----:R-:W-:Y:S01]  /*41f0*/  FMUL.FTZ R59, R103, R60 ;  /* 0x0000003c673b7220 */ /* 0x002fe20000410000 */
[----:B------:R-:W-:Y:S01]  /*4200*/  FMUL.FTZ R76, R76, R61 ;  /* 0x0000003d4c4c7220 */ /* 0x000fe20000410000 */
[----:B---3--:R-:W-:Y:S01]  /*4210*/  FMUL.FTZ R28, R228, R57 ;  /* 0x00000039e41c7220 */ /* 0x008fe20000410000 */
[----:B------:R-:W-:Y:S01]  /*4220*/  FMUL.FTZ R25, R219, R25 ;  /* 0x00000019db197220 */ /* 0x000fe20000410000 */
[----:B------:R-:W-:Y:S01]  /*4230*/  FFMA.FTZ R72, -R106, R106, 1 ;  /* 0x3f8000006a487423 */ /* 0x000fe2000001016a */
[----:B------:R-:W-:Y:S01]  /*4240*/  FFMA.FTZ R77, -R107, R107, 1 ;  /* 0x3f8000006b4d7423 */ /* 0x000fe2000001016b */
[----:B----4-:R-:W-:Y:S01]  /*4250*/  FMUL.FTZ R79, R214, R79 ;  /* 0x0000004fd64f7220 */ /* 0x010fe20000410000 */
[----:B-----5:R-:W-:Y:S01]  /*4260*/  FMUL.FTZ R192, R43, R192 ;  /* 0x000000c02bc07220 */ /* 0x020fe20000410000 */
[----:B------:R-:W-:Y:S01]  /*4270*/  FFMA.FTZ R74, -R108, R108, 1 ;  /* 0x3f8000006c4a7423 */ /* 0x000fe2000001016c */
[----:B------:R-:W-:Y:S01]  /*4280*/  FFMA.FTZ R111, -R111, R111, 1 ;  /* 0x3f8000006f6f7423 */ /* 0x000fe2000001016f */
[----:B------:R-:W-:Y:S01]  /*4290*/  FMUL.FTZ R60, R44, R63 ;  /* 0x0000003f2c3c7220 */ /* 0x000fe20000410000 */
[----:B------:R-:W-:Y:S01]  /*42a0*/  FMUL.FTZ R109, R109, R58 ;  /* 0x0000003a6d6d7220 */ /* 0x000fe20000410000 */
        /* <DEDUP_REMOVED lines=8> */
[----:B------:R-:W-:Y:S01]  /*4330*/  FFMA.FTZ R193, -R193, R193, 1 ;  /* 0x3f800000c1c17423 */ /* 0x000fe200000101c1 */
[----:B------:R-:W-:Y:S01]  /*4340*/  FFMA.FTZ R194, -R194, R194, 1 ;  /* 0x3f800000c2c27423 */ /* 0x000fe200000101c2 */
[----:B------:R-:W-:Y:S01]  /*4350*/  FFMA.FTZ R196, -R196, R196, 1 ;  /* 0x3f800000c4c47423 */ /* 0x000fe200000101c4 */
[----:B------:R-:W-:Y:S01]  /*4360*/  FFMA.FTZ R201, -R201, R201, 1 ;  /* 0x3f800000c9c97423 */ /* 0x000fe200000101c9 */
[----:B------:R-:W-:Y:S01]  /*4370*/  FMUL.FTZ R55, R227, R70 ;  /* 0x00000046e3377220 */ /* 0x000fe20000410000 */
        /* <DEDUP_REMOVED lines=270> */
.L_x_2591:
        /* <DEDUP_REMOVED lines=56> */
.L_x_2592:
        /* <DEDUP_REMOVED lines=11> */
.L_x_2582:
[----:B-1----:R-:W2:Y:S02]  /*5890*/  LDL R8, [R1+0x2c] ;  /* 0x00002c0001087983 */ /* 0x002ea40000100800 */
[----:B--2---:R-:W-:-:S13]  /*58a0*/  ISETP.GE.AND P0, PT, R16, R8, PT ;  /* 0x000000081000720c */ /* 0x004fda0003f06270 */
[----:B------:R-:W-:Y:S05]  /*58b0*/  @P0 BRA `(.L_x_2594) ;  /* 0x00000040006c0947 */ /* 0x000fea0003800000 */
[----:B------:R-:W2:Y:S01]  /*58c0*/  LDL.LU R14, [R1+0x1c] ;  /* 0x00001c00010e7983 */ /* 0x000ea20000300800 */
[----:B------:R-:W1:Y:S03]  /*58d0*/  LDC R24, c[0x0][0x290] ;  /* 0x0000a400ff187b82 */ /* 0x000e660000000800 */
[----:B------:R-:W3:Y:S04]  /*58e0*/  LDL.LU R21, [R1+0x10] ;  /* 0x0000100001157983 */ /* 0x000ee80000300800 */
[----:B------:R-:W4:Y:S01]  /*58f0*/  LDL.LU R25, [R1+0xc] ;  /* 0x00000c0001197983 */ /* 0x000f220000300800 */
[----:B------:R-:W5:Y:S02]  /*5900*/  S2R R6, SR_TID.X ;  /* 0x0000000000067919 */ /* 0x000f640000002100 */
[----:B-----5:R-:W-:-:S05]  /*5910*/  VIADD R6, R6, 0xffffff80 ;  /* 0xffffff8006067836 */ /* 0x020fca0000000000 */
[----:B------:R-:W-:-:S04]  /*5920*/  SHF.R.S32.HI R7, RZ, 0x1f, R6 ;  /* 0x0000001fff077819 */ /* 0x000fc80000011406 */
[CC--:B------:R-:W-:Y:S02]  /*5930*/  LEA.HI R8, R7.reuse, R6.reuse, RZ, 0x5 ;  /* 0x0000000607087211 */ /* 0x0c0fe400078f28ff */
[CC--:B------:R-:W-:Y:S02]  /*5940*/  LEA.HI R12, R7.reuse, R6.reuse, RZ, 0x2 ;  /* 0x00000006070c7211 */ /* 0x0c0fe400078f10ff */
[----:B------:R-:W-:Y:S02]  /*5950*/  LOP3.LUT R9, R8, 0xffffffe0, RZ, 0xc0, !PT ;  /* 0xffffffe008097812 */ /* 0x000fe400078ec0ff */
[----:B------:R-:W-:Y:S02]  /*5960*/  LEA.HI R8, R7, R6, RZ, 0x7 ;  /* 0x0000000607087211 */ /* 0x000fe400078f38ff */
[----:B------:R-:W-:Y:S02]  /*5970*/  IADD3 R9, R6, -R9, RZ ;  /* 0x8000000906097210 */ /* 0x000fe40007ffe0ff */
[----:B------:R-:W-:-:S02]  /*5980*/  LOP3.LUT R7, R8, 0xffffff80, RZ, 0xc0, !PT ;  /* 0xffffff8008077812 */ /* 0x000fc400078ec0ff */
[----:B------:R-:W-:Y:S02]  /*5990*/  SHF.R.S32.HI R10, RZ, 0x1f, R9 ;  /* 0x0000001fff0a7819 */ /* 0x000fe40000011409 */
[----:B------:R-:W-:Y:S01]  /*59a0*/  SHF.R.S32.HI R8, RZ, 0x7, R8 ;  /* 0x00000007ff087819 */ /* 0x000fe20000011408 */
[----:B------:R-:W-:Y:S01]  /*59b0*/  IMAD.IADD R7, R6, 0x1, -R7 ;  /* 0x0000000106077824 */ /* 0x000fe200078e0a07 */
[CC--:B------:R-:W-:Y:S02]  /*59c0*/  LEA.HI R11, R10.reuse, R9.reuse, RZ, 0x3 ;  /* 0x000000090a0b7211 */ /* 0x0c0fe400078f18ff */
[----:B------:R-:W-:Y:S02]  /*59d0*/  LEA.HI R10, R10, R9, RZ, 0x2 ;  /* 0x000000090a0a7211 */ /* 0x000fe400078f10ff */
[----:B------:R-:W-:Y:S02]  /*59e0*/  LOP3.LUT R9, R12, 0xfffffffc, RZ, 0xc0, !PT ;  /* 0xfffffffc0c097812 */ /* 0x000fe400078ec0ff */
[----:B------:R-:W-:-:S02]  /*59f0*/  SHF.R.S32.HI R11, RZ, 0x3, R11 ;  /* 0x00000003ff0b7819 */ /* 0x000fc4000001140b */
[----:B------:R-:W-:Y:S01]  /*5a00*/  SHF.R.S32.HI R13, RZ, 0x2, R10 ;  /* 0x00000002ff0d7819 */ /* 0x000fe2000001140a */
[----:B------:R-:W-:Y:S01]  /*5a10*/  IMAD.IADD R9, R6, 0x1, -R9 ;  /* 0x0000000106097824 */ /* 0x000fe200078e0a09 */
[----:B------:R-:W-:Y:S02]  /*5a20*/  LEA.HI R6, R8, R8, RZ, 0x1 ;  /* 0x0000000808067211 */ /* 0x000fe400078f08ff */
[C---:B------:R-:W-:Y:S01]  /*5a30*/  IADD3 R12, R13.reuse, 0x8, RZ ;  /* 0x000000080d0c7810 */ /* 0x040fe20007ffe0ff */
[----:B------:R-:W-:Y:S01]  /*5a40*/  VIADD R18, R13, 0x10 ;  /* 0x000000100d127836 */ /* 0x000fe20000000000 */
[----:B------:R-:W-:Y:S01]  /*5a50*/  LEA.HI R10, R10, R13, RZ, 0x1 ;  /* 0x0000000d0a0a7211 */ /* 0x000fe200078f08ff */
[----:B-1----:R-:W-:-:S03]  /*5a60*/  VIADD R24, R24, -UR42 ;  /* 0x8000002a18187c36 */ /* 0x002fc60008000000 */
[----:B------:R-:W-:Y:S02]  /*5a70*/  LEA.HI R19, R18, R18, RZ, 0x1 ;  /* 0x0000001212137211 */ /* 0x000fe400078f08ff */
[----:B------:R-:W-:Y:S02]  /*5a80*/  LOP3.LUT R10, R10, 0xfffffffe, RZ, 0xc0, !PT ;  /* 0xfffffffe0a0a7812 */ /* 0x000fe400078ec0ff */
[----:B------:R-:W-:Y:S02]  /*5a90*/  SHF.R.S32.HI R20, RZ, 0x1, R19 ;  /* 0x00000001ff147819 */ /* 0x000fe40000011413 */
[----:B------:R-:W-:Y:S02]  /*5aa0*/  IADD3 R10, R13, -R10, RZ ;  /* 0x8000000a0d0a7210 */ /* 0x000fe40007ffe0ff */
[----:B------:R-:W-:-:S04]  /*5ab0*/  LOP3.LUT R19, R19, 0xfffffffe, RZ, 0xc0, !PT ;  /* 0xfffffffe13137812 */ /* 0x000fc800078ec0ff */
[----:B------:R-:W-:Y:S01]  /*5ac0*/  IADD3 R19, R18, -R19, RZ ;  /* 0x8000001312137210 */ /* 0x000fe20007ffe0ff */
[----:B------:R-:W-:Y:S01]  /*5ad0*/  IMAD.MOV.U32 R185, RZ, RZ, 0x40000040 ;  /* 0x40000040ffb97424 */ /* 0x000fe200078e00ff */
[----:B------:R-:W-:Y:S01]  /*5ae0*/  MOV R189, 0x40000040 ;  /* 0x4000004000bd7802 */ /* 0x000fe20000000f00 */
[----:B------:R-:W-:Y:S02]  /*5af0*/  IMAD.MOV.U32 R187, RZ, RZ, 0x40000040 ;  /* 0x40000040ffbb7424 */ /* 0x000fe400078e00ff */
[----:B------:R-:W-:Y:S02]  /*5b00*/  IMAD.MOV.U32 R191, RZ, RZ, 0x40000040 ;  /* 0x40000040ffbf7424 */ /* 0x000fe400078e00ff */
[----:B------:R-:W-:Y:S01]  /*5b10*/  IMAD.MOV.U32 R193, RZ, RZ, 0x40000040 ;  /* 0x40000040ffc17424 */ /* 0x000fe200078e00ff */
[----:B--2---:R-:W-:Y:S02]  /*5b20*/  LEA.HI R23, R14, R7, RZ, 0x5 ;  /* 0x000000070e177211 */ /* 0x004fe400078f28ff */
[----:B------:R-:W-:Y:S01]  /*5b30*/  LOP3.LUT R7, R6, 0xfffffffe, RZ, 0xc0, !PT ;  /* 0xfffffffe06077812 */ /* 0x000fe200078ec0ff */
[----:B------:R-:W-:-:S04]  /*5b40*/  IMAD.HI R6, R11, 0x2aaaaaab, RZ ;  /* 0x2aaaaaab0b067827 */ /* 0x000fc800078e02ff */
[----:B------:R-:W-:Y:S01]  /*5b50*/  IMAD.IADD R22, R8, 0x1, -R7 ;  /* 0x0000000108167824 */ /* 0x000fe200078e0a07 */
[----:B------:R-:W-:Y:S02]  /*5b60*/  SHF.R.U32.HI R7, RZ, 0x1, R6 ;  /* 0x00000001ff077819 */ /* 0x000fe40000011606 */
[----:B------:R-:W-:Y:S02]  /*5b70*/  LEA.HI R14, R12, R12, RZ, 0x1 ;  /* 0x0000000c0c0e7211 */ /* 0x000fe400078f08ff */
[----:B------:R-:W-:Y:S02]  /*5b80*/  LEA.HI R6, R6, R7, RZ, 0x1 ;  /* 0x0000000706067211 */ /* 0x000fe400078f08ff */
[----:B------:R-:W-:-:S03]  /*5b90*/  SHF.R.S32.HI R15, RZ, 0x1, R14 ;  /* 0x00000001ff0f7819 */ /* 0x000fc6000001140e */
[----:B------:R-:W-:Y:S01]  /*5ba0*/  IMAD R11, R6, -0xc, R11 ;  /* 0xfffffff4060b7824 */ /* 0x000fe200078e020b */
[--C-:B---3--:R-:W-:Y:S02]  /*5bb0*/  SHF.R.S32.HI R6, RZ, 0x2, R21.reuse ;  /* 0x00000002ff067819 */ /* 0x108fe40000011415 */
[----:B------:R-:W-:Y:S02]  /*5bc0*/  SHF.R.S32.HI R21, RZ, 0x1f, R21 ;  /* 0x0000001fff157819 */ /* 0x000fe40000011415 */
[----:B------:R-:W-:Y:S01]  /*5bd0*/  SHF.R.S32.HI R23, RZ, 0x5, R23 ;  /* 0x00000005ff177819 */ /* 0x000fe20000011417 */
[----:B------:R-:W-:Y:S01]  /*5be0*/  IMAD.HI R8, R15, 0x2aaaaaab, RZ ;  /* 0x2aaaaaab0f087827 */ /* 0x000fe200078e02ff */
[----:B------:R-:W-:-:S03]  /*5bf0*/  LEA.HI R21, R21, R6, RZ, 0x3 ;  /* 0x0000000615157211 */ /* 0x000fc600078f18ff */
[----:B------:R-:W-:Y:S01]  /*5c00*/  IMAD R23, R23, -0x10, R24 ;  /* 0xfffffff017177824 */ /* 0x000fe200078e0218 */
[----:B------:R-:W-:Y:S02]  /*5c10*/  LOP3.LUT R21, R21, 0xfffffff8, RZ, 0xc0, !PT ;  /* 0xfffffff815157812 */ /* 0x000fe400078ec0ff */
[----:B------:R-:W-:Y:S01]  /*5c20*/  LOP3.LUT R7, R14, 0xfffffffe, RZ, 0xc0, !PT ;  /* 0xfffffffe0e077812 */ /* 0x000fe200078ec0ff */
[----:B------:R-:W-:Y:S01]  /*5c30*/  IMAD.HI R14, R20, 0x2aaaaaab, RZ ;  /* 0x2aaaaaab140e7827 */ /* 0x000fe200078e02ff */
[----:B------:R-:W-:Y:S02]  /*5c40*/  SHF.R.U32.HI R13, RZ, 0x1, R8 ;  /* 0x00000001ff0d7819 */ /* 0x000fe40000011608 */
[----:B------:R-:W-:Y:S01]  /*5c50*/  IADD3 R21, R23, R21, -R6 ;  /* 0x0000001517157210 */ /* 0x000fe20007ffe806 */
[----:B------:R-:W-:Y:S01]  /*5c60*/  IMAD R10, R11, 0x8, R10 ;  /* 0x000000080b0a7824 */ /* 0x000fe200078e020a */
[----:B------:R-:W-:Y:S02]  /*5c70*/  LEA.HI R8, R8, R13, RZ, 0x1 ;  /* 0x0000000d08087211 */ /* 0x000fe400078f08ff */
[C---:B------:R-:W-:Y:S01]  /*5c80*/  LEA R6, R5.reuse, R17, 0xb ;  /* 0x0000001105067211 */ /* 0x040fe200078e58ff */
[----:B------:R-:W-:Y:S01]  /*5c90*/  IMAD R5, R5, 0x2000, R17 ;  /* 0x0000200005057824 */ /* 0x000fe200078e0211 */
[----:B------:R-:W-:Y:S01]  /*5ca0*/  SHF.R.U32.HI R13, RZ, 0x1, R14 ;  /* 0x00000001ff0d7819 */ /* 0x000fe2000001160e */
[----:B------:R1:W-:Y:S01]  /*5cb0*/  STL [R1+0x28], R10 ;  /* 0x0000280a01007387 */ /* 0x0003e20000100800 */
[----:B------:R-:W-:Y:S01]  /*5cc0*/  IMAD.IADD R7, R12, 0x1, -R7 ;  /* 0x000000010c077824 */ /* 0x000fe200078e0a07 */
[----:B------:R-:W-:Y:S01]  /*5cd0*/  IADD3 R6, R6, 0x1a800, RZ ;  /* 0x0001a80006067810 */ /* 0x000fe20007ffe0ff */
[----:B------:R-:W-:Y:S01]  /*5ce0*/  IMAD R8, R8, -0xc, R15 ;  /* 0xfffffff408087824 */ /* 0x000fe200078e020f */
[----:B------:R-:W-:-:S02]  /*5cf0*/  LEA.HI R13, R14, R13, RZ, 0x1 ;  /* 0x0000000d0e0d7211 */ /* 0x000fc400078f08ff */
[----:B------:R-:W-:Y:S01]  /*5d00*/  SHF.R.U32.HI R6, RZ, 0x4, R6 ;  /* 0x00000004ff067819 */ /* 0x000fe20000011606 */
[----:B-1----:R-:W-:Y:S01]  /*5d10*/  VIADD R10, R5, 0x4000 ;  /* 0x00004000050a7836 */ /* 0x002fe20000000000 */
[----:B------:R-:W-:Y:S01]  /*5d20*/  SHF.R.U32.HI R5, RZ, 0x4, R5 ;  /* 0x00000004ff057819 */ /* 0x000fe20000011605 */
[----:B------:R-:W-:Y:S02]  /*5d30*/  IMAD R7, R8, 0x8, R7 ;  /* 0x0000000808077824 */ /* 0x000fe400078e0207 */
[----:B------:R-:W-:Y:S01]  /*5d40*/  IMAD R20, R13, -0xc, R20 ;  /* 0xfffffff40d147824 */ /* 0x000fe200078e0214 */
[----:B------:R-:W-:Y:S02]  /*5d50*/  SHF.R.U32.HI R10, RZ, 0x4, R10 ;  /* 0x00000004ff0a7819 */ /* 0x000fe4000001160a */
[----:B------:R-:W-:Y:S01]  /*5d60*/  LOP3.LUT R5, R5, 0x3fff, RZ, 0xc0, !PT ;  /* 0x00003fff05057812 */ /* 0x000fe200078ec0ff */
[----:B------:R1:W-:Y:S01]  /*5d70*/  STL [R1+0x24], R7 ;  /* 0x0000240701007387 */ /* 0x0003e20000100800 */
[----:B------:R-:W-:-:S02]  /*5d80*/  LOP3.LUT R6, R6, 0x3fff, RZ, 0xc0, !PT ;  /* 0x00003fff06067812 */ /* 0x000fc400078ec0ff */
[----:B------:R-:W-:Y:S02]  /*5d90*/  LOP3.LUT R10, R10, 0x3fff, RZ, 0xc0, !PT ;  /* 0x00003fff0a0a7812 */ /* 0x000fe400078ec0ff */
[----:B------:R-:W-:Y:S02]  /*5da0*/  LOP3.LUT R11, R5, 0x10000, RZ, 0xfc, !PT ;  /* 0x00010000050b7812 */ /* 0x000fe400078efcff */
[----:B------:R-:W-:Y:S01]  /*5db0*/  LOP3.LUT R6, R6, 0x10000, RZ, 0xfc, !PT ;  /* 0x0001000006067812 */ /* 0x000fe200078efcff */
[----:B-1----:R-:W-:Y:S01]  /*5dc0*/  IMAD R7, R20, 0x8, R19 ;  /* 0x0000000814077824 */ /* 0x002fe200078e0213 */
[----:B------:R-:W-:-:S04]  /*5dd0*/  LOP3.LUT R5, R10, 0x10000, RZ, 0xfc, !PT ;  /* 0x000100000a057812 */ /* 0x000fc800078efcff */
[----:B------:R4:W-:Y:S01]  /*5de0*/  STL [R1+0x1c], R7 ;  /* 0x00001c0701007387 */ /* 0x0009e20000100800 */
[C---:B------:R-:W-:Y:S01]  /*5df0*/  VIADD R188, R5.reuse, 0x2 ;  /* 0x0000000205bc7836 */ /* 0x040fe20000000000 */
[C---:B------:R-:W-:Y:S02]  /*5e00*/  IADD3 R190, R5.reuse, 0x4, RZ ;  /* 0x0000000405be7810 */ /* 0x040fe40007ffe0ff */
[----:B------:R-:W-:Y:S01]  /*5e10*/  STL [R1+0x14], R11 ;  /* 0x0000140b01007387 */ /* 0x000fe20000100800 */
[----:B------:R-:W-:-:S03]  /*5e20*/  VIADD R192, R5, 0x6 ;  /* 0x0000000605c07836 */ /* 0x000fc60000000000 */
[----:B------:R1:W-:Y:S01]  /*5e30*/  STL [R1+0x20], R6 ;  /* 0x0000200601007387 */ /* 0x0003e20000100800 */
[----:B------:R-:W-:Y:S01]  /*5e40*/  IMAD R8, R22, -0x40, R21 ;  /* 0xffffffc016087824 */ /* 0x000fe200078e0215 */
[----:B------:R-:W-:Y:S02]  /*5e50*/  IADD3 R10, R9, 0x8, RZ ;  /* 0x00000008090a7810 */ /* 0x000fe40007ffe0ff */
[----:B------:R2:W-:Y:S01]  /*5e60*/  STL [R1+0x10], R5 ;  /* 0x0000100501007387 */ /* 0x0005e20000100800 */
[----:B----4-:R-:W-:Y:S01]  /*5e70*/  LOP3.LUT R7, R25, 0x1, RZ, 0xfc, !PT ;  /* 0x0000000119077812 */ /* 0x010fe200078efcff */
[C---:B------:R-:W-:Y:S01]  /*5e80*/  VIADD R22, R11.reuse, 0x2 ;  /* 0x000000020b167836 */ /* 0x040fe20000000000 */
[C---:B------:R-:W-:Y:S01]  /*5e90*/  IADD3 R184, R11.reuse, 0x4, RZ ;  /* 0x000000040bb87810 */ /* 0x040fe20007ffe0ff */
[----:B------:R-:W-:Y:S01]  /*5ea0*/  VIADD R186, R11, 0x6 ;  /* 0x000000060bba7836 */ /* 0x000fe20000000000 */
[C---:B------:R-:W-:Y:S01]  /*5eb0*/  IADD3 R10, R9.reuse, 0x14, RZ ;  /* 0x00000014090a7810 */ /* 0x040fe20007ffe0ff */
[C---:B-1----:R-:W-:Y:S01]  /*5ec0*/  VIADD R6, R9.reuse, 0xc ;  /* 0x0000000c09067836 */ /* 0x042fe20000000000 */
[----:B------:R-:W-:Y:S01]  /*5ed0*/  MOV R23, 0x40000040 ;  /* 0x4000004000177802 */ /* 0x000fe20000000f00 */
[----:B------:R-:W-:-:S02]  /*5ee0*/  VIADD R6, R9, 0x18 ;  /* 0x0000001809067836 */ /* 0x000fc40000000000 */
[C---:B--2---:R-:W-:Y:S02]  /*5ef0*/  VIADD R5, R9.reuse, 0x4 ;  /* 0x0000000409057836 */ /* 0x044fe40000000000 */
[C---:B------:R-:W-:Y:S02]  /*5f00*/  VIADD R5, R9.reuse, 0x10 ;  /* 0x0000001009057836 */ /* 0x040fe40000000000 */
[----:B------:R-:W-:-:S07]  /*5f10*/  VIADD R5, R9, 0x1c ;  /* 0x0000001c09057836 */ /* 0x000fce0000000000 */
.L_x_2605:
[----:B------:R-:W-:Y:S01]  /*5f20*/  ISETP.NE.AND P0, PT, R7, 0x3, PT ;  /* 0x000000030700780c */ /* 0x000fe20003f05270 */
[----:B------:R-:W-:-:S12]  /*5f30*/  YIELD ;  /* 0x0000000000007946 */ /* 0x000fd80003800000 */
[----:B------:R-:W-:Y:S05]  /*5f40*/  @!P0 BRA `(.L_x_2595) ;  /* 0x0000000000048947 */ /* 0x000fea0003800000 */
[----:B------:R-:W-:Y:S01]  /*5f50*/  BPT.TRAP 0x1 ;  /* 0x000000040000795c */ /* 0x000fe20000300000 */
.L_x_2595:
[----:B------:R-:W-:Y:S02]  /*5f60*/  LEA R6, R0, R17, 0x3 ;  /* 0x0000001100067211 */ /* 0x000fe400078e18ff */
[----:B------:R-:W-:-:S04]  /*5f70*/  SHF.L.U32 R15, R4, 0x1f, RZ ;  /* 0x0000001f040f7819 */ /* 0x000fc800000006ff */
[----:B------:R1:W2:Y:S01]  /*5f80*/  SYNCS.PHASECHK.TRANS64.TRYWAIT P1, [R6+URZ+0x26810], R15 ;  /* 0x0268100f060075a7 */ /* 0x0002a2000802017f */
[----:B------:R-:W-:Y:S05]  /*5f90*/  @!P0 BRA `(.L_x_2596) ;  /* 0x0000000000048947 */ /* 0x000fea0003800000 */
[----:B------:R-:W-:Y:S01]  /*5fa0*/  BPT.TRAP 0x1 ;  /* 0x000000040000795c */ /* 0x000fe20000300000 */
.L_x_2596:
[----:B------:R-:W-:-:S05]  /*5fb0*/  VIADD R5, R17, 0xe000 ;  /* 0x0000e00011057836 */ /* 0x000fca0000000000 */
[----:B------:R-:W-:-:S04]  /*5fc0*/  SHF.R.U32.HI R5, RZ, 0x4, R5 ;  /* 0x00000004ff057819 */ /* 0x000fc80000011605 */
[----:B------:R-:W-:-:S04]  /*5fd0*/  LOP3.LUT R5, R5, 0x3fff, RZ, 0xc0, !PT ;  /* 0x00003fff05057812 */ /* 0x000fc800078ec0ff */
[----:B------:R-:W-:Y:S01]  /*5fe0*/  LOP3.LUT R11, R5, 0x10000, RZ, 0xfc, !PT ;  /* 0x00010000050b7812 */ /* 0x000fe200078efcff */
[----:B--2---:R-:W-:Y:S06]  /*5ff0*/  @P1 BRA `(.L_x_2597) ;  /* 0x0000000000081947 */ /* 0x004fec0003800000 */
[----:B------:R-:W2:Y:S02]  /*6000*/  SYNCS.PHASECHK.TRANS64.TRYWAIT P1, [R6+URZ+0x26810], R15 ;  /* 0x0268100f060075a7 */ /* 0x000ea4000802017f */
[----:B--2---:R-:W-:Y:S05]  /*6010*/  @!P1 BRA `(.L_x_2598) ;  /* 0x0000008800f89947 */ /* 0x004fea0003800000 */
.L_x_2597:
        /* <DEDUP_REMOVED lines=54> */
.L_x_2599:
[----:B------:R1:W1:Y:S01]  /*6380*/  SYNCS.PHASECHK.TRANS64.TRYWAIT P1, [R6+URZ+0x26830], R15 ;  /* 0x0268300f060075a7 */ /* 0x000262000802017f */
[----:B------:R-:W-:Y:S05]  /*6390*/  @!P0 BRA `(.L_x_2600) ;  /* 0x0000000000048947 */ /* 0x000fea0003800000 */
[----:B------:R-:W-:Y:S01]  /*63a0*/  BPT.TRAP 0x1 ;  /* 0x000000040000795c */ /* 0x000fe20000300000 */
.L_x_2600:
        /* <DEDUP_REMOVED lines=8> */
.L_x_2601:
        /* <DEDUP_REMOVED lines=290> */
[----:B------:R-:W-:-:S02]  /*7650*/  FADD.FTZ R30, R30, -R233 ;  /* 0x800000e91e1e7221 */ /* 0x000fc40000010000 */
        /* <DEDUP_REMOVED lines=27> */
[C---:B------:R-:W-:Y:S01]  /*7810*/  VIADD R229, R9.reuse, 0x14 ;  /* 0x0000001409e57836 */ /* 0x040fe20000000000 */
[----:B------:R-:W-:Y:S01]  /*7820*/  IADD3 R233, R9, 0x18, RZ ;  /* 0x0000001809e97810 */ /* 0x000fe20007ffe0ff */
[----:B------:R-:W4:Y:S01]  /*7830*/  SHFL.IDX PT, R227, R227, R12, 0x1f ;  /* 0x00001f0ce3e37589 */ /* 0x000f2200000e0000 */
[----:B------:R-:W-:Y:S01]  /*7840*/  FFMA.FTZ R77, -R77, R77, 1 ;  /* 0x3f8000004d4d7423 */ /* 0x000fe2000001014d */
[----:B------:R-:W-:Y:S01]  /*7850*/  FFMA.FTZ R80, -R80, R80, 1 ;  /* 0x3f80000050507423 */ /* 0x000fe20000010150 */
[----:B------:R-:W-:Y:S01]  /*7860*/  FFMA.FTZ R76, -R76, R76, 1 ;  /* 0x3f8000004c4c7423 */ /* 0x000fe2000001014c */
[----:B------:R-:W-:Y:S01]  /*7870*/  FFMA.FTZ R79, -R79, R79, 1 ;  /* 0x3f8000004f4f7423 */ /* 0x000fe2000001014f */
[----:B-1----:R-:W-:Y:S01]  /*7880*/  FMUL.FTZ R35, R92, R35 ;  /* 0x000000235c237220 */ /* 0x002fe20000410000 */
[----:B------:R-:W-:Y:S01]  /*7890*/  FFMA.FTZ R72, -R72, R72, 1 ;  /* 0x3f80000048487423 */ /* 0x000fe20000010148 */
[----:B------:R-:W-:Y:S01]  /*78a0*/  FFMA.FTZ R99, -R99, R99, 1 ;  /* 0x3f80000063637423 */ /* 0x000fe20000010163 */
[----:B------:R-:W-:Y:S01]  /*78b0*/  MUFU.EX2 R201, R201 ;  /* 0x000000c900c97308 */ /* 0x000fe20000000800 */
[----:B------:R-:W-:Y:S01]  /*78c0*/  FFMA.FTZ R81, -R81, R81, 1 ;  /* 0x3f80000051517423 */ /* 0x000fe20000010151 */
[----:B------:R-:W-:Y:S01]  /*78d0*/  FFMA.FTZ R100, -R100, R100, 1 ;  /* 0x3f80000064647423 */ /* 0x000fe20000010164 */
[----:B------:R-:W-:-:S05]  /*78e0*/  FFMA.FTZ R82, -R82, R82, 1 ;  /* 0x3f80000052527423 */ /* 0x000fca0000010152 */
[----:B------:R-:W-:Y:S08]  /*78f0*/  MUFU.EX2 R199, R199 ;  /* 0x000000c700c77308 */ /* 0x000ff00000000800 */
[----:B------:R-:W-:Y:S01]  /*7900*/  MUFU.EX2 R200, R200 ;  /* 0x000000c800c87308 */ /* 0x000fe20000000800 */
[----:B--2---:R-:W-:Y:S01]  /*7910*/  FADD.FTZ R34, R34, -R228 ;  /* 0x800000e422227221 */ /* 0x004fe20000010000 */
[--C-:B----4-:R-:W-:Y:S01]  /*7920*/  FADD.FTZ R37, R37, -R227.reuse ;  /* 0x800000e325257221 */ /* 0x110fe20000010000 */
[----:B------:R-:W-:-:S05]  /*7930*/  FADD.FTZ R39, R39, -R227 ;  /* 0x800000e327277221 */ /* 0x000fca0000010000 */
[----:B------:R-:W-:Y:S08]  /*7940*/  MUFU.EX2 R202, R202 ;  /* 0x000000ca00ca7308 */ /* 0x000ff00000000800 */
[----:B------:R-:W-:Y:S08]  /*7950*/  MUFU.EX2 R203, R203 ;  /* 0x000000cb00cb7308 */ /* 0x000ff00000000800 */
[----:B------:R-:W-:Y:S08]  /*7960*/  MUFU.EX2 R204, R204 ;  /* 0x000000cc00cc7308 */ /* 0x000ff00000000800 */
[----:B------:R-:W-:Y:S08]  /*7970*/  MUFU.EX2 R205, R205 ;  /* 0x000000cd00cd7308 */ /* 0x000ff00000000800 */
[----:B------:R-:W-:Y:S08]  /*7980*/  MUFU.EX2 R209, R209 ;  /* 0x000000d100d17308 */ /* 0x000ff00000000800 */
[----:B------:R-:W-:Y:S08]  /*7990*/  MUFU.EX2 R207, R207 ;  /* 0x000000cf00cf7308 */ /* 0x000ff00000000800 */
[----:B------:R-:W-:Y:S01]  /*79a0*/  MUFU.EX2 R210, R210 ;  /* 0x000000d200d27308 */ /* 0x000fe20000000800 */
[----:B------:R-:W-:-:S07]  /*79b0*/  FFMA.FTZ R101, -R101, R101, 1 ;  /* 0x3f80000065657423 */ /* 0x000fce0000010165 */
[----:B------:R-:W-:Y:S01]  /*79c0*/  MUFU.EX2 R208, R208 ;  /* 0x000000d000d07308 */ /* 0x000fe20000000800 */
[----:B------:R-:W-:-:S07]  /*79d0*/  FFMA.FTZ R103, -R103, R103, 1 ;  /* 0x3f80000067677423 */ /* 0x000fce0000010167 */
[----:B------:R-:W-:Y:S01]  /*79e0*/  MUFU.EX2 R211, R211 ;  /* 0x000000d300d37308 */ /* 0x000fe20000000800 */
[----:B------:R-:W-:-:S07]  /*79f0*/  FFMA.FTZ R237, -R237, R237, 1 ;  /* 0x3f800000eded7423 */ /* 0x000fce00000101ed */
[----:B------:R-:W-:Y:S01]  /*7a00*/  MUFU.EX2 R212, R212 ;  /* 0x000000d400d47308 */ /* 0x000fe20000000800 */
[----:B---3--:R-:W-:Y:S01]  /*7a10*/  FMUL.FTZ R30, R85, R30 ;  /* 0x0000001e551e7220 */ /* 0x008fe20000410000 */
        /* <DEDUP_REMOVED lines=68> */
[----:B------:R-:W-:Y:S01]  /*7e60*/  FMUL.FTZ R36, R97, R39 ;  /* 0x0000002761247220 */ /* 0x000fe20000410000 */
[----:B------:R-:W-:Y:S01]  /*7e70*/  FFMA.FTZ R21, -R20, R20, 1 ;  /* 0x3f80000014157423 */ /* 0x000fe20000010114 */
[----:B------:R-:W-:Y:S01]  /*7e80*/  FMUL.FTZ R39, R74, R37 ;  /* 0x000000254a277220 */ /* 0x000fe20000410000 */
[----:B------:R1:W3:Y:S01]  /*7e90*/  MUFU.EX2 R20, R221 ;  /* 0x000000dd00147308 */ /* 0x0002e20000000800 */
[----:B------:R-:W-:Y:S01]  /*7ea0*/  LDS R74, [R11+0x380] ;  /* 0x000380000b4a7984 */ /* 0x000fe20000000800 */
[----:B------:R-:W-:Y:S02]  /*7eb0*/  VIADD R232, R9, 0x8 ;  /* 0x0000000809e87836 */ /* 0x000fe40000000000 */
[----:B-1----:R-:W-:-:S04]  /*7ec0*/  FMUL.FTZ R221, R93, R228 ;  /* 0x000000e45ddd7220 */ /* 0x002fc80000410000 */
[----:B------:R-:W-:Y:S02]  /*7ed0*/  FMUL.FTZ R221, R21, R221 ;  /* 0x000000dd15dd7220 */ /* 0x000fe40000410000 */
[----:B------:R1:W-:Y:S01]  /*7ee0*/  MUFU.EX2 R21, R218 ;  /* 0x000000da00157308 */ /* 0x0003e20000000800 */
[----:B------:R-:W4:Y:S04]  /*7ef0*/  SHFL.IDX PT, R227, R226, R229, 0x1f ;  /* 0x00001fe5e2e37589 */ /* 0x000f2800000e0000 */
[----:B-1----:R-:W1:Y:S01]  /*7f00*/  SHFL.IDX PT, R218, R226, R232, 0x1f ;  /* 0x00001fe8e2da7589 */ /* 0x002e6200000e0000 */
[----:B------:R-:W-:Y:S02]  /*7f10*/  VIADD R234, R9, 0x1c ;  /* 0x0000001c09ea7836 */ /* 0x000fe40000000000 */
[----:B------:R-:W-:Y:S01]  /*7f20*/  FMUL.FTZ R40, R95, R40 ;  /* 0x000000285f287220 */ /* 0x000fe20000410000 */
[----:B------:R-:W-:Y:S01]  /*7f30*/  FMUL.FTZ R43, R94, R43 ;  /* 0x0000002b5e2b7220 */ /* 0x000fe20000410000 */
[----:B------:R-:W3:Y:S02]  /*7f40*/  SHFL.IDX PT, R228, R226, R233, 0x1f ;  /* 0x00001fe9e2e47589 */ /* 0x000ee400000e0000 */
[----:B------:R-:W-:Y:S01]  /*7f50*/  FMUL.FTZ R41, R77, R40 ;  /* 0x000000284d297220 */ /* 0x000fe20000410000 */
[----:B------:R-:W-:Y:S01]  /*7f60*/  FMUL.FTZ R40, R80, R43 ;  /* 0x0000002b50287220 */ /* 0x000fe20000410000 */
[----:B------:R-:W3:Y:S01]  /*7f70*/  SHFL.IDX PT, R226, R226, R234, 0x1f ;  /* 0x00001feae2e27589 */ /* 0x000ee200000e0000 */
[----:B------:R-:W-:Y:S01]  /*7f80*/  FADD.FTZ R50, R50, -R225 ;  /* 0x800000e132327221 */ /* 0x000fe20000010000 */
[----:B------:R-:W-:Y:S01]  /*7f90*/  FFMA.FTZ R43, -R83, R83, 1 ;  /* 0x3f800000532b7423 */ /* 0x000fe20000010153 */
[----:B------:R-:W-:-:S02]  /*7fa0*/  FMUL.FTZ R28, R13, R28 ;  /* 0x0000001c0d1c7220 */ /* 0x000fc40000410000 */
[----:B------:R-:W-:Y:S01]  /*7fb0*/  FMUL.FTZ R77, R10, R50 ;  /* 0x000000320a4d7220 */ /* 0x000fe20000410000 */
[----:B----4-:R-:W-:Y:S01]  /*7fc0*/  FADD.FTZ R49, R49, -R227 ;  /* 0x800000e331317221 */ /* 0x010fe20000010000 */
[----:B-1----:R-:W-:-:S04]  /*7fd0*/  FADD.FTZ R46, R46, -R218 ;  /* 0x800000da2e2e7221 */ /* 0x002fc80000010000 */
[----:B------:R-:W-:Y:S01]  /*7fe0*/  FMUL.FTZ R46, R18, R46 ;  /* 0x0000002e122e7220 */ /* 0x000fe20000410000 */
[----:B------:R-:W-:Y:S01]  /*7ff0*/  FADD.FTZ R51, R51, -R227 ;  /* 0x800000e333337221 */ /* 0x000fe20000010000 */
[----:B------:R-:W1:Y:S02]  /*8000*/  SHFL.IDX PT, R83, R74, R9, 0x1f ;  /* 0x00001f094a537589 */ /* 0x000e6400000e0000 */
[----:B------:R-:W-:Y:S01]  /*8010*/  FMUL.FTZ R43, R43, R46 ;  /* 0x0000002e2b2b7220 */ /* 0x000fe20000410000 */
[----:B------:R-:W-:Y:S01]  /*8020*/  FFMA.FTZ R46, -R98, R98, 1 ;  /* 0x3f800000622e7423 */ /* 0x000fe20000010162 */
        /* <DEDUP_REMOVED lines=8> */
[----:B------:R-:W4:Y:S01]  /*80b0*/  SHFL.IDX PT, R76, R74, R231, 0x1f ;  /* 0x00001fe74a4c7589 */ /* 0x000f2200000e0000 */
[----:B------:R-:W-:Y:S01]  /*80c0*/  FMUL.FTZ R72, R72, R35 ;  /* 0x0000002348487220 */ /* 0x000fe20000410000 */
[----:B------:R-:W-:-:S02]  /*80d0*/  FMUL.FTZ R50, R50, R49 ;  /* 0x0000003132327220 */ /* 0x000fc40000410000 */
[----:B------:R-:W4:Y:S01]  /*80e0*/  SHFL.IDX PT, R77, R74, R233, 0x1f ;  /* 0x00001fe94a4d7589 */ /* 0x000f2200000e0000 */
[----:B------:R-:W1:Y:S01]  /*80f0*/  MUFU.EX2 R35, R216 ;  /* 0x000000d800237308 */ /* 0x000e620000000800 */
[----:B------:R-:W-:Y:S01]  /*8100*/  FMUL.FTZ R49, R99, R28 ;  /* 0x0000001c63317220 */ /* 0x000fe20000410000 */
[----:B------:R-:W-:Y:S01]  /*8110*/  FADD.FTZ R44, R44, -R218 ;  /* 0x800000da2c2c7221 */ /* 0x000fe20000010000 */
[----:B------:R-:W4:Y:S04]  /*8120*/  SHFL.IDX PT, R28, R74, R229, 0x1f ;  /* 0x00001fe54a1c7589 */ /* 0x000f2800000e0000 */
[----:B------:R-:W4:Y:S01]  /*8130*/  SHFL.IDX PT, R78, R74, R234, 0x1f ;  /* 0x00001fea4a4e7589 */ /* 0x000f2200000e0000 */
[----:B------:R-:W4:Y:S01]  /*8140*/  MUFU.EX2 R36, R206 ;  /* 0x000000ce00247308 */ /* 0x000f220000000800 */
[----:B------:R-:W-:-:S02]  /*8150*/  FMUL.FTZ R44, R12, R44 ;  /* 0x0000002c0c2c7220 */ /* 0x000fc40000410000 */
[----:B------:R4:W4:Y:S01]  /*8160*/  SHFL.IDX PT, R79, R74, R230, 0x1f ;  /* 0x00001fe64a4f7589 */ /* 0x00092200000e0000 */
[----:B---3--:R-:W-:Y:S01]  /*8170*/  FADD.FTZ R52, R52, -R228 ;  /* 0x800000e434347221 */ /* 0x008fe20000010000 */
[----:B------:R-:W-:Y:S01]  /*8180*/  FADD.FTZ R45, R45, -R219 ;  /* 0x800000db2d2d7221 */ /* 0x000fe20000010000 */
[--C-:B------:R-:W-:Y:S01]  /*8190*/  FADD.FTZ R53, R53, -R226.reuse ;  /* 0x800000e235357221 */ /* 0x100fe20000010000 */
[----:B------:R-:W-:Y:S01]  /*81a0*/  FMUL.FTZ R44, R81, R44 ;  /* 0x0000002c512c7220 */ /* 0x000fe20000410000 */
[----:B------:R-:W-:Y:S01]  /*81b0*/  FMUL.FTZ R81, R20, R52 ;  /* 0x0000003414517220 */ /* 0x000fe20000410000 */
[----:B------:R-:W-:Y:S01]  /*81c0*/  FMUL.FTZ R45, R25, R45 ;  /* 0x0000002d192d7220 */ /* 0x000fe20000410000 */
[----:B------:R-:W-:Y:S01]  /*81d0*/  FADD.FTZ R55, R55, -R226 ;  /* 0x800000e237377221 */ /* 0x000fe20000010000 */
[----:B------:R-:W-:Y:S01]  /*81e0*/  FMUL.FTZ R52, R34, R53 ;  /* 0x0000003522347220 */ /* 0x000fe20000410000 */
[----:B------:R-:W-:Y:S01]  /*81f0*/  FMUL.FTZ R53, R100, R81 ;  /* 0x0000005164357220 */ /* 0x000fe20000410000 */
[----:B------:R-:W-:Y:S01]  /*8200*/  FMUL.FTZ R45, R82, R45 ;  /* 0x0000002d522d7220 */ /* 0x000fe20000410000 */
[----:B-1----:R-:W-:Y:S01]  /*8210*/  FADD.FTZ R81, R56, -R83 ;  /* 0x8000005338517221 */ /* 0x002fe20000010000 */
[----:B------:R-:W-:Y:S01]  /*8220*/  FMUL.FTZ R82, R35, R55 ;  /* 0x0000003723527220 */ /* 0x000fe20000410000 */
[--C-:B----4-:R-:W-:Y:S01]  /*8230*/  FADD.FTZ R57, R57, -R80.reuse ;  /* 0x8000005039397221 */ /* 0x110fe20000010000 */
[----:B------:R-:W-:Y:S01]  /*8240*/  FADD.FTZ R80, R59, -R80 ;  /* 0x800000503b507221 */ /* 0x000fe20000010000 */
[----:B------:R-:W-:Y:S01]  /*8250*/  FADD.FTZ R55, R60, -R75 ;  /* 0x8000004b3c377221 */ /* 0x000fe20000010000 */
[--C-:B------:R-:W-:Y:S01]  /*8260*/  FADD.FTZ R61, R61, -R76.reuse ;  /* 0x8000004c3d3d7221 */ /* 0x100fe20000010000 */
[----:B------:R-:W-:Y:S01]  /*8270*/  FADD.FTZ R60, R63, -R76 ;  /* 0x8000004c3f3c7221 */ /* 0x000fe20000010000 */
[----:B------:R-:W-:Y:S01]  /*8280*/  FADD.FTZ R54, R54, -R228 ;  /* 0x800000e436367221 */ /* 0x000fe20000010000 */
[----:B------:R-:W-:Y:S01]  /*8290*/  FADD.FTZ R58, R58, -R83 ;  /* 0x800000533a3a7221 */ /* 0x000fe20000010000 */
[----:B------:R-:W-:Y:S01]  /*82a0*/  FADD.FTZ R62, R62, -R75 ;  /* 0x8000004b3e3e7221 */ /* 0x000fe20000010000 */
[----:B------:R-:W-:Y:S01]  /*82b0*/  FFMA.FTZ R76, -R104, R104, 1 ;  /* 0x3f800000684c7423 */ /* 0x000fe20000010168 */
[----:B------:R-:W-:Y:S01]  /*82c0*/  FMUL.FTZ R81, R36, R81 ;  /* 0x0000005124517220 */ /* 0x000fe20000410000 */
[----:B------:R-:W1:Y:S01]  /*82d0*/  MUFU.EX2 R74, R213 ;  /* 0x000000d5004a7308 */ /* 0x000e620000000800 */
[--C-:B------:R-:W-:Y:S01]  /*82e0*/  FADD.FTZ R68, R68, -R77.reuse ;  /* 0x8000004d44447221 */ /* 0x100fe20000010000 */
[----:B------:R-:W-:Y:S01]  /*82f0*/  FADD.FTZ R59, R70, -R77 ;  /* 0x8000004d463b7221 */ /* 0x000fe20000010000 */
[----:B------:R-:W-:Y:S01]  /*8300*/  FFMA.FTZ R77, -R107, R107, 1 ;  /* 0x3f8000006b4d7423 */ /* 0x000fe2000001016b */
[----:B------:R-:W-:Y:S01]  /*8310*/  FMUL.FTZ R80, R201, R80 ;  /* 0x00000050c9507220 */ /* 0x000fe20000410000 */
[----:B------:R-:W-:-:S03]  /*8320*/  FFMA.FTZ R51, -R102, R102, 1 ;  /* 0x3f80000066337423 */ /* 0x000fc60000010166 */
[----:B------:R-:W3:Y:S01]  /*8330*/  MUFU.EX2 R75, R214 ;  /* 0x000000d6004b7308 */ /* 0x000ee20000000800 */
[----:B------:R-:W-:Y:S01]  /*8340*/  FMUL.FTZ R54, R21, R54 ;  /* 0x0000003615367220 */ /* 0x000fe20000410000 */
[----:B------:R-:W-:Y:S01]  /*8350*/  FMUL.FTZ R76, R76, R81 ;  /* 0x000000514c4c7220 */ /* 0x000fe20000410000 */
[----:B------:R-:W-:Y:S01]  /*8360*/  FMUL.FTZ R63, R199, R58 ;  /* 0x0000003ac73f7220 */ /* 0x000fe20000410000 */
[--C-:B------:R-:W-:Y:S01]  /*8370*/  FADD.FTZ R56, R65, -R28.reuse ;  /* 0x8000001c41387221 */ /* 0x100fe20000010000 */
[----:B------:R-:W-:Y:S01]  /*8380*/  FADD.FTZ R67, R67, -R28 ;  /* 0x8000001c43437221 */ /* 0x000fe20000010000 */
[----:B------:R-:W-:Y:S01]  /*8390*/  FFMA.FTZ R81, -R105, R105, 1 ;  /* 0x3f80000069517423 */ /* 0x000fe20000010169 */
[----:B------:R-:W-:Y:S01]  /*83a0*/  FMUL.FTZ R58, R200, R57 ;  /* 0x00000039c83a7220 */ /* 0x000fe20000410000 */
[--C-:B------:R-:W-:Y:S01]  /*83b0*/  FADD.FTZ R69, R69, -R78.reuse ;  /* 0x8000004e45457221 */ /* 0x100fe20000010000 */
[----:B------:R-:W-:Y:S01]  /*83c0*/  FADD.FTZ R28, R71, -R78 ;  /* 0x8000004e471c7221 */ /* 0x000fe20000010000 */
[----:B------:R-:W-:Y:S01]  /*83d0*/  FMUL.FTZ R77, R77, R80 ;  /* 0x000000504d4d7220 */ /* 0x000fe20000410000 */
[----:B------:R-:W-:Y:S01]  /*83e0*/  FFMA.FTZ R78, -R106, R106, 1 ;  /* 0x3f8000006a4e7423 */ /* 0x000fe2000001016a */
[----:B------:R-:W-:Y:S01]  /*83f0*/  FFMA.FTZ R80, -R108, R108, 1 ;  /* 0x3f8000006c507423 */ /* 0x000fe2000001016c */
[----:B------:R-:W-:Y:S01]  /*8400*/  FMUL.FTZ R55, R202, R55 ;  /* 0x00000037ca377220 */ /* 0x000fe20000410000 */
[----:B------:R-:W-:Y:S01]  /*8410*/  FMUL.FTZ R51, R51, R54 ;  /* 0x0000003633337220 */ /* 0x000fe20000410000 */
[----:B------:R-:W-:Y:S01]  /*8420*/  FMUL.FTZ R57, R203, R62 ;  /* 0x0000003ecb397220 */ /* 0x000fe20000410000 */
[----:B------:R-:W-:Y:S01]  /*8430*/  FMUL.FTZ R54, R101, R52 ;  /* 0x0000003465367220 */ /* 0x000fe20000410000 */
[--C-:B------:R-:W-:Y:S01]  /*8440*/  FADD.FTZ R64, R64, -R79.reuse ;  /* 0x8000004f40407221 */ /* 0x100fe20000010000 */
        /* <DEDUP_REMOVED lines=14> */
[----:B------:R-:W-:Y:S01]  /*8530*/  FMUL.FTZ R82, R82, R61 ;  /* 0x0000003d52527220 */ /* 0x000fe20000410000 */
[----:B------:R-:W-:Y:S01]  /*8540*/  FFMA.FTZ R84, -R114, R114, 1 ;  /* 0x3f80000072547423 */ /* 0x000fe20000010172 */
[----:B------:R-:W-:Y:S01]  /*8550*/  FMUL.FTZ R61, R208, R79 ;  /* 0x0000004fd03d7220 */ /* 0x000fe20000410000 */
[----:B------:R-:W-:Y:S01]  /*8560*/  FFMA.FTZ R83, -R109, R109, 1 ;  /* 0x3f8000006d537423 */ /* 0x000fe2000001016d */
[----:B------:R-:W-:Y:S01]  /*8570*/  FMUL.FTZ R79, R112, R57 ;  /* 0x00000039704f7220 */ /* 0x000fe20000410000 */
[----:B------:R-:W-:Y:S01]  /*8580*/  FMUL.FTZ R99, R99, R56 ;  /* 0x0000003863637220 */ /* 0x000fe20000410000 */
[----:B-1----:R-:W-:Y:S01]  /*8590*/  FMUL.FTZ R69, R74, R69 ;  /* 0x000000454a457220 */ /* 0x002fe20000410000 */
[----:B------:R-:W-:Y:S01]  /*85a0*/  F2FP.BF16.F32.PACK_AB R71, R29, R30 ;  /* 0x0000001e1d47723e */ /* 0x000fe200000010ff */
[----:B------:R-:W-:Y:S01]  /*85b0*/  FFMA.FTZ R98, -R113, R113, 1 ;  /* 0x3f80000071627423 */ /* 0x000fe20000010171 */
[----:B------:R-:W-:Y:S01]  /*85c0*/  FMUL.FTZ R57, R211, R68 ;  /* 0x00000044d3397220 */ /* 0x000fe20000410000 */
[----:B------:R-:W-:Y:S01]  /*85d0*/  FMUL.FTZ R56, R212, R59 ;  /* 0x0000003bd4387220 */ /* 0x000fe20000410000 */
[----:B---3--:R-:W-:Y:S01]  /*85e0*/  FMUL.FTZ R28, R75, R28 ;  /* 0x0000001c4b1c7220 */ /* 0x008fe20000410000 */
        /* <DEDUP_REMOVED lines=258> */
.L_x_2603:
        /* <DEDUP_REMOVED lines=58> */
.L_x_2604:
[----:B--2---:R-:W2:Y:S01]  /*99b0*/  LDL R5, [R1+0x2c] ;  /* 0x00002c0001057983 */ /* 0x004ea20000100800 */
        /* <DEDUP_REMOVED lines=10> */
[----:B-1----:R-:W-:Y:S05]  /*9a60*/  @!P1 BRA `(.L_x_2605) ;  /* 0xffffffc4002c9947 */ /* 0x002fea000383ffff */
.L_x_2594:
        /* <DEDUP_REMOVED lines=34> */
.L_x_2574:
[----:B------:R-:W-:Y:S05]  /*9c90*/  @P0 BRA `(.L_x_2606) ;  /* 0x0000000800c40947 */ /* 0x000fea0003800000 */
[----:B------:R-:W1:Y:S01]  /*9ca0*/  S2R R3, SR_CgaCtaId ;  /* 0x0000000000037919 */ /* 0x000e620000008800 */
[----:B------:R-:W-:-:S04]  /*9cb0*/  MOV R0, 0x400 ;  /* 0x0000040000007802 */ /* 0x000fc80000000f00 */
[----:B-1----:R-:W-:-:S04]  /*9cc0*/  LEA R17, R3, R0, 0x18 ;  /* 0x0000000003117211 */ /* 0x002fc800078ec0ff */
        /* <DEDUP_REMOVED lines=18> */
.L_x_2607:
        /* <DEDUP_REMOVED lines=19> */
.L_x_2608:
        /* <DEDUP_REMOVED lines=9> */
[----:B------:R-:W-:Y:S01]  /*9fb0*/  MOV R6, UR6 ;  /* 0x0000000600067c02 */ /* 0x000fe20008000f00 */
[----:B------:R-:W-:Y:S01]  /*9fc0*/  IMAD.U32 R7, RZ, RZ, UR7 ;  /* 0x00000007ff077e24 */ /* 0x000fe2000f8e00ff */
[----:B------:R-:W-:Y:S01]  /*9fd0*/  MOV R11, UR5 ;  /* 0x00000005000b7c02 */ /* 0x000fe20008000f00 */
[----:B------:R-:W-:Y:S01]  /*9fe0*/  IMAD.U32 R10, RZ, RZ, UR4 ;  /* 0x00000004ff0a7e24 */ /* 0x000fe2000f8e00ff */
[----:B------:R-:W-:Y:S01]  /*9ff0*/  MOV R13, RZ ;  /* 0x000000ff000d7202 */ /* 0x000fe20000000f00 */
[----:B------:R-:W-:-:S02]  /*a000*/  IMAD.MOV.U32 R8, RZ, RZ, 0x70 ;  /* 0x00000070ff087424 */ /* 0x000fc400078e00ff */
[----:B-1----:R-:W-:-:S07]  /*a010*/  IMAD.MOV.U32 R12, RZ, RZ, 0x1 ;  /* 0x00000001ff0c7424 */ /* 0x002fce00078e00ff */
[----:B------:R-:W-:-:S07]  /*a020*/  LEPC R20, `(.L_x_2609) ;  /* 0x000000001014794e */ /* 0x000fce0000000000 */
[----:B--2---:R-:W-:Y:S05]  /*a030*/  CALL.ABS.NOINC R2 ;  /* 0x0000000002007343 */ /* 0x004fea0003c00000 */
.L_x_2609:
        /* <DEDUP_REMOVED lines=18> */
.L_x_2610:
[----:B------:R-:W1:Y:S01]  /*a160*/  S2R R0, SR_TID.X ;  /* 0x0000000000007919 */ /* 0x000e620000002100 */
        /* <DEDUP_REMOVED lines=17> */
[----:B-1----:R-:W-:Y:S01]  /*a280*/  VIADD R7, R0, 0xffffff80 ;  /* 0xffffff8000077836 */ /* 0x002fe20000000000 */
        /* <DEDUP_REMOVED lines=45> */
[----:B------:R-:W1:Y:S01]  /*a560*/  SHFL.IDX PT, R5, R6, RZ, 0x1f ;  /* 0x00001fff06057589 */ /* 0x000e6200000e0000 */
        /* <DEDUP_REMOVED lines=8> */
[----:B-1----:R-:W-:-:S03]  /*a5f0*/  ISETP.NE.AND P0, PT, R5, 0x7, PT ;  /* 0x000000070500780c */ /* 0x002fc60003f05270 */
        /* <DEDUP_REMOVED lines=12> */
[----:B------:R-:W-:Y:S01]  /*a6c0*/  R2UR UR6, R17 ;  /* 0x00000000110672ca */ /* 0x000fe200000e0000 */
[----:B------:R-:W-:Y:S01]  /*a6d0*/  ULDC.64 UR8, c[0x0][0x198] ;  /* 0x0000660000087ab9 */ /* 0x000fe20000000a00 */
[----:B------:R-:W-:Y:S01]  /*a6e0*/  UMOV UR41, URZ ;  /* 0x0000003f00297c82 */ /* 0x000fe20008000000 */
[----:B------:R-:W-:Y:S02]  /*a6f0*/  UIADD3 UR4, UP0, UR8, 0x770, URZ ;  /* 0x0000077008047890 */ /* 0x000fe4000ff1e03f */
[----:B------:R-:W-:Y:S02]  /*a700*/  UIADD3 UR8, UP1, UR8, 0x670, URZ ;  /* 0x0000067008087890 */ /* 0x000fe4000ff3e03f */
[----:B------:R-:W-:Y:S02]  /*a710*/  UIADD3.X UR5, URZ, UR9, URZ, UP0, !UPT ;  /* 0x000000093f057290 */ /* 0x000fe400087fe43f */
[----:B------:R-:W-:-:S04]  /*a720*/  UIADD3.X UR9, URZ, UR9, URZ, UP1, !UPT ;  /* 0x000000093f097290 */ /* 0x000fc80008ffe43f */
[----:B------:R-:W-:-:S09]  /*a730*/  UIADD3 UR40, UR6, 0x4000, URZ ;  /* 0x0000400006287890 */ /* 0x000fd2000fffe03f */
[----:B------:R1:W-:Y:S02]  /*a740*/  UTMASTG.4D [UR40], [UR4] ;  /* 0x00000028040073b5 */ /* 0x0003e40008018000 */
[----:B-1----:R-:W-:Y:S02]  /*a750*/  UMOV UR40, UR6 ;  /* 0x0000000600287c82 */ /* 0x002fe40008000000 */
[----:B------:R1:W-:Y:S02]  /*a760*/  UTMASTG.4D [UR40], [UR8] ;  /* 0x00000028080073b5 */ /* 0x0003e40008018000 */
[----:B-1----:R0:W-:Y:S02]  /*a770*/  UTMACMDFLUSH ;  /* 0x00000000000079b7 */ /* 0x0021e40000000000 */
.L_x_2612:
[----:B------:R-:W-:Y:S05]  /*a780*/  BSYNC B0 ;  /* 0x0000000000007941 */ /* 0x000fea0003800000 */
.L_x_2611:
[----:B------:R-:W-:-:S04]  /*a790*/  DEPBAR.LE SB0, 0x0 ;  /* 0x000080000000791a */ /* 0x000fc80000000000 */
[----:B------:R-:W-:Y:S05]  /*a7a0*/  BRA `(.L_x_2573) ;  /* 0x0000004000b47947 */ /* 0x000fea0003800000 */
.L_x_2606:
[----:B------:R-:W1:Y:S01]  /*a7b0*/  S2R R0, SR_TID.X ;  /* 0x0000000000007919 */ /* 0x000e620000002100 */
[----:B------:R-:W2:Y:S01]  /*a7c0*/  LDC.64 R6, c[0x0][0x820] ;  /* 0x00020800ff067b82 */ /* 0x000ea20000000a00 */
[----:B------:R-:W-:Y:S01]  /*a7d0*/  IMAD.U32 R9, RZ, RZ, UR43 ;  /* 0x0000002bff097e24 */ /* 0x000fe2000f8e00ff */
[----:B------:R-:W-:Y:S01]  /*a7e0*/  ULOP3.LUT UR4, URZ, UR38, URZ, 0x33, !UPT ;  /* 0x000000263f047292 */ /* 0x000fe2000f8e333f */
[----:B------:R-:W-:Y:S01]  /*a7f0*/  IMAD.U32 R25, RZ, RZ, UR44 ;  /* 0x0000002cff197e24 */ /* 0x000fe2000f8e00ff */
[----:B------:R-:W-:Y:S02]  /*a800*/  BSSY B0, `(.L_x_2613) ;  /* 0x0000036000007945 */ /* 0x000fe40003800000 */
[----:B------:R-:W-:Y:S02]  /*a810*/  SHF.R.S32.HI R9, RZ, 0x1f, R9 ;  /* 0x0000001fff097819 */ /* 0x000fe40000011409 */
[----:B------:R-:W3:Y:S01]  /*a820*/  LDC.64 R18, c[0x0][0x808] ;  /* 0x00020200ff127b82 */ /* 0x000ee20000000a00 */
[----:B------:R-:W-:-:S07]  /*a830*/  SHF.R.S32.HI R25, RZ, 0x1f, R25 ;  /* 0x0000001fff197819 */ /* 0x000fce0000011419 */
[----:B------:R-:W4:Y:S08]  /*a840*/  LDC.64 R14, c[0x0][0x828] ;  /* 0x00020a00ff0e7b82 */ /* 0x000f300000000a00 */
[----:B------:R-:W5:Y:S01]  /*a850*/  LDC R10, c[0x0][0xb2c] ;  /* 0x0002cb00ff0a7b82 */ /* 0x000f620000000800 */
[----:B-1----:R-:W-:-:S07]  /*a860*/  VIADD R3, R0, 0xffffff80 ;  /* 0xffffff8000037836 */ /* 0x002fce0000000000 */
[----:B------:R-:W1:Y:S01]  /*a870*/  LDC.64 R16, c[0x0][0x850] ;  /* 0x00021400ff107b82 */ /* 0x000e620000000a00 */
[----:B---3--:R-:W-:Y:S01]  /*a880*/  VIADD R11, R18, -UR42 ;  /* 0x8000002a120b7c36 */ /* 0x008fe20008000000 */
[----:B------:R-:W-:-:S04]  /*a890*/  SHF.R.S32.HI R0, RZ, 0x1f, R3 ;  /* 0x0000001fff007819 */ /* 0x000fc80000011403 */
[----:B------:R-:W-:Y:S02]  /*a8a0*/  LEA.HI R8, R0, R3, RZ, 0x3 ;  /* 0x0000000300087211 */ /* 0x000fe400078f18ff */
[----:B------:R-:W3:Y:S02]  /*a8b0*/  LDC R23, c[0x0][0x83c] ;  /* 0x00020f00ff177b82 */ /* 0x000ee40000000800 */
[----:B------:R-:W-:-:S04]  /*a8c0*/  LOP3.LUT R0, R8, 0x1ffffff8, RZ, 0xc0, !PT ;  /* 0x1ffffff808007812 */ /* 0x000fc800078ec0ff */
[----:B------:R-:W-:Y:S02]  /*a8d0*/  IADD3 R0, R3, -R0, RZ ;  /* 0x8000000003007210 */ /* 0x000fe40007ffe0ff */
[----:B------:R-:W3:Y:S03]  /*a8e0*/  LDC.64 R20, c[0x0][0x858] ;  /* 0x00021600ff147b82 */ /* 0x000ee60000000a00 */
[----:B------:R-:W-:Y:S02]  /*a8f0*/  IMAD.SHL.U32 R4, R0, 0x8, RZ ;  /* 0x0000000800047824 */ /* 0x000fe400078e00ff */
[----:B--2---:R-:W-:-:S03]  /*a900*/  IMAD R0, R9, R6, RZ ;  /* 0x0000000609007224 */ /* 0x004fc600078e02ff */
[----:B------:R-:W-:Y:S01]  /*a910*/  SHF.R.S32.HI R5, RZ, 0x1f, R4 ;  /* 0x0000001fff057819 */ /* 0x000fe20000011404 */
[----:B------:R-:W-:Y:S02]  /*a920*/  IMAD R7, R7, UR43, R0 ;  /* 0x0000002b07077c24 */ /* 0x000fe4000f8e0200 */
[----:B----4-:R-:W-:Y:S02]  /*a930*/  IMAD R0, R25, R14, RZ ;  /* 0x0000000e19007224 */ /* 0x010fe400078e02ff */
[----:B------:R-:W-:-:S04]  /*a940*/  IMAD.WIDE.U32 R2, R6, UR43, R4 ;  /* 0x0000002b06027c25 */ /* 0x000fc8000f8e0004 */
[----:B------:R-:W-:Y:S01]  /*a950*/  IMAD.MOV.U32 R6, RZ, RZ, R2 ;  /* 0x000000ffff067224 */ /* 0x000fe200078e0002 */
[----:B------:R-:W-:Y:S01]  /*a960*/  SHF.R.S32.HI R2, RZ, 0x3, R8 ;  /* 0x00000003ff027819 */ /* 0x000fe20000011408 */
[----:B------:R-:W-:Y:S01]  /*a970*/  IMAD R15, R15, UR44, R0 ;  /* 0x0000002c0f0f7c24 */ /* 0x000fe2000f8e0200 */
[----:B------:R-:W-:Y:S02]  /*a980*/  IADD3 R7, R3, R7, RZ ;  /* 0x0000000703077210 */ /* 0x000fe40007ffe0ff */
[C---:B------:R-:W-:Y:S01]  /*a990*/  ISETP.GE.AND P2, PT, R2.reuse, R11, PT ;  /* 0x0000000b0200720c */ /* 0x040fe20003f46270 */
[C---:B------:R-:W-:Y:S01]  /*a9a0*/  VIADD R3, R2.reuse, 0x40 ;  /* 0x0000004002037836 */ /* 0x040fe20000000000 */
[C---:B------:R-:W-:Y:S01]  /*a9b0*/  IADD3 R0, R2.reuse, 0x20, RZ ;  /* 0x0000002002007810 */ /* 0x040fe20007ffe0ff */
[----:B------:R-:W-:Y:S01]  /*a9c0*/  VIADD R8, R2, 0x60 ;  /* 0x0000006002087836 */ /* 0x000fe20000000000 */
[----:B------:R-:W-:Y:S01]  /*a9d0*/  ISETP.GE.OR P6, PT, R4, R19, P2 ;  /* 0x000000130400720c */ /* 0x000fe200017c6670 */
[----:B------:R-:W-:Y:S01]  /*a9e0*/  IMAD.WIDE.U32 R12, R14, UR44, R6 ;  /* 0x0000002c0e0c7c25 */ /* 0x000fe2000f8e0006 */
[----:B------:R-:W-:-:S02]  /*a9f0*/  ISETP.GE.AND P3, PT, R0, R11, PT ;  /* 0x0000000b0000720c */ /* 0x000fc40003f66270 */
[-C--:B------:R-:W-:Y:S01]  /*aa00*/  ISETP.GE.AND P0, PT, R3, R11.reuse, PT ;  /* 0x0000000b0300720c */ /* 0x080fe20003f06270 */
[----:B-1----:R-:W-:Y:S01]  /*aa10*/  IMAD R0, R9, R16, RZ ;  /* 0x0000001009007224 */ /* 0x002fe200078e02ff */
[----:B------:R-:W-:Y:S01]  /*aa20*/  ISETP.GE.AND P1, PT, R8, R11, PT ;  /* 0x0000000b0800720c */ /* 0x000fe20003f26270 */
[----:B------:R-:W-:Y:S01]  /*aa30*/  IMAD.WIDE.U32 R8, R16, UR43, R4 ;  /* 0x0000002b10087c25 */ /* 0x000fe2000f8e0004 */
[----:B-----5:R-:W-:Y:S02]  /*aa40*/  IADD3 R11, R10, UR4, RZ ;  /* 0x000000040a0b7c10 */ /* 0x020fe4000fffe0ff */
[----:B------:R-:W-:Y:S01]  /*aa50*/  SHF.R.S32.HI R3, RZ, 0x1f, R2 ;  /* 0x0000001fff037819 */ /* 0x000fe20000011402 */
[----:B------:R-:W-:Y:S01]  /*aa60*/  IMAD R17, R17, UR43, R0 ;  /* 0x0000002b11117c24 */ /* 0x000fe2000f8e0200 */
[CC--:B------:R-:W-:Y:S01]  /*aa70*/  ISETP.GE.OR P4, PT, R4.reuse, R19.reuse, P3 ;  /* 0x000000130400720c */ /* 0x0c0fe20001f86670 */
[----:B------:R-:W-:Y:S01]  /*aa80*/  IMAD.IADD R7, R13, 0x1, R15 ;  /* 0x000000010d077824 */ /* 0x000fe200078e020f */
[----:B------:R-:W-:Y:S01]  /*aa90*/  ISETP.GE.OR P5, PT, R4, R19, P0 ;  /* 0x000000130400720c */ /* 0x000fe200007a6670 */
[----:B------:R-:W-:Y:S01]  /*aaa0*/  IMAD.WIDE R10, R11, 0x80, R2 ;  /* 0x000000800b0a7825 */ /* 0x000fe200078e0202 */
[----:B------:R-:W-:Y:S11]  /*aab0*/  @P6 BRA `(.L_x_2614) ;  /* 0x0000000000286947 */ /* 0x000ff60003800000 */
        /* <DEDUP_REMOVED lines=10> */
.L_x_2614:
[----:B------:R-:W-:Y:S05]  /*ab60*/  BSYNC B0 ;  /* 0x0000000000007941 */ /* 0x000fea0003800000 */
.L_x_2613:
[----:B------:R-:W-:Y:S01]  /*ab70*/  IMAD.IADD R9, R9, 0x1, R17 ;  /* 0x0000000109097824 */ /* 0x000fe200078e0211 */
[----:B------:R-:W-:Y:S01]  /*ab80*/  BSSY B0, `(.L_x_2615) ;  /* 0x0000017000007945 */ /* 0x000fe20003800000 */
[----:B---3--:R-:W-:Y:S01]  /*ab90*/  IMAD R0, R25, R20, RZ ;  /* 0x0000001419007224 */ /* 0x008fe200078e02ff */
        /* <DEDUP_REMOVED lines=21> */
.L_x_2616:
[----:B------:R-:W-:Y:S05]  /*acf0*/  BSYNC B0 ;  /* 0x0000000000007941 */ /* 0x000fea0003800000 */
.L_x_2615:
        /* <DEDUP_REMOVED lines=15> */
.L_x_2618:
[----:B------:R-:W-:Y:S05]  /*adf0*/  BSYNC B0 ;  /* 0x0000000000007941 */ /* 0x000fea0003800000 */
.L_x_2617:
        /* <DEDUP_REMOVED lines=15> */
.L_x_2620:
[----:B------:R-:W-:Y:S05]  /*aef0*/  BSYNC B0 ;  /* 0x0000000000007941 */ /* 0x000fea0003800000 */
.L_x_2619:
[----:B------:R-:W-:Y:S01]  /*af00*/  BSSY B0, `(.L_x_2621) ;  /* 0x000000d000007945 */ /* 0x000fe20003800000 */
[----:B-123--:R-:W-:-:S03]  /*af10*/  IMAD.IADD R5, R9, 0x1, R15 ;  /* 0x0000000109057824 */ /* 0x00efc600078e020f */
[----:B------:R-:W-:Y:S05]  /*af20*/  @P2 BRA `(.L_x_2622) ;  /* 0x0000000000282947 */ /* 0x000fea0003800000 */
        /* <DEDUP_REMOVED lines=10> */
.L_x_2622:
[----:B------:R-:W-:Y:S05]  /*afd0*/  BSYNC B0 ;  /* 0x0000000000007941 */ /* 0x000fea0003800000 */
.L_x_2621:
        /* <DEDUP_REMOVED lines=15> */
.L_x_2624:
[----:B------:R-:W-:Y:S05]  /*b0d0*/  BSYNC B0 ;  /* 0x0000000000007941 */ /* 0x000fea0003800000 */
.L_x_2623:
[----:B------:R-:W-:Y:S04]  /*b0e0*/  BSSY B0, `(.L_x_2625) ;  /* 0x000000f000007945 */ /* 0x000fe80003800000 */
[----:B------:R-:W-:Y:S05]  /*b0f0*/  @P0 BRA `(.L_x_2626) ;  /* 0x0000000000340947 */ /* 0x000fea0003800000 */
[----:B-12---:R-:W-:Y:S01]  /*b100*/  IADD3 R7, P0, R10, 0x40, RZ ;  /* 0x000000400a077810 */ /* 0x006fe20007f1e0ff */
        /* <DEDUP_REMOVED lines=12> */
.L_x_2626:
[----:B------:R-:W-:Y:S05]  /*b1d0*/  BSYNC B0 ;  /* 0x0000000000007941 */ /* 0x000fea0003800000 */
.L_x_2625:
[----:B------:R-:W-:Y:S05]  /*b1e0*/  @P1 BRA `(.L_x_2573) ;  /* 0x0000003800241947 */ /* 0x000fea0003800000 */
[----:B-123--:R-:W-:Y:S01]  /*b1f0*/  IADD3 R7, P0, R10, 0x60, RZ ;  /* 0x000000600a077810 */ /* 0x00efe20007f1e0ff */
        /* <DEDUP_REMOVED lines=13> */
.L_x_2569:
        /* <DEDUP_REMOVED lines=29> */
.L_x_2628:
[----:B------:R-:W-:Y:S01]  /*b4a0*/  ULDC UR9, c[0x0][0xb44] ;  /* 0x0002d10000097ab9 */ /* 0x000fe20000000800 */
[----:B------:R-:W-:Y:S01]  /*b4b0*/  UMOV UR7, UR8 ;  /* 0x0000000800077c82 */ /* 0x000fe20008000000 */
[----:B------:R-:W-:-:S11]  /*b4c0*/  UISETP.NE.AND UP0, UPT, UR9, 0x1, UPT ;  /* 0x000000010900788c */ /* 0x000fd6000bf05270 */
[----:B------:R-:W-:Y:S02]  /*b4d0*/  @UP0 ULDC.64 UR10, c[0x0][0xb48] ;  /* 0x0002d200000a0ab9 */ /* 0x000fe40000000a00 */
[----:B------:R-:W-:-:S04]  /*b4e0*/  UIMAD.WIDE.U32 UR4, UR8, UR10, URZ ;  /* 0x0000000a080472a5 */ /* 0x000fc8000f8e003f */
[----:B------:R-:W-:-:S04]  /*b4f0*/  @UP0 USHF.R.U32.HI UR7, URZ, UR11, UR5 ;  /* 0x0000000b3f070299 */ /* 0x000fc80008011605 */
[----:B------:R-:W-:-:S12]  /*b500*/  UIMAD UR4, UR7, UR9, URZ ;  /* 0x00000009070472a4 */ /* 0x000fd8000f8e023f */
.L_x_2629:
[----:B------:R-:W-:Y:S01]  /*b510*/  ULDC UR17, c[0x0][0xb38] ;  /* 0x0002ce0000117ab9 */ /* 0x000fe20000000800 */
[----:B------:R-:W-:Y:S02]  /*b520*/  UIADD3 UR4, UR8, -UR4, URZ ;  /* 0x8000000408047290 */ /* 0x000fe4000fffe03f */
[----:B------:R-:W-:Y:S01]  /*b530*/  UISETP.NE.AND UP0, UPT, UR17, 0x1, UPT ;  /* 0x000000011100788c */ /* 0x000fe2000bf05270 */
[----:B------:R-:W-:Y:S01]  /*b540*/  ULDC UR5, c[0x0][0xb44] ;  /* 0x0002d10000057ab9 */ /* 0x000fe20000000800 */
[----:B------:R-:W-:Y:S02]  /*b550*/  ULOP3.LUT UR7, URZ, UR7, URZ, 0x33, !UPT ;  /* 0x000000073f077292 */ /* 0x000fe4000f8e333f */
[----:B------:R-:W-:Y:S01]  /*b560*/  UIMAD UR6, UR6, UR5, UR4 ;  /* 0x00000005060672a4 */ /* 0x000fe2000f8e0204 */
[----:B------:R-:W-:Y:S02]  /*b570*/  ULDC UR18, c[0x0][0xb2c] ;  /* 0x0002cb0000127ab9 */ /* 0x000fe40000000800 */
[----:B------:R-:W-:-:S04]  /*b580*/  UIADD3 UR18, UR7, UR18, URZ ;  /* 0x0000001207127290 */ /* 0x000fc8000fffe03f */
        /* <DEDUP_REMOVED lines=12> */
[----:B------:R-:W-:-:S03]  /*b650*/  ULDC UR5, c[0x0][0x74c] ;  /* 0x0001d30000057ab9 */ /* 0x000fc60000000800 */
[----:B------:R-:W-:-:S04]  /*b660*/  UIADD3 UR4, -UR5, UR4, -UR16 ;  /* 0x0000000405047290 */ /* 0x000fc8000fffe910 */
[----:B------:R-:W-:Y:S02]  /*b670*/  UIMAD.WIDE UR6, UR4, 0x2aaaaaab, URZ ;  /* 0x2aaaaaab040678a5 */ /* 0x000fe4000f8e023f */
[----:B------:R-:W-:Y:S02]  /*b680*/  UIADD3 UR4, UR14, 0x5f, URZ ;  /* 0x0000005f0e047890 */ /* 0x000fe4000fffe03f */
[----:B------:R-:W-:Y:S02]  /*b690*/  USHF.R.U32.HI UR6, URZ, 0x1f, UR7 ;  /* 0x0000001f3f067899 */ /* 0x000fe40008011607 */
[----:B------:R-:W-:Y:S02]  /*b6a0*/  UIMAD.WIDE UR4, UR4, 0x2aaaaaab, URZ ;  /* 0x2aaaaaab040478a5 */ /* 0x000fe4000f8e023f */
[----:B------:R-:W-:Y:S02]  /*b6b0*/  ULEA.HI.SX32 UR6, UR7, UR6, 0x1c ;  /* 0x0000000607067291 */ /* 0x000fe4000f8fe23f */
[----:B------:R-:W-:-:S02]  /*b6c0*/  USHF.R.U32.HI UR4, URZ, 0x1f, UR5 ;  /* 0x0000001f3f047899 */ /* 0x000fc40008011605 */
[----:B------:R-:W-:Y:S02]  /*b6d0*/  UISETP.LT.AND UP0, UPT, URZ, UR6, UPT ;  /* 0x000000063f00728c */ /* 0x000fe4000bf01270 */
[----:B------:R-:W-:Y:S02]  /*b6e0*/  ULEA.HI.SX32 UR5, UR5, UR4, 0x1c ;  /* 0x0000000405057291 */ /* 0x000fe4000f8fe23f */
[----:B------:R-:W-:-:S04]  /*b6f0*/  USEL UR8, URZ, UR6, !UP0 ;  /* 0x000000063f087287 */ /* 0x000fc8000c000000 */
[----:B------:R-:W-:-:S06]  /*b700*/  UISETP.GT.AND UP0, UPT, UR5, UR8, UPT ;  /* 0x000000080500728c */ /* 0x000fcc000bf04270 */
[----:B------:R-:W-:-:S13]  /*b710*/  PLOP3.LUT P0, PT, PT, PT, UP0, 0x80, 0x0 ;  /* 0x000000000000781c */ /* 0x000fda0003f0f008 */
[----:B------:R-:W-:Y:S05]  /*b720*/  @!P0 BRA `(.L_x_2573) ;  /* 0x0000003000d48947 */ /* 0x000fea0003800000 */
[----:B------:R-:W-:Y:S01]  /*b730*/  USHF.R.S32.HI UR19, URZ, 0x1f, UR17 ;  /* 0x0000001f3f137899 */ /* 0x000fe20008011411 */
[----:B------:R-:W1:Y:S01]  /*b740*/  S2R R0, SR_TID.X ;  /* 0x0000000000007919 */ /* 0x000e620000002100 */
[----:B------:R-:W-:Y:S01]  /*b750*/  ULDC.64 UR12, c[0x0][0x2d8] ;  /* 0x0000b600000c7ab9 */ /* 0x000fe20000000a00 */
[----:B------:R-:W-:Y:S01]  /*b760*/  USHF.R.S32.HI UR9, URZ, 0x1f, UR10 ;  /* 0x0000001f3f097899 */ /* 0x000fe2000801140a */
[----:B------:R-:W-:Y:S01]  /*b770*/  LOP3.LUT R8, RZ, UR18, RZ, 0x33, !PT ;  /* 0x00000012ff087c12 */ /* 0x000fe2000f8e33ff */
[----:B------:R-:W-:Y:S02]  /*b780*/  UIMAD UR4, UR19, UR12, URZ ;  /* 0x0000000c130472a4 */ /* 0x000fe4000f8e023f */
[----:B------:R-:W-:Y:S02]  /*b790*/  UIMAD.WIDE.U32 UR6, UR17, UR12, URZ ;  /* 0x0000000c110672a5 */ /* 0x000fe4000f8e003f */
[----:B------:R-:W-:Y:S02]  /*b7a0*/  UIMAD UR4, UR17, UR13, UR4 ;  /* 0x0000000d110472a4 */ /* 0x000fe4000f8e0204 */
[----:B------:R-:W-:-:S02]  /*b7b0*/  UIADD3 UR11, UR5, -UR8, URZ ;  /* 0x80000008050b7290 */ /* 0x000fc4000fffe03f */
[----:B------:R-:W-:Y:S01]  /*b7c0*/  UIADD3 UR7, UR7, UR4, URZ ;  /* 0x0000000407077290 */ /* 0x000fe2000fffe03f */
[----:B------:R-:W-:Y:S01]  /*b7d0*/  ULDC.64 UR12, c[0x0][0x2e0] ;  /* 0x0000b800000c7ab9 */ /* 0x000fe20000000a00 */
[----:B------:R-:W-:Y:S02]  /*b7e0*/  UIADD3 UR4, UR16, 0x7f, URZ ;  /* 0x0000007f10047890 */ /* 0x000fe4000fffe03f */
[----:B------:R-:W-:Y:S02]  /*b7f0*/  UIMAD UR9, UR9, UR12, URZ ;  /* 0x0000000c090972a4 */ /* 0x000fe4000f8e023f */
[----:B------:R-:W-:Y:S02]  /*b800*/  UIMAD.WIDE.U32 UR6, UR10, UR12, UR6 ;  /* 0x0000000c0a0672a5 */ /* 0x000fe4000f8e0006 */
[----:B------:R-:W-:Y:S02]  /*b810*/  UIADD3 UR12, UR16, 0xdf, -UR14 ;  /* 0x000000df100c7890 */ /* 0x000fe4000fffe80e */
[----:B------:R-:W-:Y:S01]  /*b820*/  ULOP3.LUT UR14, UR11, 0x1, URZ, 0xc0, !UPT ;  /* 0x000000010b0e7892 */ /* 0x000fe2000f8ec03f */
[----:B------:R-:W-:Y:S01]  /*b830*/  ULDC UR15, c[0x0][0x288] ;  /* 0x0000a200000f7ab9 */ /* 0x000fe20000000800 */
[----:B------:R-:W-:-:S02]  /*b840*/  UIMAD UR9, UR10, UR13, UR9 ;  /* 0x0000000d0a0972a4 */ /* 0x000fc4000f8e0209 */
[----:B------:R-:W-:Y:S02]  /*b850*/  UISETP.NE.U32.AND UP0, UPT, UR14, 0x1, UPT ;  /* 0x000000010e00788c */ /* 0x000fe4000bf05070 */
[----:B------:R-:W-:Y:S02]  /*b860*/  UIMAD UR10, UR10, UR15, URZ ;  /* 0x0000000f0a0a72a4 */ /* 0x000fe4000f8e023f */
[----:B------:R-:W-:Y:S01]  /*b870*/  USHF.R.S32.HI UR11, URZ, 0x1f, UR4 ;  /* 0x0000001f3f0b7899 */ /* 0x000fe20008011404 */
[----:B-1----:R-:W-:Y:S01]  /*b880*/  LOP3.LUT R0, R0, 0x1f, RZ, 0xc0, !PT ;  /* 0x0000001f00007812 */ /* 0x002fe200078ec0ff */
[----:B------:R-:W-:Y:S01]  /*b890*/  UIADD3 UR13, UP1, UR17, UR10, URZ ;  /* 0x0000000a110d7290 */ /* 0x000fe2000ff3e03f */
[----:B------:R-:W-:Y:S01]  /*b8a0*/  PLOP3.LUT P1, PT, PT, PT, UP0, 0x80, 0x0 ;  /* 0x000000000000781c */ /* 0x000fe20003f2f008 */
[----:B------:R-:W-:Y:S01]  /*b8b0*/  ULEA.HI UR11, UR11, UR4, URZ, 0x7 ;  /* 0x000000040b0b7291 */ /* 0x000fe2000f8f383f */
[----:B------:R-:W-:Y:S01]  /*b8c0*/  ULDC UR16, c[0x0][0x760] ;  /* 0x0001d80000107ab9 */ /* 0x000fe20000000800 */
[----:B------:R-:W-:Y:S01]  /*b8d0*/  ELECT P0, URZ, PT ;  /* 0x00000000003f782f */ /* 0x000fe20003800000 */
[----:B------:R-:W-:-:S02]  /*b8e0*/  UIMAD UR14, UR15, UR16, URZ ;  /* 0x000000100f0e72a4 */ /* 0x000fc4000f8e023f */
[----:B------:R-:W-:Y:S02]  /*b8f0*/  ULEA.HI.X.SX32 UR15, UR10, UR19, 0x1, UP1 ;  /* 0x000000130a0f7291 */ /* 0x000fe400088f0e3f */
[----:B------:R-:W-:Y:S02]  /*b900*/  USHF.R.S32.HI UR16, URZ, 0x7, UR11 ;  /* 0x000000073f107899 */ /* 0x000fe4000801140b */
[----:B------:R-:W-:-:S03]  /*b910*/  UIADD3 UR25, UR7, UR9, URZ ;  /* 0x0000000907197290 */ /* 0x000fc6000fffe03f */
[----:B------:R-:W-:Y:S09]  /*b920*/  @P1 BRA `(.L_x_2630) ;  /* 0x0000000400881947 */ /* 0x000ff20003800000 */
        /* <DEDUP_REMOVED lines=8> */
[----:B------:R-:W-:-:S04]  /*b9b0*/  IMAD.U32 R2, RZ, RZ, UR11 ;  /* 0x0000000bff027e24 */ /* 0x000fc8000f8e00ff */
[----:B------:R-:W-:Y:S01]  /*b9c0*/  MOV R3, UR4 ;  /* 0x0000000400037c02 */ /* 0x000fe20008000f00 */
[----:B------:R-:W-:Y:S06]  /*b9d0*/  @P2 BRA `(.L_x_2632) ;  /* 0x0000000000302947 */ /* 0x000fec0003800000 */
[----:B------:R-:W-:-:S04]  /*b9e0*/  UIMAD UR4, UR8, 0x60, UR12 ;  /* 0x00000060080478a4 */ /* 0x000fc8000f8e020c */
[----:B------:R-:W-:-:S04]  /*b9f0*/  USHF.R.S32.HI UR10, URZ, 0x1f, UR4 ;  /* 0x0000001f3f0a7899 */ /* 0x000fc80008011404 */
[----:B------:R-:W-:-:S04]  /*ba00*/  ULEA.HI UR10, UR10, UR4, URZ, 0x7 ;  /* 0x000000040a0a7291 */ /* 0x000fc8000f8f383f */
[----:B------:R-:W-:-:S04]  /*ba10*/  USHF.R.S32.HI UR10, URZ, 0x7, UR10 ;  /* 0x000000073f0a7899 */ /* 0x000fc8000801140a */
[----:B------:R-:W-:-:S04]  /*ba20*/  UISETP.LT.AND UP0, UPT, UR16, UR10, UPT ;  /* 0x0000000a1000728c */ /* 0x000fc8000bf01270 */
[----:B------:R-:W-:-:S06]  /*ba30*/  USEL UR10, UR16, UR10, UP0 ;  /* 0x0000000a100a7287 */ /* 0x000fcc0008000000 */
[----:B------:R-:W-:-:S07]  /*ba40*/  VIADD R5, R8, UR10 ;  /* 0x0000000a08057c36 */ /* 0x000fce0008000000 */
.L_x_2633:
[----:B------:R-:W2:Y:S04]  /*ba50*/  LDG.E.STRONG.GPU R4, desc[UR36][R2.64] ;  /* 0x0000002402047981 */ /* 0x000ea8000c1ef900 */
[----:B--2---:R-:W-:Y:S01]  /*ba60*/  CCTL.IVALL ;  /* 0x00000000ff00798f */ /* 0x004fe20002000000 */
[----:B------:R-:W-:Y:S05]  /*ba70*/  YIELD ;  /* 0x0000000000007946 */ /* 0x000fea0003800000 */
[----:B------:R-:W-:-:S13]  /*ba80*/  ISETP.NE.AND P1, PT, R4, R5, PT ;  /* 0x000000050400720c */ /* 0x000fda0003f25270 */
[----:B------:R-:W-:Y:S05]  /*ba90*/  @P1 BRA `(.L_x_2633) ;  /* 0xfffffffc00ec1947 */ /* 0x000fea000383ffff */
.L_x_2632:
[----:B------:R-:W-:Y:S05]  /*baa0*/  BSYNC B0 ;  /* 0x0000000000007941 */ /* 0x000fea0003800000 */
.L_x_2631:
[----:B------:R-:W-:-:S03]  /*bab0*/  UMOV UR4, 0xffffffff ;  /* 0xffffffff00047882 */ /* 0x000fc60000000000 */
[----:B------:R-:W-:Y:S05]  /*bac0*/  BRA.DIV UR4, `(.L_x_2634) ;  /* 0x0000003204747947 */ /* 0x000fea000b800000 */
[----:B------:R-:W-:Y:S01]  /*bad0*/  NOP ;  /* 0x0000000000007918 */ /* 0x000fe20000000000 */
.L_x_2703:
[----:B------:R-:W-:Y:S01]  /*bae0*/  IMAD.U32 R9, RZ, RZ, UR8 ;  /* 0x00000008ff097e24 */ /* 0x000fe2000f8e00ff */
[----:B------:R-:W-:Y:S05]  /*baf0*/  WARPSYNC.ALL ;  /* 0x0000000000007948 */ /* 0x000fea0003800000 */
[----:B------:R-:W-:Y:S01]  /*bb00*/  BAR.SYNC.DEFER_BLOCKING 0xd, 0xa0 ;  /* 0x0342800000007b1d */ /* 0x000fe20000010000 */
[----:B------:R-:W-:-:S05]  /*bb10*/  IMAD R9, R9, 0x1800, RZ ;  /* 0x0000180009097824 */ /* 0x000fca00078e02ff */
[----:B------:R-:W-:Y:S04]  /*bb20*/  BSSY B0, `(.L_x_2635) ;  /* 0x0000012000007945 */ /* 0x000fe80003800000 */
[----:B------:R-:W-:Y:S05]  /*bb30*/  @!P0 BRA `(.L_x_2636) ;  /* 0x0000000000408947 */ /* 0x000fea0003800000 */
[----:B------:R-:W1:Y:S01]  /*bb40*/  LDC.64 R6, c[0x0][0x2c0] ;  /* 0x0000b000ff067b82 */ /* 0x000e620000000a00 */
[----:B------:R-:W-:Y:S01]  /*bb50*/  IADD3 R5, P1, R9, UR6, RZ ;  /* 0x0000000609057c10 */ /* 0x000fe2000ff3e0ff */
[----:B------:R-:W-:Y:S01]  /*bb60*/  UMOV UR4, 0x400 ;  /* 0x0000040000047882 */ /* 0x000fe20000000000 */
[----:B------:R-:W-:Y:S01]  /*bb70*/  UMOV UR20, 0x0 ;  /* 0x0000000000147882 */ /* 0x000fe20000000000 */
[----:B------:R-:W-:-:S04]  /*bb80*/  UMOV UR21, 0x14f00000 ;  /* 0x14f0000000157882 */ /* 0x000fc80000000000 */
[----:B------:R-:W2:Y:S01]  /*bb90*/  S2UR UR10, SR_CgaCtaId ;  /* 0x00000000000a79c3 */ /* 0x000ea20000008800 */
[----:B-1----:R-:W-:Y:S02]  /*bba0*/  LEA R4, P3, R5, R6, 0x2 ;  /* 0x0000000605047211 */ /* 0x002fe400078610ff */
[----:B------:R-:W-:Y:S02]  /*bbb0*/  LEA.HI.X.SX32 R6, R9, UR25, 0x1, P1 ;  /* 0x0000001909067c11 */ /* 0x000fe400088f0eff */
[----:B------:R-:W-:Y:S02]  /*bbc0*/  R2UR UR18, R4 ;  /* 0x00000000041272ca */ /* 0x000fe400000e0000 */
[----:B------:R-:W-:Y:S01]  /*bbd0*/  LEA.HI.X R5, R5, R7, R6, 0x2, P3 ;  /* 0x0000000705057211 */ /* 0x000fe200018f1406 */
[----:B--2---:R-:W-:-:S03]  /*bbe0*/  ULEA UR4, UR10, UR4, 0x18 ;  /* 0x000000040a047291 */ /* 0x004fc6000f8ec03f */
[----:B------:R-:W-:Y:S01]  /*bbf0*/  R2UR UR19, R5 ;  /* 0x00000000051372ca */ /* 0x000fe200000e0000 */
[----:B------:R-:W-:Y:S01]  /*bc00*/  UMOV UR10, 0x300 ;  /* 0x00000300000a7882 */ /* 0x000fe20000000000 */
[----:B------:R-:W-:-:S11]  /*bc10*/  UIADD3 UR4, UR4, 0x8000, URZ ;  /* 0x0000800004047890 */ /* 0x000fd6000fffe03f */
[----:B------:R1:W-:Y:S02]  /*bc20*/  UBLKRED.G.S.ADD.F32.RN [UR18], [UR4], UR10, desc[UR20] ;  /* 0x00001412040073bb */ /* 0x0003e400080a140a */
[----:B-1----:R0:W-:Y:S02]  /*bc30*/  UTMACMDFLUSH ;  /* 0x00000000000079b7 */ /* 0x0021e40000000000 */
.L_x_2636:
[----:B------:R-:W-:Y:S05]  /*bc40*/  BSYNC B0 ;  /* 0x0000000000007941 */ /* 0x000fea0003800000 */
.L_x_2635:
        /* <DEDUP_REMOVED lines=20> */
.L_x_2638:
[----:B------:R-:W-:Y:S05]  /*bd90*/  BSYNC B0 ;  /* 0x0000000000007941 */ /* 0x000fea0003800000 */
.L_x_2637:
[----:B------:R-:W-:Y:S06]  /*bda0*/  BAR.ARV 0xa, 0xa0 ;  /* 0x0282800000007b1d */ /* 0x000fec0000002000 */
[----:B------:R-:W-:Y:S04]  /*bdb0*/  BSSY B0, `(.L_x_2639) ;  /* 0x0000003000007945 */ /* 0x000fe80003800000 */
[----:B------:R-:W-:Y:S05]  /*bdc0*/  @!P0 BRA `(.L_x_2640) ;  /* 0x0000000000048947 */ /* 0x000fea0003800000 */
[----:B------:R-:W-:-:S04]  /*bdd0*/  DEPBAR.LE SB0, 0x0 ;  /* 0x000080000000791a */ /* 0x000fc80000000000 */
.L_x_2640:
[----:B------:R-:W-:Y:S05]  /*bde0*/  BSYNC B0 ;  /* 0x0000000000007941 */ /* 0x000fea0003800000 */
.L_x_2639:
        /* <DEDUP_REMOVED lines=19> */
.L_x_2642:
[----:B------:R-:W-:Y:S05]  /*bf20*/  BSYNC B0 ;  /* 0x0000000000007941 */ /* 0x000fea0003800000 */
.L_x_2641:
[----:B------:R-:W-:Y:S01]  /*bf30*/  UIADD3 UR17, UR8, 0x1, URZ ;  /* 0x0000000108117890 */ /* 0x000fe2000fffe03f */
[----:B------:R-:W-:Y:S11]  /*bf40*/  BRA `(.L_x_2643) ;  /* 0x0000000000047947 */ /* 0x000ff60003800000 */
.L_x_2630:
[----:B------:R-:W-:-:S05]  /*bf50*/  UMOV UR17, UR8 ;  /* 0x0000000800117c82 */ /* 0x000fca0008000000 */
.L_x_2643:
[----:B------:R-:W-:-:S04]  /*bf60*/  UIADD3 UR4, UR8, 0x1, URZ ;  /* 0x0000000108047890 */ /* 0x000fc8000fffe03f */
[----:B------:R-:W-:-:S06]  /*bf70*/  UISETP.NE.AND UP0, UPT, UR5, UR4, UPT ;  /* 0x000000040500728c */ /* 0x000fcc000bf05270 */
[----:B------:R-:W-:-:S13]  /*bf80*/  PLOP3.LUT P1, PT, PT, PT, UP0, 0x80, 0x0 ;  /* 0x000000000000781c */ /* 0x000fda0003f2f008 */
[----:B------:R-:W-:Y:S05]  /*bf90*/  @!P1 BRA `(.L_x_2573) ;  /* 0x0000002800b89947 */ /* 0x000fea0003800000 */
[----:B------:R-:W-:Y:S01]  /*bfa0*/  ULDC.64 UR10, c[0x0][0x2c0] ;  /* 0x0000b000000a7ab9 */ /* 0x000fe20000000a00 */
[----:B------:R-:W-:Y:S02]  /*bfb0*/  UIADD3 UR21, UR9, UR7, URZ ;  /* 0x0000000709157290 */ /* 0x000fe4000fffe03f */
[----:B------:R-:W-:Y:S01]  /*bfc0*/  ULEA UR20, UP0, UR6, UR10, 0x2 ;  /* 0x0000000a06147291 */ /* 0x000fe2000f80103f */
[----:B------:R-:W-:Y:S01]  /*bfd0*/  UMOV UR22, UR17 ;  /* 0x0000001100167c82 */ /* 0x000fe20008000000 */
[----:B------:R-:W-:Y:S02]  /*bfe0*/  UMOV UR4, URZ ;  /* 0x0000003f00047c82 */ /* 0x000fe40008000000 */
[----:B------:R-:W-:Y:S02]  /*bff0*/  ULEA.HI.X UR21, UR6, UR11, UR21, 0x2, UP0 ;  /* 0x0000000b06157291 */ /* 0x000fe400080f1415 */
[----:B------:R-:W-:-:S04]  /*c000*/  UIADD3 UR20, UP0, UR20, 0x3000, URZ ;  /* 0x0000300014147890 */ /* 0x000fc8000ff1e03f */
[----:B------:R-:W-:-:S12]  /*c010*/  UIADD3.X UR21, URZ, UR21, URZ, UP0, !UPT ;  /* 0x000000153f157290 */ /* 0x000fd800087fe43f */
.L_x_2668:
[----:B------:R-:W-:Y:S01]  /*c020*/  UIMAD UR23, UR14, UR17, URZ ;  /* 0x000000110e1772a4 */ /* 0x000fe2000f8e023f */
[----:B------:R-:W-:Y:S01]  /*c030*/  ISETP.NE.AND P2, PT, R0, RZ, PT ;  /* 0x000000ff0000720c */ /* 0x000fe20003f45270 */
[----:B------:R-:W-:Y:S01]  /*c040*/  ULDC.64 UR10, c[0x0][0x768] ;  /* 0x0001da00000a7ab9 */ /* 0x000fe20000000a00 */
[----:B------:R-:W-:Y:S01]  /*c050*/  UIMAD UR28, UR17, 0x60, UR12 ;  /* 0x00000060111c78a4 */ /* 0x000fe2000f8e020c */
        /* <DEDUP_REMOVED lines=8> */
[----:B------:R-:W-:-:S04]  /*c0e0*/  USHF.R.S32.HI UR18, URZ, 0x1f, UR28 ;  /* 0x0000001f3f127899 */ /* 0x000fc8000801141c */
[----:B------:R-:W-:-:S04]  /*c0f0*/  ULEA.HI UR18, UR18, UR28, URZ, 0x7 ;  /* 0x0000001c12127291 */ /* 0x000fc8000f8f383f */
[----:B------:R-:W-:-:S04]  /*c100*/  USHF.R.S32.HI UR18, URZ, 0x7, UR18 ;  /* 0x000000073f127899 */ /* 0x000fc80008011412 */
[----:B------:R-:W-:-:S04]  /*c110*/  UISETP.LT.AND UP0, UPT, UR16, UR18, UPT ;  /* 0x000000121000728c */ /* 0x000fc8000bf01270 */
[----:B------:R-:W-:-:S06]  /*c120*/  USEL UR18, UR16, UR18, UP0 ;  /* 0x0000001210127287 */ /* 0x000fcc0008000000 */
[----:B------:R-:W-:-:S07]  /*c130*/  VIADD R5, R8, UR18 ;  /* 0x0000001208057c36 */ /* 0x000fce0008000000 */
.L_x_2646:
[----:B------:R-:W2:Y:S04]  /*c140*/  LDG.E.STRONG.GPU R4, desc[UR36][R2.64] ;  /* 0x0000002402047981 */ /* 0x000ea8000c1ef900 */
[----:B--2---:R-:W-:Y:S01]  /*c150*/  CCTL.IVALL ;  /* 0x00000000ff00798f */ /* 0x004fe20002000000 */
[----:B------:R-:W-:Y:S05]  /*c160*/  YIELD ;  /* 0x0000000000007946 */ /* 0x000fea0003800000 */
[----:B------:R-:W-:-:S13]  /*c170*/  ISETP.NE.AND P1, PT, R4, R5, PT ;  /* 0x000000050400720c */ /* 0x000fda0003f25270 */
[----:B------:R-:W-:Y:S05]  /*c180*/  @P1 BRA `(.L_x_2646) ;  /* 0xfffffffc00ec1947 */ /* 0x000fea000383ffff */
.L_x_2645:
[----:B------:R-:W-:Y:S05]  /*c190*/  BSYNC B0 ;  /* 0x0000000000007941 */ /* 0x000fea0003800000 */
.L_x_2644:
[----:B------:R-:W-:-:S03]  /*c1a0*/  UMOV UR18, 0xffffffff ;  /* 0xffffffff00127882 */ /* 0x000fc60000000000 */
[----:B------:R-:W-:Y:S05]  /*c1b0*/  BRA.DIV UR18, `(.L_x_2647) ;  /* 0x0000002a12d47947 */ /* 0x000fea000b800000 */
[----:B------:R-:W-:Y:S01]  /*c1c0*/  NOP ;  /* 0x0000000000007918 */ /* 0x000fe20000000000 */
.L_x_2706:
[----:B------:R-:W-:Y:S05]  /*c1d0*/  WARPSYNC.ALL ;  /* 0x0000000000007948 */ /* 0x000fea0003800000 */
[----:B------:R-:W-:Y:S06]  /*c1e0*/  BAR.SYNC.DEFER_BLOCKING 0xd, 0xa0 ;  /* 0x0342800000007b1d */ /* 0x000fec0000010000 */
[----:B------:R-:W-:Y:S04]  /*c1f0*/  BSSY B0, `(.L_x_2648) ;  /* 0x0000011000007945 */ /* 0x000fe80003800000 */
[----:B------:R-:W-:Y:S05]  /*c200*/  @!P0 BRA `(.L_x_2649) ;  /* 0x00000000003c8947 */ /* 0x000fea0003800000 */
[----:B------:R-:W1:Y:S01]  /*c210*/  S2UR UR24, SR_CgaCtaId ;  /* 0x00000000001879c3 */ /* 0x000e620000008800 */
[----:B------:R-:W-:Y:S01]  /*c220*/  UIMAD UR18, UR17, 0x1800, URZ ;  /* 0x00001800111278a4 */ /* 0x000fe2000f8e023f */
        /* <DEDUP_REMOVED lines=13> */
.L_x_2649:
[----:B------:R-:W-:Y:S05]  /*c300*/  BSYNC B0 ;  /* 0x0000000000007941 */ /* 0x000fea0003800000 */
.L_x_2648:
[----:B------:R-:W-:Y:S01]  /*c310*/  UIMAD UR18, UR22, 0x1800, UR4 ;  /* 0x00001800161278a4 */ /* 0x000fe2000f8e0204 */
        /* <DEDUP_REMOVED lines=14> */
.L_x_2651:
[----:B------:R-:W-:Y:S05]  /*c400*/  BSYNC B0 ;  /* 0x0000000000007941 */ /* 0x000fea0003800000 */
.L_x_2650:
[----:B------:R-:W-:Y:S06]  /*c410*/  BAR.ARV 0xa, 0xa0 ;  /* 0x0282800000007b1d */ /* 0x000fec0000002000 */
[----:B------:R-:W-:Y:S04]  /*c420*/  BSSY B0, `(.L_x_2652) ;  /* 0x0000003000007945 */ /* 0x000fe80003800000 */
[----:B------:R-:W-:Y:S05]  /*c430*/  @!P0 BRA `(.L_x_2653) ;  /* 0x0000000000048947 */ /* 0x000fea0003800000 */
[----:B------:R-:W-:-:S04]  /*c440*/  DEPBAR.LE SB0, 0x0 ;  /* 0x000080000000791a */ /* 0x000fc80000000000 */
.L_x_2653:
[----:B------:R-:W-:Y:S05]  /*c450*/  BSYNC B0 ;  /* 0x0000000000007941 */ /* 0x000fea0003800000 */
.L_x_2652:
        /* <DEDUP_REMOVED lines=19> */
.L_x_2655:
[----:B------:R-:W-:Y:S05]  /*c590*/  BSYNC B0 ;  /* 0x0000000000007941 */ /* 0x000fea0003800000 */
.L_x_2654:
        /* <DEDUP_REMOVED lines=9> */
[----:B------:R-:W-:-:S04]  /*c630*/  UIADD3 UR10, UR28, 0x60, URZ ;  /* 0x000000601c0a7890 */ /* 0x000fc8000fffe03f */
[----:B------:R-:W-:-:S04]  /*c640*/  USHF.R.S32.HI UR11, URZ, 0x1f, UR10 ;  /* 0x0000001f3f0b7899 */ /* 0x000fc8000801140a */
[----:B------:R-:W-:-:S04]  /*c650*/  ULEA.HI UR11, UR11, UR10, URZ, 0x7 ;  /* 0x0000000a0b0b7291 */ /* 0x000fc8000f8f383f */
[----:B------:R-:W-:-:S04]  /*c660*/  USHF.R.S32.HI UR11, URZ, 0x7, UR11 ;  /* 0x000000073f0b7899 */ /* 0x000fc8000801140b */
[----:B------:R-:W-:-:S04]  /*c670*/  UISETP.LT.AND UP0, UPT, UR16, UR11, UPT ;  /* 0x0000000b1000728c */ /* 0x000fc8000bf01270 */
[----:B------:R-:W-:-:S06]  /*c680*/  USEL UR11, UR16, UR11, UP0 ;  /* 0x0000000b100b7287 */ /* 0x000fcc0008000000 */
[----:B------:R-:W-:-:S07]  /*c690*/  VIADD R5, R8, UR11 ;  /* 0x0000000b08057c36 */ /* 0x000fce0008000000 */
.L_x_2658:
[----:B------:R-:W2:Y:S04]  /*c6a0*/  LDG.E.STRONG.GPU R4, desc[UR36][R2.64] ;  /* 0x0000002402047981 */ /* 0x000ea8000c1ef900 */
[----:B--2---:R-:W-:Y:S01]  /*c6b0*/  CCTL.IVALL ;  /* 0x00000000ff00798f */ /* 0x004fe20002000000 */
[----:B------:R-:W-:Y:S05]  /*c6c0*/  YIELD ;  /* 0x0000000000007946 */ /* 0x000fea0003800000 */
[----:B------:R-:W-:-:S13]  /*c6d0*/  ISETP.NE.AND P1, PT, R4, R5, PT ;  /* 0x000000050400720c */ /* 0x000fda0003f25270 */
[----:B------:R-:W-:Y:S05]  /*c6e0*/  @P1 BRA `(.L_x_2658) ;  /* 0xfffffffc00ec1947 */ /* 0x000fea000383ffff */
.L_x_2657:
[----:B------:R-:W-:Y:S05]  /*c6f0*/  BSYNC B0 ;  /* 0x0000000000007941 */ /* 0x000fea0003800000 */
.L_x_2656:
[----:B------:R-:W-:-:S03]  /*c700*/  UMOV UR10, 0xffffffff ;  /* 0xffffffff000a7882 */ /* 0x000fc60000000000 */
[----:B------:R-:W-:Y:S05]  /*c710*/  BRA.DIV UR10, `(.L_x_2659) ;  /* 0x000000260a987947 */ /* 0x000fea000b800000 */
[----:B------:R-:W-:Y:S01]  /*c720*/  NOP ;  /* 0x0000000000007918 */ /* 0x000fe20000000000 */
.L_x_2709:
        /* <DEDUP_REMOVED lines=15> */
.L_x_2661:
[----:B------:R-:W-:Y:S05]  /*c820*/  BSYNC B0 ;  /* 0x0000000000007941 */ /* 0x000fea0003800000 */
.L_x_2660:
        /* <DEDUP_REMOVED lines=15> */
.L_x_2663:
[----:B------:R-:W-:Y:S05]  /*c920*/  BSYNC B0 ;  /* 0x0000000000007941 */ /* 0x000fea0003800000 */
.L_x_2662:
[----:B------:R-:W-:Y:S06]  /*c930*/  BAR.ARV 0xa, 0xa0 ;  /* 0x0282800000007b1d */ /* 0x000fec0000002000 */
[----:B------:R-:W-:Y:S04]  /*c940*/  BSSY B0, `(.L_x_2664) ;  /* 0x0000003000007945 */ /* 0x000fe80003800000 */
[----:B------:R-:W-:Y:S05]  /*c950*/  @!P0 BRA `(.L_x_2665) ;  /* 0x0000000000048947 */ /* 0x000fea0003800000 */
[----:B------:R-:W-:-:S04]  /*c960*/  DEPBAR.LE SB0, 0x0 ;  /* 0x000080000000791a */ /* 0x000fc80000000000 */
.L_x_2665:
[----:B------:R-:W-:Y:S05]  /*c970*/  BSYNC B0 ;  /* 0x0000000000007941 */ /* 0x000fea0003800000 */
.L_x_2664:
        /* <DEDUP_REMOVED lines=19> */
.L_x_2667:
[----:B------:R-:W-:Y:S05]  /*cab0*/  BSYNC B0 ;  /* 0x0000000000007941 */ /* 0x000fea0003800000 */
.L_x_2666:
[----:B------:R-:W-:Y:S02]  /*cac0*/  UIADD3 UR17, UR17, 0x2, URZ ;  /* 0x0000000211117890 */ /* 0x000fe4000fffe03f */
[----:B------:R-:W-:Y:S02]  /*cad0*/  UIADD3 UR4, UR4, 0x3000, URZ ;  /* 0x0000300004047890 */ /* 0x000fe4000fffe03f */
[----:B------:R-:W-:-:S06]  /*cae0*/  UISETP.GE.AND UP0, UPT, UR17, UR5, UPT ;  /* 0x000000051100728c */ /* 0x000fcc000bf06270 */
[----:B------:R-:W-:-:S13]  /*caf0*/  PLOP3.LUT P1, PT, PT, PT, UP0, 0x80, 0x0 ;  /* 0x000000000000781c */ /* 0x000fda0003f2f008 */
[----:B------:R-:W-:Y:S05]  /*cb00*/  @!P1 BRA `(.L_x_2668) ;  /* 0xfffffff400449947 */ /* 0x000fea000383ffff */
[----:B------:R-:W-:Y:S05]  /*cb10*/  BRA `(.L_x_2573) ;  /* 0x0000001c00d87947 */ /* 0x000fea0003800000 */
.L_x_2627:
        /* <DEDUP_REMOVED lines=21> */
.L_x_2669:
[----:B------:R-:W-:Y:S01]  /*cc70*/  ULDC UR9, c[0x0][0xb44] ;  /* 0x0002d10000097ab9 */ /* 0x000fe20000000800 */
[----:B------:R-:W-:Y:S01]  /*cc80*/  UMOV UR7, UR8 ;  /* 0x0000000800077c82 */ /* 0x000fe20008000000 */
[----:B------:R-:W-:-:S11]  /*cc90*/  UISETP.NE.AND UP0, UPT, UR9, 0x1, UPT ;  /* 0x000000010900788c */ /* 0x000fd6000bf05270 */
[----:B------:R-:W-:Y:S02]  /*cca0*/  @UP0 ULDC.64 UR10, c[0x0][0xb48] ;  /* 0x0002d200000a0ab9 */ /* 0x000fe40000000a00 */
[----:B------:R-:W-:-:S04]  /*ccb0*/  UIMAD.WIDE.U32 UR4, UR8, UR10, URZ ;  /* 0x0000000a080472a5 */ /* 0x000fc8000f8e003f */
[----:B------:R-:W-:-:S04]  /*ccc0*/  @UP0 USHF.R.U32.HI UR7, URZ, UR11, UR5 ;  /* 0x0000000b3f070299 */ /* 0x000fc80008011605 */
[----:B------:R-:W-:-:S12]  /*ccd0*/  UIMAD UR4, UR7, UR9, URZ ;  /* 0x00000009070472a4 */ /* 0x000fd8000f8e023f */
.L_x_2670:
        /* <DEDUP_REMOVED lines=17> */
[----:B------:R-:W-:Y:S01]  /*cdf0*/  ULOP3.LUT UR7, URZ, UR7, URZ, 0x33, !UPT ;  /* 0x000000073f077292 */ /* 0x000fe2000f8e333f */
[----:B------:R-:W-:-:S03]  /*ce00*/  ULDC UR4, c[0x0][0xb2c] ;  /* 0x0002cb0000047ab9 */ /* 0x000fc60000000800 */
[----:B------:R-:W-:-:S03]  /*ce10*/  UIADD3 UR7, UR7, UR4, URZ ;  /* 0x0000000407077290 */ /* 0x000fc6000fffe03f */
[----:B------:R-:W1:Y:S01]  /*ce20*/  LDC R2, c[0x0][0x290] ;  /* 0x0000a400ff027b82 */ /* 0x000e620000000800 */
[----:B------:R-:W-:Y:S01]  /*ce30*/  USHF.L.U32 UR11, UR7, 0x7, URZ ;  /* 0x00000007070b7899 */ /* 0x000fe2000800063f */
[----:B------:R-:W-:-:S05]  /*ce40*/  ULDC UR4, c[0x0][0x74c] ;  /* 0x0001d30000047ab9 */ /* 0x000fca0000000800 */
        /* <DEDUP_REMOVED lines=56> */
.L_x_2710:
        /* <DEDUP_REMOVED lines=12> */
.L_x_2674:
        /* <DEDUP_REMOVED lines=68> */
[----:B------:R-:W-:Y:S01]  /*d6d0*/  MOV R13, R5 ;  /* 0x00000005000d7202 */ /* 0x000fe20000000f00 */
[----:B------:R-:W-:-:S07]  /*d6e0*/  IMAD.MOV.U32 R8, RZ, RZ, 0x1 ;  /* 0x00000001ff087424 */ /* 0x000fce00078e00ff */
.L_x_2685:
[----:B--23--:R-:W-:-:S04]  /*d6f0*/  SHF.L.U32 R17, R8, 0x1f, RZ ;  /* 0x0000001f08117819 */ /* 0x00cfc800000006ff */
[----:B------:R-:W2:Y:S02]  /*d700*/  SYNCS.PHASECHK.TRANS64.TRYWAIT P1, [R0+URZ+0x26840], R17 ;  /* 0x02684011000075a7 */ /* 0x000ea4000802017f */
[----:B--2---:R-:W-:Y:S05]  /*d710*/  @!P1 BRA `(.L_x_2677) ;  /* 0x0000001400c89947 */ /* 0x004fea0003800000 */
.L_x_2711:
[----:B------:R-:W-:Y:S05]  /*d720*/  @P0 BRA `(.L_x_2678) ;  /* 0x00000000001c0947 */ /* 0x000fea0003800000 */
[----:B------:R-:W3:Y:S01]  /*d730*/  S2R R2, SR_TID.X ;  /* 0x0000000000027919 */ /* 0x000ee20000002100 */
[----:B------:R-:W-:-:S04]  /*d740*/  MOV R3, 0x3180 ;  /* 0x0000318000037802 */ /* 0x000fc80000000f00 */
[----:B------:R4:W-:Y:S01]  /*d750*/  SYNCS.ARRIVE.TRANS64 RZ, [R0+URZ+0x26830], R3 ;  /* 0x0268300300ff79a7 */ /* 0x0009e2000800003f */
[----:B---3--:R-:W-:-:S04]  /*d760*/  LOP3.LUT R2, R2, 0x1f, RZ, 0xc0, !PT ;  /* 0x0000001f02027812 */ /* 0x008fc800078ec0ff */
[----:B------:R-:W-:-:S13]  /*d770*/  ISETP.NE.AND P1, PT, R2, RZ, PT ;  /* 0x000000ff0200720c */ /* 0x000fda0003f25270 */
[----:B----4-:R-:W-:Y:S05]  /*d780*/  @!P1 BRA `(.L_x_2678) ;  /* 0x0000000000049947 */ /* 0x010fea0003800000 */
[----:B------:R-:W-:Y:S01]  /*d790*/  BPT.TRAP 0x1 ;  /* 0x000000040000795c */ /* 0x000fe20000300000 */
.L_x_2678:
        /* <DEDUP_REMOVED lines=29> */
.L_x_2712:
        /* <DEDUP_REMOVED lines=8> */
.L_x_2680:
[----:B------:R-:W3:Y:S01]  /*d9f0*/  LDL.64 R2, [R1] ;  /* 0x0000000001027983 */ /* 0x000ee20000100a00 */
[----:B------:R-:W-:Y:S01]  /*da00*/  VIADD R19, R18, 0x60 ;  /* 0x0000006012137836 */ /* 0x000fe20000000000 */
[----:B------:R-:W-:Y:S02]  /*da10*/  ULDC.64 UR4, c[0x0][0x700] ;  /* 0x0001c00000047ab9 */ /* 0x000fe40000000a00 */
[----:B------:R-:W-:Y:S02]  /*da20*/  MOV R9, UR4 ;  /* 0x0000000400097c02 */ /* 0x000fe40008000f00 */
[----:B---3--:R-:W-:-:S04]  /*da30*/  IADD3 R2, P1, R19, R2, RZ ;  /* 0x0000000213027210 */ /* 0x008fc80007f3e0ff */
[----:B------:R-:W-:-:S04]  /*da40*/  LEA R3, P2, R2, R9, 0x2 ;  /* 0x0000000902037211 */ /* 0x000fc800078410ff */
[----:B------:R-:W-:Y:S02]  /*da50*/  R2UR UR14, R3 ;  /* 0x00000000030e72ca */ /* 0x000fe400000e0000 */
[----:B------:R-:W3:Y:S01]  /*da60*/  LDL R3, [R1+0x8] ;  /* 0x0000080001037983 */ /* 0x000ee20000100800 */
[----:B------:R-:W-:Y:S01]  /*da70*/  SHF.R.S32.HI R20, RZ, 0x1f, R19 ;  /* 0x0000001fff147819 */ /* 0x000fe20000011413 */
[----:B------:R-:W-:Y:S01]  /*da80*/  IMAD.U32 R10, RZ, RZ, UR5 ;  /* 0x00000005ff0a7e24 */ /* 0x000fe2000f8e00ff */
[----:B------:R-:W-:Y:S01]  /*da90*/  R2UR UR8, R0 ;  /* 0x00000000000872ca */ /* 0x000fe200000e0000 */
[----:B------:R-:W-:Y:S01]  /*daa0*/  UMOV UR6, 0x0 ;  /* 0x0000000000067882 */ /* 0x000fe20000000000 */
[----:B------:R-:W-:Y:S01]  /*dab0*/  R2UR UR19, R19 ;  /* 0x00000000131372ca */ /* 0x000fe200000e0000 */
[----:B------:R-:W-:Y:S01]  /*dac0*/  UMOV UR7, 0x14f00000 ;  /* 0x14f0000000077882 */ /* 0x000fe20000000000 */
[----:B------:R-:W-:Y:S01]  /*dad0*/  UMOV UR18, URZ ;  /* 0x0000003f00127c82 */ /* 0x000fe20008000000 */
[----:B------:R-:W-:-:S08]  /*dae0*/  UMOV UR10, 0x18 ;  /* 0x00000018000a7882 */ /* 0x000fd00000000000 */
[----:B------:R-:W-:Y:S02]  /*daf0*/  UIADD3 UR16, UR8, 0x11000, URZ ;  /* 0x0001100008107890 */ /* 0x000fe4000fffe03f */
[----:B------:R-:W-:Y:S02]  /*db00*/  UIADD3 UR17, UR8, 0x26818, URZ ;  /* 0x0002681808117890 */ /* 0x000fe4000fffe03f */
[----:B------:R-:W-:-:S05]  /*db10*/  UIADD3 UR8, UR8, 0x1a200, URZ ;  /* 0x0001a20008087890 */ /* 0x000fca000fffe03f */
[----:B------:R-:W-:Y:S01]  /*db20*/  UMOV UR9, UR17 ;  /* 0x0000001100097c82 */ /* 0x000fe20008000000 */
[----:B---3--:R-:W-:-:S04]  /*db30*/  IADD3.X R3, R20, R3, RZ, P1, !PT ;  /* 0x0000000314037210 */ /* 0x008fc80000ffe4ff */
[----:B------:R-:W-:-:S04]  /*db40*/  LEA.HI.X R2, R2, R10, R3, 0x2, P2 ;  /* 0x0000000a02027211 */ /* 0x000fc800010f1403 */
[----:B------:R-:W-:Y:S02]  /*db50*/  R2UR UR15, R2 ;  /* 0x00000000020f72ca */ /* 0x000fe400000e0000 */
[----:B------:R-:W-:-:S04]  /*db60*/  IADD3 R2, P1, R11, 0xf0, RZ ;  /* 0x000000f00b027810 */ /* 0x000fc80007f3e0ff */
[----:B------:R-:W-:Y:S01]  /*db70*/  R2UR UR4, R2 ;  /* 0x00000000020472ca */ /* 0x000fe200000e0000 */
[----:B------:R-:W-:-:S05]  /*db80*/  IMAD.X R3, RZ, RZ, R12, P1 ;  /* 0x000000ffff037224 */ /* 0x000fca00008e060c */
[----:B------:R-:W-:-:S13]  /*db90*/  R2UR UR5, R3 ;  /* 0x00000000030572ca */ /* 0x000fda00000e0000 */
[----:B------:R3:W-:Y:S01]  /*dba0*/  UTMALDG.4D [UR16], [UR4], desc[UR6] ;  /* 0x00000610040075b4 */ /* 0x0007e20008019000 */
[----:B------:R3:W-:Y:S01]  /*dbb0*/  UBLKCP.S.G [UR8], [UR14], UR10 ;  /* 0x000000080e0073ba */ /* 0x0007e2000800020a */
[----:B------:R-:W4:Y:S02]  /*dbc0*/  SYNCS.PHASECHK.TRANS64.TRYWAIT P1, [R0+URZ+0x26848], R17 ;  /* 0x02684811000075a7 */ /* 0x000f24000802017f */
[----:B---34-:R-:W-:Y:S05]  /*dbd0*/  @!P1 BRA `(.L_x_2681) ;  /* 0x0000001000c09947 */ /* 0x018fea0003800000 */
.L_x_2713:
        /* <DEDUP_REMOVED lines=8> */
.L_x_2682:
        /* <DEDUP_REMOVED lines=23> */
[----:B----45:R-:W-:Y:S05]  /*ddd0*/  @!P1 BRA `(.L_x_2683) ;  /* 0x0000001000549947 */ /* 0x030fea0003800000 */
.L_x_2715:
        /* <DEDUP_REMOVED lines=8> */
.L_x_2684:
[----:B----4-:R-:W4:Y:S04]  /*de60*/  LDL.64 R4, [R1] ;  /* 0x0000000001047983 */ /* 0x010f280000100a00 */
[----:B------:R-:W5:Y:S01]  /*de70*/  LDL R14, [R1+0x8] ;  /* 0x00000800010e7983 */ /* 0x000f620000100800 */
        /* <DEDUP_REMOVED lines=8> */
[----:B------:R-:W-:Y:S01]  /*df00*/  R2UR UR5, R3 ;  /* 0x00000000030572ca */ /* 0x000fe200000e0000 */
[----:B------:R-:W-:-:S04]  /*df10*/  VIADD R13, R13, 0x2 ;  /* 0x000000020d0d7836 */ /* 0x000fc80000000000 */
        /* <DEDUP_REMOVED lines=8> */
[----:B------:R-:W-:Y:S01]  /*dfa0*/  R2UR UR14, R5 ;  /* 0x00000000050e72ca */ /* 0x000fe200000e0000 */
[----:B------:R-:W-:-:S05]  /*dfb0*/  IMAD.U32 R5, RZ, RZ, UR19 ;  /* 0x00000013ff057e24 */ /* 0x000fca000f8e00ff */
[----:B-----5:R-:W-:Y:S02]  /*dfc0*/  LEA.HI.X.SX32 R5, R5, R14, 0x1, P1 ;  /* 0x0000000e05057211 */ /* 0x020fe400008f0eff */
[----:B------:R-:W-:Y:S02]  /*dfd0*/  ISETP.NE.AND P1, PT, R16, RZ, PT ;  /* 0x000000ff1000720c */ /* 0x000fe40003f25270 */
[----:B------:R-:W-:-:S04]  /*dfe0*/  LEA.HI.X R5, R4, R10, R5, 0x2, P2 ;  /* 0x0000000a04057211 */ /* 0x000fc800010f1405 */
[----:B------:R-:W-:-:S13]  /*dff0*/  R2UR UR15, R5 ;  /* 0x00000000050f72ca */ /* 0x000fda00000e0000 */
[----:B------:R1:W-:Y:S02]  /*e000*/  UBLKCP.S.G [UR8], [UR14], UR10 ;  /* 0x000000080e0073ba */ /* 0x0003e4000800020a */
[----:B-1----:R-:W-:Y:S05]  /*e010*/  @P1 BRA `(.L_x_2685) ;  /* 0xfffffff400b41947 */ /* 0x002fea000383ffff */
.L_x_2676:
[----:B-1----:R-:W4:Y:S04]  /*e020*/  LDL.LU R4, [R1+0x18] ;  /* 0x0000180001047983 */ /* 0x002f280000300800 */
[----:B------:R1:W5:Y:S01]  /*e030*/  LDL R5, [R1+0x1c] ;  /* 0x00001c0001057983 */ /* 0x0003620000100800 */
[----:B----4-:R-:W-:-:S13]  /*e040*/  ISETP.NE.AND P1, PT, R4, RZ, PT ;  /* 0x000000ff0400720c */ /* 0x010fda0003f25270 */
[----:B-1----:R-:W-:Y:S05]  /*e050*/  @!P1 BRA `(.L_x_2675) ;  /* 0x0000000400249947 */ /* 0x002fea0003800000 */
[----:B------:R-:W-:-:S04]  /*e060*/  SHF.L.U32 R14, R8, 0x1f, RZ ;  /* 0x0000001f080e7819 */ /* 0x000fc800000006ff */
[----:B------:R-:W1:Y:S02]  /*e070*/  SYNCS.PHASECHK.TRANS64.TRYWAIT P1, [R0+URZ+0x26840], R14 ;  /* 0x0268400e000075a7 */ /* 0x000e64000802017f */
[----:B-1----:R-:W-:Y:S05]  /*e080*/  @!P1 BRA `(.L_x_2686) ;  /* 0x0000000c00c09947 */ /* 0x002fea0003800000 */
.L_x_2716:
[----:B------:R-:W-:Y:S05]  /*e090*/  @P0 BRA `(.L_x_2687) ;  /* 0x00000000001c0947 */ /* 0x000fea0003800000 */
[----:B------:R-:W4:Y:S02]  /*e0a0*/  S2R R4, SR_TID.X ;  /* 0x0000000000047919 */ /* 0x000f240000002100 */
[----:B----45:R-:W-:Y:S02]  /*e0b0*/  LOP3.LUT R5, R4, 0x1f, RZ, 0xc0, !PT ;  /* 0x0000001f04057812 */ /* 0x030fe400078ec0ff */
[----:B------:R-:W-:Y:S02]  /*e0c0*/  MOV R4, 0x3180 ;  /* 0x0000318000047802 */ /* 0x000fe40000000f00 */
[----:B------:R-:W-:Y:S02]  /*e0d0*/  ISETP.NE.AND P1, PT, R5, RZ, PT ;  /* 0x000000ff0500720c */ /* 0x000fe40003f25270 */
[----:B------:R4:W-:Y:S11]  /*e0e0*/  SYNCS.ARRIVE.TRANS64 RZ, [R0+URZ+0x26830], R4 ;  /* 0x0268300400ff79a7 */ /* 0x0009f6000800003f */
[----:B----4-:R-:W-:Y:S05]  /*e0f0*/  @!P1 BRA `(.L_x_2687) ;  /* 0x0000000000049947 */ /* 0x010fea0003800000 */
[----:B------:R-:W-:Y:S01]  /*e100*/  BPT.TRAP 0x1 ;  /* 0x000000040000795c */ /* 0x000fe20000300000 */
.L_x_2687:
        /* <DEDUP_REMOVED lines=24> */
[----:B------:R-:W1:Y:S02]  /*e290*/  SYNCS.PHASECHK.TRANS64.TRYWAIT P1, [R0+URZ+0x26828], R14 ;  /* 0x0268280e000075a7 */ /* 0x000e64000802017f */
[----:B-1--4-:R-:W-:Y:S05]  /*e2a0*/  @!P1 BRA `(.L_x_2688) ;  /* 0x0000000c004c9947 */ /* 0x012fea0003800000 */
.L_x_2717:
[----:B------:R-:W-:Y:S05]  /*e2b0*/  @P0 BRA `(.L_x_2689) ;  /* 0x00000000001c0947 */ /* 0x000fea0003800000 */
[----:B------:R-:W4:Y:S01]  /*e2c0*/  S2R R4, SR_TID.X ;  /* 0x0000000000047919 */ /* 0x000f220000002100 */
[----:B------:R-:W-:-:S04]  /*e2d0*/  MOV R5, 0x3180 ;  /* 0x0000318000057802 */ /* 0x000fc80000000f00 */
[----:B------:R1:W-:Y:S01]  /*e2e0*/  SYNCS.ARRIVE.TRANS64 RZ, [R0+URZ+0x26818], R5 ;  /* 0x0268180500ff79a7 */ /* 0x0003e2000800003f */
[----:B----4-:R-:W-:-:S04]  /*e2f0*/  LOP3.LUT R4, R4, 0x1f, RZ, 0xc0, !PT ;  /* 0x0000001f04047812 */ /* 0x010fc800078ec0ff */
[----:B------:R-:W-:-:S13]  /*e300*/  ISETP.NE.AND P0, PT, R4, RZ, PT ;  /* 0x000000ff0400720c */ /* 0x000fda0003f05270 */
[----:B-1----:R-:W-:Y:S05]  /*e310*/  @!P0 BRA `(.L_x_2689) ;  /* 0x0000000000048947 */ /* 0x002fea0003800000 */
[----:B------:R-:W-:Y:S01]  /*e320*/  BPT.TRAP 0x1 ;  /* 0x000000040000795c */ /* 0x000fe20000300000 */
.L_x_2689:
        /* <DEDUP_REMOVED lines=14> */
[----:B------:R-:W-:-:S04]  /*e410*/  MOV R2, 0x1 ;  /* 0x0000000100027802 */ /* 0x000fc80000000f00 */
[----:B------:R-:W-:Y:S02]  /*e420*/  UMOV UR9, UR17 ;  /* 0x0000001100097c82 */ /* 0x000fe40008000000 */
[----:B------:R1:W-:Y:S01]  /*e430*/  UTMALDG.4D [UR16], [UR4], desc[UR6] ;  /* 0x00000610040075b4 */ /* 0x0003e20008019000 */
[----:B----4-:R-:W-:Y:S01]  /*e440*/  IMAD.U32 R5, RZ, RZ, UR19 ;  /* 0x00000013ff057e24 */ /* 0x010fe2000f8e00ff */
[----:B------:R-:W-:-:S04]  /*e450*/  IADD3 R4, P0, R4, UR19, RZ ;  /* 0x0000001304047c10 */ /* 0x000fc8000ff1e0ff */
        /* <DEDUP_REMOVED lines=9> */
.L_x_2675:
[----:B------:R-:W4:Y:S01]  /*e4f0*/  LDL R3, [R1+0x10] ;  /* 0x0000100001037983 */ /* 0x000f220000100800 */
[----:B------:R-:W1:Y:S02]  /*e500*/  S2R R2, SR_TID.X ;  /* 0x0000000000027919 */ /* 0x000e640000002100 */
[----:B-1----:R-:W-:-:S04]  /*e510*/  LOP3.LUT R2, R2, 0x7f, RZ, 0xc0, !PT ;  /* 0x0000007f02027812 */ /* 0x002fc800078ec0ff */
[----:B------:R-:W-:Y:S01]  /*e520*/  ISETP.NE.AND P1, PT, R2, RZ, PT ;  /* 0x000000ff0200720c */ /* 0x000fe20003f25270 */
[----:B----4-:R-:W-:Y:S01]  /*e530*/  IMAD R4, R3, 0x8, R0 ;  /* 0x0000000803047824 */ /* 0x010fe200078e0200 */
[----:B------:R-:W-:-:S04]  /*e540*/  SHF.L.U32 R3, R8, 0x1f, RZ ;  /* 0x0000001f08037819 */ /* 0x000fc800000006ff */
[----:B------:R-:W1:Y:S02]  /*e550*/  SYNCS.PHASECHK.TRANS64.TRYWAIT P0, [R4+URZ+0x26840], R3 ;  /* 0x02684003040075a7 */ /* 0x000e64000800017f */
[----:B-1----:R-:W-:Y:S05]  /*e560*/  @!P0 BRA `(.L_x_2690) ;  /* 0x0000000800b08947 */ /* 0x002fea0003800000 */
.L_x_2718:
[----:B------:R-:W-:Y:S05]  /*e570*/  @P1 BRA `(.L_x_2691) ;  /* 0x0000000000181947 */ /* 0x000fea0003800000 */
[----:B------:R-:W4:Y:S01]  /*e580*/  S2R R2, SR_TID.X ;  /* 0x0000000000027919 */ /* 0x000f220000002100 */
[----:B-1----:R-:W-:-:S04]  /*e590*/  MOV R3, 0x3180 ;  /* 0x0000318000037802 */ /* 0x002fc80000000f00 */
[----:B------:R1:W-:Y:S01]  /*e5a0*/  SYNCS.ARRIVE.TRANS64 RZ, [R4+URZ+0x26830], R3 ;  /* 0x0268300304ff79a7 */ /* 0x0003e2000800003f */
[----:B----4-:R-:W-:-:S13]  /*e5b0*/  LOP3.LUT P0, RZ, R2, 0x1f, RZ, 0xc0, !PT ;  /* 0x0000001f02ff7812 */ /* 0x010fda000780c0ff */
[----:B-1----:R-:W-:Y:S05]  /*e5c0*/  @!P0 BRA `(.L_x_2691) ;  /* 0x0000000000048947 */ /* 0x002fea0003800000 */
[----:B------:R-:W-:Y:S01]  /*e5d0*/  BPT.TRAP 0x1 ;  /* 0x000000040000795c */ /* 0x000fe20000300000 */
.L_x_2691:
        /* <DEDUP_REMOVED lines=10> */
[----:B------:R-:W-:Y:S01]  /*e680*/  IMAD.U32 R10, RZ, RZ, UR19 ;  /* 0x00000013ff0a7e24 */ /* 0x000fe2000f8e00ff */
[----:B------:R-:W-:Y:S02]  /*e690*/  IADD3 R6, P0, R6, UR19, RZ ;  /* 0x0000001306067c10 */ /* 0x000fe4000ff1e0ff */
[----:B------:R-:W-:Y:S02]  /*e6a0*/  UMOV UR9, UR17 ;  /* 0x0000001100097c82 */ /* 0x000fe40008000000 */
[----:B------:R-:W-:Y:S02]  /*e6b0*/  LEA.HI.X.SX32 R21, R10, R21, 0x1, P0 ;  /* 0x000000150a157211 */ /* 0x000fe400000f0eff */
[----:B-1----:R-:W-:-:S04]  /*e6c0*/  LEA R2, P0, R6, R2, 0x2 ;  /* 0x0000000206027211 */ /* 0x002fc800078010ff */
[----:B------:R-:W-:Y:S02]  /*e6d0*/  LEA.HI.X R3, R6, R3, R21, 0x2, P0 ;  /* 0x0000000306037211 */ /* 0x000fe400000f1415 */
[----:B------:R-:W-:Y:S02]  /*e6e0*/  IADD3 R11, P0, R11, 0x1f0, RZ ;  /* 0x000001f00b0b7810 */ /* 0x000fe40007f1e0ff */
[----:B------:R-:W-:Y:S02]  /*e6f0*/  R2UR UR14, R2 ;  /* 0x00000000020e72ca */ /* 0x000fe400000e0000 */
[----:B------:R-:W-:Y:S01]  /*e700*/  R2UR UR4, R11 ;  /* 0x000000000b0472ca */ /* 0x000fe200000e0000 */
[----:B------:R-:W-:Y:S01]  /*e710*/  IMAD.X R12, RZ, RZ, R12, P0 ;  /* 0x000000ffff0c7224 */ /* 0x000fe200000e060c */
[----:B------:R-:W-:-:S04]  /*e720*/  R2UR UR15, R3 ;  /* 0x00000000030f72ca */ /* 0x000fc800000e0000 */
[----:B------:R-:W-:Y:S01]  /*e730*/  R2UR UR5, R12 ;  /* 0x000000000c0572ca */ /* 0x000fe200000e0000 */
[C---:B----4-:R-:W-:Y:S01]  /*e740*/  IMAD R4, R9.reuse, 0x3000, R0 ;  /* 0x0000300009047824 */ /* 0x050fe200078e0200 */
[----:B--23--:R-:W-:-:S04]  /*e750*/  LEA R0, R9, R0, 0x9 ;  /* 0x0000000009007211 */ /* 0x00cfc800078e48ff */
[----:B------:R-:W-:Y:S02]  /*e760*/  R2UR UR16, R4 ;  /* 0x00000000041072ca */ /* 0x000fe400000e0000 */
[----:B------:R-:W-:Y:S02]  /*e770*/  R2UR UR8, R0 ;  /* 0x00000000000872ca */ /* 0x000fe400000e0000 */
[----:B------:R-:W-:-:S04]  /*e780*/  IADD3 R0, R9, 0x1, RZ ;  /* 0x0000000109007810 */ /* 0x000fc80007ffe0ff */
        /* <DEDUP_REMOVED lines=9> */
.L_x_2672:
[----:B------:R-:W-:Y:S05]  /*e820*/  BSYNC B0 ;  /* 0x0000000000007941 */ /* 0x000fea0003800000 */
.L_x_2671:
[----:B------:R-:W-:-:S03]  /*e830*/  UMOV UR4, 0xffffffff ;  /* 0xffffffff00047882 */ /* 0x000fc60000000000 */
[----:B------:R-:W-:Y:S05]  /*e840*/  BRA.DIV UR4, `(.L_x_2692) ;  /* 0x0000000a040c7947 */ /* 0x000fea000b800000 */
[----:B------:R-:W-:-:S13]  /*e850*/  ELECT P6, URZ, PT ;  /* 0x00000000003f782f */ /* 0x000fda00038c0000 */
.L_x_2721:
[----:B------:R-:W-:Y:S05]  /*e860*/  @!P6 BRA `(.L_x_2573) ;  /* 0x000000000084e947 */ /* 0x000fea0003800000 */
[----:B------:R-:W2:Y:S02]  /*e870*/  LDL.LU R2, [R1+0xc] ;  /* 0x00000c0001027983 */ /* 0x000ea40000300800 */
[----:B--2---:R-:W-:-:S04]  /*e880*/  LOP3.LUT R2, R2, 0x2, RZ, 0xfc, !PT ;  /* 0x0000000202027812 */ /* 0x004fc800078efcff */
[----:B------:R-:W-:-:S13]  /*e890*/  ISETP.NE.AND P2, PT, R2, 0x3, PT ;  /* 0x000000030200780c */ /* 0x000fda0003f45270 */
[----:B------:R-:W-:Y:S05]  /*e8a0*/  @!P2 BRA `(.L_x_2693) ;  /* 0x000000000004a947 */ /* 0x000fea0003800000 */
[----:B------:R-:W-:Y:S01]  /*e8b0*/  BPT.TRAP 0x1 ;  /* 0x000000040000795c */ /* 0x000fe20000300000 */
.L_x_2693:
        /* <DEDUP_REMOVED lines=15> */
.L_x_2722:
[----:B------:R-:W2:Y:S02]  /*e9b0*/  SYNCS.PHASECHK.TRANS64.TRYWAIT P0, [R3+URZ], R2 ;  /* 0x00000002030075a7 */ /* 0x000ea4000800017f */
[----:B--2---:R-:W-:Y:S05]  /*e9c0*/  @!P0 BRA `(.L_x_2695) ;  /* 0x0000000400e08947 */ /* 0x004fea0003800000 */
.L_x_2723:
[----:B------:R-:W-:Y:S05]  /*e9d0*/  @!P2 BRA `(.L_x_2696) ;  /* 0x000000000004a947 */ /* 0x000fea0003800000 */
[----:B------:R-:W-:Y:S01]  /*e9e0*/  BPT.TRAP 0x1 ;  /* 0x000000040000795c */ /* 0x000fe20000300000 */
.L_x_2696:
[----:B--2---:R-:W-:-:S05]  /*e9f0*/  VIADD R3, R9, 0x26840 ;  /* 0x0002684009037836 */ /* 0x004fca0000000000 */
[----:B------:R-:W-:-:S04]  /*ea00*/  LEA R5, R0, R3, 0x3 ;  /* 0x0000000300057211 */ /* 0x000fc800078e18ff */
[----:B------:R-:W2:Y:S02]  /*ea10*/  SYNCS.PHASECHK.TRANS64.TRYWAIT P0, [R5+URZ], R4 ;  /* 0x00000004050075a7 */ /* 0x000ea4000800017f */
[----:B--2---:R-:W-:Y:S05]  /*ea20*/  @!P0 BRA `(.L_x_2697) ;  /* 0x0000000400dc8947 */ /* 0x004fea0003800000 */
.L_x_2724:
[----:B------:R-:W-:-:S07]  /*ea30*/  IMAD R3, R6, 0x8, R3 ;  /* 0x0000000806037824 */ /* 0x000fce00078e0203 */
.L_x_2698:
[----:B---3--:R3:W4:Y:S02]  /*ea40*/  SYNCS.PHASECHK.TRANS64.TRYWAIT P0, [R3+URZ], R2 ;  /* 0x00000002030075a7 */ /* 0x008724000800017f */
[----:B----4-:R-:W-:Y:S05]  /*ea50*/  @!P0 NANOSLEEP.SYNCS 0x989680 ;  /* 0x009896800000895d */ /* 0x010fea0003900000 */
[----:B------:R-:W4:Y:S02]  /*ea60*/  @!P0 SYNCS.PHASECHK.TRANS64 P0, [R3+URZ], R2 ;  /* 0x00000002030085a7 */ /* 0x000f24000800007f */
[----:B----4-:R-:W-:Y:S05]  /*ea70*/  @!P0 BRA `(.L_x_2698) ;  /* 0xfffffffc00f08947 */ /* 0x010fea000383ffff */
.L_x_2573:
[----:B------:R-:W-:Y:S05]  /*ea80*/  BSYNC B6 ;  /* 0x0000000000067941 */ /* 0x000fea0003800000 */
.L_x_2568:
[----:B------:R-:W-:Y:S05]  /*ea90*/  EXIT ;  /* 0x000000000000794d */ /* 0x000fea0003800000 */
.L_x_2579:
[----:B------:R-:W-:Y:S01]  /*eaa0*/  MOV R12, RZ ;  /* 0x000000ff000c7202 */ /* 0x000fe20000000f00 */
[----:B------:R-:W-:Y:S01]  /*eab0*/  IMAD.MOV.U32 R11, RZ, RZ, 0x1f ;  /* 0x0000001fff0b7424 */ /* 0x000fe200078e00ff */
[----:B------:R-:W-:-:S07]  /*eac0*/  MOV R15, 0xffffffff ;  /* 0xffffffff000f7802 */ /* 0x000fce0000000f00 */
[----:B------:R-:W-:Y:S05]  /*ead0*/  WARPSYNC.COLLECTIVE R15, `(.L_x_2699) ;  /* 0x000000000f087348 */ /* 0x000fea0003c00000 */
[----:B------:R1:W2:Y:S02]  /*eae0*/  SHFL.IDX P6, R14, R13, R12, R11 ;  /* 0x0000000c0d0e7389 */ /* 0x0002a400000c000b */
[----:B-12---:R-:W-:Y:S01]  /*eaf0*/  ENDCOLLECTIVE ;  /* 0x000000000000791b */ /* 0x006fe20003800000 */
.L_x_2699:
[----:B------:R-:W-:Y:S05]  /*eb00*/  BRA `(.L_x_2700) ;  /* 0xffffff24009c7947 */ /* 0x000fea000383ffff */
.L_x_2581:
[----:B----4-:R4:W1:Y:S02]  /*eb10*/  SYNCS.PHASECHK.TRANS64.TRYWAIT P0, [R17+URZ+0x26800], R2 ;  /* 0x02680002110075a7 */ /* 0x010864000800017f */
[----:B-1----:R-:W-:Y:S05]  /*eb20*/  @!P0 NANOSLEEP.SYNCS 0x989680 ;  /* 0x009896800000895d */ /* 0x002fea0003900000 */
[----:B------:R-:W1:Y:S02]  /*eb30*/  @!P0 SYNCS.PHASECHK.TRANS64 P0, [R17+URZ+0x26800], R2 ;  /* 0x02680002110085a7 */ /* 0x000e64000800007f */
[----:B-1----:R-:W-:Y:S05]  /*eb40*/  @!P0 BRA `(.L_x_2581) ;  /* 0xfffffffc00f08947 */ /* 0x002fea000383ffff */
[----:B------:R-:W-:Y:S05]  /*eb50*/  BRA `(.L_x_2580) ;  /* 0xffffff2400b07947 */ /* 0x000fea000383ffff */
.L_x_2586:
[----:B--2---:R2:W3:Y:S02]  /*eb60*/  SYNCS.PHASECHK.TRANS64.TRYWAIT P1, [R8+URZ+0x26810], R21 ;  /* 0x02681015080075a7 */ /* 0x0044e4000802017f */
[----:B---3--:R-:W-:Y:S05]  /*eb70*/  @!P1 NANOSLEEP.SYNCS 0x989680 ;  /* 0x009896800000995d */ /* 0x008fea0003900000 */
[----:B------:R-:W3:Y:S02]  /*eb80*/  @!P1 SYNCS.PHASECHK.TRANS64 P1, [R8+URZ+0x26810], R21 ;  /* 0x02681015080095a7 */ /* 0x000ee4000802007f */
[----:B---3--:R-:W-:Y:S05]  /*eb90*/  @!P1 BRA `(.L_x_2586) ;  /* 0xfffffffc00f09947 */ /* 0x008fea000383ffff */
[----:B------:R-:W-:Y:S05]  /*eba0*/  BRA `(.L_x_2585) ;  /* 0xffffff2c00ec7947 */ /* 0x000fea000383ffff */
.L_x_2590:
[----:B------:R1:W1:Y:S02]  /*ebb0*/  SYNCS.PHASECHK.TRANS64.TRYWAIT P1, [R8+URZ+0x26830], R21 ;  /* 0x02683015080075a7 */ /* 0x000264000802017f */
[----:B-1----:R-:W-:Y:S05]  /*ebc0*/  @!P1 NANOSLEEP.SYNCS 0x989680 ;  /* 0x009896800000995d */ /* 0x002fea0003900000 */
[----:B------:R-:W1:Y:S02]  /*ebd0*/  @!P1 SYNCS.PHASECHK.TRANS64 P1, [R8+URZ+0x26830], R21 ;  /* 0x02683015080095a7 */ /* 0x000e64000802007f */
[----:B-1----:R-:W-:Y:S05]  /*ebe0*/  @!P1 BRA `(.L_x_2590) ;  /* 0xfffffffc00f09947 */ /* 0x002fea000383ffff */
[----:B------:R-:W-:Y:S05]  /*ebf0*/  BRA `(.L_x_2589) ;  /* 0xffffff3000e87947 */ /* 0x000fea000383ffff */
.L_x_2598:
[----:B--2---:R2:W3:Y:S02]  /*ec00*/  SYNCS.PHASECHK.TRANS64.TRYWAIT P1, [R6+URZ+0x26810], R15 ;  /* 0x0268100f060075a7 */ /* 0x0044e4000802017f */
[----:B---3--:R-:W-:Y:S05]  /*ec10*/  @!P1 NANOSLEEP.SYNCS 0x989680 ;  /* 0x009896800000995d */ /* 0x008fea0003900000 */
[----:B------:R-:W3:Y:S02]  /*ec20*/  @!P1 SYNCS.PHASECHK.TRANS64 P1, [R6+URZ+0x26810], R15 ;  /* 0x0268100f060095a7 */ /* 0x000ee4000802007f */
[----:B---3--:R-:W-:Y:S05]  /*ec30*/  @!P1 BRA `(.L_x_2598) ;  /* 0xfffffffc00f09947 */ /* 0x008fea000383ffff */
[----:B------:R-:W-:Y:S05]  /*ec40*/  BRA `(.L_x_2597) ;  /* 0xffffff7000f47947 */ /* 0x000fea000383ffff */
.L_x_2602:
[----:B------:R1:W1:Y:S02]  /*ec50*/  SYNCS.PHASECHK.TRANS64.TRYWAIT P1, [R6+URZ+0x26830], R15 ;  /* 0x0268300f060075a7 */ /* 0x000264000802017f */
[----:B-1----:R-:W-:Y:S05]  /*ec60*/  @!P1 NANOSLEEP.SYNCS 0x989680 ;  /* 0x009896800000995d */ /* 0x002fea0003900000 */
[----:B------:R-:W1:Y:S02]  /*ec70*/  @!P1 SYNCS.PHASECHK.TRANS64 P1, [R6+URZ+0x26830], R15 ;  /* 0x0268300f060095a7 */ /* 0x000e64000802007f */
[----:B-1----:R-:W-:Y:S05]  /*ec80*/  @!P1 BRA `(.L_x_2602) ;  /* 0xfffffffc00f09947 */ /* 0x002fea000383ffff */
[----:B------:R-:W-:Y:S05]  /*ec90*/  BRA `(.L_x_2601) ;  /* 0xffffff7400e47947 */ /* 0x000fea000383ffff */
.L_x_2634:
[----:B------:R-:W-:Y:S01]  /*eca0*/  BSSY B0, `(.L_x_2701) ;  /* 0x0000005000007945 */ /* 0x000fe20003800000 */
[----:B------:R-:W-:-:S07]  /*ecb0*/  IMAD.MOV.U32 R15, RZ, RZ, -0x1 ;  /* 0xffffffffff0f7424 */ /* 0x000fce00078e00ff */
[----:B------:R-:W-:Y:S05]  /*ecc0*/  WARPSYNC.COLLECTIVE R15, `(.L_x_2702) ;  /* 0x000000000f087348 */ /* 0x000fea0003c00000 */
[----:B------:R-:W-:Y:S01]  /*ecd0*/  NOP ;  /* 0x0000000000007918 */ /* 0x000fe20000000000 */
[----:B------:R-:W-:Y:S01]  /*ece0*/  ENDCOLLECTIVE ;  /* 0x000000000000791b */ /* 0x000fe20003800000 */
.L_x_2702:
[----:B------:R-:W-:Y:S05]  /*ecf0*/  BSYNC B0 ;  /* 0x0000000000007941 */ /* 0x000fea0003800000 */
.L_x_2701:
[----:B------:R-:W-:Y:S05]  /*ed00*/  BRA `(.L_x_2703) ;  /* 0xffffffcc00747947 */ /* 0x000fea000383ffff */
.L_x_2647:
[----:B------:R-:W-:Y:S01]  /*ed10*/  BSSY B0, `(.L_x_2704) ;  /* 0x0000005000007945 */ /* 0x000fe20003800000 */
[----:B------:R-:W-:-:S07]  /*ed20*/  MOV R15, 0xffffffff ;  /* 0xffffffff000f7802 */ /* 0x000fce0000000f00 */
[----:B------:R-:W-:Y:S05]  /*ed30*/  WARPSYNC.COLLECTIVE R15, `(.L_x_2705) ;  /* 0x000000000f087348 */ /* 0x000fea0003c00000 */
[----:B------:R-:W-:Y:S01]  /*ed40*/  NOP ;  /* 0x0000000000007918 */ /* 0x000fe20000000000 */
[----:B------:R-:W-:Y:S01]  /*ed50*/  ENDCOLLECTIVE ;  /* 0x000000000000791b */ /* 0x000fe20003800000 */
.L_x_2705:
[----:B------:R-:W-:Y:S05]  /*ed60*/  BSYNC B0 ;  /* 0x0000000000007941 */ /* 0x000fea0003800000 */
.L_x_2704:
[----:B------:R-:W-:Y:S05]  /*ed70*/  BRA `(.L_x_2706) ;  /* 0xffffffd400147947 */ /* 0x000fea000383ffff */
.L_x_2659:
[----:B------:R-:W-:Y:S01]  /*ed80*/  BSSY B0, `(.L_x_2707) ;  /* 0x0000005000007945 */ /* 0x000fe20003800000 */
[----:B------:R-:W-:-:S07]  /*ed90*/  IMAD.MOV.U32 R15, RZ, RZ, -0x1 ;  /* 0xffffffffff0f7424 */ /* 0x000fce00078e00ff */
[----:B------:R-:W-:Y:S05]  /*eda0*/  WARPSYNC.COLLECTIVE R15, `(.L_x_2708) ;  /* 0x000000000f087348 */ /* 0x000fea0003c00000 */
[----:B------:R-:W-:Y:S01]  /*edb0*/  NOP ;  /* 0x0000000000007918 */ /* 0x000fe20000000000 */
[----:B------:R-:W-:Y:S01]  /*edc0*/  ENDCOLLECTIVE ;  /* 0x000000000000791b */ /* 0x000fe20003800000 */
.L_x_2708:
[----:B------:R-:W-:Y:S05]  /*edd0*/  BSYNC B0 ;  /* 0x0000000000007941 */ /* 0x000fea0003800000 */
.L_x_2707:
[----:B------:R-:W-:Y:S05]  /*ede0*/  BRA `(.L_x_2709) ;  /* 0xffffffd800507947 */ /* 0x000fea000383ffff */
.L_x_2673:
[----:B-1----:R1:W2:Y:S02]  /*edf0*/  SYNCS.PHASECHK.TRANS64.TRYWAIT P1, [R0+URZ+0x26820], R3 ;  /* 0x02682003000075a7 */ /* 0x0022a4000802017f */
[----:B--2---:R-:W-:Y:S05]  /*ee00*/  @!P1 NANOSLEEP.SYNCS 0x989680 ;  /* 0x009896800000995d */ /* 0x004fea0003900000 */
[----:B------:R-:W2:Y:S02]  /*ee10*/  @!P1 SYNCS.PHASECHK.TRANS64 P1, [R0+URZ+0x26820], R3 ;  /* 0x02682003000095a7 */ /* 0x000ea4000802007f */
[----:B--2---:R-:W-:Y:S05]  /*ee20*/  @!P1 BRA `(.L_x_2673) ;  /* 0xfffffffc00f09947 */ /* 0x004fea000383ffff */
[----:B------:R-:W-:Y:S05]  /*ee30*/  BRA `(.L_x_2710) ;  /* 0xffffffe000e47947 */ /* 0x000fea000383ffff */
.L_x_2677:
[----:B--2---:R2:W3:Y:S02]  /*ee40*/  SYNCS.PHASECHK.TRANS64.TRYWAIT P1, [R0+URZ+0x26840], R17 ;  /* 0x02684011000075a7 */ /* 0x0044e4000802017f */
[----:B---3--:R-:W-:Y:S05]  /*ee50*/  @!P1 NANOSLEEP.SYNCS 0x989680 ;  /* 0x009896800000995d */ /* 0x008fea0003900000 */
[----:B------:R-:W3:Y:S02]  /*ee60*/  @!P1 SYNCS.PHASECHK.TRANS64 P1, [R0+URZ+0x26840], R17 ;  /* 0x02684011000095a7 */ /* 0x000ee4000802007f */
[----:B---3--:R-:W-:Y:S05]  /*ee70*/  @!P1 BRA `(.L_x_2677) ;  /* 0xfffffffc00f09947 */ /* 0x008fea000383ffff */
[----:B------:R-:W-:Y:S05]  /*ee80*/  BRA `(.L_x_2711) ;  /* 0xffffffe800247947 */ /* 0x000fea000383ffff */
.L_x_2679:
[----:B-1----:R1:W3:Y:S02]  /*ee90*/  SYNCS.PHASECHK.TRANS64.TRYWAIT P1, [R0+URZ+0x26828], R17 ;  /* 0x02682811000075a7 */ /* 0x0022e4000802017f */
[----:B---3--:R-:W-:Y:S05]  /*eea0*/  @!P1 NANOSLEEP.SYNCS 0x989680 ;  /* 0x009896800000995d */ /* 0x008fea0003900000 */
[----:B------:R-:W3:Y:S02]  /*eeb0*/  @!P1 SYNCS.PHASECHK.TRANS64 P1, [R0+URZ+0x26828], R17 ;  /* 0x02682811000095a7 */ /* 0x000ee4000802007f */
[----:B---3--:R-:W-:Y:S05]  /*eec0*/  @!P1 BRA `(.L_x_2679) ;  /* 0xfffffffc00f09947 */ /* 0x008fea000383ffff */
[----:B------:R-:W-:Y:S05]  /*eed0*/  BRA `(.L_x_2712) ;  /* 0xffffffe800a47947 */ /* 0x000fea000383ffff */
.L_x_2681:
[----:B---3--:R3:W4:Y:S02]  /*eee0*/  SYNCS.PHASECHK.TRANS64.TRYWAIT P1, [R0+URZ+0x26848], R17 ;  /* 0x02684811000075a7 */ /* 0x008724000802017f */
[----:B----4-:R-:W-:Y:S05]  /*eef0*/  @!P1 NANOSLEEP.SYNCS 0x989680 ;  /* 0x009896800000995d */ /* 0x010fea0003900000 */
[----:B------:R-:W4:Y:S02]  /*ef00*/  @!P1 SYNCS.PHASECHK.TRANS64 P1, [R0+URZ+0x26848], R17 ;  /* 0x02684811000095a7 */ /* 0x000f24000802007f */
[----:B----4-:R-:W-:Y:S05]  /*ef10*/  @!P1 BRA `(.L_x_2681) ;  /* 0xfffffffc00f09947 */ /* 0x010fea000383ffff */
[----:B------:R-:W-:Y:S05]  /*ef20*/  BRA `(.L_x_2713) ;  /* 0xffffffec002c7947 */ /* 0x000fea000383ffff */
.L_x_2683:
[----:B------:R-:W-:-:S07]  /*ef30*/  SHF.L.U32 R4, R8, 0x1f, RZ ;  /* 0x0000001f08047819 */ /* 0x000fce00000006ff */
.L_x_2714:
[----:B----4-:R4:W1:Y:S02]  /*ef40*/  SYNCS.PHASECHK.TRANS64.TRYWAIT P1, [R0+URZ+0x26820], R4 ;  /* 0x02682004000075a7 */ /* 0x010864000802017f */
[----:B-1----:R-:W-:Y:S05]  /*ef50*/  @!P1 NANOSLEEP.SYNCS 0x989680 ;  /* 0x009896800000995d */ /* 0x002fea0003900000 */
[----:B------:R-:W1:Y:S02]  /*ef60*/  @!P1 SYNCS.PHASECHK.TRANS64 P1, [R0+URZ+0x26820], R4 ;  /* 0x02682004000095a7 */ /* 0x000e64000802007f */
[----:B-1----:R-:W-:Y:S05]  /*ef70*/  @!P1 BRA `(.L_x_2714) ;  /* 0xfffffffc00f09947 */ /* 0x002fea000383ffff */
[----:B------:R-:W-:Y:S05]  /*ef80*/  BRA `(.L_x_2715) ;  /* 0xffffffec00947947 */ /* 0x000fea000383ffff */
.L_x_2686:
[----:B-1----:R1:W4:Y:S02]  /*ef90*/  SYNCS.PHASECHK.TRANS64.TRYWAIT P1, [R0+URZ+0x26840], R14 ;  /* 0x0268400e000075a7 */ /* 0x002324000802017f */
[----:B----4-:R-:W-:Y:S05]  /*efa0*/  @!P1 NANOSLEEP.SYNCS 0x989680 ;  /* 0x009896800000995d */ /* 0x010fea0003900000 */
[----:B------:R-:W4:Y:S02]  /*efb0*/  @!P1 SYNCS.PHASECHK.TRANS64 P1, [R0+URZ+0x26840], R14 ;  /* 0x0268400e000095a7 */ /* 0x000f24000802007f */
[----:B----4-:R-:W-:Y:S05]  /*efc0*/  @!P1 BRA `(.L_x_2686) ;  /* 0xfffffffc00f09947 */ /* 0x010fea000383ffff */
[----:B------:R-:W-:Y:S05]  /*efd0*/  BRA `(.L_x_2716) ;  /* 0xfffffff0002c7947 */ /* 0x000fea000383ffff */
.L_x_2688:
[----:B-1----:R1:W4:Y:S02]  /*efe0*/  SYNCS.PHASECHK.TRANS64.TRYWAIT P1, [R0+URZ+0x26828], R14 ;  /* 0x0268280e000075a7 */ /* 0x002324000802017f */
[----:B----4-:R-:W-:Y:S05]  /*eff0*/  @!P1 NANOSLEEP.SYNCS 0x989680 ;  /* 0x009896800000995d */ /* 0x010fea0003900000 */
[----:B------:R-:W4:Y:S02]  /*f000*/  @!P1 SYNCS.PHASECHK.TRANS64 P1, [R0+URZ+0x26828], R14 ;  /* 0x0268280e000095a7 */ /* 0x000f24000802007f */
[----:B----4-:R-:W-:Y:S05]  /*f010*/  @!P1 BRA `(.L_x_2688) ;  /* 0xfffffffc00f09947 */ /* 0x010fea000383ffff */
[----:B------:R-:W-:Y:S05]  /*f020*/  BRA `(.L_x_2717) ;  /* 0xfffffff000a07947 */ /* 0x000fea000383ffff */
.L_x_2690:
[----:B-1----:R1:W4:Y:S02]  /*f030*/  SYNCS.PHASECHK.TRANS64.TRYWAIT P0, [R4+URZ+0x26840], R3 ;  /* 0x02684003040075a7 */ /* 0x002324000800017f */
[----:B----4-:R-:W-:Y:S05]  /*f040*/  @!P0 NANOSLEEP.SYNCS 0x989680 ;  /* 0x009896800000895d */ /* 0x010fea0003900000 */
[----:B------:R-:W4:Y:S02]  /*f050*/  @!P0 SYNCS.PHASECHK.TRANS64 P0, [R4+URZ+0x26840], R3 ;  /* 0x02684003040085a7 */ /* 0x000f24000800007f */
[----:B----4-:R-:W-:Y:S05]  /*f060*/  @!P0 BRA `(.L_x_2690) ;  /* 0xfffffffc00f08947 */ /* 0x010fea000383ffff */
[----:B------:R-:W-:Y:S05]  /*f070*/  BRA `(.L_x_2718) ;  /* 0xfffffff4003c7947 */ /* 0x000fea000383ffff */
.L_x_2692:
[----:B------:R-:W-:Y:S01]  /*f080*/  BSSY B0, `(.L_x_2719) ;  /* 0x0000006000007945 */ /* 0x000fe20003800000 */
[----:B------:R-:W-:-:S07]  /*f090*/  MOV R15, 0xffffffff ;  /* 0xffffffff000f7802 */ /* 0x000fce0000000f00 */
[----:B------:R-:W-:Y:S05]  /*f0a0*/  WARPSYNC.COLLECTIVE R15, `(.L_x_2720) ;  /* 0x000000000f0c7348 */ /* 0x000fea0003c00000 */
[----:B------:R-:W-:Y:S02]  /*f0b0*/  ELECT P6, UR62, PT ;  /* 0x00000000003e782f */ /* 0x000fe400038c0000 */
[----:B------:R-:W-:Y:S01]  /*f0c0*/  MOV R14, UR62 ;  /* 0x0000003e000e7c02 */ /* 0x000fe20008000f00 */
[----:B------:R-:W-:Y:S10]  /*f0d0*/  ENDCOLLECTIVE ;  /* 0x000000000000791b */ /* 0x000ff40003800000 */
.L_x_2720:
[----:B------:R-:W-:Y:S05]  /*f0e0*/  BSYNC B0 ;  /* 0x0000000000007941 */ /* 0x000fea0003800000 */
.L_x_2719:
[----:B------:R-:W-:Y:S05]  /*f0f0*/  BRA `(.L_x_2721) ;  /* 0xfffffff400d87947 */ /* 0x000fea000383ffff */
.L_x_2694:
[----:B-1----:R1:W2:Y:S02]  /*f100*/  SYNCS.PHASECHK.TRANS64.TRYWAIT P0, [R7+URZ], R4 ;  /* 0x00000004070075a7 */ /* 0x0022a4000800017f */
[----:B--2---:R-:W-:Y:S05]  /*f110*/  @!P0 NANOSLEEP.SYNCS 0x989680 ;  /* 0x009896800000895d */ /* 0x004fea0003900000 */
[----:B------:R-:W2:Y:S02]  /*f120*/  @!P0 SYNCS.PHASECHK.TRANS64 P0, [R7+URZ], R4 ;  /* 0x00000004070085a7 */ /* 0x000ea4000800007f */
[----:B--2---:R-:W-:Y:S05]  /*f130*/  @!P0 BRA `(.L_x_2694) ;  /* 0xfffffffc00f08947 */ /* 0x004fea000383ffff */
[----:B------:R-:W-:Y:S05]  /*f140*/  BRA `(.L_x_2722) ;  /* 0xfffffff800187947 */ /* 0x000fea000383ffff */
.L_x_2695:
[----:B--2---:R2:W3:Y:S02]  /*f150*/  SYNCS.PHASECHK.TRANS64.TRYWAIT P0, [R3+URZ], R2 ;  /* 0x00000002030075a7 */ /* 0x0044e4000800017f */
[----:B---3--:R-:W-:Y:S05]  /*f160*/  @!P0 NANOSLEEP.SYNCS 0x989680 ;  /* 0x009896800000895d */ /* 0x008fea0003900000 */
[----:B------:R-:W3:Y:S02]  /*f170*/  @!P0 SYNCS.PHASECHK.TRANS64 P0, [R3+URZ], R2 ;  /* 0x00000002030085a7 */ /* 0x000ee4000800007f */
[----:B---3--:R-:W-:Y:S05]  /*f180*/  @!P0 BRA `(.L_x_2695) ;  /* 0xfffffffc00f08947 */ /* 0x008fea000383ffff */
[----:B------:R-:W-:Y:S05]  /*f190*/  BRA `(.L_x_2723) ;  /* 0xfffffff8000c7947 */ /* 0x000fea000383ffff */
.L_x_2697:
[----:B--2---:R2:W3:Y:S02]  /*f1a0*/  SYNCS.PHASECHK.TRANS64.TRYWAIT P0, [R5+URZ], R4 ;  /* 0x00000004050075a7 */ /* 0x0044e4000800017f */
[----:B---3--:R-:W-:Y:S05]  /*f1b0*/  @!P0 NANOSLEEP.SYNCS 0x989680 ;  /* 0x009896800000895d */ /* 0x008fea0003900000 */
[----:B------:R-:W3:Y:S02]  /*f1c0*/  @!P0 SYNCS.PHASECHK.TRANS64 P0, [R5+URZ], R4 ;  /* 0x00000004050085a7 */ /* 0x000ee4000800007f */
[----:B---3--:R-:W-:Y:S05]  /*f1d0*/  @!P0 BRA `(.L_x_2697) ;  /* 0xfffffffc00f08947 */ /* 0x008fea000383ffff */
[----:B------:R-:W-:Y:S05]  /*f1e0*/  BRA `(.L_x_2724) ;  /* 0xfffffff800107947 */ /* 0x000fea000383ffff */
.L_x_2725:
        /* <DEDUP_REMOVED lines=9> */
.L_x_3738:


//--------------------- .text._ZN7cutlass13device_kernelIN5flash11enable_sm90INS1_16FlashAttnBwdSm90INS1_25CollectiveMainloopBwdSm90ILi2ELi2ELi2EN4cute5tupleIJNS5_1CILi1EEES8_S8_EEENS6_IJNS7_ILi96EEENS7_ILi128EEENS7_ILi64EEEEEENS_10bfloat16_tEfNS_4arch4Sm90ELb1ELb0ELb1ELb0ELb0ELb1ELb0ELb1ELi2ELi1ELi2ELi2ELb0EEENS1_24CollectiveEpilogueBwdGQAISD_fSG_Li256ELb0ELb0EEENS1_25SingleTileBwdLPTSchedulerILb0ELi128ELb0EEEEEEEEEvNT_6ParamsE --------------------------
	.section	.text._ZN7cutlass13device_kernelIN5flash11enable_sm90INS1_16FlashAttnBwdSm90INS1_25CollectiveMainloopBwdSm90ILi2ELi2ELi2EN4cute5tupleIJNS5_1CILi1EEES8_S8_EEENS6_IJNS7_ILi96EEENS7_ILi128EEENS7_ILi64EEEEEENS_10bfloat16_tEfNS_4arch4Sm90ELb1ELb0ELb1ELb0ELb0ELb1ELb0ELb1ELi2ELi1ELi2ELi2ELb0EEENS1_24CollectiveEpilogueBwdGQAISD_fSG_Li256ELb0ELb0EEENS1_25SingleTileBwdLPTSchedulerILb0ELi128ELb0EEEEEEEEEvNT_6ParamsE,"ax",@progbits
	.align	128
.text._ZN7cutlass13device_kernelIN5flash11enable_sm90INS1_16FlashAttnBwdSm90INS1_25CollectiveMainloopBwdSm90ILi2ELi2ELi2EN4cute5tupleIJNS5_1CILi1EEES8_S8_EEENS6_IJNS7_ILi96EEENS7_ILi128EEENS7_ILi64EEEEEENS_10bfloat16_tEfNS_4arch4Sm90ELb1ELb0ELb1ELb0ELb0ELb1ELb0ELb1ELi2ELi1ELi2ELi2ELb0EEENS1_24CollectiveEpilogueBwdGQAISD_fSG_Li256ELb0ELb0EEENS1_25SingleTileBwdLPTSchedulerILb0ELi128ELb0EEEEEEEEEvNT_6ParamsE:
        .type           _ZN7cutlass13device_kernelIN5flash11enable_sm90INS1_16FlashAttnBwdSm90INS1_25CollectiveMainloopBwdSm90ILi2ELi2ELi2EN4cute5tupleIJNS5_1CILi1EEES8_S8_EEENS6_IJNS7_ILi96EEENS7_ILi128EEENS7_ILi64EEEEEENS_10bfloat16_tEfNS_4arch4Sm90ELb1ELb0ELb1ELb0ELb0ELb1ELb0ELb1ELi2ELi1ELi2ELi2ELb0EEENS1_24CollectiveEpilogueBwdGQAISD_fSG_Li256ELb0ELb0EEENS1_25SingleTileBwdLPTSchedulerILb0ELi128ELb0EEEEEEEEEvNT_6ParamsE,@function
        .size           _ZN7cutlass13device_kernelIN5flash11enable_sm90INS1_16FlashAttnBwdSm90INS1_25CollectiveMainloopBwdSm90ILi2ELi2ELi2EN4cute5tupleIJNS5_1CILi1EEES8_S8_EEENS6_IJNS7_ILi96EEENS7_ILi128EEENS7_ILi64EEEEEENS_10bfloat16_tEfNS_4arch4Sm90ELb1ELb0ELb1ELb0ELb0ELb1ELb0ELb1ELi2ELi1ELi2ELi2ELb0EEENS1_24CollectiveEpilogueBwdGQAISD_fSG_Li256ELb0ELb0EEENS1_25SingleTileBwdLPTSchedulerILb0ELi128ELb0EEEEEEEEEvNT_6ParamsE,(.L_x_3739 - _ZN7cutlass13device_kernelIN5flash11enable_sm90INS1_16FlashAttnBwdSm90INS1_25CollectiveMainloopBwdSm90ILi2ELi2ELi2EN4cute5tupleIJNS5_1CILi1EEES8_S8_EEENS6_IJNS7_ILi96EEENS7_ILi128EEENS7_ILi64EEEEEENS_10bfloat16_tEfNS_4arch4Sm90ELb1ELb0ELb1ELb0ELb0ELb1ELb0ELb1ELi2ELi1ELi2ELi2ELb0EEENS1_24CollectiveEpilogueBwdGQAISD_fSG_Li256ELb0ELb0EEENS1_25SingleTileBwdLPTSchedulerILb0ELi128ELb0EEEEEEEEEvNT_6ParamsE)
        .other          _ZN7cutlass13device_kernelIN5flash11enable_sm90INS1_16FlashAttnBwdSm90INS1_25CollectiveMainloopBwdSm90ILi2ELi2ELi2EN4cute5tupleIJNS5_1CILi1EEES8_S8_EEENS6_IJNS7_ILi96EEENS7_ILi128EEENS7_ILi64EEEEEENS_10bfloat16_tEfNS_4arch4Sm90ELb1ELb0ELb1ELb0ELb0ELb1ELb0ELb1ELi2ELi1ELi2ELi2ELb0EEENS1_24CollectiveEpilogueBwdGQAISD_fSG_Li256ELb0ELb0EEENS1_25SingleTileBwdLPTSchedulerILb0ELi128ELb0EEEEEEEEEvNT_6ParamsE,@"STO_CUDA_ENTRY STV_DEFAULT"
_ZN7cutlass13device_kernelIN5flash11enable_sm90INS1_16FlashAttnBwdSm90INS1_25CollectiveMainloopBwdSm90ILi2ELi2ELi2EN4cute5tupleIJNS5_1CILi1EEES8_S8_EEENS6_IJNS7_ILi96EEENS7_ILi128EEENS7_ILi64EEEEEENS_10bfloat16_tEfNS_4arch4Sm90ELb1ELb0ELb1ELb0ELb0ELb1ELb0ELb1ELi2ELi1ELi2ELi2ELb0EEENS1_24CollectiveEpilogueBwdGQAISD_fSG_Li256ELb0ELb0EEENS1_25SingleTileBwdLPTSchedulerILb0ELi128ELb0EEEEEEEEEvNT_6ParamsE:
        /* <DEDUP_REMOVED lines=23> */
.L_x_2727:
[----:B------:R-:W-:Y:S05]  /*0170*/  BSYNC B0 ;  /* 0x0000000000007941 */ /* 0x000fea0003800000 */
.L_x_2726:
        /* <DEDUP_REMOVED lines=34> */
.L_x_2728:
        /* <DEDUP_REMOVED lines=22> */
.L_x_2729:
        /* <DEDUP_REMOVED lines=8> */
.L_x_2732:
        /* <DEDUP_REMOVED lines=24> */
[----:B------:R-:W1:Y:S01]  /*0700*/  LDC R2, c[0x0][0x8e4] ;  /* 0x00023900ff027b82 */ /* 0x000e620000000800 */
[----:B------:R-:W-:Y:S01]  /*0710*/  IMAD.U32 R3, RZ, RZ, UR4 ;  /* 0x00000004ff037e24 */ /* 0x000fe2000f8e00ff */
[----:B-1----:R-:W-:-:S13]  /*0720*/  ISETP.NE.AND P0, PT, R2, 0x1, PT ;  /* 0x000000010200780c */ /* 0x002fda0003f05270 */
[----:B------:R-:W1:Y:S02]  /*0730*/  @P0 LDC.64 R4, c[0x0][0x8e8] ;  /* 0x00023a00ff040b82 */ /* 0x000e640000000a00 */
[----:B-1----:R-:W-:-:S05]  /*0740*/  @P0 IMAD.HI.U32 R0, R4, UR4, RZ ;  /* 0x0000000404000c27 */ /* 0x002fca000f8e00ff */
[----:B------:R-:W-:-:S05]  /*0750*/  @P0 SHF.R.U32.HI R3, RZ, R5, R0 ;  /* 0x00000005ff030219 */ /* 0x000fca0000011600 */
[----:B------:R1:W-:Y:S01]  /*0760*/  STL [R1+0x30], R3 ;  /* 0x0000300301007387 */ /* 0x0003e20000100800 */
[----:B------:R-:W-:Y:S01]  /*0770*/  IMAD R0, R3, R2, RZ ;  /* 0x0000000203007224 */ /* 0x000fe200078e02ff */
[----:B------:R-:W-:Y:S06]  /*0780*/  BRA `(.L_x_2734) ;  /* 0x0000000000207947 */ /* 0x000fec0003800000 */
.L_x_2733:
[----:B------:R-:W1:Y:S01]  /*0790*/  LDC R2, c[0x0][0x8cc] ;  /* 0x00023300ff027b82 */ /* 0x000e620000000800 */
[----:B------:R-:W-:Y:S01]  /*07a0*/  IMAD.U32 R3, RZ, RZ, UR4 ;  /* 0x00000004ff037e24 */ /* 0x000fe2000f8e00ff */
[----:B-1----:R-:W-:-:S13]  /*07b0*/  ISETP.NE.AND P0, PT, R2, 0x1, PT ;  /* 0x000000010200780c */ /* 0x002fda0003f05270 */
[----:B------:R-:W1:Y:S02]  /*07c0*/  @P0 LDC.64 R4, c[0x0][0x8d0] ;  /* 0x00023400ff040b82 */ /* 0x000e640000000a00 */
[----:B-1----:R-:W-:-:S05]  /*07d0*/  @P0 IMAD.HI.U32 R0, R4, UR4, RZ ;  /* 0x0000000404000c27 */ /* 0x002fca000f8e00ff */
[----:B------:R-:W-:-:S05]  /*07e0*/  @P0 SHF.R.U32.HI R3, RZ, R5, R0 ;  /* 0x00000005ff030219 */ /* 0x000fca0000011600 */
[----:B------:R2:W-:Y:S01]  /*07f0*/  STL [R1+0x30], R3 ;  /* 0x0000300301007387 */ /* 0x0005e20000100800 */
[----:B------:R-:W-:-:S07]  /*0800*/  IMAD R0, R3, R2, RZ ;  /* 0x0000000203007224 */ /* 0x000fce00078e02ff */
.L_x_2734:
[----:B------:R-:W3:Y:S01]  /*0810*/  LDC R2, c[0x0][0x8c0] ;  /* 0x00023000ff027b82 */ /* 0x000ee20000000800 */
[----:B------:R-:W-:-:S07]  /*0820*/  IADD3 R0, -R0, UR4, RZ ;  /* 0x0000000400007c10 */ /* 0x000fce000fffe1ff */
[----:B------:R-:W4:Y:S01]  /*0830*/  LDC R7, c[0x0][0x8cc] ;  /* 0x00023300ff077b82 */ /* 0x000f220000000800 */
[----:B---3--:R-:W-:Y:S01]  /*0840*/  ISETP.NE.AND P0, PT, R2, 0x1, PT ;  /* 0x000000010200780c */ /* 0x008fe20003f05270 */
[----:B----4-:R-:W-:-:S12]  /*0850*/  IMAD R4, R7, UR6, R0 ;  /* 0x0000000607047c24 */ /* 0x010fd8000f8e0200 */
[----:B-12---:R-:W1:Y:S01]  /*0860*/  @P0 LDC R3, c[0x0][0x8c4] ;  /* 0x00023100ff030b82 */ /* 0x006e620000000800 */
[----:B------:R-:W-:-:S07]  /*0870*/  MOV R6, R4 ;  /* 0x0000000400067202 */ /* 0x000fce0000000f00 */
[----:B------:R-:W2:Y:S01]  /*0880*/  @P0 LDC R5, c[0x0][0x8c8] ;  /* 0x00023200ff050b82 */ /* 0x000ea20000000800 */
[----:B-1----:R-:W-:-:S05]  /*0890*/  @P0 IMAD.HI.U32 R0, R4, R3, RZ ;  /* 0x0000000304000227 */ /* 0x002fca00078e00ff */
[----:B--2---:R-:W-:-:S04]  /*08a0*/  @P0 SHF.R.U32.HI R6, RZ, R5, R0 ;  /* 0x00000005ff060219 */ /* 0x004fc80000011600 */
[----:B------:R-:W-:Y:S01]  /*08b0*/  ISETP.GE.AND P0, PT, R6, RZ, PT ;  /* 0x000000ff0600720c */ /* 0x000fe20003f06270 */
[----:B------:R1:W-:Y:S01]  /*08c0*/  STL [R1+0x34], R6 ;  /* 0x0000340601007387 */ /* 0x0003e20000100800 */
[----:B------:R-:W-:-:S04]  /*08d0*/  IMAD.MOV R3, RZ, RZ, -R6 ;  /* 0x000000ffff037224 */ /* 0x000fc800078e0a06 */
[----:B------:R-:W-:-:S07]  /*08e0*/  IMAD R0, R2, R3, R4 ;  /* 0x0000000302007224 */ /* 0x000fce00078e0204 */
[----:B-1----:R-:W-:Y:S05]  /*08f0*/  @!P0 BRA `(.L_x_2735) ;  /* 0x000000c8009c8947 */ /* 0x002fea0003800000 */
[----:B------:R-:W2:Y:S01]  /*0900*/  LDL R6, [R1+0x30] ;  /* 0x0000300001067983 */ /* 0x000ea20000100800 */
[----:B------:R-:W2:Y:S01]  /*0910*/  LDC R2, c[0x0][0x280] ;  /* 0x0000a000ff027b82 */ /* 0x000ea20000000800 */
[----:B------:R-:W-:Y:S01]  /*0920*/  ULDC UR4, c[0x0][0x290] ;  /* 0x0000a40000047ab9 */ /* 0x000fe20000000800 */
[----:B------:R-:W-:Y:S01]  /*0930*/  PLOP3.LUT P0, PT, PT, PT, PT, 0x80, 0x0 ;  /* 0x000000000000781c */ /* 0x000fe20003f0f070 */
[----:B------:R1:W-:Y:S01]  /*0940*/  STL [R1+0x38], R0 ;  /* 0x0000380001007387 */ /* 0x0003e20000100800 */
[----:B------:R-:W-:Y:S02]  /*0950*/  CS2R R120, SRZ ;  /* 0x0000000000787805 */ /* 0x000fe4000001ff00 */
[----:B------:R-:W-:Y:S02]  /*0960*/  CS2R R152, SRZ ;  /* 0x0000000000987805 */ /* 0x000fe4000001ff00 */
[----:B------:R-:W-:Y:S02]  /*0970*/  CS2R R122, SRZ ;  /* 0x00000000007a7805 */ /* 0x000fe4000001ff00 */
[----:B------:R-:W-:Y:S01]  /*0980*/  CS2R R124, SRZ ;  /* 0x00000000007c7805 */ /* 0x000fe2000001ff00 */
[----:B------:R-:W3:Y:S01]  /*0990*/  LDC R4, c[0x0][0x74c] ;  /* 0x0001d300ff047b82 */ /* 0x000ee20000000800 */
        /* <DEDUP_REMOVED lines=28> */
[----:B--2---:R-:W-:Y:S01]  /*0b60*/  IMAD R3, R6, 0x80, R2 ;  /* 0x0000008006037824 */ /* 0x004fe200078e0202 */
[----:B------:R-:W-:-:S04]  /*0b70*/  IADD3 R2, R2, 0x5f, RZ ;  /* 0x0000005f02027810 */ /* 0x000fc80007ffe0ff */
[----:B---3--:R-:W-:Y:S01]  /*0b80*/  IADD3 R3, R3, -UR4, -R4 ;  /* 0x8000000403037c10 */ /* 0x008fe2000fffe804 */
[----:B------:R-:W-:-:S04]  /*0b90*/  IMAD.HI R2, R2, 0x2aaaaaab, RZ ;  /* 0x2aaaaaab02027827 */ /* 0x000fc800078e02ff */
        /* <DEDUP_REMOVED lines=30> */
.L_x_2738:
        /* <DEDUP_REMOVED lines=15> */
.L_x_2737:
        /* <DEDUP_REMOVED lines=22> */
.L_x_2740:
        /* <DEDUP_REMOVED lines=15> */
.L_x_2739:
[----:B------:R-:W-:Y:S01]  /*10c0*/  SHF.R.S32.HI R7, RZ, 0x1f, R18 ;  /* 0x0000001fff077819 */ /* 0x000fe20000011412 */
[----:B------:R-:W-:-:S03]  /*10d0*/  UMOV UR4, 0xffffffff ;  /* 0xffffffff00047882 */ /* 0x000fc60000000000 */
[----:B------:R-:W-:-:S04]  /*10e0*/  LEA.HI R0, R7, R18, RZ, 0x7 ;  /* 0x0000001207007211 */ /* 0x000fc800078f38ff */
[----:B------:R-:W-:Y:S01]  /*10f0*/  SHF.R.S32.HI R13, RZ, 0x7, R0 ;  /* 0x00000007ff0d7819 */ /* 0x000fe20000011400 */
[----:B------:R-:W-:Y:S06]  /*1100*/  BRA.DIV UR4, `(.L_x_2741) ;  /* 0x000000c204a07947 */ /* 0x000fec000b800000 */
[----:B------:R1:W2:Y:S02]  /*1110*/  SHFL.IDX PT, R14, R13, RZ, 0x1f ;  /* 0x00001fff0d0e7589 */ /* 0x0002a400000e0000 */
.L_x_2827:
[----:B------:R-:W-:Y:S01]  /*1120*/  SHF.L.U32 R2, RZ, 0x1f, RZ ;  /* 0x0000001fff027819 */ /* 0x000fe200000006ff */
[----:B------:R-:W3:Y:S01]  /*1130*/  LDC R10, c[0x0][0x280] ;  /* 0x0000a000ff0a7b82 */ /* 0x000ee20000000800 */
[----:B------:R-:W-:Y:S02]  /*1140*/  SHF.L.U32 R3, R18, 0x6, RZ ;  /* 0x0000000612037819 */ /* 0x000fe400000006ff */
[CC--:B------:R-:W-:Y:S02]  /*1150*/  LEA.HI R8, R7.reuse, R18.reuse, RZ, 0x5 ;  /* 0x0000001207087211 */ /* 0x0c0fe400078f28ff */
[----:B------:R-:W-:Y:S01]  /*1160*/  LEA.HI R5, R7, R18, RZ, 0x4 ;  /* 0x0000001207057211 */ /* 0x000fe200078f20ff */
[----:B------:R-:W4:Y:S02]  /*1170*/  SYNCS.PHASECHK.TRANS64.TRYWAIT P0, [R17+URZ+0x26800], R2 ;  /* 0x02680002110075a7 */ /* 0x000f24000800017f */
[----:B------:R-:W1:Y:S01]  /*1180*/  LDC R11, c[0x0][0x290] ;  /* 0x0000a400ff0b7b82 */ /* 0x000e620000000800 */
[----:B----4-:R-:W-:Y:S05]  /*1190*/  @P0 BRA `(.L_x_2742) ;  /* 0x0000000000080947 */ /* 0x010fea0003800000 */
[----:B------:R-:W4:Y:S02]  /*11a0*/  SYNCS.PHASECHK.TRANS64.TRYWAIT P0, [R17+URZ+0x26800], R2 ;  /* 0x02680002110075a7 */ /* 0x000f24000800017f */
[----:B----4-:R-:W-:Y:S05]  /*11b0*/  @!P0 BRA `(.L_x_2743) ;  /* 0x000000c000908947 */ /* 0x010fea0003800000 */
.L_x_2742:
[----:B------:R-:W5:Y:S01]  /*11c0*/  LDL R12, [R1+0x30] ;  /* 0x00003000010c7983 */ /* 0x000f620000100800 */
[----:B----4-:R-:W-:Y:S01]  /*11d0*/  SHF.R.S32.HI R2, RZ, 0x5, R8 ;  /* 0x00000005ff027819 */ /* 0x010fe20000011408 */
[----:B------:R-:W-:Y:S01]  /*11e0*/  ULDC UR4, c[0x0][0x74c] ;  /* 0x0001d30000047ab9 */ /* 0x000fe20000000800 */
[----:B------:R-:W-:Y:S01]  /*11f0*/  SHF.R.S32.HI R6, RZ, 0x4, R5 ;  /* 0x00000004ff067819 */ /* 0x000fe20000011405 */
[----:B------:R-:W4:Y:S01]  /*1200*/  LDL R15, [R1+0x2c] ;  /* 0x00002c00010f7983 */ /* 0x000f220000100800 */
[----:B------:R-:W-:Y:S01]  /*1210*/  LOP3.LUT R3, R3, 0x1c0, RZ, 0xc0, !PT ;  /* 0x000001c003037812 */ /* 0x000fe200078ec0ff */
[----:B------:R-:W-:Y:S01]  /*1220*/  IMAD.SHL.U32 R4, R2, 0x10, RZ ;  /* 0x0000001002047824 */ /* 0x000fe200078e00ff */
[----:B------:R-:W-:Y:S02]  /*1230*/  LEA.HI R9, R5, R6, RZ, 0x1 ;  /* 0x0000000605097211 */ /* 0x000fe400078f08ff */
[----:B-1-3--:R-:W-:Y:S02]  /*1240*/  IADD3 R10, -R11, 0x7f, R10 ;  /* 0x0000007f0b0a7810 */ /* 0x00afe40007ffe10a */
[----:B------:R-:W-:-:S02]  /*1250*/  LOP3.LUT R9, R9, 0x7ffffe, RZ, 0xc0, !PT ;  /* 0x007ffffe09097812 */ /* 0x000fc400078ec0ff */
[----:B------:R-:W-:Y:S02]  /*1260*/  LEA.HI R2, R7, R18, RZ, 0x3 ;  /* 0x0000001207027211 */ /* 0x000fe400078f18ff */
[----:B------:R-:W-:Y:S01]  /*1270*/  LOP3.LUT R5, R3, 0x30, R4, 0xf8, !PT ;  /* 0x0000003003057812 */ /* 0x000fe200078ef804 */
[----:B------:R-:W-:Y:S01]  /*1280*/  IMAD.IADD R6, R6, 0x1, -R9 ;  /* 0x0000000106067824 */ /* 0x000fe200078e0a09 */
[----:B------:R-:W-:Y:S02]  /*1290*/  SHF.R.U32.HI R3, RZ, 0x3, R3 ;  /* 0x00000003ff037819 */ /* 0x000fe40000011603 */
[----:B------:R-:W-:Y:S01]  /*12a0*/  LOP3.LUT R4, R5, 0x8, R2, 0xf8, !PT ;  /* 0x0000000805047812 */ /* 0x000fe200078ef802 */
[----:B------:R-:W-:Y:S01]  /*12b0*/  IMAD R6, R13, 0xc, R6 ;  /* 0x0000000c0d067824 */ /* 0x000fe200078e0206 */
[----:B--2---:R-:W-:Y:S02]  /*12c0*/  LEA.HI R2, R14, R14, RZ, 0x1 ;  /* 0x0000000e0e027211 */ /* 0x004fe400078f08ff */
[----:B------:R-:W-:-:S02]  /*12d0*/  LOP3.LUT R3, R4, R3, RZ, 0x3c, !PT ;  /* 0x0000000304037212 */ /* 0x000fc400078e3cff */
[----:B------:R-:W-:Y:S02]  /*12e0*/  LOP3.LUT R5, R2, 0xfffffffe, RZ, 0xc0, !PT ;  /* 0xfffffffe02057812 */ /* 0x000fe400078ec0ff */
[----:B------:R-:W-:Y:S02]  /*12f0*/  LEA R2, R6, R3, 0x9 ;  /* 0x0000000306027211 */ /* 0x000fe400078e48ff */
[----:B------:R-:W-:Y:S01]  /*1300*/  LOP3.LUT R3, R0, 0xffffff80, RZ, 0xc0, !PT ;  /* 0xffffff8000037812 */ /* 0x000fe200078ec0ff */
[----:B------:R-:W-:-:S03]  /*1310*/  IMAD.IADD R5, R14, 0x1, -R5 ;  /* 0x000000010e057824 */ /* 0x000fc600078e0a05 */
[----:B------:R-:W-:-:S04]  /*1320*/  IADD3 R6, R18, -R3, RZ ;  /* 0x8000000312067210 */ /* 0x000fc80007ffe0ff */
[--C-:B------:R-:W-:Y:S01]  /*1330*/  SHF.R.S32.HI R14, RZ, 0x1f, R6.reuse ;  /* 0x0000001fff0e7819 */ /* 0x100fe20000011406 */
[----:B------:R1:W-:Y:S04]  /*1340*/  STL [R1+0x18], R2 ;  /* 0x0000180201007387 */ /* 0x0003e80000100800 */
[----:B------:R2:W-:Y:S01]  /*1350*/  STL [R1+0x1c], R14 ;  /* 0x00001c0e01007387 */ /* 0x0005e20000100800 */
[----:B-1----:R-:W-:-:S04]  /*1360*/  IMAD R2, R13, 0x300, R6 ;  /* 0x000003000d027824 */ /* 0x002fc800078e0206 */
[----:B------:R-:W-:Y:S01]  /*1370*/  IMAD.SHL.U32 R2, R2, 0x4, RZ ;  /* 0x0000000402027824 */ /* 0x000fe200078e00ff */
[----:B------:R-:W-:Y:S01]  /*1380*/  CS2R R120, SRZ ;  /* 0x0000000000787805 */ /* 0x000fe2000001ff00 */
[----:B------:R-:W-:Y:S01]  /*1390*/  IMAD.MOV.U32 R0, RZ, RZ, RZ ;  /* 0x000000ffff007224 */ /* 0x000fe200078e00ff */
[----:B------:R-:W-:Y:S01]  /*13a0*/  CS2R R122, SRZ ;  /* 0x00000000007a7805 */ /* 0x000fe2000001ff00 */
[----:B------:R-:W-:Y:S01]  /*13b0*/  IMAD.MOV.U32 R4, RZ, RZ, RZ ;  /* 0x000000ffff047224 */ /* 0x000fe200078e00ff */
        /* <DEDUP_REMOVED lines=29> */
[----:B------:R-:W-:Y:S01]  /*1590*/  CS2R R182, SRZ ;  /* 0x0000000000b67805 */ /* 0x000fe2000001ff00 */
[----:B------:R-:W-:Y:S02]  /*15a0*/  IMAD R2, R2, 0x4, R17 ;  /* 0x0000000402027824 */ /* 0x000fe400078e0211 */
[----:B-----5:R-:W-:-:S05]  /*15b0*/  IMAD R10, R12, 0x80, R10 ;  /* 0x000000800c0a7824 */ /* 0x020fca00078e020a */
[----:B------:R-:W-:-:S05]  /*15c0*/  IADD3 R10, R10, -UR4, RZ ;  /* 0x800000040a0a7c10 */ /* 0x000fca000fffe0ff */
[----:B------:R-:W-:-:S05]  /*15d0*/  IMAD.HI R10, R10, 0x2aaaaaab, RZ ;  /* 0x2aaaaaab0a0a7827 */ /* 0x000fca00078e02ff */
[----:B------:R-:W-:-:S04]  /*15e0*/  SHF.R.U32.HI R9, RZ, 0x1f, R10 ;  /* 0x0000001fff097819 */ /* 0x000fc8000001160a */
[----:B------:R-:W-:Y:S02]  /*15f0*/  LEA.HI.SX32 R9, R10, R9, 0x1c ;  /* 0x000000090a097211 */ /* 0x000fe400078fe2ff */
[----:B------:R-:W-:Y:S02]  /*1600*/  LEA.HI R10, R14, R6, RZ, 0x2 ;  /* 0x000000060e0a7211 */ /* 0x000fe400078f10ff */
[----:B----4-:R-:W-:-:S03]  /*1610*/  VIADDMNMX R237, R9, 0x1, R15, PT ;  /* 0x0000000109ed7846 */ /* 0x010fc6000380010f */
[----:B------:R2:W-:Y:S01]  /*1620*/  STL [R1+0x10], R10 ;  /* 0x0000100a01007387 */ /* 0x0005e20000100800 */
[----:B------:R-:W-:Y:S02]  /*1630*/  ISETP.GE.AND P0, PT, R16, R237, PT ;  /* 0x000000ed1000720c */ /* 0x000fe40003f06270 */
[----:B------:R-:W-:-:S04]  /*1640*/  LOP3.LUT R3, R10, 0xfffffffc, RZ, 0xc0, !PT ;  /* 0xfffffffc0a037812 */ /* 0x000fc800078ec0ff */
[----:B------:R-:W-:-:S07]  /*1650*/  IADD3 R3, R6, -R3, RZ ;  /* 0x8000000306037210 */ /* 0x000fce0007ffe0ff */
[----:B--2---:R-:W-:Y:S05]  /*1660*/  @P0 BRA `(.L_x_2744) ;  /* 0x0000004000ec0947 */ /* 0x004fea0003800000 */
[----:B------:R-:W-:Y:S01]  /*1670*/  LOP3.LUT R9, R8, 0xffffffe0, RZ, 0xc0, !PT ;  /* 0xffffffe008097812 */ /* 0x000fe200078ec0ff */
[----:B------:R-:W-:Y:S01]  /*1680*/  IMAD R11, R12, -0x80, R11 ;  /* 0xffffff800c0b7824 */ /* 0x000fe200078e020b */
[----:B------:R-:W-:Y:S02]  /*1690*/  LEA.HI R6, R14, R6, RZ, 0x5 ;  /* 0x000000060e067211 */ /* 0x000fe400078f28ff */
[----:B------:R-:W-:Y:S02]  /*16a0*/  CS2R R150, SRZ ;  /* 0x0000000000967805 */ /* 0x000fe4000001ff00 */
[----:B------:R-:W-:Y:S01]  /*16b0*/  LEA.HI R4, R13, R13, RZ, 0x1 ;  /* 0x0000000d0d047211 */ /* 0x000fe200078f08ff */
[----:B------:R-:W-:Y:S01]  /*16c0*/  IMAD.IADD R9, R18, 0x1, -R9 ;  /* 0x0000000112097824 */ /* 0x000fe200078e0a09 */
[----:B------:R-:W-:Y:S02]  /*16d0*/  SHF.R.S32.HI R8, RZ, 0x5, R6 ;  /* 0x00000005ff087819 */ /* 0x000fe40000011406 */
[----:B------:R-:W-:-:S02]  /*16e0*/  CS2R R148, SRZ ;  /* 0x0000000000947805 */ /* 0x000fc4000001ff00 */
[----:B------:R-:W-:Y:S02]  /*16f0*/  LOP3.LUT R6, R4, 0xfffffffe, RZ, 0xc0, !PT ;  /* 0xfffffffe04067812 */ /* 0x000fe400078ec0ff */
[----:B------:R-:W-:Y:S02]  /*1700*/  CS2R R146, SRZ ;  /* 0x0000000000927805 */ /* 0x000fe4000001ff00 */
[----:B------:R-:W-:Y:S01]  /*1710*/  SHF.R.S32.HI R0, RZ, 0x1f, R9 ;  /* 0x0000001fff007819 */ /* 0x000fe20000011409 */
[----:B------:R-:W-:Y:S01]  /*1720*/  IMAD R23, R8, -0x10, R11 ;  /* 0xfffffff008177824 */ /* 0x000fe200078e020b */
[----:B------:R-:W-:Y:S01]  /*1730*/  SHF.R.S32.HI R14, RZ, 0x2, R10 ;  /* 0x00000002ff0e7819 */ /* 0x000fe2000001140a */
[----:B------:R-:W-:Y:S01]  /*1740*/  IMAD.IADD R22, R13, 0x1, -R6 ;  /* 0x000000010d167824 */ /* 0x000fe200078e0a06 */
[----:B------:R-:W-:Y:S02]  /*1750*/  LEA.HI R4, R0, R9, RZ, 0x2 ;  /* 0x0000000900047211 */ /* 0x000fe400078f10ff */
[----:B------:R-:W-:-:S02]  /*1760*/  CS2R R144, SRZ ;  /* 0x0000000000907805 */ /* 0x000fc4000001ff00 */
[----:B------:R-:W-:Y:S02]  /*1770*/  LEA.HI R6, R7, R18, RZ, 0x2 ;  /* 0x0000001207067211 */ /* 0x000fe400078f10ff */
[----:B------:R-:W-:Y:S02]  /*1780*/  CS2R R142, SRZ ;  /* 0x00000000008e7805 */ /* 0x000fe4000001ff00 */
[----:B------:R-:W-:Y:S02]  /*1790*/  SHF.R.S32.HI R11, RZ, 0x2, R4 ;  /* 0x00000002ff0b7819 */ /* 0x000fe40000011404 */
[----:B------:R-:W-:Y:S02]  /*17a0*/  CS2R R140, SRZ ;  /* 0x00000000008c7805 */ /* 0x000fe4000001ff00 */
[----:B------:R-:W-:Y:S02]  /*17b0*/  LEA.HI R0, R0, R9, RZ, 0x3 ;  /* 0x0000000900007211 */ /* 0x000fe400078f18ff */
[----:B------:R-:W-:-:S02]  /*17c0*/  CS2R R138, SRZ ;  /* 0x00000000008a7805 */ /* 0x000fc4000001ff00 */
[----:B------:R-:W-:Y:S01]  /*17d0*/  LOP3.LUT R9, R6, 0xfffffffc, RZ, 0xc0, !PT ;  /* 0xfffffffc06097812 */ /* 0x000fe200078ec0ff */
[C---:B------:R-:W-:Y:S01]  /*17e0*/  VIADD R15, R11.reuse, 0x10 ;  /* 0x000000100b0f7836 */ /* 0x040fe20000000000 */
[----:B------:R-:W-:Y:S02]  /*17f0*/  IADD3 R8, R11, 0x8, RZ ;  /* 0x000000080b087810 */ /* 0x000fe40007ffe0ff */
[----:B------:R-:W-:Y:S02]  /*1800*/  CS2R R136, SRZ ;  /* 0x0000000000887805 */ /* 0x000fe4000001ff00 */
        /* <DEDUP_REMOVED lines=8> */
[----:B------:R-:W-:Y:S02]  /*1890*/  SHF.R.S32.HI R12, RZ, 0x1, R10 ;  /* 0x00000001ff0c7819 */ /* 0x000fe4000001140a */
[----:B------:R-:W-:-:S02]  /*18a0*/  CS2R R128, SRZ ;  /* 0x0000000000807805 */ /* 0x000fc4000001ff00 */
[----:B------:R-:W-:Y:S01]  /*18b0*/  LEA.HI R7, R7, R14, RZ, 0x3 ;  /* 0x0000000e07077211 */ /* 0x000fe200078f18ff */
[----:B------:R-:W-:Y:S01]  /*18c0*/  IMAD.HI R6, R0, 0x2aaaaaab, RZ ;  /* 0x2aaaaaab00067827 */ /* 0x000fe200078e02ff */
[----:B------:R-:W-:Y:S02]  /*18d0*/  SHF.R.S32.HI R19, RZ, 0x1, R18 ;  /* 0x00000001ff137819 */ /* 0x000fe40000011412 */
[----:B------:R-:W-:Y:S02]  /*18e0*/  CS2R R126, SRZ ;  /* 0x00000000007e7805 */ /* 0x000fe4000001ff00 */
[----:B------:R-:W-:Y:S01]  /*18f0*/  LOP3.LUT R21, R7, 0xfffffff8, RZ, 0xc0, !PT ;  /* 0xfffffff807157812 */ /* 0x000fe200078ec0ff */
[----:B------:R-:W-:Y:S01]  /*1900*/  IMAD.HI R13, R12, 0x2aaaaaab, RZ ;  /* 0x2aaaaaab0c0d7827 */ /* 0x000fe200078e02ff */
[----:B------:R-:W-:Y:S02]  /*1910*/  LEA.HI R4, R4, R11, RZ, 0x1 ;  /* 0x0000000b04047211 */ /* 0x000fe400078f08ff */
[----:B------:R-:W-:-:S02]  /*1920*/  CS2R R124, SRZ ;  /* 0x00000000007c7805 */ /* 0x000fc4000001ff00 */
[----:B------:R-:W-:Y:S01]  /*1930*/  SHF.R.U32.HI R7, RZ, 0x1, R6 ;  /* 0x00000001ff077819 */ /* 0x000fe20000011606 */
[----:B------:R-:W-:Y:S01]  /*1940*/  IMAD.HI R20, R19, 0x2aaaaaab, RZ ;  /* 0x2aaaaaab13147827 */ /* 0x000fe200078e02ff */
[----:B------:R-:W-:Y:S02]  /*1950*/  IADD3 R23, R23, R21, -R14 ;  /* 0x0000001517177210 */ /* 0x000fe40007ffe80e */
[----:B------:R-:W-:Y:S02]  /*1960*/  CS2R R122, SRZ ;  /* 0x00000000007a7805 */ /* 0x000fe4000001ff00 */
[----:B------:R-:W-:Y:S02]  /*1970*/  LOP3.LUT R4, R4, 0xfffffffe, RZ, 0xc0, !PT ;  /* 0xfffffffe04047812 */ /* 0x000fe400078ec0ff */
[----:B------:R-:W-:Y:S02]  /*1980*/  CS2R R120, SRZ ;  /* 0x0000000000787805 */ /* 0x000fe4000001ff00 */
[----:B------:R-:W-:-:S02]  /*1990*/  SHF.R.U32.HI R14, RZ, 0x1, R13 ;  /* 0x00000001ff0e7819 */ /* 0x000fc4000001160d */
[----:B------:R-:W-:Y:S02]  /*19a0*/  CS2R R182, SRZ ;  /* 0x0000000000b67805 */ /* 0x000fe4000001ff00 */
[----:B------:R-:W-:Y:S02]  /*19b0*/  SHF.R.U32.HI R21, RZ, 0x1, R20 ;  /* 0x00000001ff157819 */ /* 0x000fe40000011614 */
[----:B------:R-:W-:Y:S02]  /*19c0*/  CS2R R180, SRZ ;  /* 0x0000000000b47805 */ /* 0x000fe4000001ff00 */
[----:B------:R-:W-:Y:S02]  /*19d0*/  LEA.HI R7, R6, R7, RZ, 0x1 ;  /* 0x0000000706077211 */ /* 0x000fe400078f08ff */
[----:B------:R-:W-:Y:S02]  /*19e0*/  CS2R R178, SRZ ;  /* 0x0000000000b27805 */ /* 0x000fe4000001ff00 */
[----:B------:R-:W-:-:S02]  /*19f0*/  IADD3 R4, R11, -R4, RZ ;  /* 0x800000040b047210 */ /* 0x000fc40007ffe0ff */
[----:B------:R-:W-:Y:S02]  /*1a00*/  CS2R R176, SRZ ;  /* 0x0000000000b07805 */ /* 0x000fe4000001ff00 */
[----:B------:R-:W-:Y:S01]  /*1a10*/  LEA.HI R13, R13, R14, RZ, 0x1 ;  /* 0x0000000e0d0d7211 */ /* 0x000fe200078f08ff */
[----:B------:R-:W-:Y:S01]  /*1a20*/  IMAD R7, R7, -0xc, R0 ;  /* 0xfffffff407077824 */ /* 0x000fe200078e0200 */
[----:B------:R-:W-:Y:S02]  /*1a30*/  LOP3.LUT R11, R10, 0xfffffffe, RZ, 0xc0, !PT ;  /* 0xfffffffe0a0b7812 */ /* 0x000fe400078ec0ff */
[----:B------:R-:W-:Y:S02]  /*1a40*/  CS2R R174, SRZ ;  /* 0x0000000000ae7805 */ /* 0x000fe4000001ff00 */
[----:B------:R-:W-:Y:S01]  /*1a50*/  LEA.HI R20, R20, R21, RZ, 0x1 ;  /* 0x0000001514147211 */ /* 0x000fe200078f08ff */
[----:B------:R-:W-:Y:S01]  /*1a60*/  IMAD R12, R13, -0xc, R12 ;  /* 0xfffffff40d0c7824 */ /* 0x000fe200078e020c */
[----:B------:R-:W-:Y:S01]  /*1a70*/  LOP3.LUT R18, R18, 0xfffffffe, RZ, 0xc0, !PT ;  /* 0xfffffffe12127812 */ /* 0x000fe200078ec0ff */
[----:B------:R-:W-:Y:S01]  /*1a80*/  IMAD.IADD R11, R8, 0x1, -R11 ;  /* 0x00000001080b7824 */ /* 0x000fe200078e0a0b */
[----:B------:R-:W-:Y:S01]  /*1a90*/  LEA R4, R7, R4, 0x3 ;  /* 0x0000000407047211 */ /* 0x000fe200078e18ff */
[----:B------:R-:W-:Y:S01]  /*1aa0*/  IMAD R19, R20, -0xc, R19 ;  /* 0xfffffff414137824 */ /* 0x000fe200078e0213 */
[----:B------:R-:W-:Y:S01]  /*1ab0*/  CS2R R172, SRZ ;  /* 0x0000000000ac7805 */ /* 0x000fe2000001ff00 */
[----:B------:R-:W-:Y:S01]  /*1ac0*/  IMAD.IADD R18, R15, 0x1, -R18 ;  /* 0x000000010f127824 */ /* 0x000fe200078e0a12 */
[----:B------:R-:W-:Y:S01]  /*1ad0*/  CS2R R170, SRZ ;  /* 0x0000000000aa7805 */ /* 0x000fe2000001ff00 */
[----:B------:R-:W-:Y:S01]  /*1ae0*/  IMAD R0, R12, 0x8, R11 ;  /* 0x000000080c007824 */ /* 0x000fe200078e020b */
[----:B------:R1:W-:Y:S01]  /*1af0*/  STL [R1+0x8], R4 ;  /* 0x0000080401007387 */ /* 0x0003e20000100800 */
[----:B------:R-:W-:Y:S01]  /*1b00*/  IMAD R6, R19, 0x8, R18 ;  /* 0x0000000813067824 */ /* 0x000fe200078e0212 */
[----:B------:R-:W-:Y:S01]  /*1b10*/  CS2R R168, SRZ ;  /* 0x0000000000a87805 */ /* 0x000fe2000001ff00 */
[----:B------:R-:W-:Y:S01]  /*1b20*/  IMAD R8, R22, -0x40, R23 ;  /* 0xffffffc016087824 */ /* 0x000fe200078e0217 */
[----:B------:R2:W-:Y:S01]  /*1b30*/  STL [R1+0x4], R0 ;  /* 0x0000040001007387 */ /* 0x0005e20000100800 */
[----:B------:R-:W-:-:S02]  /*1b40*/  CS2R R166, SRZ ;  /* 0x0000000000a67805 */ /* 0x000fc4000001ff00 */
[----:B------:R-:W-:Y:S02]  /*1b50*/  CS2R R164, SRZ ;  /* 0x0000000000a47805 */ /* 0x000fe4000001ff00 */
[----:B------:R-:W-:Y:S01]  /*1b60*/  CS2R R162, SRZ ;  /* 0x0000000000a27805 */ /* 0x000fe2000001ff00 */
[----:B------:R3:W-:Y:S01]  /*1b70*/  STL [R1], R6 ;  /* 0x0000000601007387 */ /* 0x0007e20000100800 */
[----:B------:R-:W-:Y:S02]  /*1b80*/  CS2R R160, SRZ ;  /* 0x0000000000a07805 */ /* 0x000fe4000001ff00 */
[----:B-1----:R-:W-:Y:S02]  /*1b90*/  MOV R4, RZ ;  /* 0x000000ff00047202 */ /* 0x002fe40000000f00 */
[----:B------:R-:W-:Y:S02]  /*1ba0*/  CS2R R158, SRZ ;  /* 0x00000000009e7805 */ /* 0x000fe4000001ff00 */
[----:B------:R-:W-:-:S02]  /*1bb0*/  CS2R R156, SRZ ;  /* 0x00000000009c7805 */ /* 0x000fc4000001ff00 */
[----:B------:R-:W-:Y:S01]  /*1bc0*/  CS2R R154, SRZ ;  /* 0x00000000009a7805 */ /* 0x000fe2000001ff00 */
[----:B--2---:R-:W-:Y:S01]  /*1bd0*/  IMAD.MOV.U32 R0, RZ, RZ, RZ ;  /* 0x000000ffff007224 */ /* 0x004fe200078e00ff */
[----:B---3--:R-:W-:-:S07]  /*1be0*/  CS2R R152, SRZ ;  /* 0x0000000000987805 */ /* 0x008fce000001ff00 */
.L_x_2755:
[----:B-1----:R-:W2:Y:S02]  /*1bf0*/  LDL R6, [R1+0xc] ;  /* 0x00000c0001067983 */ /* 0x002ea40000100800 */
[----:B--2---:R-:W-:-:S04]  /*1c00*/  LOP3.LUT R6, R6, 0x1, RZ, 0xfc, !PT ;  /* 0x0000000106067812 */ /* 0x004fc800078efcff */
[----:B------:R-:W-:-:S13]  /*1c10*/  ISETP.NE.AND P0, PT, R6, 0x3, PT ;  /* 0x000000030600780c */ /* 0x000fda0003f05270 */
[----:B------:R-:W-:Y:S05]  /*1c20*/  @!P0 BRA `(.L_x_2745) ;  /* 0x0000000000048947 */ /* 0x000fea0003800000 */
[----:B------:R-:W-:Y:S01]  /*1c30*/  BPT.TRAP 0x1 ;  /* 0x000000040000795c */ /* 0x000fe20000300000 */
.L_x_2745:
[----:B------:R-:W-:Y:S01]  /*1c40*/  IMAD R6, R0, 0x8, R17 ;  /* 0x0000000800067824 */ /* 0x000fe200078e0211 */
[----:B------:R-:W-:-:S04]  /*1c50*/  SHF.L.U32 R21, R4, 0x1f, RZ ;  /* 0x0000001f04157819 */ /* 0x000fc800000006ff */
[----:B------:R1:W2:Y:S01]  /*1c60*/  SYNCS.PHASECHK.TRANS64.TRYWAIT P1, [R6+URZ+0x26810], R21 ;  /* 0x02681015060075a7 */ /* 0x0002a2000802017f */
[----:B------:R-:W-:Y:S05]  /*1c70*/  @!P0 BRA `(.L_x_2746) ;  /* 0x0000000000048947 */ /* 0x000fea0003800000 */
[----:B------:R-:W-:Y:S01]  /*1c80*/  BPT.TRAP 0x1 ;  /* 0x000000040000795c */ /* 0x000fe20000300000 */
.L_x_2746:
[----:B------:R-:W-:-:S04]  /*1c90*/  IADD3 R7, R17, 0xe000, RZ ;  /* 0x0000e00011077810 */ /* 0x000fc80007ffe0ff */
[----:B------:R-:W-:-:S04]  /*1ca0*/  SHF.R.U32.HI R7, RZ, 0x4, R7 ;  /* 0x00000004ff077819 */ /* 0x000fc80000011607 */
[----:B------:R-:W-:Y:S01]  /*1cb0*/  LOP3.LUT R7, R7, 0x3fff, RZ, 0xc0, !PT ;  /* 0x00003fff07077812 */ /* 0x000fe200078ec0ff */
[----:B--2---:R-:W-:Y:S06]  /*1cc0*/  @P1 BRA `(.L_x_2747) ;  /* 0x0000000000081947 */ /* 0x004fec0003800000 */
[----:B------:R-:W2:Y:S02]  /*1cd0*/  SYNCS.PHASECHK.TRANS64.TRYWAIT P1, [R6+URZ+0x26810], R21 ;  /* 0x02681015060075a7 */ /* 0x000ea4000802017f */
[----:B--2---:R-:W-:Y:S05]  /*1ce0*/  @!P1 BRA `(.L_x_2748) ;  /* 0x000000b400d89947 */ /* 0x004fea0003800000 */
.L_x_2747:
        /* <DEDUP_REMOVED lines=12> */
[----:B------:R-:W-:-:S02]  /*1db0*/  VIADD R19, R17, 0x1a000 ;  /* 0x0001a00011137836 */ /* 0x000fc40000000000 */
        /* <DEDUP_REMOVED lines=24> */
[----:B---3--:R-:W-:-:S04]  /*1f40*/  IMAD R10, R0, 0x80, R14 ;  /* 0x00000080000a7824 */ /* 0x008fc800078e020e */
[----:B------:R-:W-:Y:S01]  /*1f50*/  IMAD R10, R3, 0x2, R10 ;  /* 0x00000002030a7824 */ /* 0x000fe200078e020a */
[----:B----4-:R-:W-:-:S03]  /*1f60*/  LEA R12, R0, R12, 0x7 ;  /* 0x0000000c000c7211 */ /* 0x010fc600078e38ff */
[C---:B------:R-:W-:Y:S01]  /*1f70*/  IMAD R15, R10.reuse, 0x4, R17 ;  /* 0x000000040a0f7824 */ /* 0x040fe200078e0211 */
[----:B------:R-:W-:Y:S01]  /*1f80*/  LEA R190, R10, R19, 0x2 ;  /* 0x000000130abe7211 */ /* 0x000fe200078e10ff */
[----:B-----5:R-:W-:Y:S01]  /*1f90*/  IMAD R14, R0, 0x80, R13 ;  /* 0x00000080000e7824 */ /* 0x020fe200078e020d */
[----:B------:R-:W-:-:S03]  /*1fa0*/  LEA R12, R3, R12, 0x1 ;  /* 0x0000000c030c7211 */ /* 0x000fc600078e08ff */
[----:B------:R-:W-:Y:S01]  /*1fb0*/  IMAD R18, R3, 0x2, R14 ;  /* 0x0000000203127824 */ /* 0x000fe200078e020e */
[C---:B------:R-:W-:Y:S01]  /*1fc0*/  LEA R14, R12.reuse, R17, 0x2 ;  /* 0x000000110c0e7211 */ /* 0x040fe200078e10ff */
[----:B------:R-:W-:Y:S02]  /*1fd0*/  IMAD R11, R12, 0x4, R19 ;  /* 0x000000040c0b7824 */ /* 0x000fe400078e0213 */
[C---:B------:R-:W-:Y:S02]  /*1fe0*/  IMAD R13, R18.reuse, 0x4, R17 ;  /* 0x00000004120d7824 */ /* 0x040fe400078e0211 */
[----:B------:R-:W-:Y:S01]  /*1ff0*/  IMAD R10, R18, 0x4, R19 ;  /* 0x00000004120a7824 */ /* 0x000fe200078e0213 */
[----:B------:R-:W-:Y:S02]  /*2000*/  WARPGROUP.DEPBAR.LE gsb0, 0x0 ;  /* 0x00008000000079c5 */ /* 0x000fe40000010000 */
        /* <DEDUP_REMOVED lines=8> */
.L_x_2749:
[----:B------:R1:W1:Y:S01]  /*2090*/  SYNCS.PHASECHK.TRANS64.TRYWAIT P1, [R6+URZ+0x26830], R21 ;  /* 0x02683015060075a7 */ /* 0x000262000802017f */
[----:B------:R-:W-:Y:S05]  /*20a0*/  @!P0 BRA `(.L_x_2750) ;  /* 0x0000000000048947 */ /* 0x000fea0003800000 */
[----:B------:R-:W-:Y:S01]  /*20b0*/  BPT.TRAP 0x1 ;  /* 0x000000040000795c */ /* 0x000fe20000300000 */
.L_x_2750:
[----:B------:R-:W-:-:S04]  /*20c0*/  IADD3 R12, R17, 0x14000, RZ ;  /* 0x00014000110c7810 */ /* 0x000fc80007ffe0ff */
[----:B------:R-:W-:-:S04]  /*20d0*/  SHF.R.U32.HI R12, RZ, 0x4, R12 ;  /* 0x00000004ff0c7819 */ /* 0x000fc8000001160c */
[----:B------:R-:W-:-:S04]  /*20e0*/  LOP3.LUT R12, R12, 0x3fff, RZ, 0xc0, !PT ;  /* 0x00003fff0c0c7812 */ /* 0x000fc800078ec0ff */
[----:B------:R-:W-:Y:S01]  /*20f0*/  LOP3.LUT R19, R12, 0x10000, RZ, 0xfc, !PT ;  /* 0x000100000c137812 */ /* 0x000fe200078efcff */
[----:B-1----:R-:W-:Y:S06]  /*2100*/  @P1 BRA `(.L_x_2751) ;  /* 0x0000000000081947 */ /* 0x002fec0003800000 */
[----:B------:R-:W1:Y:S02]  /*2110*/  SYNCS.PHASECHK.TRANS64.TRYWAIT P1, [R6+URZ+0x26830], R21 ;  /* 0x02683015060075a7 */ /* 0x000e64000802017f */
[----:B-1----:R-:W-:Y:S05]  /*2120*/  @!P1 BRA `(.L_x_2752) ;  /* 0x000000b000dc9947 */ /* 0x002fea0003800000 */
.L_x_2751:
[----:B------:R-:W-:Y:S01]  /*2130*/  UIADD3 UR9, UR9, 0x4000, URZ ;  /* 0x0000400009097890 */ /* 0x000fe2000fffe03f */
[----:B------:R-:W-:Y:S01]  /*2140*/  IMAD R19, R0, 0x300, R19 ;  /* 0x0000030000137824 */ /* 0x000fe200078e0213 */
[----:B------:R-:W-:Y:S01]  /*2150*/  WARPGROUP.ARRIVE ;  /* 0x00000000000079c5 */ /* 0x000fe20000000000 */
[----:B------:R-:W-:Y:S01]  /*2160*/  UMOV UR7, 0x40000040 ;  /* 0x4000004000077882 */ /* 0x000fe20000000000 */
[----:B------:R-:W-:Y:S01]  /*2170*/  USHF.R.U32.HI UR9, URZ, 0x4, UR9 ;  /* 0x000000043f097899 */ /* 0x000fe20008011609 */
[C---:B------:R-:W-:Y:S01]  /*2180*/  ISETP.GT.AND P2, PT, R8.reuse, RZ, PT ;  /* 0x000000ff0800720c */ /* 0x040fe20003f44270 */
[----:B------:R-:W-:Y:S01]  /*2190*/  UMOV UR5, 0x40000040 ;  /* 0x4000004000057882 */ /* 0x000fe20000000000 */
[----:B------:R-:W-:Y:S01]  /*21a0*/  R2UR UR8, R19 ;  /* 0x00000000130872ca */ /* 0x000fe200000e0000 */
[----:B------:R-:W-:Y:S01]  /*21b0*/  ULOP3.LUT UR9, UR9, 0x3fff, URZ, 0xc0, !UPT ;  /* 0x00003fff09097892 */ /* 0x000fe2000f8ec03f */
[----:B------:R-:W-:Y:S01]  /*21c0*/  ISETP.GT.AND P1, PT, R8, 0x8, PT ;  /* 0x000000080800780c */ /* 0x000fe20003f24270 */
[----:B------:R-:W-:Y:S01]  /*21d0*/  ULDC UR10, c[0x0][0x75c] ;  /* 0x0001d700000a7ab9 */ /* 0x000fe20000000800 */
[----:B------:R-:W-:Y:S01]  /*21e0*/  IADD3 R199, R9, 0x10, RZ ;  /* 0x0000001009c77810 */ /* 0x000fe20007ffe0ff */
        /* <DEDUP_REMOVED lines=42> */
[C---:B------:R-:W-:Y:S01]  /*2490*/  VIADD R193, R93.reuse, 0x8 ;  /* 0x000000085dc17836 */ /* 0x040fe20000000000 */
[----:B------:R-:W-:Y:S01]  /*24a0*/  SEL R103, R93, 0x60, P2 ;  /* 0x000000605d677807 */ /* 0x000fe20001000000 */
[----:B------:R-:W-:Y:S01]  /*24b0*/  FMUL.FTZ R91, R98, UR10 ;  /* 0x0000000a625b7c20 */ /* 0x000fe20008410000 */
[----:B------:R-:W-:Y:S01]  /*24c0*/  FMUL.FTZ R189, R104, UR10 ;  /* 0x0000000a68bd7c20 */ /* 0x000fe20008410000 */
[----:B------:R-:W-:Y:S01]  /*24d0*/  FMUL.FTZ R83, R90, UR10 ;  /* 0x0000000a5a537c20 */ /* 0x000fe20008410000 */
[----:B------:R-:W4:Y:S01]  /*24e0*/  MUFU.TANH R74, R74 ;  /* 0x0000004a004a7308 */ /* 0x000f220000002400 */
[C---:B------:R-:W-:Y:S01]  /*24f0*/  ISETP.GT.AND P6, PT, R103.reuse, RZ, PT ;  /* 0x000000ff6700720c */ /* 0x040fe20003fc4270 */
[----:B---3--:R-:W3:Y:S01]  /*2500*/  SHFL.IDX PT, R104, R15, R9, 0x1f ;  /* 0x00001f090f687589 */ /* 0x008ee200000e0000 */
        /* <DEDUP_REMOVED lines=35> */
[----:B------:R-:W-:Y:S01]  /*2740*/  FMUL.FTZ R194, R117, UR10 ;  /* 0x0000000a75c27c20 */ /* 0x000fe20008410000 */
[----:B------:R-:W-:Y:S01]  /*2750*/  VIADD R117, R9, 0x8 ;  /* 0x0000000809757836 */ /* 0x000fe20000000000 */
[----:B------:R-:W1:Y:S01]  /*2760*/  MUFU.TANH R185, R185 ;  /* 0x000000b900b97308 */ /* 0x000e620000002400 */
[----:B--2---:R-:W-:Y:S01]  /*2770*/  FSEL R96, R85, -INF , !P6 ;  /* 0xff80000055607808 */ /* 0x004fe20007000000 */
[----:B------:R-:W-:Y:S01]  /*2780*/  FMUL.FTZ R201, R119, UR10 ;  /* 0x0000000a77c97c20 */ /* 0x000fe20008410000 */
[----:B------:R-:W-:Y:S01]  /*2790*/  ISETP.GT.AND P6, PT, R103, 0x39, PT ;  /* 0x000000396700780c */ /* 0x000fe20003fc4270 */
[----:B------:R-:W2:Y:S01]  /*27a0*/  SHFL.IDX PT, R228, R15, R117, 0x1f ;  /* 0x00001f750fe47589 */ /* 0x000ea200000e0000 */
[----:B------:R-:W-:Y:S01]  /*27b0*/  FMUL.FTZ R196, R118, UR10 ;  /* 0x0000000a76c47c20 */ /* 0x000fe20008410000 */
[----:B------:R-:W-:-:S02]  /*27c0*/  VIADD R118, R9, 0xc ;  /* 0x0000000c09767836 */ /* 0x000fc40000000000 */
[----:B------:R-:W-:Y:S01]  /*27d0*/  FMUL.FTZ R115, R115, UR10 ;  /* 0x0000000a73737c20 */ /* 0x000fe20008410000 */
[----:B------:R-:W5:Y:S01]  /*27e0*/  MUFU.TANH R19, R19 ;  /* 0x0000001300137308 */ /* 0x000f620000002400 */
[----:B----4-:R-:W-:Y:S01]  /*27f0*/  FSEL R97, R86, -INF , !P5 ;  /* 0xff80000056617808 */ /* 0x010fe20006800000 */
[----:B------:R-:W-:Y:S01]  /*2800*/  IMAD R236, R0, 0x300, R12 ;  /* 0x0000030000ec7824 */ /* 0x000fe200078e020c */
[----:B------:R-:W-:Y:S01]  /*2810*/  ISETP.GT.AND P5, PT, R193, RZ, PT ;  /* 0x000000ffc100720c */ /* 0x000fe20003fa4270 */
[----:B------:R-:W4:Y:S04]  /*2820*/  SHFL.IDX PT, R225, R15, R118, 0x1f ;  /* 0x00001f760fe17589 */ /* 0x000f2800000e0000 */
[----:B------:R-:W3:Y:S01]  /*2830*/  MUFU.TANH R186, R186 ;  /* 0x000000ba00ba7308 */ /* 0x000ee20000002400 */
[----:B-1----:R-:W-:Y:S01]  /*2840*/  FSEL R100, R185, -INF , !P4 ;  /* 0xff800000b9647808 */ /* 0x002fe20006000000 */
[----:B------:R-:W1:Y:S01]  /*2850*/  SHFL.IDX PT, R227, R15, R199, 0x1f ;  /* 0x00001fc70fe37589 */ /* 0x000e6200000e0000 */
[----:B------:R-:W-:-:S05]  /*2860*/  ISETP.GT.AND P4, PT, R193, 0x1, PT ;  /* 0x00000001c100780c */ /* 0x000fca0003f84270 */
[----:B------:R-:W2:Y:S01]  /*2870*/  MUFU.TANH R20, R20 ;  /* 0x0000001400147308 */ /* 0x000ea20000002400 */
        /* <DEDUP_REMOVED lines=14> */
[----:B--2---:R-:W-:-:S02]  /*2960*/  FSEL R224, R20, -INF , !P4 ;  /* 0xff80000014e07808 */ /* 0x004fc40006000000 */
[----:B------:R-:W-:-:S05]  /*2970*/  ISETP.GT.AND P4, PT, R193, 0x10, PT ;  /* 0x00000010c100780c */ /* 0x000fca0003f84270 */
[----:B------:R-:W2:Y:S01]  /*2980*/  MUFU.TANH R75, R75 ;  /* 0x0000004b004b7308 */ /* 0x000ea20000002400 */
[----:B-----5:R-:W-:Y:S02]  /*2990*/  FSEL R219, R23, -INF , !P6 ;  /* 0xff80000017db7808 */ /* 0x020fe40007000000 */
[----:B------:R-:W-:-:S05]  /*29a0*/  ISETP.GT.AND P6, PT, R193, 0x11, PT ;  /* 0x00000011c100780c */ /* 0x000fca0003fc4270 */
[----:B------:R-:W5:Y:S01]  /*29b0*/  MUFU.TANH R21, R21 ;  /* 0x0000001500157308 */ /* 0x000f620000002400 */
[----:B---3--:R-:W-:Y:S02]  /*29c0*/  FSEL R221, R72, -INF , !P5 ;  /* 0xff80000048dd7808 */ /* 0x008fe40006800000 */
[----:B------:R-:W-:-:S05]  /*29d0*/  ISETP.GT.AND P5, PT, R193, 0x18, PT ;  /* 0x00000018c100780c */ /* 0x000fca0003fa4270 */
[----:B------:R-:W3:Y:S01]  /*29e0*/  MUFU.TANH R76, R76 ;  /* 0x0000004c004c7308 */ /* 0x000ee20000002400 */
[----:B--2---:R-:W-:Y:S02]  /*29f0*/  FSEL R209, R75, -INF , !P4 ;  /* 0xff8000004bd17808 */ /* 0x004fe40006000000 */
        /* <DEDUP_REMOVED lines=28> */
[----:B--2---:R-:W-:Y:S02]  /*2bc0*/  FSEL R206, R81, -INF , !P2 ;  /* 0xff80000051ce7808 */ /* 0x004fe40005000000 */
[----:B------:R-:W-:Y:S01]  /*2bd0*/  ISETP.GT.AND P2, PT, R103, 0x31, PT ;  /* 0x000000316700780c */ /* 0x000fe20003f44270 */
[----:B------:R-:W-:Y:S01]  /*2be0*/  HGMMA.64x96x16.F32.BF16 R24, gdesc[UR4], R24, gsb0 ;  /* 0x01600000041879f0 */ /* 0x000fe20008001818 */
[----:B------:R-:W-:Y:S01]  /*2bf0*/  UIADD3 UR6, UR8, 0x6, URZ ;  /* 0x0000000608067890 */ /* 0x000fe2000fffe03f */
[----:B-----5:R-:W-:Y:S01]  /*2c00*/  FSEL R204, R87, -INF , !P4 ;  /* 0xff80000057cc7808 */ /* 0x020fe20006000000 */
[----:B------:R-:W-:Y:S01]  /*2c10*/  UIADD3 UR4, UR9, 0x6, URZ ;  /* 0x0000000609047890 */ /* 0x000fe2000fffe03f */
[----:B------:R-:W2:Y:S01]  /*2c20*/  MUFU.TANH R89, R89 ;  /* 0x0000005900597308 */ /* 0x000ea20000002400 */
[----:B------:R-:W-:Y:S01]  /*2c30*/  UMOV UR7, 0x40000040 ;  /* 0x4000004000077882 */ /* 0x000fe20000000000 */
[----:B------:R-:W-:Y:S01]  /*2c40*/  UMOV UR5, 0x40000040 ;  /* 0x4000004000057882 */ /* 0x000fe20000000000 */
        /* <DEDUP_REMOVED lines=35> */
[----:B-----5:R-:W-:Y:S01]  /*2e80*/  FSEL R214, R106, -INF , !P2 ;  /* 0xff8000006ad67808 */ /* 0x020fe20005000000 */
[----:B------:R-:W-:Y:S02]  /*2e90*/  WARPGROUP.DEPBAR.LE gsb0, 0x0 ;  /* 0x00008000000079c5 */ /* 0x000fe40000010000 */
[----:B------:R-:W5:Y:S01]  /*2ea0*/  LDS R190, [R190+0x380] ;  /* 0x00038000bebe7984 */ /* 0x000f620000000800 */
[----:B------:R-:W-:Y:S01]  /*2eb0*/  WARPGROUP.ARRIVE ;  /* 0x00000000000079c5 */ /* 0x000fe20000000000 */
[----:B------:R-:W-:Y:S02]  /*2ec0*/  ISETP.GT.AND P2, PT, R193, 0x49, PT ;  /* 0x00000049c100780c */ /* 0x000fe40003f44270 */
[----:B------:R-:W1:Y:S01]  /*2ed0*/  MUFU.TANH R110, R110 ;  /* 0x0000006e006e7308 */ /* 0x000e620000002400 */
[----:B---3--:R-:W-:Y:S02]  /*2ee0*/  FSEL R216, R107, -INF , !P4 ;  /* 0xff8000006bd87808 */ /* 0x008fe40006000000 */
[----:B------:R-:W-:Y:S01]  /*2ef0*/  HGMMA.64x96x16.F32.BF16 R24, gdesc[UR4], R24, gsb0 ;  /* 0x01600000041879f0 */ /* 0x000fe20008001818 */
[----:B------:R-:W-:Y:S01]  /*2f00*/  ULDC UR4, c[0x0][0x744] ;  /* 0x0001d10000047ab9 */ /* 0x000fe20000000800 */
[----:B------:R-:W-:Y:S01]  /*2f10*/  ISETP.GT.AND P4, PT, R193, 0x50, PT ;  /* 0x00000050c100780c */ /* 0x000fe20003f84270 */
[----:B------:R-:W-:Y:S01]  /*2f20*/  FFMA.FTZ R113, R113, UR4, -R104 ;  /* 0x0000000471717c23 */ /* 0x000fe20008010868 */
[----:B------:R-:W-:Y:S01]  /*2f30*/  FFMA.FTZ R198, R198, UR4, -R228 ;  /* 0x00000004c6c67c23 */ /* 0x000fe200080108e4 */
[----:B------:R-:W3:Y:S01]  /*2f40*/  MUFU.TANH R111, R111 ;  /* 0x0000006f006f7308 */ /* 0x000ee20000002400 */
[----:B--2---:R-:W-:Y:S01]  /*2f50*/  FSEL R220, R112, -INF , !P6 ;  /* 0xff80000070dc7808 */ /* 0x004fe20007000000 */
[----:B------:R-:W-:Y:S01]  /*2f60*/  FFMA.FTZ R104, R226, UR4, -R104 ;  /* 0x00000004e2687c23 */ /* 0x000fe20008010868 */
[----:B------:R-:W-:Y:S01]  /*2f70*/  ISETP.GT.AND P6, PT, R193, 0x48, PT ;  /* 0x00000048c100780c */ /* 0x000fe20003fc4270 */
[----:B----4-:R-:W-:Y:S01]  /*2f80*/  FFMA.FTZ R221, R221, UR4, -R225 ;  /* 0x00000004dddd7c23 */ /* 0x010fe200080108e1 */
[----:B------:R-:W-:Y:S01]  /*2f90*/  FFMA.FTZ R219, R219, UR4, -R228 ;  /* 0x00000004dbdb7c23 */ /* 0x000fe200080108e4 */
[--C-:B-1----:R-:W-:Y:S01]  /*2fa0*/  FFMA.FTZ R94, R94, UR4, -R227.reuse ;  /* 0x000000045e5e7c23 */ /* 0x102fe200080108e3 */
[----:B------:R-:W1:Y:S01]  /*2fb0*/  SHFL.IDX PT, R228, R14, R117, 0x1f ;  /* 0x00001f750ee47589 */ /* 0x000e6200000e0000 */
[----:B------:R-:W2:Y:S01]  /*2fc0*/  MUFU.TANH R114, R114 ;  /* 0x0000007200727308 */ /* 0x000ea20000002400 */
[----:B------:R-:W-:Y:S01]  /*2fd0*/  FSEL R215, R110, -INF , !P6 ;  /* 0xff8000006ed77808 */ /* 0x000fe20007000000 */
[----:B------:R-:W-:Y:S01]  /*2fe0*/  FFMA.FTZ R209, R209, UR4, -R227 ;  /* 0x00000004d1d17c23 */ /* 0x000fe200080108e3 */
[----:B------:R-:W-:Y:S01]  /*2ff0*/  ISETP.GT.AND P6, PT, R193, 0x51, PT ;  /* 0x00000051c100780c */ /* 0x000fe20003fc4270 */
[----:B------:R-:W4:Y:S04]  /*3000*/  SHFL.IDX PT, R227, R14, R118, 0x1f ;  /* 0x00001f760ee37589 */ /* 0x000f2800000e0000 */
[----:B------:R-:W4:Y:S01]  /*3010*/  MUFU.EX2 R113, R113 ;  /* 0x0000007100717308 */ /* 0x000f220000000800 */
[----:B---3--:R-:W-:-:S02]  /*3020*/  FSEL R210, R111, -INF , !P2 ;  /* 0xff8000006fd27808 */ /* 0x008fc40005000000 */
[----:B------:R-:W-:-:S05]  /*3030*/  ISETP.GT.AND P2, PT, R193, 0x58, PT ;  /* 0x00000058c100780c */ /* 0x000fca0003f44270 */
[----:B------:R-:W-:Y:S01]  /*3040*/  MUFU.TANH R191, R191 ;  /* 0x000000bf00bf7308 */ /* 0x000fe20000002400 */
[----:B--2---:R-:W-:Y:S02]  /*3050*/  FSEL R212, R114, -INF , !P4 ;  /* 0xff80000072d47808 */ /* 0x004fe40006000000 */
[----:B------:R-:W-:Y:S01]  /*3060*/  ISETP.GT.AND P4, PT, R193, 0x59, PT ;  /* 0x00000059c100780c */ /* 0x000fe20003f84270 */
[----:B-----5:R-:W-:Y:S01]  /*3070*/  SHFL.IDX PT, R195, R190, R9, 0x1f ;  /* 0x00001f09bec37589 */ /* 0x020fe200000e0000 */
[----:B-1----:R-:W-:-:S03]  /*3080*/  FFMA.FTZ R204, R204, UR4, -R228 ;  /* 0x00000004cccc7c23 */ /* 0x002fc600080108e4 */
[----:B------:R-:W-:Y:S01]  /*3090*/  MUFU.TANH R115, R115 ;  /* 0x0000007300737308 */ /* 0x000fe20000002400 */
[----:B------:R-:W-:Y:S01]  /*30a0*/  SHFL.IDX PT, R232, R190, R118, 0x1f ;  /* 0x00001f76bee87589 */ /* 0x000fe200000e0000 */
[--C-:B----4-:R-:W-:Y:S01]  /*30b0*/  FFMA.FTZ R97, R97, UR4, -R227.reuse ;  /* 0x0000000461617c23 */ /* 0x110fe200080108e3 */
[----:B------:R-:W-:Y:S02]  /*30c0*/  FFMA.FTZ R202, R202, UR4, -R227 ;  /* 0x00000004caca7c23 */ /* 0x000fe400080108e3 */
[----:B------:R-:W-:Y:S03]  /*30d0*/  SHFL.IDX PT, R233, R190, R199, 0x1f ;  /* 0x00001fc7bee97589 */ /* 0x000fe600000e0000 */
[----:B------:R-:W-:Y:S01]  /*30e0*/  MUFU.TANH R196, R196 ;  /* 0x000000c400c47308 */ /* 0x000fe20000002400 */
[----:B------:R-:W1:Y:S07]  /*30f0*/  SHFL.IDX PT, R227, R13, R117, 0x1f ;  /* 0x00001f750de37589 */ /* 0x000e6e00000e0000 */
[----:B------:R-:W-:Y:S08]  /*3100*/  MUFU.TANH R194, R194 ;  /* 0x000000c200c27308 */ /* 0x000ff00000002400 */
[----:B------:R-:W-:Y:S08]  /*3110*/  MUFU.TANH R201, R201 ;  /* 0x000000c900c97308 */ /* 0x000ff00000002400 */
[----:B------:R-:W2:Y:S01]  /*3120*/  MUFU.EX2 R104, R104 ;  /* 0x0000006800687308 */ /* 0x000ea20000000800 */
[--C-:B-1----:R-:W-:Y:S01]  /*3130*/  FFMA.FTZ R103, R103, UR4, -R227.reuse ;  /* 0x0000000467677c23 */ /* 0x102fe200080108e3 */
[----:B------:R-:W-:Y:S01]  /*3140*/  FFMA.FTZ R215, R215, UR4, -R227 ;  /* 0x00000004d7d77c23 */ /* 0x000fe200080108e3 */
[----:B------:R-:W-:-:S02]  /*3150*/  WARPGROUP.DEPBAR.LE gsb0, 0x0 ;  /* 0x00008000000079c5 */ /* 0x000fc40000010000 */
[--C-:B------:R-:W-:Y:S01]  /*3160*/  FADD.FTZ R24, R24, -R195.reuse ;  /* 0x800000c318187221 */ /* 0x100fe20000010000 */
[----:B------:R-:W-:Y:S01]  /*3170*/  FADD.FTZ R195, R26, -R195 ;  /* 0x800000c31ac37221 */ /* 0x000fe20000010000 */
[----:B------:R-:W-:Y:S01]  /*3180*/  FFMA.FTZ R26, -R192, R192, 1 ;  /* 0x3f800000c01a7423 */ /* 0x000fe200000101c0 */
[----:B------:R-:W-:Y:S01]  /*3190*/  FMUL.FTZ R192, R116, UR10 ;  /* 0x0000000a74c07c20 */ /* 0x000fe20008410000 */
[----:B------:R-:W-:Y:S01]  /*31a0*/  FMUL.FTZ R193, R113, R24 ;  /* 0x0000001871c17220 */ /* 0x000fe20000410000 */
[----:B------:R-:W-:Y:S01]  /*31b0*/  LDS R11, [R11+0x380] ;  /* 0x000380000b0b7984 */ /* 0x000fe20000000800 */
[----:B------:R-:W-:Y:S02]  /*31c0*/  MUFU.EX2 R209, R209 ;  /* 0x000000d100d17308 */ /* 0x000fe40000000800 */
[----:B------:R-:W-:Y:S01]  /*31d0*/  FMUL.FTZ R116, R26, R193 ;  /* 0x000000c11a747220 */ /* 0x000fe20000410000 */
[C---:B------:R-:W-:Y:S01]  /*31e0*/  IADD3 R193, R9.reuse, 0x4, RZ ;  /* 0x0000000409c17810 */ /* 0x040fe20007ffe0ff */
[----:B------:R-:W-:Y:S01]  /*31f0*/  FFMA.FTZ R26, R200, UR4, -R225 ;  /* 0x00000004c81a7c23 */ /* 0x000fe200080108e1 */
[----:B------:R-:W-:Y:S01]  /*3200*/  IADD3 R200, R9, 0x1c, RZ ;  /* 0x0000001c09c87810 */ /* 0x000fe20007ffe0ff */
[----:B------:R-:W-:Y:S02]  /*3210*/  SHFL.IDX PT, R225, R14, R9, 0x1f ;  /* 0x00001f090ee17589 */ /* 0x000fe400000e0000 */
[----:B------:R-:W1:Y:S02]  /*3220*/  MUFU.TANH R192, R192 ;  /* 0x000000c000c07308 */ /* 0x000e640000002400 */
[----:B------:R-:W3:Y:S04]  /*3230*/  SHFL.IDX PT, R24, R15, R193, 0x1f ;  /* 0x00001fc10f187589 */ /* 0x000ee800000e0000 */
[----:B------:R-:W4:Y:S01]  /*3240*/  SHFL.IDX PT, R229, R15, R200, 0x1f ;  /* 0x00001fc80fe57589 */ /* 0x000f2200000e0000 */
[----:B--2---:R-:W-:Y:S01]  /*3250*/  FMUL.FTZ R195, R104, R195 ;  /* 0x000000c368c37220 */ /* 0x004fe20000410000 */
[----:B------:R-:W-:Y:S01]  /*3260*/  FADD.FTZ R29, R29, -R232 ;  /* 0x800000e81d1d7221 */ /* 0x000fe20000010000 */
[----:B------:R-:W-:Y:S01]  /*3270*/  MUFU.EX2 R26, R26 ;  /* 0x0000001a001a7308 */ /* 0x000fe20000000800 */
[----:B------:R-:W2:Y:S01]  /*3280*/  SHFL.IDX PT, R234, R190, R193, 0x1f ;  /* 0x00001fc1beea7589 */ /* 0x000ea200000e0000 */
[----:B------:R-:W-:-:S06]  /*3290*/  FFMA.FTZ R76, -R76, R76, 1 ;  /* 0x3f8000004c4c7423 */ /* 0x000fcc000001014c */
[----:B------:R-:W-:Y:S01]  /*32a0*/  MUFU.EX2 R94, R94 ;  /* 0x0000005e005e7308 */ /* 0x000fe20000000800 */
[----:B------:R-:W-:Y:S01]  /*32b0*/  FFMA.FTZ R77, -R77, R77, 1 ;  /* 0x3f8000004d4d7423 */ /* 0x000fe2000001014d */
[----:B------:R-:W-:-:S06]  /*32c0*/  FFMA.FTZ R80, -R80, R80, 1 ;  /* 0x3f80000050507423 */ /* 0x000fcc0000010150 */
[----:B------:R-:W-:Y:S01]  /*32d0*/  MUFU.EX2 R204, R204 ;  /* 0x000000cc00cc7308 */ /* 0x000fe20000000800 */
[--C-:B---3--:R-:W-:Y:S01]  /*32e0*/  FFMA.FTZ R119, R197, UR4, -R24.reuse ;  /* 0x00000004c5777c23 */ /* 0x108fe20008010818 */
[----:B------:R-:W-:Y:S01]  /*32f0*/  FFMA.FTZ R224, R224, UR4, -R24 ;  /* 0x00000004e0e07c23 */ /* 0x000fe20008010818 */
[----:B------:R-:W-:Y:S02]  /*3300*/  VIADD R197, R9, 0x14 ;  /* 0x0000001409c57836 */ /* 0x000fe40000000000 */
[--C-:B----4-:R-:W-:Y:S01]  /*3310*/  FFMA.FTZ R92, R92, UR4, -R229.reuse ;  /* 0x000000045c5c7c23 */ /* 0x110fe200080108e5 */
[----:B------:R-:W-:Y:S01]  /*3320*/  FFMA.FTZ R207, R207, UR4, -R229 ;  /* 0x00000004cfcf7c23 */ /* 0x000fe200080108e5 */
[--C-:B------:R-:W-:Y:S01]  /*3330*/  FFMA.FTZ R229, R206, UR4, -R225.reuse ;  /* 0x00000004cee57c23 */ /* 0x100fe200080108e1 */
[----:B------:R3:W-:Y:S01]  /*3340*/  MUFU.EX2 R24, R198 ;  /* 0x000000c600187308 */ /* 0x0007e20000000800 */
[----:B------:R-:W4:Y:S01]  /*3350*/  SHFL.IDX PT, R231, R15, R197, 0x1f ;  /* 0x00001fc50fe77589 */ /* 0x000f2200000e0000 */
[----:B------:R-:W-:-:S03]  /*3360*/  FFMA.FTZ R206, R222, UR4, -R225 ;  /* 0x00000004dece7c23 */ /* 0x000fc600080108e1 */
[----:B------:R-:W5:Y:S01]  /*3370*/  SHFL.IDX PT, R225, R14, R197, 0x1f ;  /* 0x00001fc50ee17589 */ /* 0x000f6200000e0000 */
[----:B------:R-:W-:Y:S01]  /*3380*/  FMUL.FTZ R195, R19, R195 ;  /* 0x000000c313c37220 */ /* 0x000fe20000410000 */
[----:B------:R-:W-:Y:S01]  /*3390*/  FADD.FTZ R232, R31, -R232 ;  /* 0x800000e81fe87221 */ /* 0x000fe20000010000 */
[----:B--2---:R-:W-:Y:S01]  /*33a0*/  FADD.FTZ R27, R27, -R234 ;  /* 0x800000ea1b1b7221 */ /* 0x004fe20000010000 */
[----:B---3--:R-:W-:Y:S02]  /*33b0*/  VIADD R198, R9, 0x18 ;  /* 0x0000001809c67836 */ /* 0x008fe40000000000 */
[--C-:B------:R-:W-:Y:S01]  /*33c0*/  FADD.FTZ R34, R34, -R233.reuse ;  /* 0x800000e922227221 */ /* 0x100fe20000010000 */
[----:B------:R-:W-:Y:S01]  /*33d0*/  FADD.FTZ R32, R32, -R233 ;  /* 0x800000e920207221 */ /* 0x000fe20000010000 */
[----:B------:R-:W-:Y:S01]  /*33e0*/  MUFU.EX2 R97, R97 ;  /* 0x0000006100617308 */ /* 0x000fe20000000800 */
[----:B------:R-:W2:Y:S04]  /*33f0*/  SHFL.IDX PT, R226, R15, R198, 0x1f ;  /* 0x00001fc60fe27589 */ /* 0x000ea800000e0000 */
[----:B------:R-:W3:Y:S03]  /*3400*/  SHFL.IDX PT, R15, R14, R193, 0x1f ;  /* 0x00001fc10e0f7589 */ /* 0x000ee600000e0000 */
[----:B------:R-:W-:Y:S01]  /*3410*/  MUFU.EX2 R202, R202 ;  /* 0x000000ca00ca7308 */ /* 0x000fe20000000800 */
[----:B------:R-:W-:Y:S01]  /*3420*/  SHFL.IDX PT, R227, R13, R198, 0x1f ;  /* 0x00001fc60de37589 */ /* 0x000fe200000e0000 */
[--C-:B----4-:R-:W-:Y:S01]  /*3430*/  FFMA.FTZ R93, R93, UR4, -R231.reuse ;  /* 0x000000045d5d7c23 */ /* 0x110fe200080108e7 */
[----:B------:R-:W-:Y:S01]  /*3440*/  FFMA.FTZ R208, R208, UR4, -R231 ;  /* 0x00000004d0d07c23 */ /* 0x000fe200080108e7 */
[----:B------:R-:W-:Y:S01]  /*3450*/  FFMA.FTZ R231, R96, UR4, -R228 ;  /* 0x0000000460e77c23 */ /* 0x000fe200080108e4 */
[----:B------:R-:W-:Y:S01]  /*3460*/  FFMA.FTZ R91, -R91, R91, 1 ;  /* 0x3f8000005b5b7423 */ /* 0x000fe2000001015b */
[--C-:B-----5:R-:W-:Y:S01]  /*3470*/  FFMA.FTZ R99, R99, UR4, -R225.reuse ;  /* 0x0000000463637c23 */ /* 0x120fe200080108e1 */
[----:B------:R-:W-:Y:S01]  /*3480*/  FFMA.FTZ R217, R217, UR4, -R225 ;  /* 0x00000004d9d97c23 */ /* 0x000fe200080108e1 */
[----:B------:R-:W4:Y:S01]  /*3490*/  SHFL.IDX PT, R228, R13, R193, 0x1f ;  /* 0x00001fc10de47589 */ /* 0x000f2200000e0000 */
[----:B------:R-:W5:Y:S03]  /*34a0*/  MUFU.EX2 R19, R224 ;  /* 0x000000e000137308 */ /* 0x000f660000000800 */
[----:B------:R-:W1:Y:S01]  /*34b0*/  SHFL.IDX PT, R225, R13, R199, 0x1f ;  /* 0x00001fc70de17589 */ /* 0x000e6200000e0000 */
[--C-:B--2---:R-:W-:Y:S01]  /*34c0*/  FFMA.FTZ R95, R95, UR4, -R226.reuse ;  /* 0x000000045f5f7c23 */ /* 0x104fe200080108e2 */
[----:B------:R-:W-:-:S03]  /*34d0*/  FFMA.FTZ R205, R205, UR4, -R226 ;  /* 0x00000004cdcd7c23 */ /* 0x000fc600080108e2 */
[----:B------:R-:W2:Y:S01]  /*34e0*/  MUFU.EX2 R31, R219 ;  /* 0x000000db001f7308 */ /* 0x000ea20000000800 */
[----:B------:R-:W2:Y:S01]  /*34f0*/  SHFL.IDX PT, R226, R14, R199, 0x1f ;  /* 0x00001fc70ee27589 */ /* 0x000ea200000e0000 */
[--C-:B---3--:R-:W-:Y:S01]  /*3500*/  FFMA.FTZ R222, R98, UR4, -R15.reuse ;  /* 0x0000000462de7c23 */ /* 0x108fe2000801080f */
[----:B------:R-:W-:Y:S02]  /*3510*/  FFMA.FTZ R203, R203, UR4, -R15 ;  /* 0x00000004cbcb7c23 */ /* 0x000fe4000801080f */
[----:B------:R-:W3:Y:S03]  /*3520*/  SHFL.IDX PT, R98, R14, R198, 0x1f ;  /* 0x00001fc60e627589 */ /* 0x000ee600000e0000 */
[----:B------:R5:W-:Y:S01]  /*3530*/  MUFU.EX2 R96, R222 ;  /* 0x000000de00607308 */ /* 0x000be20000000800 */
[----:B----4-:R-:W-:-:S07]  /*3540*/  FFMA.FTZ R102, R102, UR4, -R228 ;  /* 0x0000000466667c23 */ /* 0x010fce00080108e4 */
[----:B------:R4:W-:Y:S01]  /*3550*/  MUFU.EX2 R15, R229 ;  /* 0x000000e5000f7308 */ /* 0x0009e20000000800 */
[----:B-----5:R-:W5:Y:S01]  /*3560*/  SHFL.IDX PT, R222, R13, R9, 0x1f ;  /* 0x00001f090dde7589 */ /* 0x020f6200000e0000 */
[----:B------:R-:W-:Y:S01]  /*3570*/  FFMA.FTZ R216, R216, UR4, -R228 ;  /* 0x00000004d8d87c23 */ /* 0x000fe200080108e4 */
[--C-:B-1----:R-:W-:Y:S01]  /*3580*/  FFMA.FTZ R220, R220, UR4, -R225.reuse ;  /* 0x00000004dcdc7c23 */ /* 0x102fe200080108e1 */
[----:B------:R-:W-:Y:S01]  /*3590*/  FFMA.FTZ R212, R212, UR4, -R225 ;  /* 0x00000004d4d47c23 */ /* 0x000fe200080108e1 */
[----:B------:R-:W-:Y:S02]  /*35a0*/  FSEL R225, R115, -INF , !P6 ;  /* 0xff80000073e17808 */ /* 0x000fe40007000000 */
[----:B------:R-:W-:Y:S01]  /*35b0*/  FSEL R228, R192, -INF , !P1 ;  /* 0xff800000c0e47808 */ /* 0x000fe20004800000 */
[----:B------:R-:W-:Y:S01]  /*35c0*/  FMUL.FTZ R27, R19, R27 ;  /* 0x0000001b131b7220 */ /* 0x000fe20000410000 */
[--C-:B--2---:R-:W-:Y:S01]  /*35d0*/  FFMA.FTZ R230, R230, UR4, -R226.reuse ;  /* 0x00000004e6e67c23 */ /* 0x104fe200080108e2 */
[----:B------:R-:W-:Y:S01]  /*35e0*/  FFMA.FTZ R218, R218, UR4, -R226 ;  /* 0x00000004dada7c23 */ /* 0x000fe200080108e2 */
[----:B----4-:R1:W2:Y:S01]  /*35f0*/  SHFL.IDX PT, R229, R14, R200, 0x1f ;  /* 0x00001fc80ee57589 */ /* 0x0102a200000e0000 */
[----:B------:R-:W-:Y:S01]  /*3600*/  FFMA.FTZ R228, R228, UR4, -R227 ;  /* 0x00000004e4e47c23 */ /* 0x000fe200080108e3 */
[--C-:B---3--:R-:W-:Y:S01]  /*3610*/  FFMA.FTZ R100, R100, UR4, -R98.reuse ;  /* 0x0000000464647c23 */ /* 0x108fe20008010862 */
[----:B------:R-:W-:Y:S01]  /*3620*/  FFMA.FTZ R213, R213, UR4, -R98 ;  /* 0x00000004d5d57c23 */ /* 0x000fe20008010862 */
[----:B------:R-:W3:Y:S01]  /*3630*/  SHFL.IDX PT, R226, R13, R118, 0x1f ;  /* 0x00001f760de27589 */ /* 0x000ee200000e0000 */
[----:B------:R4:W-:Y:S08]  /*3640*/  MUFU.EX2 R98, R230 ;  /* 0x000000e600627308 */ /* 0x0009f00000000800 */
[----:B-1----:R1:W-:Y:S01]  /*3650*/  MUFU.EX2 R14, R231 ;  /* 0x000000e7000e7308 */ /* 0x0023e20000000800 */
[--C-:B-----5:R-:W-:Y:S01]  /*3660*/  FFMA.FTZ R101, R101, UR4, -R222.reuse ;  /* 0x0000000465657c23 */ /* 0x120fe200080108de */
[----:B------:R-:W-:Y:S01]  /*3670*/  FFMA.FTZ R214, R214, UR4, -R222 ;  /* 0x00000004d6d67c23 */ /* 0x000fe200080108de */
[----:B----4-:R-:W-:Y:S04]  /*3680*/  SHFL.IDX PT, R230, R190, R197, 0x1f ;  /* 0x00001fc5bee67589 */ /* 0x010fe800000e0000 */
[----:B------:R-:W4:Y:S01]  /*3690*/  SHFL.IDX PT, R222, R13, R197, 0x1f ;  /* 0x00001fc50dde7589 */ /* 0x000f2200000e0000 */
[----:B------:R-:W-:Y:S01]  /*36a0*/  FFMA.FTZ R219, -R18, R18, 1 ;  /* 0x3f80000012db7423 */ /* 0x000fe20000010112 */
[----:B------:R-:W-:Y:S01]  /*36b0*/  MUFU.EX2 R93, R93 ;  /* 0x0000005d005d7308 */ /* 0x000fe20000000800 */
[--C-:B--2---:R-:W-:Y:S01]  /*36c0*/  FFMA.FTZ R223, R223, UR4, -R229.reuse ;  /* 0x00000004dfdf7c23 */ /* 0x104fe200080108e5 */
[----:B------:R-:W-:Y:S01]  /*36d0*/  FFMA.FTZ R211, R211, UR4, -R229 ;  /* 0x00000004d3d37c23 */ /* 0x000fe200080108e5 */
[----:B------:R-:W-:Y:S01]  /*36e0*/  FSEL R229, R201, -INF , !P4 ;  /* 0xff800000c9e57808 */ /* 0x000fe20006000000 */
[----:B-1----:R-:W-:Y:S01]  /*36f0*/  SHFL.IDX PT, R231, R190, R117, 0x1f ;  /* 0x00001f75bee77589 */ /* 0x002fe200000e0000 */
[--C-:B---3--:R-:W-:Y:S01]  /*3700*/  FFMA.FTZ R235, R235, UR4, -R226.reuse ;  /* 0x00000004ebeb7c23 */ /* 0x108fe200080108e2 */
[----:B------:R-:W-:-:S02]  /*3710*/  FFMA.FTZ R210, R210, UR4, -R226 ;  /* 0x00000004d2d27c23 */ /* 0x000fc400080108e2 */
[----:B------:R-:W-:Y:S01]  /*3720*/  MUFU.EX2 R208, R208 ;  /* 0x000000d000d07308 */ /* 0x000fe20000000800 */
[----:B------:R1:W2:Y:S07]  /*3730*/  SHFL.IDX PT, R226, R13, R200, 0x1f ;  /* 0x00001fc80de27589 */ /* 0x0002ae00000e0000 */
[----:B------:R3:W-:Y:S08]  /*3740*/  MUFU.EX2 R12, R235 ;  /* 0x000000eb000c7308 */ /* 0x0007f00000000800 */
[----:B-1----:R1:W-:Y:S01]  /*3750*/  MUFU.EX2 R13, R223 ;  /* 0x000000df000d7308 */ /* 0x0023e20000000800 */
[----:B---3--:R-:W3:Y:S07]  /*3760*/  LDL R235, [R1+0x18] ;  /* 0x0000180001eb7983 */ /* 0x008eee0000100800 */
[----:B------:R-:W-:Y:S01]  /*3770*/  MUFU.EX2 R95, R95 ;  /* 0x0000005f005f7308 */ /* 0x000fe20000000800 */
[----:B-1----:R-:W-:-:S05]  /*3780*/  FSEL R223, R191, -INF , !P5 ;  /* 0xff800000bfdf7808 */ /* 0x002fca0006800000 */
[--C-:B----4-:R-:W-:Y:S01]  /*3790*/  FFMA.FTZ R223, R223, UR4, -R222.reuse ;  /* 0x00000004dfdf7c23 */ /* 0x110fe200080108de */
[----:B------:R-:W-:Y:S01]  /*37a0*/  FFMA.FTZ R222, R225, UR4, -R222 ;  /* 0x00000004e1de7c23 */ /* 0x000fe200080108de */
[----:B------:R-:W-:Y:S01]  /*37b0*/  FSEL R225, R196, -INF , !P2 ;  /* 0xff800000c4e17808 */ /* 0x000fe20005000000 */
[----:B------:R-:W-:Y:S04]  /*37c0*/  MUFU.EX2 R207, R207 ;  /* 0x000000cf00cf7308 */ /* 0x000fe80000000800 */
[----:B------:R-:W-:Y:S01]  /*37d0*/  FFMA.FTZ R227, R225, UR4, -R227 ;  /* 0x00000004e1e37c23 */ /* 0x000fe200080108e3 */
[----:B------:R-:W-:Y:S01]  /*37e0*/  FSEL R225, R194, -INF , !P3 ;  /* 0xff800000c2e17808 */ /* 0x000fe20005800000 */
[----:B------:R-:W-:Y:S02]  /*37f0*/  FMUL.FTZ R32, R94, R32 ;  /* 0x000000205e207220 */ /* 0x000fe40000410000 */
[----:B------:R-:W-:Y:S02]  /*3800*/  MUFU.EX2 R206, R206 ;  /* 0x000000ce00ce7308 */ /* 0x000fe40000000800 */
[--C-:B--2---:R-:W-:Y:S01]  /*3810*/  FFMA.FTZ R225, R225, UR4, -R226.reuse ;  /* 0x00000004e1e17c23 */ /* 0x104fe200080108e2 */
[----:B------:R-:W-:-:S02]  /*3820*/  FFMA.FTZ R226, R229, UR4, -R226 ;  /* 0x00000004e5e27c23 */ /* 0x000fc400080108e2 */
[----:B------:R-:W-:Y:S03]  /*3830*/  SHFL.IDX PT, R229, R190, R198, 0x1f ;  /* 0x00001fc6bee57589 */ /* 0x000fe600000e0000 */
[----:B------:R-:W-:Y:S01]  /*3840*/  MUFU.EX2 R203, R203 ;  /* 0x000000cb00cb7308 */ /* 0x000fe20000000800 */
[----:B------:R-:W1:Y:S07]  /*3850*/  SHFL.IDX PT, R190, R190, R200, 0x1f ;  /* 0x00001fc8bebe7589 */ /* 0x000e6e00000e0000 */
[----:B------:R-:W2:Y:S01]  /*3860*/  MUFU.EX2 R18, R221 ;  /* 0x000000dd00127308 */ /* 0x000ea20000000800 */
[----:B------:R-:W-:-:S04]  /*3870*/  FADD.FTZ R30, R30, -R231 ;  /* 0x800000e71e1e7221 */ /* 0x000fc80000010000 */
[----:B------:R-:W-:-:S03]  /*3880*/  FMUL.FTZ R30, R31, R30 ;  /* 0x0000001e1f1e7220 */ /* 0x000fc60000410000 */
[----:B------:R-:W-:Y:S08]  /*3890*/  MUFU.EX2 R218, R218 ;  /* 0x000000da00da7308 */ /* 0x000ff00000000800 */
[----:B------:R-:W-:Y:S01]  /*38a0*/  MUFU.EX2 R217, R217 ;  /* 0x000000d900d97308 */ /* 0x000fe20000000800 */
[--C-:B-1----:R-:W-:Y:S01]  /*38b0*/  FADD.FTZ R37, R37, -R190.reuse ;  /* 0x800000be25257221 */ /* 0x102fe20000010000 */
[----:B------:R-:W-:Y:S01]  /*38c0*/  FADD.FTZ R39, R39, -R190 ;  /* 0x800000be27277221 */ /* 0x000fe20000010000 */
[----:B------:R-:W-:Y:S01]  /*38d0*/  FFMA.FTZ R190, -R21, R21, 1 ;  /* 0x3f80000015be7423 */ /* 0x000fe20000010115 */
[----:B------:R-:W-:-:S04]  /*38e0*/  FFMA.FTZ R21, -R20, R20, 1 ;  /* 0x3f80000014157423 */ /* 0x000fc80000010114 */
[----:B------:R-:W-:Y:S01]  /*38f0*/  FMUL.FTZ R21, R21, R27 ;  /* 0x0000001b15157220 */ /* 0x000fe20000410000 */
[----:B------:R-:W-:Y:S01]  /*3900*/  FFMA.FTZ R27, -R22, R22, 1 ;  /* 0x3f800000161b7423 */ /* 0x000fe20000010116 */
[----:B------:R-:W-:Y:S01]  /*3910*/  FFMA.FTZ R22, -R23, R23, 1 ;  /* 0x3f80000017167423 */ /* 0x000fe20000010117 */
[----:B------:R-:W-:Y:S01]  /*3920*/  FMUL.FTZ R23, R26, R29 ;  /* 0x0000001d1a177220 */ /* 0x000fe20000410000 */
[----:B------:R-:W-:Y:S02]  /*3930*/  MUFU.EX2 R99, R99 ;  /* 0x0000006300637308 */ /* 0x000fe40000000800 */
[----:B------:R-:W-:Y:S01]  /*3940*/  FMUL.FTZ R22, R22, R30 ;  /* 0x0000001e16167220 */ /* 0x000fe20000410000 */
[----:B------:R-:W-:Y:S01]  /*3950*/  FMUL.FTZ R23, R27, R23 ;  /* 0x000000171b177220 */ /* 0x000fe20000410000 */
[----:B--2---:R-:W-:Y:S01]  /*3960*/  FMUL.FTZ R27, R18, R232 ;  /* 0x000000e8121b7220 */ /* 0x004fe20000410000 */
[----:B------:R-:W-:Y:S01]  /*3970*/  FFMA.FTZ R30, -R72, R72, 1 ;  /* 0x3f800000481e7423 */ /* 0x000fe20000010148 */
[----:B------:R-:W-:Y:S01]  /*3980*/  FFMA.FTZ R89, -R89, R89, 1 ;  /* 0x3f80000059597423 */ /* 0x000fe20000010159 */
[----:B------:R-:W-:Y:S01]  /*3990*/  FFMA.FTZ R184, -R184, R184, 1 ;  /* 0x3f800000b8b87423 */ /* 0x000fe200000101b8 */
[----:B------:R-:W-:Y:S01]  /*39a0*/  MUFU.EX2 R100, R100 ;  /* 0x0000006400647308 */ /* 0x000fe20000000800 */
[----:B------:R-:W-:-:S07]  /*39b0*/  FMUL.FTZ R30, R30, R27 ;  /* 0x0000001b1e1e7220 */ /* 0x000fce0000410000 */
[----:B------:R-:W1:Y:S01]  /*39c0*/  MUFU.EX2 R27, R205 ;  /* 0x000000cd001b7308 */ /* 0x000e620000000800 */
[--C-:B------:R-:W-:Y:S01]  /*39d0*/  FADD.FTZ R33, R33, -R230.reuse ;  /* 0x800000e621217221 */ /* 0x100fe20000010000 */
[----:B------:R-:W-:Y:S01]  /*39e0*/  FADD.FTZ R35, R35, -R230 ;  /* 0x800000e623237221 */ /* 0x000fe20000010000 */
[----:B------:R-:W-:Y:S01]  /*39f0*/  FFMA.FTZ R29, -R73, R73, 1 ;  /* 0x3f800000491d7423 */ /* 0x000fe20000010149 */
[----:B------:R-:W-:Y:S01]  /*3a00*/  FMUL.FTZ R73, R209, R34 ;  /* 0x00000022d1497220 */ /* 0x000fe20000410000 */
[----:B------:R-:W-:Y:S01]  /*3a10*/  FFMA.FTZ R34, -R74, R74, 1 ;  /* 0x3f8000004a227423 */ /* 0x000fe2000001014a */
[----:B------:R-:W-:Y:S01]  /*3a20*/  FMUL.FTZ R33, R93, R33 ;  /* 0x000000215d217220 */ /* 0x000fe20000410000 */
[----:B------:R-:W-:Y:S01]  /*3a30*/  FADD.FTZ R38, R38, -R229 ;  /* 0x800000e526267221 */ /* 0x000fe20000010000 */
[----:B------:R-:W-:Y:S01]  /*3a40*/  FMUL.FTZ R35, R208, R35 ;  /* 0x00000023d0237220 */ /* 0x000fe20000410000 */
[----:B------:R-:W-:Y:S01]  /*3a50*/  FADD.FTZ R28, R28, -R231 ;  /* 0x800000e71c1c7221 */ /* 0x000fe20000010000 */
[----:B------:R-:W-:Y:S01]  /*3a60*/  FMUL.FTZ R34, R34, R33 ;  /* 0x0000002122227220 */ /* 0x000fe20000410000 */
[----:B------:R-:W-:Y:S01]  /*3a70*/  MUFU.EX2 R213, R213 ;  /* 0x000000d500d57308 */ /* 0x000fe20000000800 */
[----:B------:R-:W-:Y:S01]  /*3a80*/  FMUL.FTZ R33, R76, R35 ;  /* 0x000000234c217220 */ /* 0x000fe20000410000 */
[----:B------:R-:W-:Y:S01]  /*3a90*/  FFMA.FTZ R35, -R79, R79, 1 ;  /* 0x3f8000004f237423 */ /* 0x000fe2000001014f */
[----:B-1----:R-:W-:Y:S01]  /*3aa0*/  FMUL.FTZ R38, R27, R38 ;  /* 0x000000261b267220 */ /* 0x002fe20000410000 */
[----:B------:R-:W-:-:S04]  /*3ab0*/  FMUL.FTZ R20, R24, R28 ;  /* 0x0000001c18147220 */ /* 0x000fc80000410000 */
[----:B------:R-:W-:Y:S01]  /*3ac0*/  MUFU.EX2 R92, R92 ;  /* 0x0000005c005c7308 */ /* 0x000fe20000000800 */
[----:B------:R-:W1:Y:S01]  /*3ad0*/  SHFL.IDX PT, R28, R11, R9, 0x1f ;  /* 0x00001f090b1c7589 */ /* 0x000e6200000e0000 */
[----:B------:R-:W-:-:S03]  /*3ae0*/  FMUL.FTZ R35, R35, R38 ;  /* 0x0000002623237220 */ /* 0x000fc60000410000 */
[----:B------:R-:W2:Y:S01]  /*3af0*/  SHFL.IDX PT, R38, R11, R118, 0x1f ;  /* 0x00001f760b267589 */ /* 0x000ea200000e0000 */
[----:B------:R-:W-:Y:S02]  /*3b00*/  FFMA.FTZ R90, -R90, R90, 1 ;  /* 0x3f8000005a5a7423 */ /* 0x000fe4000001015a */
[----:B------:R-:W-:Y:S01]  /*3b10*/  MUFU.EX2 R101, R101 ;  /* 0x0000006500657308 */ /* 0x000fe20000000800 */
[----:B------:R-:W4:Y:S01]  /*3b20*/  SHFL.IDX PT, R74, R11, R199, 0x1f ;  /* 0x00001fc70b4a7589 */ /* 0x000f2200000e0000 */
[----:B------:R-:W-:Y:S01]  /*3b30*/  FADD.FTZ R36, R36, -R229 ;  /* 0x800000e524247221 */ /* 0x000fe20000010000 */
[----:B------:R-:W-:Y:S01]  /*3b40*/  FMUL.FTZ R29, R29, R32 ;  /* 0x000000201d1d7220 */ /* 0x000fe20000410000 */
[----:B------:R-:W-:Y:S02]  /*3b50*/  FFMA.FTZ R32, -R75, R75, 1 ;  /* 0x3f8000004b207423 */ /* 0x000fe4000001014b */
[----:B------:R-:W-:Y:S01]  /*3b60*/  FMUL.FTZ R36, R95, R36 ;  /* 0x000000245f247220 */ /* 0x000fe20000410000 */
[----:B------:R-:W-:Y:S01]  /*3b70*/  FMUL.FTZ R39, R207, R39 ;  /* 0x00000027cf277220 */ /* 0x000fe20000410000 */
[----:B------:R-:W-:Y:S01]  /*3b80*/  FMUL.FTZ R32, R32, R73 ;  /* 0x0000004920207220 */ /* 0x000fe20000410000 */
[----:B------:R-:W5:Y:S01]  /*3b90*/  SHFL.IDX PT, R72, R11, R193, 0x1f ;  /* 0x00001fc10b487589 */ /* 0x000f6200000e0000 */
[----:B------:R-:W-:Y:S01]  /*3ba0*/  FMUL.FTZ R36, R77, R36 ;  /* 0x000000244d247220 */ /* 0x000fe20000410000 */
[----:B------:R-:W-:Y:S02]  /*3bb0*/  MUFU.EX2 R102, R102 ;  /* 0x0000006600667308 */ /* 0x000fe40000000800 */
[----:B------:R-:W5:Y:S04]  /*3bc0*/  SHFL.IDX PT, R73, R11, R117, 0x1f ;  /* 0x00001f750b497589 */ /* 0x000f6800000e0000 */
[----:B------:R-:W5:Y:S01]  /*3bd0*/  SHFL.IDX PT, R75, R11, R197, 0x1f ;  /* 0x00001fc50b4b7589 */ /* 0x000f6200000e0000 */
[--C-:B-1----:R-:W-:Y:S01]  /*3be0*/  FADD.FTZ R40, R40, -R28.reuse ;  /* 0x8000001c28287221 */ /* 0x102fe20000010000 */
[----:B------:R-:W-:Y:S02]  /*3bf0*/  MUFU.EX2 R119, R119 ;  /* 0x0000007700777308 */ /* 0x000fe40000000800 */
[----:B------:R-:W-:Y:S04]  /*3c00*/  SHFL.IDX PT, R76, R11, R198, 0x1f ;  /* 0x00001fc60b4c7589 */ /* 0x000fe800000e0000 */
[----:B------:R1:W5:Y:S02]  /*3c10*/  SHFL.IDX PT, R77, R11, R200, 0x1f ;  /* 0x00001fc80b4d7589 */ /* 0x00036400000e0000 */
[----:B------:R-:W-:Y:S01]  /*3c20*/  MUFU.EX2 R103, R103 ;  /* 0x0000006700677308 */ /* 0x000fe20000000800 */
[----:B-1----:R-:W-:Y:S01]  /*3c30*/  FMUL.FTZ R11, R80, R39 ;  /* 0x00000027500b7220 */ /* 0x002fe20000410000 */
[----:B------:R-:W-:Y:S01]  /*3c40*/  FADD.FTZ R39, R42, -R28 ;  /* 0x8000001c2a277221 */ /* 0x000fe20000010000 */
[----:B--2---:R-:W-:Y:S01]  /*3c50*/  FADD.FTZ R28, R45, -R38 ;  /* 0x800000262d1c7221 */ /* 0x004fe20000010000 */
[----:B----4-:R-:W-:-:S02]  /*3c60*/  FADD.FTZ R45, R48, -R74 ;  /* 0x8000004a302d7221 */ /* 0x010fc40000010000 */
[----:B------:R1:W2:Y:S01]  /*3c70*/  LDS R48, [R10+0x380] ;  /* 0x000380000a307984 */ /* 0x0002a20000000800 */
[--C-:B-----5:R-:W-:Y:S01]  /*3c80*/  FADD.FTZ R41, R41, -R72.reuse ;  /* 0x8000004829297221 */ /* 0x120fe20000010000 */
[----:B------:R-:W-:Y:S01]  /*3c90*/  FADD.FTZ R72, R43, -R72 ;  /* 0x800000482b487221 */ /* 0x000fe20000010000 */
[--C-:B------:R-:W-:Y:S01]  /*3ca0*/  FADD.FTZ R43, R44, -R73.reuse ;  /* 0x800000492c2b7221 */ /* 0x100fe20000010000 */
[----:B------:R-:W-:Y:S01]  /*3cb0*/  FADD.FTZ R73, R46, -R73 ;  /* 0x800000492e497221 */ /* 0x000fe20000010000 */
[--C-:B------:R-:W-:Y:S01]  /*3cc0*/  FADD.FTZ R42, R51, -R75.reuse ;  /* 0x8000004b332a7221 */ /* 0x100fe20000010000 */
[----:B------:R-:W-:Y:S01]  /*3cd0*/  FFMA.FTZ R46, -R81, R81, 1 ;  /* 0x3f800000512e7423 */ /* 0x000fe20000010151 */
[----:B------:R-:W-:Y:S01]  /*3ce0*/  FMUL.FTZ R51, R15, R40 ;  /* 0x000000280f337220 */ /* 0x000fe20000410000 */
[----:B------:R-:W-:Y:S01]  /*3cf0*/  FADD.FTZ R79, R50, -R74 ;  /* 0x8000004a324f7221 */ /* 0x000fe20000010000 */
[----:B-1----:R-:W-:Y:S02]  /*3d00*/  FMUL.FTZ R10, R14, R43 ;  /* 0x0000002b0e0a7220 */ /* 0x002fe40000410000 */
[----:B------:R-:W-:Y:S01]  /*3d10*/  FMUL.FTZ R46, R46, R51 ;  /* 0x000000332e2e7220 */ /* 0x000fe20000410000 */
[----:B------:R-:W-:Y:S01]  /*3d20*/  FFMA.FTZ R51, -R85, R85, 1 ;  /* 0x3f80000055337423 */ /* 0x000fe20000010155 */
[----:B------:R-:W-:Y:S01]  /*3d30*/  FADD.FTZ R47, R47, -R38 ;  /* 0x800000262f2f7221 */ /* 0x000fe20000010000 */
        /* <DEDUP_REMOVED lines=8> */
[----:B------:R-:W-:Y:S01]  /*3dc0*/  FADD.FTZ R44, R53, -R77 ;  /* 0x8000004d352c7221 */ /* 0x000fe20000010000 */
[----:B------:R-:W-:Y:S01]  /*3dd0*/  FMUL.FTZ R10, R202, R47 ;  /* 0x0000002fca0a7220 */ /* 0x000fe20000410000 */
        /* <DEDUP_REMOVED lines=10> */
[----:B------:R-:W1:Y:S01]  /*3e80*/  MUFU.EX2 R10, R211 ;  /* 0x000000d3000a7308 */ /* 0x000e620000000800 */
[----:B------:R-:W-:Y:S01]  /*3e90*/  FMUL.FTZ R43, R99, R38 ;  /* 0x00000026632b7220 */ /* 0x000fe20000410000 */
[----:B--2---:R-:W2:Y:S04]  /*3ea0*/  SHFL.IDX PT, R73, R48, R9, 0x1f ;  /* 0x00001f0930497589 */ /* 0x004ea800000e0000 */
[----:B------:R-:W4:Y:S01]  /*3eb0*/  SHFL.IDX PT, R72, R48, R193, 0x1f ;  /* 0x00001fc130487589 */ /* 0x000f2200000e0000 */
[----:B------:R-:W-:-:S03]  /*3ec0*/  FMUL.FTZ R38, R184, R75 ;  /* 0x0000004bb8267220 */ /* 0x000fc60000410000 */
[----:B------:R-:W5:Y:S04]  /*3ed0*/  SHFL.IDX PT, R118, R48, R118, 0x1f ;  /* 0x00001f7630767589 */ /* 0x000f6800000e0000 */
[----:B------:R-:W5:Y:S04]  /*3ee0*/  SHFL.IDX PT, R199, R48, R199, 0x1f ;  /* 0x00001fc730c77589 */ /* 0x000f6800000e0000 */
[----:B------:R-:W5:Y:S04]  /*3ef0*/  SHFL.IDX PT, R28, R48, R197, 0x1f ;  /* 0x00001fc5301c7589 */ /* 0x000f6800000e0000 */
[----:B------:R-:W5:Y:S04]  /*3f00*/  SHFL.IDX PT, R117, R48, R117, 0x1f ;  /* 0x00001f7530757589 */ /* 0x000f6800000e0000 */
[----:B------:R-:W5:Y:S04]  /*3f10*/  SHFL.IDX PT, R75, R48, R198, 0x1f ;  /* 0x00001fc6304b7589 */ /* 0x000f6800000e0000 */
[----:B------:R4:W3:Y:S01]  /*3f20*/  SHFL.IDX PT, R200, R48, R200, 0x1f ;  /* 0x00001fc830c87589 */ /* 0x0008e200000e0000 */
[----:B------:R-:W5:Y:S01]  /*3f30*/  MUFU.EX2 R220, R220 ;  /* 0x000000dc00dc7308 */ /* 0x000f620000000800 */
[----:B------:R-:W-:Y:S01]  /*3f40*/  FMUL.FTZ R42, R90, R43 ;  /* 0x0000002b5a2a7220 */ /* 0x000fe20000410000 */
[----:B------:R-:W-:Y:S01]  /*3f50*/  FADD.FTZ R55, R55, -R77 ;  /* 0x8000004d37377221 */ /* 0x000fe20000010000 */
[----:B------:R-:W-:Y:S01]  /*3f60*/  FADD.FTZ R54, R54, -R76 ;  /* 0x8000004c36367221 */ /* 0x000fe20000010000 */
[----:B------:R-:W-:-:S04]  /*3f70*/  FFMA.FTZ R185, -R185, R185, 1 ;  /* 0x3f800000b9b97423 */ /* 0x000fc800000101b9 */
[----:B------:R-:W5:Y:S01]  /*3f80*/  MUFU.EX2 R214, R214 ;  /* 0x000000d600d67308 */ /* 0x000f620000000800 */
[----:B------:R-:W-:Y:S01]  /*3f90*/  FMUL.FTZ R74, R100, R49 ;  /* 0x00000031644a7220 */ /* 0x000fe20000410000 */
[----:B------:R-:W-:-:S06]  /*3fa0*/  FFMA.FTZ R188, -R188, R188, 1 ;  /* 0x3f800000bcbc7423 */ /* 0x000fcc00000101bc */
[----:B------:R-:W3:Y:S01]  /*3fb0*/  MUFU.EX2 R43, R216 ;  /* 0x000000d8002b7308 */ /* 0x000ee20000000800 */
[----:B-1----:R-:W-:-:S07]  /*3fc0*/  FMUL.FTZ R79, R10, R55 ;  /* 0x000000370a4f7220 */ /* 0x002fce0000410000 */
[----:B------:R-:W1:Y:S01]  /*3fd0*/  MUFU.EX2 R221, R222 ;  /* 0x000000de00dd7308 */ /* 0x000e620000000800 */
[----:B------:R-:W-:Y:S01]  /*3fe0*/  FFMA.FTZ R186, -R186, R186, 1 ;  /* 0x3f800000baba7423 */ /* 0x000fe200000101ba */
[----:B------:R-:W-:Y:S01]  /*3ff0*/  FFMA.FTZ R187, -R187, R187, 1 ;  /* 0x3f800000bbbb7423 */ /* 0x000fe200000101bb */
[----:B------:R-:W-:Y:S01]  /*4000*/  FMUL.FTZ R54, R213, R54 ;  /* 0x00000036d5367220 */ /* 0x000fe20000410000 */
[----:B------:R-:W-:-:S04]  /*4010*/  FMUL.FTZ R77, R13, R44 ;  /* 0x0000002c0d4d7220 */ /* 0x000fc80000410000 */
[----:B------:R-:W1:Y:S01]  /*4020*/  MUFU.EX2 R227, R227 ;  /* 0x000000e300e37308 */ /* 0x000e620000000800 */
[----:B------:R-:W-:Y:S01]  /*4030*/  FMUL.FTZ R55, R185, R74 ;  /* 0x0000004ab9377220 */ /* 0x000fe20000410000 */
[----:B--2---:R-:W-:Y:S01]  /*4040*/  FADD.FTZ R74, R56, -R73 ;  /* 0x80000049384a7221 */ /* 0x004fe20000010000 */
[----:B------:R-:W-:-:S05]  /*4050*/  FMUL.FTZ R44, R188, R79 ;  /* 0x0000004fbc2c7220 */ /* 0x000fca0000410000 */
[----:B------:R-:W2:Y:S01]  /*4060*/  MUFU.EX2 R215, R215 ;  /* 0x000000d700d77308 */ /* 0x000ea20000000800 */
[----:B------:R-:W-:Y:S01]  /*4070*/  FFMA.FTZ R78, -R78, R78, 1 ;  /* 0x3f8000004e4e7423 */ /* 0x000fe2000001014e */
[----:B------:R-:W-:-:S06]  /*4080*/  FMUL.FTZ R37, R92, R37 ;  /* 0x000000255c257220 */ /* 0x000fcc0000410000 */
[----:B------:R-:W2:Y:S01]  /*4090*/  MUFU.EX2 R210, R210 ;  /* 0x000000d200d27308 */ /* 0x000ea20000000800 */
[----:B----4-:R-:W-:Y:S01]  /*40a0*/  FADD.FTZ R79, R57, -R72 ;  /* 0x80000048394f7221 */ /* 0x010fe20000010000 */
[----:B------:R-:W-:-:S06]  /*40b0*/  FMUL.FTZ R49, R187, R54 ;  /* 0x00000036bb317220 */ /* 0x000fcc0000410000 */
[----:B------:R-:W-:Y:S01]  /*40c0*/  MUFU.EX2 R223, R223 ;  /* 0x000000df00df7308 */ /* 0x000fe20000000800 */
[----:B------:R-:W-:Y:S01]  /*40d0*/  FMUL.FTZ R48, R186, R77 ;  /* 0x0000004dba307220 */ /* 0x000fe20000410000 */
[----:B-----5:R-:W-:-:S06]  /*40e0*/  FADD.FTZ R81, R61, -R118 ;  /* 0x800000763d517221 */ /* 0x020fcc0000010000 */
[----:B------:R-:W-:Y:S01]  /*40f0*/  MUFU.EX2 R228, R228 ;  /* 0x000000e400e47308 */ /* 0x000fe20000000800 */
[----:B------:R-:W-:-:S07]  /*4100*/  FADD.FTZ R57, R64, -R199 ;  /* 0x800000c740397221 */ /* 0x000fce0000010000 */
[----:B------:R-:W-:Y:S01]  /*4110*/  MUFU.EX2 R225, R225 ;  /* 0x000000e100e17308 */ /* 0x000fe20000000800 */
[----:B------:R-:W-:-:S07]  /*4120*/  FFMA.FTZ R83, -R83, R83, 1 ;  /* 0x3f80000053537423 */ /* 0x000fce0000010153 */
[----:B------:R-:W4:Y:S01]  /*4130*/  MUFU.EX2 R212, R212 ;  /* 0x000000d400d47308 */ /* 0x000f220000000800 */
[----:B------:R-:W-:-:S07]  /*4140*/  FADD.FTZ R77, R58, -R73 ;  /* 0x800000493a4d7221 */ /* 0x000fce0000010000 */
[----:B------:R-:W5:Y:S01]  /*4150*/  MUFU.EX2 R226, R226 ;  /* 0x000000e200e27308 */ /* 0x000f620000000800 */
[----:B------:R-:W-:Y:S01]  /*4160*/  FADD.FTZ R76, R59, -R72 ;  /* 0x800000483b4c7221 */ /* 0x000fe20000010000 */
[----:B------:R-:W-:Y:S01]  /*4170*/  FADD.FTZ R56, R65, -R28 ;  /* 0x8000001c41387221 */ /* 0x000fe20000010000 */
[----:B------:R-:W-:Y:S01]  /*4180*/  FFMA.FTZ R54, -R189, R189, 1 ;  /* 0x3f800000bd367423 */ /* 0x000fe200000101bd */
[----:B------:R-:W-:Y:S01]  /*4190*/  FMUL.FTZ R61, R101, R74 ;  /* 0x0000004a653d7220 */ /* 0x000fe20000410000 */
[----:B------:R-:W-:Y:S01]  /*41a0*/  FADD.FTZ R25, R25, -R234 ;  /* 0x800000ea19197221 */ /* 0x000fe20000010000 */
[--C-:B------:R-:W-:Y:S01]  /*41b0*/  FADD.FTZ R60, R60, -R117.reuse ;  /* 0x800000753c3c7221 */ /* 0x100fe20000010000 */
[----:B------:R-:W-:Y:S01]  /*41c0*/  FADD.FTZ R28, R67, -R28 ;  /* 0x8000001c431c7221 */ /* 0x000fe20000010000 */
[----:B------:R-:W-:Y:S01]  /*41d0*/  FMUL.FTZ R37, R78, R37 ;  /* 0x000000254e257220 */ /* 0x000fe20000410000 */
[----:B------:R-:W-:Y:S01]  /*41e0*/  FADD.FTZ R78, R62, -R117 ;  /* 0x800000753e4e7221 */ /* 0x000fe20000010000 */
[--C-:B------:R-:W-:Y:S01]  /*41f0*/  FADD.FTZ R59, R68, -R75.reuse ;  /* 0x8000004b443b7221 */ /* 0x100fe20000010000 */
[----:B------:R-:W-:Y:S01]  /*4200*/  FADD.FTZ R70, R70, -R75 ;  /* 0x8000004b46467221 */ /* 0x000fe20000010000 */
[----:B------:R-:W-:Y:S01]  /*4210*/  FFMA.FTZ R112, -R112, R112, 1 ;  /* 0x3f80000070707423 */ /* 0x000fe20000010170 */
[----:B------:R-:W-:Y:S01]  /*4220*/  FMUL.FTZ R57, R220, R57 ;  /* 0x00000039dc397220 */ /* 0x000fe20000410000 */
[----:B------:R-:W-:Y:S01]  /*4230*/  FMUL.FTZ R20, R190, R20 ;  /* 0x00000014be147220 */ /* 0x000fe20000410000 */
[----:B------:R-:W-:Y:S01]  /*4240*/  FMUL.FTZ R40, R83, R40 ;  /* 0x0000002853287220 */ /* 0x000fe20000410000 */
[----:B------:R-:W-:Y:S01]  /*4250*/  FMUL.FTZ R54, R54, R61 ;  /* 0x0000003d36367220 */ /* 0x000fe20000410000 */
[----:B------:R-:W-:Y:S01]  /*4260*/  FFMA.FTZ R73, -R105, R105, 1 ;  /* 0x3f80000069497423 */ /* 0x000fe20000010169 */
[----:B------:R-:W-:Y:S01]  /*4270*/  FFMA.FTZ R72, -R106, R106, 1 ;  /* 0x3f8000006a487423 */ /* 0x000fe2000001016a */
[----:B------:R-:W-:Y:S01]  /*4280*/  FFMA.FTZ R75, -R107, R107, 1 ;  /* 0x3f8000006b4b7423 */ /* 0x000fe2000001016b */
[----:B------:R-:W-:Y:S01]  /*4290*/  FMUL.FTZ R77, R214, R77 ;  /* 0x0000004dd64d7220 */ /* 0x000fe20000410000 */
[----:B------:R-:W-:Y:S01]  /*42a0*/  FMUL.FTZ R62, R102, R79 ;  /* 0x0000004f663e7220 */ /* 0x000fe20000410000 */
[----:B---3--:R-:W-:Y:S01]  /*42b0*/  FMUL.FTZ R76, R43, R76 ;  /* 0x0000004c2b4c7220 */ /* 0x008fe20000410000 */
[----:B------:R-:W-:Y:S01]  /*42c0*/  FMUL.FTZ R25, R119, R25 ;  /* 0x0000001977197220 */ /* 0x000fe20000410000 */
[----:B------:R-:W-:Y:S01]  /*42d0*/  FADD.FTZ R83, R63, -R118 ;  /* 0x800000763f537221 */ /* 0x000fe20000010000 */
[----:B------:R-:W-:Y:S01]  /*42e0*/  FFMA.FTZ R74, -R108, R108, 1 ;  /* 0x3f8000006c4a7423 */ /* 0x000fe2000001016c */
[----:B------:R-:W-:Y:S01]  /*42f0*/  FMUL.FTZ R61, R103, R60 ;  /* 0x0000003c673d7220 */ /* 0x000fe20000410000 */
[----:B------:R-:W-:Y:S01]  /*4300*/  FFMA.FTZ R115, -R115, R115, 1 ;  /* 0x3f80000073737423 */ /* 0x000fe20000010173 */
[----:B-1----:R-:W-:Y:S01]  /*4310*/  FMUL.FTZ R28, R221, R28 ;  /* 0x0000001cdd1c7220 */ /* 0x002fe20000410000 */
[----:B------:R-:W-:Y:S01]  /*4320*/  FADD.FTZ R199, R66, -R199 ;  /* 0x800000c742c77221 */ /* 0x000fe20000010000 */
[--C-:B------:R-:W-:Y:S01]  /*4330*/  FADD.FTZ R58, R69, -R200.reuse ;  /* 0x800000c8453a7221 */ /* 0x100fe20000010000 */
[----:B------:R-:W-:Y:S01]  /*4340*/  FADD.FTZ R71, R71, -R200 ;  /* 0x800000c847477221 */ /* 0x000fe20000010000 */
        /* <DEDUP_REMOVED lines=11> */
[----:B------:R-:W-:Y:S01]  /*4400*/  FFMA.FTZ R79, -R111, R111, 1 ;  /* 0x3f8000006f4f7423 */ /* 0x000fe2000001016f */
[----:B--2---:R-:W-:Y:S01]  /*4410*/  FMUL.FTZ R63, R215, R78 ;  /* 0x0000004ed73f7220 */ /* 0x004fe20000410000 */
[----:B------:R-:W-:Y:S01]  /*4420*/  FMUL.FTZ R60, R12, R81 ;  /* 0x000000510c3c7220 */ /* 0x000fe20000410000 */
[----:B------:R-:W-:Y:S01]  /*4430*/  FMUL.FTZ R62, R210, R83 ;  /* 0x00000053d23e7220 */ /* 0x000fe20000410000 */
[----:B------:R-:W-:Y:S01]  /*4440*/  FMUL.FTZ R74, R74, R61 ;  /* 0x0000003d4a4a7220 */ /* 0x000fe20000410000 */
[----:B------:R-:W-:Y:S01]  /*4450*/  FMUL.FTZ R115, R115, R28 ;  /* 0x0000001c73737220 */ /* 0x000fe20000410000 */
[----:B------:R-:W-:Y:S01]  /*4460*/  F2FP.BF16.F32.PACK_AB R70, R23, R20 ;  /* 0x000000141746723e */ /* 0x000fe200000010ff */
[----:B------:R-:W-:Y:S01]  /*4470*/  FFMA.FTZ R191, -R191, R191, 1 ;  /* 0x3f800000bfbf7423 */ /* 0x000fe200000101bf */
[----:B------:R-:W-:Y:S01]  /*4480*/  FFMA.FTZ R114, -R114, R114, 1 ;  /* 0x3f80000072727423 */ /* 0x000fe20000010172 */
[----:B----4-:R-:W-:Y:S01]  /*4490*/  FMUL.FTZ R199, R212, R199 ;  /* 0x000000c7d4c77220 */ /* 0x010fe20000410000 */
[----:B------:R-:W-:Y:S01]  /*44a0*/  FMUL.FTZ R56, R223, R56 ;  /* 0x00000038df387220 */ /* 0x000fe20000410000 */
[----:B------:R-:W-:Y:S01]  /*44b0*/  FFMA.FTZ R192, -R192, R192, 1 ;  /* 0x3f800000c0c07423 */ /* 0x000fe200000101c0 */
[----:B------:R-:W-:Y:S01]  /*44c0*/  FFMA.FTZ R194, -R194, R194, 1 ;  /* 0x3f800000c2c27423 */ /* 0x000fe200000101c2 */
[----:B------:R-:W-:Y:S01]  /*44d0*/  FFMA.FTZ R196, -R196, R196, 1 ;  /* 0x3f800000c4c47423 */ /* 0x000fe200000101c4 */
[----:B------:R-:W-:Y:S01]  /*44e0*/  FFMA.FTZ R201, -R201, R201, 1 ;  /* 0x3f800000c9c97423 */ /* 0x000fe200000101c9 */
[----:B------:R-:W-:Y:S01]  /*44f0*/  FMUL.FTZ R59, R228, R59 ;  /* 0x0000003be43b7220 */ /* 0x000fe20000410000 */
[----:B------:R-:W-:Y:S01]  /*4500*/  FMUL.FTZ R61, R225, R58 ;  /* 0x0000003ae13d7220 */ /* 0x000fe20000410000 */
[----:B-----5:R-:W-:Y:S01]  /*4510*/  FMUL.FTZ R28, R226, R71 ;  /* 0x00000047e21c7220 */ /* 0x020fe20000410000 */
        /* <DEDUP_REMOVED lines=29> */
[----:B------:R1:W-:Y:S01]  /*46f0*/  STSM.16.MT88.4 [R20+0x1a800], R68 ;  /* 0x01a8004414007844 */ /* 0x0003e20000004200 */
[----:B------:R-:W-:Y:S02]  /*4700*/  R2UR UR6, R236 ;  /* 0x00000000ec0672ca */ /* 0x000fe400000e0000 */
[----:B------:R-:W-:Y:S02]  /*4710*/  F2FP.BF16.F32.PACK_AB R53, R75, R72 ;  /* 0x000000484b35723e */ /* 0x000fe400000010ff */
[----:B------:R-:W-:Y:S02]  /*4720*/  F2FP.BF16.F32.PACK_AB R54, R77, R74 ;  /* 0x0000004a4d36723e */ /* 0x000fe400000010ff */
[----:B------:R-:W-:Y:S01]  /*4730*/  F2FP.BF16.F32.PACK_AB R55, R79, R76 ;  /* 0x0000004c4f37723e */ /* 0x000fe200000010ff */
[----:B------:R1:W-:Y:S01]  /*4740*/  STSM.16.MT88.4 [R20+0x1b000], R64 ;  /* 0x01b0004014007844 */ /* 0x0003e20000004200 */
[----:B------:R-:W-:-:S02]  /*4750*/  F2FP.BF16.F32.PACK_AB R48, R191, R112 ;  /* 0x00000070bf30723e */ /* 0x000fc400000010ff */
[----:B------:R-:W-:Y:S02]  /*4760*/  F2FP.BF16.F32.PACK_AB R49, R115, R114 ;  /* 0x000000727331723e */ /* 0x000fe400000010ff */
[----:B------:R-:W-:Y:S02]  /*4770*/  F2FP.BF16.F32.PACK_AB R50, R81, R192 ;  /* 0x000000c05132723e */ /* 0x000fe400000010ff */
[----:B------:R-:W-:Y:S01]  /*4780*/  F2FP.BF16.F32.PACK_AB R51, R201, R196 ;  /* 0x000000c4c933723e */ /* 0x000fe200000010ff */
[----:B------:R1:W-:Y:S01]  /*4790*/  STSM.16.MT88.4 [R20+0x1b800], R60 ;  /* 0x01b8003c14007844 */ /* 0x0003e20000004200 */
[----:B------:R-:W-:Y:S02]  /*47a0*/  F2FP.BF16.F32.PACK_AB R28, R119, R113 ;  /* 0x00000071771c723e */ /* 0x000fe400000010ff */
[----:B------:R-:W-:Y:S01]  /*47b0*/  F2FP.BF16.F32.PACK_AB R30, R26, R24 ;  /* 0x000000181a1e723e */ /* 0x000fe200000010ff */
[----:B------:R1:W-:Y:S01]  /*47c0*/  STSM.16.MT88.4 [R20+0x1c000], R56 ;  /* 0x01c0003814007844 */ /* 0x0003e20000004200 */
[----:B------:R-:W-:-:S02]  /*47d0*/  F2FP.BF16.F32.PACK_AB R29, R19, R104 ;  /* 0x00000068131d723e */ /* 0x000fc400000010ff */
[----:B------:R-:W-:Y:S01]  /*47e0*/  F2FP.BF16.F32.PACK_AB R31, R18, R31 ;  /* 0x0000001f121f723e */ /* 0x000fe200000010ff */
[----:B------:R1:W-:Y:S04]  /*47f0*/  STSM.16.MT88.4 [R20+0x1c800], R52 ;  /* 0x01c8003414007844 */ /* 0x0003e80000004200 */
        /* <DEDUP_REMOVED lines=54> */
[----:B------:R-:W-:-:S05]  /*4b60*/  VIADD R11, R17, 0x1a800 ;  /* 0x0001a800110b7836 */ /* 0x000fca0000000000 */
[----:B------:R-:W-:-:S04]  /*4b70*/  LEA R10, R5, R11, 0xb ;  /* 0x0000000b050a7211 */ /* 0x000fc800078e58ff */
        /* <DEDUP_REMOVED lines=167> */
.L_x_2753:
        /* <DEDUP_REMOVED lines=56> */
.L_x_2754:
[----:B------:R-:W-:Y:S01]  /*5970*/  IADD3 R16, R16, 0x1, RZ ;  /* 0x0000000110107810 */ /* 0x000fe20007ffe0ff */
[----:B------:R-:W-:Y:S02]  /*5980*/  VIADD R0, R0, 0x1 ;  /* 0x0000000100007836 */ /* 0x000fe40000000000 */
[----:B------:R-:W-:Y:S01]  /*5990*/  VIADD R6, R6, 0x26820 ;  /* 0x0002682006067836 */ /* 0x000fe20000000000 */
[----:B------:R-:W-:Y:S02]  /*59a0*/  ISETP.GE.AND P1, PT, R16, R237, PT ;  /* 0x000000ed1000720c */ /* 0x000fe40003f26270 */
[----:B------:R-:W-:Y:S02]  /*59b0*/  ISETP.NE.AND P0, PT, R0, 0x2, PT ;  /* 0x000000020000780c */ /* 0x000fe40003f05270 */
[----:B------:R-:W-:Y:S02]  /*59c0*/  PRMT R6, RZ, 0x654, R6 ;  /* 0x00000654ff067816 */ /* 0x000fe40000000006 */
[----:B-1----:R-:W-:-:S02]  /*59d0*/  SEL R7, RZ, 0x1, P0 ;  /* 0x00000001ff077807 */ /* 0x002fc40000000000 */
[----:B------:R1:W-:Y:S01]  /*59e0*/  SYNCS.ARRIVE.TRANS64.RED.A1T0 RZ, [R6+URZ], RZ ;  /* 0x000000ff06ff79a7 */ /* 0x0003e2000810043f */
[----:B------:R-:W-:Y:S02]  /*59f0*/  SEL R0, R0, RZ, P0 ;  /* 0x000000ff00007207 */ /* 0x000fe40000000000 */
[----:B------:R-:W-:Y:S02]  /*5a00*/  LOP3.LUT R4, R4, R7, RZ, 0x3c, !PT ;  /* 0x0000000704047212 */ /* 0x000fe400078e3cff */
[----:B------:R-:W-:Y:S05]  /*5a10*/  @!P1 BRA `(.L_x_2755) ;  /* 0xffffffc000749947 */ /* 0x000fea000383ffff */
.L_x_2744:
[----:B-1----:R-:W2:Y:S02]  /*5a20*/  LDL R6, [R1+0x2c] ;  /* 0x00002c0001067983 */ /* 0x002ea40000100800 */
[----:B--2---:R-:W-:-:S13]  /*5a30*/  ISETP.GE.AND P0, PT, R16, R6, PT ;  /* 0x000000061000720c */ /* 0x004fda0003f06270 */
[----:B------:R-:W-:Y:S05]  /*5a40*/  @P0 BRA `(.L_x_2756) ;  /* 0x00000040006c0947 */ /* 0x000fea0003800000 */
[----:B------:R-:W2:Y:S01]  /*5a50*/  LDL.LU R13, [R1+0x1c] ;  /* 0x00001c00010d7983 */ /* 0x000ea20000300800 */
[----:B------:R-:W1:Y:S03]  /*5a60*/  LDC R23, c[0x0][0x290] ;  /* 0x0000a400ff177b82 */ /* 0x000e660000000800 */
[----:B------:R-:W3:Y:S04]  /*5a70*/  LDL.LU R26, [R1+0x10] ;  /* 0x00001000011a7983 */ /* 0x000ee80000300800 */
[----:B------:R-:W1:Y:S04]  /*5a80*/  LDL R25, [R1+0x30] ;  /* 0x0000300001197983 */ /* 0x000e680000100800 */
[----:B------:R-:W4:Y:S01]  /*5a90*/  LDL.LU R24, [R1+0xc] ;  /* 0x00000c0001187983 */ /* 0x000f220000300800 */
[----:B------:R-:W5:Y:S02]  /*5aa0*/  S2R R6, SR_TID.X ;  /* 0x0000000000067919 */ /* 0x000f640000002100 */
[----:B-----5:R-:W-:-:S05]  /*5ab0*/  VIADD R6, R6, 0xffffff80 ;  /* 0xffffff8006067836 */ /* 0x020fca0000000000 */
[----:B------:R-:W-:-:S04]  /*5ac0*/  SHF.R.S32.HI R7, RZ, 0x1f, R6 ;  /* 0x0000001fff077819 */ /* 0x000fc80000011406 */
[----:B------:R-:W-:-:S04]  /*5ad0*/  LEA.HI R8, R7, R6, RZ, 0x5 ;  /* 0x0000000607087211 */ /* 0x000fc800078f28ff */
[----:B------:R-:W-:Y:S02]  /*5ae0*/  LOP3.LUT R9, R8, 0xffffffe0, RZ, 0xc0, !PT ;  /* 0xffffffe008097812 */ /* 0x000fe400078ec0ff */
[----:B------:R-:W-:-:S03]  /*5af0*/  LEA.HI R8, R7, R6, RZ, 0x7 ;  /* 0x0000000607087211 */ /* 0x000fc600078f38ff */
[----:B------:R-:W-:Y:S01]  /*5b00*/  IMAD.IADD R10, R6, 0x1, -R9 ;  /* 0x00000001060a7824 */ /* 0x000fe200078e0a09 */
[----:B------:R-:W-:Y:S02]  /*5b10*/  LEA.HI R9, R7, R6, RZ, 0x2 ;  /* 0x0000000607097211 */ /* 0x000fe400078f10ff */
[----:B------:R-:W-:Y:S02]  /*5b20*/  LOP3.LUT R7, R8, 0xffffff80, RZ, 0xc0, !PT ;  /* 0xffffff8008077812 */ /* 0x000fe400078ec0ff */
[----:B------:R-:W-:Y:S02]  /*5b30*/  SHF.R.S32.HI R11, RZ, 0x1f, R10 ;  /* 0x0000001fff0b7819 */ /* 0x000fe4000001140a */
[----:B------:R-:W-:Y:S02]  /*5b40*/  LOP3.LUT R9, R9, 0xfffffffc, RZ, 0xc0, !PT ;  /* 0xfffffffc09097812 */ /* 0x000fe400078ec0ff */
[CC--:B------:R-:W-:Y:S02]  /*5b50*/  LEA.HI R12, R11.reuse, R10.reuse, RZ, 0x2 ;  /* 0x0000000a0b0c7211 */ /* 0x0c0fe400078f10ff */
[----:B------:R-:W-:Y:S01]  /*5b60*/  LEA.HI R10, R11, R10, RZ, 0x3 ;  /* 0x0000000a0b0a7211 */ /* 0x000fe200078f18ff */
[C---:B------:R-:W-:Y:S01]  /*5b70*/  IMAD.IADD R9, R6.reuse, 0x1, -R9 ;  /* 0x0000000106097824 */ /* 0x040fe200078e0a09 */
[----:B------:R-:W-:-:S02]  /*5b80*/  IADD3 R7, R6, -R7, RZ ;  /* 0x8000000706077210 */ /* 0x000fc40007ffe0ff */
[----:B------:R-:W-:Y:S02]  /*5b90*/  SHF.R.S32.HI R11, RZ, 0x2, R12 ;  /* 0x00000002ff0b7819 */ /* 0x000fe4000001140c */
[----:B------:R-:W-:Y:S02]  /*5ba0*/  SHF.R.S32.HI R8, RZ, 0x7, R8 ;  /* 0x00000007ff087819 */ /* 0x000fe40000011408 */
[----:B------:R-:W-:Y:S02]  /*5bb0*/  SHF.R.S32.HI R10, RZ, 0x3, R10 ;  /* 0x00000003ff0a7819 */ /* 0x000fe4000001140a */
[----:B------:R-:W-:Y:S02]  /*5bc0*/  LEA.HI R6, R8, R8, RZ, 0x1 ;  /* 0x0000000808067211 */ /* 0x000fe400078f08ff */
[----:B------:R-:W-:Y:S02]  /*5bd0*/  IADD3 R18, R11, 0x10, RZ ;  /* 0x000000100b127810 */ /* 0x000fe40007ffe0ff */
[----:B------:R-:W-:-:S02]  /*5be0*/  LEA.HI R12, R12, R11, RZ, 0x1 ;  /* 0x0000000b0c0c7211 */ /* 0x000fc400078f08ff */
[----:B------:R-:W-:Y:S02]  /*5bf0*/  LEA.HI R19, R18, R18, RZ, 0x1 ;  /* 0x0000001212137211 */ /* 0x000fe400078f08ff */
[----:B------:R-:W-:Y:S02]  /*5c00*/  LOP3.LUT R12, R12, 0xfffffffe, RZ, 0xc0, !PT ;  /* 0xfffffffe0c0c7812 */ /* 0x000fe400078ec0ff */
[----:B------:R-:W-:-:S03]  /*5c10*/  SHF.R.S32.HI R20, RZ, 0x1, R19 ;  /* 0x00000001ff147819 */ /* 0x000fc60000011413 */
[----:B------:R-:W-:Y:S01]  /*5c20*/  IMAD.IADD R12, R11, 0x1, -R12 ;  /* 0x000000010b0c7824 */ /* 0x000fe200078e0a0c */
[----:B------:R-:W-:-:S05]  /*5c30*/  LOP3.LUT R19, R19, 0xfffffffe, RZ, 0xc0, !PT ;  /* 0xfffffffe13137812 */ /* 0x000fca00078ec0ff */
[----:B------:R-:W-:Y:S01]  /*5c40*/  IMAD.IADD R19, R18, 0x1, -R19 ;  /* 0x0000000112137824 */ /* 0x000fe200078e0a13 */
[----:B------:R-:W-:Y:S01]  /*5c50*/  MOV R187, 0x40000040 ;  /* 0x4000004000bb7802 */ /* 0x000fe20000000f00 */
[----:B------:R-:W-:Y:S01]  /*5c60*/  IMAD.MOV.U32 R185, RZ, RZ, 0x40000040 ;  /* 0x40000040ffb97424 */ /* 0x000fe200078e00ff */
[----:B------:R-:W-:Y:S01]  /*5c70*/  MOV R193, 0x40000040 ;  /* 0x4000004000c17802 */ /* 0x000fe20000000f00 */
[----:B------:R-:W-:Y:S02]  /*5c80*/  IMAD.MOV.U32 R189, RZ, RZ, 0x40000040 ;  /* 0x40000040ffbd7424 */ /* 0x000fe400078e00ff */
[----:B------:R-:W-:Y:S01]  /*5c90*/  IMAD.MOV.U32 R191, RZ, RZ, 0x40000040 ;  /* 0x40000040ffbf7424 */ /* 0x000fe200078e00ff */
[----:B--2---:R-:W-:Y:S01]  /*5ca0*/  LEA.HI R22, R13, R7, RZ, 0x5 ;  /* 0x000000070d167211 */ /* 0x004fe200078f28ff */
[----:B------:R-:W-:Y:S01]  /*5cb0*/  VIADD R13, R11, 0x8 ;  /* 0x000000080b0d7836 */ /* 0x000fe20000000000 */
[----:B------:R-:W-:Y:S01]  /*5cc0*/  LOP3.LUT R7, R6, 0xfffffffe, RZ, 0xc0, !PT ;  /* 0xfffffffe06077812 */ /* 0x000fe200078ec0ff */
[----:B------:R-:W-:-:S03]  /*5cd0*/  IMAD.HI R6, R10, 0x2aaaaaab, RZ ;  /* 0x2aaaaaab0a067827 */ /* 0x000fc600078e02ff */
[----:B------:R-:W-:Y:S01]  /*5ce0*/  LEA.HI R14, R13, R13, RZ, 0x1 ;  /* 0x0000000d0d0e7211 */ /* 0x000fe200078f08ff */
[----:B------:R-:W-:Y:S01]  /*5cf0*/  IMAD.IADD R21, R8, 0x1, -R7 ;  /* 0x0000000108157824 */ /* 0x000fe200078e0a07 */
[----:B------:R-:W-:Y:S02]  /*5d00*/  SHF.R.U32.HI R7, RZ, 0x1, R6 ;  /* 0x00000001ff077819 */ /* 0x000fe40000011606 */
[----:B------:R-:W-:Y:S02]  /*5d10*/  SHF.R.S32.HI R15, RZ, 0x1, R14 ;  /* 0x00000001ff0f7819 */ /* 0x000fe4000001140e */
[----:B------:R-:W-:Y:S01]  /*5d20*/  LEA.HI R7, R6, R7, RZ, 0x1 ;  /* 0x0000000706077211 */ /* 0x000fe200078f08ff */
[----:B------:R-:W-:Y:S01]  /*5d30*/  IMAD.HI R6, R20, 0x2aaaaaab, RZ ;  /* 0x2aaaaaab14067827 */ /* 0x000fe200078e02ff */
[----:B------:R-:W-:-:S03]  /*5d40*/  LOP3.LUT R14, R14, 0xfffffffe, RZ, 0xc0, !PT ;  /* 0xfffffffe0e0e7812 */ /* 0x000fc600078ec0ff */
[----:B------:R-:W-:Y:S01]  /*5d50*/  IMAD.HI R8, R15, 0x2aaaaaab, RZ ;  /* 0x2aaaaaab0f087827 */ /* 0x000fe200078e02ff */
[----:B------:R-:W-:Y:S02]  /*5d60*/  IADD3 R14, R13, -R14, RZ ;  /* 0x8000000e0d0e7210 */ /* 0x000fe40007ffe0ff */
[----:B------:R-:W-:Y:S02]  /*5d70*/  SHF.R.U32.HI R13, RZ, 0x1, R6 ;  /* 0x00000001ff0d7819 */ /* 0x000fe40000011606 */
[----:B------:R-:W-:Y:S01]  /*5d80*/  SHF.R.U32.HI R11, RZ, 0x1, R8 ;  /* 0x00000001ff0b7819 */ /* 0x000fe20000011608 */
[----:B------:R-:W-:Y:S01]  /*5d90*/  IMAD R7, R7, -0xc, R10 ;  /* 0xfffffff407077824 */ /* 0x000fe200078e020a */
[--C-:B---3--:R-:W-:Y:S02]  /*5da0*/  SHF.R.S32.HI R10, RZ, 0x2, R26.reuse ;  /* 0x00000002ff0a7819 */ /* 0x108fe4000001141a */
[----:B------:R-:W-:Y:S02]  /*5db0*/  LEA.HI R8, R8, R11, RZ, 0x1 ;  /* 0x0000000b08087211 */ /* 0x000fe400078f08ff */
[----:B------:R-:W-:-:S02]  /*5dc0*/  SHF.R.S32.HI R11, RZ, 0x1f, R26 ;  /* 0x0000001fff0b7819 */ /* 0x000fc4000001141a */
[----:B------:R-:W-:Y:S01]  /*5dd0*/  LEA.HI R13, R6, R13, RZ, 0x1 ;  /* 0x0000000d060d7211 */ /* 0x000fe200078f08ff */
[----:B------:R-:W-:Y:S01]  /*5de0*/  IMAD R6, R7, 0x8, R12 ;  /* 0x0000000807067824 */ /* 0x000fe200078e020c */
[----:B------:R-:W-:Y:S01]  /*5df0*/  SHF.R.S32.HI R22, RZ, 0x5, R22 ;  /* 0x00000005ff167819 */ /* 0x000fe20000011416 */
[----:B-1----:R-:W-:Y:S01]  /*5e00*/  IMAD R23, R25, -0x80, R23 ;  /* 0xffffff8019177824 */ /* 0x002fe200078e0217 */
[----:B------:R-:W-:Y:S02]  /*5e10*/  LEA.HI R11, R11, R10, RZ, 0x3 ;  /* 0x0000000a0b0b7211 */ /* 0x000fe400078f18ff */
[----:B------:R1:W-:Y:S01]  /*5e20*/  STL [R1+0x28], R6 ;  /* 0x0000280601007387 */ /* 0x0003e20000100800 */
[----:B------:R-:W-:Y:S01]  /*5e30*/  IMAD R22, R22, -0x10, R23 ;  /* 0xfffffff016167824 */ /* 0x000fe200078e0217 */
[----:B------:R-:W-:Y:S01]  /*5e40*/  LOP3.LUT R11, R11, 0xfffffff8, RZ, 0xc0, !PT ;  /* 0xfffffff80b0b7812 */ /* 0x000fe200078ec0ff */
[----:B------:R-:W-:-:S03]  /*5e50*/  IMAD R15, R8, -0xc, R15 ;  /* 0xfffffff4080f7824 */ /* 0x000fc600078e020f */
[----:B------:R-:W-:Y:S01]  /*5e60*/  IADD3 R8, R22, R11, -R10 ;  /* 0x0000000b16087210 */ /* 0x000fe20007ffe80a */
[C-C-:B-1----:R-:W-:Y:S02]  /*5e70*/  IMAD R6, R5.reuse, 0x800, R17.reuse ;  /* 0x0000080005067824 */ /* 0x142fe400078e0211 */
[----:B------:R-:W-:Y:S02]  /*5e80*/  IMAD R5, R5, 0x2000, R17 ;  /* 0x0000200005057824 */ /* 0x000fe400078e0211 */
[----:B------:R-:W-:Y:S02]  /*5e90*/  VIADD R6, R6, 0x1a800 ;  /* 0x0001a80006067836 */ /* 0x000fe40000000000 */
[----:B------:R-:W-:Y:S01]  /*5ea0*/  VIADD R10, R5, 0x4000 ;  /* 0x00004000050a7836 */ /* 0x000fe20000000000 */
[----:B------:R-:W-:Y:S01]  /*5eb0*/  SHF.R.U32.HI R5, RZ, 0x4, R5 ;  /* 0x00000004ff057819 */ /* 0x000fe20000011605 */
[----:B------:R-:W-:Y:S01]  /*5ec0*/  IMAD R20, R13, -0xc, R20 ;  /* 0xfffffff40d147824 */ /* 0x000fe200078e0214 */
[----:B------:R-:W-:-:S02]  /*5ed0*/  LEA R7, R15, R14, 0x3 ;  /* 0x0000000e0f077211 */ /* 0x000fc400078e18ff */
[----:B------:R-:W-:Y:S02]  /*5ee0*/  SHF.R.U32.HI R6, RZ, 0x4, R6 ;  /* 0x00000004ff067819 */ /* 0x000fe40000011606 */
[----:B------:R-:W-:Y:S02]  /*5ef0*/  SHF.R.U32.HI R10, RZ, 0x4, R10 ;  /* 0x00000004ff0a7819 */ /* 0x000fe4000001160a */
[----:B------:R-:W-:Y:S01]  /*5f00*/  LOP3.LUT R5, R5, 0x3fff, RZ, 0xc0, !PT ;  /* 0x00003fff05057812 */ /* 0x000fe200078ec0ff */
[----:B------:R1:W-:Y:S01]  /*5f10*/  STL [R1+0x24], R7 ;  /* 0x0000240701007387 */ /* 0x0003e20000100800 */
[----:B------:R-:W-:Y:S02]  /*5f20*/  LOP3.LUT R6, R6, 0x3fff, RZ, 0xc0, !PT ;  /* 0x00003fff06067812 */ /* 0x000fe400078ec0ff */
[----:B------:R-:W-:Y:S02]  /*5f30*/  LOP3.LUT R10, R10, 0x3fff, RZ, 0xc0, !PT ;  /* 0x00003fff0a0a7812 */ /* 0x000fe400078ec0ff */
[----:B------:R-:W-:-:S02]  /*5f40*/  LOP3.LUT R11, R5, 0x10000, RZ, 0xfc, !PT ;  /* 0x00010000050b7812 */ /* 0x000fc400078efcff */
[----:B------:R-:W-:Y:S02]  /*5f50*/  LOP3.LUT R6, R6, 0x10000, RZ, 0xfc, !PT ;  /* 0x0001000006067812 */ /* 0x000fe400078efcff */
[----:B-1----:R-:W-:Y:S02]  /*5f60*/  LEA R7, R20, R19, 0x3 ;  /* 0x0000001314077211 */ /* 0x002fe400078e18ff */
[----:B------:R-:W-:-:S03]  /*5f70*/  LOP3.LUT R5, R10, 0x10000, RZ, 0xfc, !PT ;  /* 0x000100000a057812 */ /* 0x000fc600078efcff */
[----:B------:R4:W-:Y:S01]  /*5f80*/  STL [R1+0x1c], R7 ;  /* 0x00001c0701007387 */ /* 0x0009e20000100800 */
[C---:B------:R-:W-:Y:S01]  /*5f90*/  IADD3 R188, R5.reuse, 0x2, RZ ;  /* 0x0000000205bc7810 */ /* 0x040fe20007ffe0ff */
[C---:B------:R-:W-:Y:S02]  /*5fa0*/  VIADD R190, R5.reuse, 0x4 ;  /* 0x0000000405be7836 */ /* 0x040fe40000000000 */
[----:B------:R-:W-:Y:S01]  /*5fb0*/  STL [R1+0x14], R11 ;  /* 0x0000140b01007387 */ /* 0x000fe20000100800 */
[----:B------:R-:W-:-:S03]  /*5fc0*/  VIADD R192, R5, 0x6 ;  /* 0x0000000605c07836 */ /* 0x000fc60000000000 */
[----:B------:R1:W-:Y:S01]  /*5fd0*/  STL [R1+0x20], R6 ;  /* 0x0000200601007387 */ /* 0x0003e20000100800 */
[----:B------:R-:W-:-:S03]  /*5fe0*/  VIADD R10, R9, 0x8 ;  /* 0x00000008090a7836 */ /* 0x000fc60000000000 */
[----:B------:R2:W-:Y:S01]  /*5ff0*/  STL [R1+0x10], R5 ;  /* 0x0000100501007387 */ /* 0x0005e20000100800 */
[----:B------:R-:W-:Y:S01]  /*6000*/  IMAD R8, R21, -0x40, R8 ;  /* 0xffffffc015087824 */ /* 0x000fe200078e0208 */
[----:B----4-:R-:W-:Y:S01]  /*6010*/  LOP3.LUT R7, R24, 0x1, RZ, 0xfc, !PT ;  /* 0x0000000118077812 */ /* 0x010fe200078efcff */
[C---:B------:R-:W-:Y:S01]  /*6020*/  VIADD R184, R11.reuse, 0x4 ;  /* 0x000000040bb87836 */ /* 0x040fe20000000000 */
[C---:B------:R-:W-:Y:S01]  /*6030*/  IADD3 R22, R11.reuse, 0x2, RZ ;  /* 0x000000020b167810 */ /* 0x040fe20007ffe0ff */
[----:B------:R-:W-:Y:S02]  /*6040*/  VIADD R186, R11, 0x6 ;  /* 0x000000060bba7836 */ /* 0x000fe40000000000 */
[C---:B-1----:R-:W-:Y:S01]  /*6050*/  VIADD R6, R9.reuse, 0xc ;  /* 0x0000000c09067836 */ /* 0x042fe20000000000 */
[C---:B--2---:R-:W-:Y:S01]  /*6060*/  IADD3 R5, R9.reuse, 0x4, RZ ;  /* 0x0000000409057810 */ /* 0x044fe20007ffe0ff */
[C---:B------:R-:W-:Y:S01]  /*6070*/  VIADD R10, R9.reuse, 0x14 ;  /* 0x00000014090a7836 */ /* 0x040fe20000000000 */
[C---:B------:R-:W-:Y:S01]  /*6080*/  IADD3 R5, R9.reuse, 0x10, RZ ;  /* 0x0000001009057810 */ /* 0x040fe20007ffe0ff */
[C---:B------:R-:W-:Y:S01]  /*6090*/  VIADD R6, R9.reuse, 0x18 ;  /* 0x0000001809067836 */ /* 0x040fe20000000000 */
[----:B------:R-:W-:Y:S01]  /*60a0*/  IADD3 R5, R9, 0x1c, RZ ;  /* 0x0000001c09057810 */ /* 0x000fe20007ffe0ff */
[----:B------:R-:W-:-:S07]  /*60b0*/  IMAD.MOV.U32 R23, RZ, RZ, 0x40000040 ;  /* 0x40000040ff177424 */ /* 0x000fce00078e00ff */
.L_x_2767:
[----:B------:R-:W-:-:S13]  /*60c0*/  ISETP.NE.AND P0, PT, R7, 0x3, PT ;  /* 0x000000030700780c */ /* 0x000fda0003f05270 */
[----:B------:R-:W-:Y:S05]  /*60d0*/  @!P0 BRA `(.L_x_2757) ;  /* 0x0000000000048947 */ /* 0x000fea0003800000 */
[----:B------:R-:W-:Y:S01]  /*60e0*/  BPT.TRAP 0x1 ;  /* 0x000000040000795c */ /* 0x000fe20000300000 */
.L_x_2757:
[----:B------:R-:W-:Y:S01]  /*60f0*/  IMAD R6, R0, 0x8, R17 ;  /* 0x0000000800067824 */ /* 0x000fe200078e0211 */
[----:B------:R-:W-:-:S04]  /*6100*/  SHF.L.U32 R15, R4, 0x1f, RZ ;  /* 0x0000001f040f7819 */ /* 0x000fc800000006ff */
[----:B------:R1:W2:Y:S01]  /*6110*/  SYNCS.PHASECHK.TRANS64.TRYWAIT P1, [R6+URZ+0x26810], R15 ;  /* 0x0268100f060075a7 */ /* 0x0002a2000802017f */
[----:B------:R-:W-:Y:S05]  /*6120*/  @!P0 BRA `(.L_x_2758) ;  /* 0x0000000000048947 */ /* 0x000fea0003800000 */
[----:B------:R-:W-:Y:S01]  /*6130*/  BPT.TRAP 0x1 ;  /* 0x000000040000795c */ /* 0x000fe20000300000 */
.L_x_2758:
[----:B------:R-:W-:-:S05]  /*6140*/  VIADD R5, R17, 0xe000 ;  /* 0x0000e00011057836 */ /* 0x000fca0000000000 */
[----:B------:R-:W-:-:S04]  /*6150*/  SHF.R.U32.HI R5, RZ, 0x4, R5 ;  /* 0x00000004ff057819 */ /* 0x000fc80000011605 */
[----:B------:R-:W-:-:S04]  /*6160*/  LOP3.LUT R5, R5, 0x3fff, RZ, 0xc0, !PT ;  /* 0x00003fff05057812 */ /* 0x000fc800078ec0ff */
[----:B------:R-:W-:Y:S01]  /*6170*/  LOP3.LUT R11, R5, 0x10000, RZ, 0xfc, !PT ;  /* 0x00010000050b7812 */ /* 0x000fe200078efcff */
[----:B--2---:R-:W-:Y:S06]  /*6180*/  @P1 BRA `(.L_x_2759) ;  /* 0x0000000000081947 */ /* 0x004fec0003800000 */
[----:B------:R-:W2:Y:S02]  /*6190*/  SYNCS.PHASECHK.TRANS64.TRYWAIT P1, [R6+URZ+0x26810], R15 ;  /* 0x0268100f060075a7 */ /* 0x000ea4000802017f */
[----:B--2---:R-:W-:Y:S05]  /*61a0*/  @!P1 BRA `(.L_x_2760) ;  /* 0x0000007000d09947 */ /* 0x004fea0003800000 */
.L_x_2759:
        /* <DEDUP_REMOVED lines=12> */
[----:B------:R-:W-:-:S02]  /*6270*/  R2UR UR9, R23 ;  /* 0x00000000170972ca */ /* 0x000fc400000e0000 */
[----:B------:R-:W-:Y:S02]  /*6280*/  IADD3 R11, R17, 0x1a000, RZ ;  /* 0x0001a000110b7810 */ /* 0x000fe40007ffe0ff */
[----:B---3--:R-:W-:Y:S02]  /*6290*/  R2UR UR4, R14 ;  /* 0x000000000e0472ca */ /* 0x008fe400000e0000 */
[----:B----4-:R-:W-:-:S11]  /*62a0*/  LEA R10, R0, R10, 0x7 ;  /* 0x0000000a000a7211 */ /* 0x010fd600078e38ff */
[----:B------:R-:W-:Y:S01]  /*62b0*/  HGMMA.64x96x16.F32.BF16 R72, gdesc[UR4], RZ, !UPT, gsb0 ;  /* 0x01600000044879f0 */ /* 0x000fe2000c0018ff */
[----:B------:R-:W-:Y:S01]  /*62c0*/  UIADD3 UR4, UR6, 0x2, URZ ;  /* 0x0000000206047890 */ /* 0x000fe2000fffe03f */
[----:B------:R-:W-:Y:S01]  /*62d0*/  R2UR UR5, R187 ;  /* 0x00000000bb0572ca */ /* 0x000fe200000e0000 */
[----:B------:R-:W-:Y:S01]  /*62e0*/  UMOV UR7, 0x40000040 ;  /* 0x4000004000077882 */ /* 0x000fe20000000000 */
[C---:B-----5:R-:W-:Y:S01]  /*62f0*/  IMAD R12, R0.reuse, 0x80, R12 ;  /* 0x00000080000c7824 */ /* 0x060fe200078e020c */
[C---:B------:R-:W-:Y:S01]  /*6300*/  LEA R10, R3.reuse, R10, 0x1 ;  /* 0x0000000a030a7211 */ /* 0x040fe200078e08ff */
[----:B--2---:R-:W-:Y:S02]  /*6310*/  IMAD R14, R0, 0x80, R13 ;  /* 0x00000080000e7824 */ /* 0x004fe400078e020d */
[----:B------:R-:W-:Y:S01]  /*6320*/  UMOV UR10, UR4 ;  /* 0x00000004000a7c82 */ /* 0x000fe20008000000 */
[----:B------:R-:W-:Y:S01]  /*6330*/  UIADD3 UR4, UR6, 0x4, URZ ;  /* 0x0000000406047890 */ /* 0x000fe2000fffe03f */
[C---:B------:R-:W-:Y:S01]  /*6340*/  IMAD R12, R3.reuse, 0x2, R12 ;  /* 0x00000002030c7824 */ /* 0x040fe200078e020c */
[----:B------:R-:W-:Y:S01]  /*6350*/  UIADD3 UR6, UR6, 0x6, URZ ;  /* 0x0000000606067890 */ /* 0x000fe2000fffe03f */
[----:B------:R-:W-:Y:S01]  /*6360*/  IMAD R18, R3, 0x2, R14 ;  /* 0x0000000203127824 */ /* 0x000fe200078e020e */
[----:B------:R-:W-:Y:S01]  /*6370*/  LEA R198, R10, R17, 0x2 ;  /* 0x000000110ac67211 */ /* 0x000fe200078e10ff */
[----:B------:R-:W-:-:S02]  /*6380*/  IMAD R14, R12, 0x4, R17 ;  /* 0x000000040c0e7824 */ /* 0x000fc400078e0211 */
[----:B------:R-:W-:Y:S02]  /*6390*/  IMAD R13, R18, 0x4, R17 ;  /* 0x00000004120d7824 */ /* 0x000fe400078e0211 */
[--C-:B------:R-:W-:Y:S02]  /*63a0*/  IMAD R227, R10, 0x4, R11.reuse ;  /* 0x000000040ae37824 */ /* 0x100fe400078e020b */
[----:B------:R-:W-:Y:S01]  /*63b0*/  IMAD R10, R12, 0x4, R11 ;  /* 0x000000040c0a7824 */ /* 0x000fe200078e020b */
[----:B------:R-:W-:Y:S01]  /*63c0*/  LEA R11, R18, R11, 0x2 ;  /* 0x0000000b120b7211 */ /* 0x000fe200078e10ff */
        /* <DEDUP_REMOVED lines=20> */
.L_x_2761:
[----:B------:R1:W1:Y:S01]  /*6510*/  SYNCS.PHASECHK.TRANS64.TRYWAIT P1, [R6+URZ+0x26830], R15 ;  /* 0x0268300f060075a7 */ /* 0x000262000802017f */
[----:B------:R-:W-:Y:S05]  /*6520*/  @!P0 BRA `(.L_x_2762) ;  /* 0x0000000000048947 */ /* 0x000fea0003800000 */
[----:B------:R-:W-:Y:S01]  /*6530*/  BPT.TRAP 0x1 ;  /* 0x000000040000795c */ /* 0x000fe20000300000 */
.L_x_2762:
[----:B------:R-:W-:-:S05]  /*6540*/  VIADD R12, R17, 0x14000 ;  /* 0x00014000110c7836 */ /* 0x000fca0000000000 */
[----:B------:R-:W-:-:S04]  /*6550*/  SHF.R.U32.HI R12, RZ, 0x4, R12 ;  /* 0x00000004ff0c7819 */ /* 0x000fc8000001160c */
[----:B------:R-:W-:-:S04]  /*6560*/  LOP3.LUT R12, R12, 0x3fff, RZ, 0xc0, !PT ;  /* 0x00003fff0c0c7812 */ /* 0x000fc800078ec0ff */
[----:B------:R-:W-:-:S05]  /*6570*/  LOP3.LUT R19, R12, 0x10000, RZ, 0xfc, !PT ;  /* 0x000100000c137812 */ /* 0x000fca00078efcff */
[----:B------:R-:W-:Y:S01]  /*6580*/  IMAD R19, R0, 0x300, R19 ;  /* 0x0000030000137824 */ /* 0x000fe200078e0213 */
[----:B-1----:R-:W-:Y:S06]  /*6590*/  @P1 BRA `(.L_x_2763) ;  /* 0x0000000000081947 */ /* 0x002fec0003800000 */
[----:B------:R-:W1:Y:S02]  /*65a0*/  SYNCS.PHASECHK.TRANS64.TRYWAIT P1, [R6+URZ+0x26830], R15 ;  /* 0x0268300f060075a7 */ /* 0x000e64000802017f */
[----:B-1----:R-:W-:Y:S05]  /*65b0*/  @!P1 BRA `(.L_x_2764) ;  /* 0x0000006c00e09947 */ /* 0x002fea0003800000 */
.L_x_2763:
        /* <DEDUP_REMOVED lines=8> */
[C---:B------:R-:W-:Y:S01]  /*6640*/  VIADD R229, R9.reuse, 0xc ;  /* 0x0000000c09e57836 */ /* 0x040fe20000000000 */
[----:B------:R-:W-:Y:S01]  /*6650*/  STL [R1+0x48], R5 ;  /* 0x0000480501007387 */ /* 0x000fe20000100800 */
[C---:B------:R-:W-:Y:S01]  /*6660*/  VIADD R232, R9.reuse, 0x4 ;  /* 0x0000000409e87836 */ /* 0x040fe20000000000 */
[C---:B------:R-:W-:Y:S01]  /*6670*/  IADD3 R233, R9.reuse, 0x8, RZ ;  /* 0x0000000809e97810 */ /* 0x040fe20007ffe0ff */
[C---:B------:R-:W-:Y:S01]  /*6680*/  VIADD R208, R9.reuse, 0x10 ;  /* 0x0000001009d07836 */ /* 0x040fe20000000000 */
[----:B------:R1:W-:Y:S01]  /*6690*/  STL [R1+0x44], R4 ;  /* 0x0000440401007387 */ /* 0x0003e20000100800 */
[C---:B------:R-:W-:Y:S01]  /*66a0*/  IADD3 R230, R9.reuse, 0x14, RZ ;  /* 0x0000001409e67810 */ /* 0x040fe20007ffe0ff */
[C---:B------:R-:W-:Y:S01]  /*66b0*/  VIADD R209, R9.reuse, 0x1c ;  /* 0x0000001c09d17836 */ /* 0x040fe20000000000 */
[C---:B------:R-:W-:Y:S01]  /*66c0*/  ISETP.GT.AND P2, PT, R8.reuse, RZ, PT ;  /* 0x000000ff0800720c */ /* 0x040fe20003f44270 */
[----:B------:R-:W-:Y:S01]  /*66d0*/  STL [R1+0x40], R3 ;  /* 0x0000400301007387 */ /* 0x000fe20000100800 */
[C---:B------:R-:W-:Y:S01]  /*66e0*/  VIADD R231, R9.reuse, 0x18 ;  /* 0x0000001809e77836 */ /* 0x040fe20000000000 */
[----:B------:R-:W-:Y:S01]  /*66f0*/  ISETP.GT.AND P1, PT, R8, 0x8, PT ;  /* 0x000000080800780c */ /* 0x000fe20003f24270 */
[----:B------:R-:W-:Y:S01]  /*6700*/  IMAD R236, R0, 0x300, R12 ;  /* 0x0000030000ec7824 */ /* 0x000fe200078e020c */
[----:B------:R1:W-:Y:S01]  /*6710*/  STL [R1+0x3c], R2 ;  /* 0x00003c0201007387 */ /* 0x0003e20000100800 */
[----:B------:R-:W-:-:S03]  /*6720*/  VIADD R12, R9, 0x1c ;  /* 0x0000001c090c7836 */ /* 0x000fc60000000000 */
        /* <DEDUP_REMOVED lines=21> */
[----:B------:R-:W-:Y:S01]  /*6880*/  FMUL.FTZ R235, R79, UR5 ;  /* 0x000000054feb7c20 */ /* 0x000fe20008410000 */
[----:B------:R-:W-:Y:S01]  /*6890*/  UIADD3 UR6, UR6, 0x6, URZ ;  /* 0x0000000606067890 */ /* 0x000fe2000fffe03f */
[----:B-1----:R1:W-:Y:S01]  /*68a0*/  MUFU.TANH R4, R75 ;  /* 0x0000004b00047308 */ /* 0x0023e20000002400 */
[----:B------:R-:W-:Y:S01]  /*68b0*/  FMUL.FTZ R77, R77, UR5 ;  /* 0x000000054d4d7c20 */ /* 0x000fe20008410000 */
[----:B------:R-:W-:Y:S01]  /*68c0*/  FMUL.FTZ R72, R83, UR5 ;  /* 0x0000000553487c20 */ /* 0x000fe20008410000 */
[----:B------:R-:W-:Y:S01]  /*68d0*/  FMUL.FTZ R83, R94, UR5 ;  /* 0x000000055e537c20 */ /* 0x000fe20008410000 */
[----:B------:R-:W-:Y:S01]  /*68e0*/  FMUL.FTZ R73, R73, UR5 ;  /* 0x0000000549497c20 */ /* 0x000fe20008410000 */
[----:B------:R-:W-:Y:S01]  /*68f0*/  SHFL.IDX PT, R94, R198, R229, 0x1f ;  /* 0x00001fe5c65e7589 */ /* 0x000fe200000e0000 */
[----:B------:R-:W-:Y:S01]  /*6900*/  FMUL.FTZ R237, R78, UR5 ;  /* 0x000000054eed7c20 */ /* 0x000fe20008410000 */
[----:B------:R-:W-:Y:S01]  /*6910*/  FMUL.FTZ R79, R90, UR5 ;  /* 0x000000055a4f7c20 */ /* 0x000fe20008410000 */
[----:B------:R-:W2:Y:S01]  /*6920*/  MUFU.TANH R15, R15 ;  /* 0x0000000f000f7308 */ /* 0x000ea20000002400 */
[----:B-1----:R-:W-:Y:S01]  /*6930*/  FMUL.FTZ R75, R86, UR5 ;  /* 0x00000005564b7c20 */ /* 0x002fe20008410000 */
[----:B------:R-:W-:Y:S01]  /*6940*/  SHFL.IDX PT, R90, R198, R232, 0x1f ;  /* 0x00001fe8c65a7589 */ /* 0x000fe200000e0000 */
[----:B------:R-:W-:Y:S01]  /*6950*/  FMUL.FTZ R76, R76, UR5 ;  /* 0x000000054c4c7c20 */ /* 0x000fe20008410000 */
[----:B------:R-:W-:Y:S01]  /*6960*/  FMUL.FTZ R19, R80, UR5 ;  /* 0x0000000550137c20 */ /* 0x000fe20008410000 */
[----:B------:R-:W-:Y:S01]  /*6970*/  FMUL.FTZ R21, R82, UR5 ;  /* 0x0000000552157c20 */ /* 0x000fe20008410000 */
[----:B------:R-:W1:Y:S01]  /*6980*/  SHFL.IDX PT, R86, R198, R9, 0x1f ;  /* 0x00001f09c6567589 */ /* 0x000e6200000e0000 */
[----:B------:R-:W-:Y:S01]  /*6990*/  FMUL.FTZ R82, R93, UR5 ;  /* 0x000000055d527c20 */ /* 0x000fe20008410000 */
[----:B------:R-:W3:Y:S01]  /*69a0*/  MUFU.TANH R18, R18 ;  /* 0x0000001200127308 */ /* 0x000ee20000002400 */
[----:B------:R-:W-:Y:S01]  /*69b0*/  FMUL.FTZ R80, R91, UR5 ;  /* 0x000000055b507c20 */ /* 0x000fe20008410000 */
[----:B------:R-:W4:Y:S01]  /*69c0*/  SHFL.IDX PT, R93, R198, R233, 0x1f ;  /* 0x00001fe9c65d7589 */ /* 0x000f2200000e0000 */
[----:B------:R-:W-:Y:S01]  /*69d0*/  FMUL.FTZ R20, R81, UR5 ;  /* 0x0000000551147c20 */ /* 0x000fe20008410000 */
[----:B------:R-:W-:Y:S01]  /*69e0*/  FMUL.FTZ R74, R85, UR5 ;  /* 0x00000005554a7c20 */ /* 0x000fe20008410000 */
[----:B------:R-:W-:Y:S01]  /*69f0*/  FMUL.FTZ R81, R92, UR5 ;  /* 0x000000055c517c20 */ /* 0x000fe20008410000 */
[----:B------:R-:W4:Y:S01]  /*6a00*/  SHFL.IDX PT, R91, R198, R208, 0x1f ;  /* 0x00001fd0c65b7589 */ /* 0x000f2200000e0000 */
[----:B------:R-:W-:Y:S01]  /*6a10*/  FMUL.FTZ R195, R97, UR5 ;  /* 0x0000000561c37c20 */ /* 0x000fe20008410000 */
[----:B------:R3:W-:Y:S01]  /*6a20*/  MUFU.TANH R2, R77 ;  /* 0x0000004d00027308 */ /* 0x0007e20000002400 */
[----:B--2---:R-:W-:Y:S01]  /*6a30*/  FSEL R85, R15, -INF , P2 ;  /* 0xff8000000f557808 */ /* 0x004fe20001000000 */
[----:B------:R-:W2:Y:S01]  /*6a40*/  SHFL.IDX PT, R92, R198, R230, 0x1f ;  /* 0x00001fe6c65c7589 */ /* 0x000ea200000e0000 */
[----:B------:R-:W-:Y:S01]  /*6a50*/  FMUL.FTZ R78, R89, UR5 ;  /* 0x00000005594e7c20 */ /* 0x000fe20008410000 */
[----:B------:R-:W-:Y:S01]  /*6a60*/  FMUL.FTZ R196, R117, UR5 ;  /* 0x0000000575c47c20 */ /* 0x000fe20008410000 */
[----:B------:R-:W-:Y:S01]  /*6a70*/  FSEL R89, R4, -INF , P1 ;  /* 0xff80000004597808 */ /* 0x000fe20000800000 */
[----:B------:R-:W2:Y:S01]  /*6a80*/  SHFL.IDX PT, R97, R198, R209, 0x1f ;  /* 0x00001fd1c6617589 */ /* 0x000ea200000e0000 */
[----:B------:R-:W-:Y:S01]  /*6a90*/  FMUL.FTZ R197, R118, UR5 ;  /* 0x0000000576c57c20 */ /* 0x000fe20008410000 */
[----:B------:R-:W1:Y:S01]  /*6aa0*/  MUFU.TANH R235, R235 ;  /* 0x000000eb00eb7308 */ /* 0x000e620000002400 */
[----:B---3--:R-:W-:Y:S01]  /*6ab0*/  FMUL.FTZ R77, R88, UR5 ;  /* 0x00000005584d7c20 */ /* 0x008fe20008410000 */
[----:B------:R-:W-:Y:S01]  /*6ac0*/  FSEL R88, R18, -INF , P1 ;  /* 0xff80000012587808 */ /* 0x000fe20000800000 */
        /* <DEDUP_REMOVED lines=13> */
[----:B------:R2:W-:Y:S01]  /*6ba0*/  MUFU.TANH R3, R76 ;  /* 0x0000004c00037308 */ /* 0x0005e20000002400 */
[----:B---3--:R-:W-:Y:S01]  /*6bb0*/  FMUL.FTZ R73, R84, UR5 ;  /* 0x0000000554497c20 */ /* 0x008fe20008410000 */
[----:B-1----:R-:W-:Y:S01]  /*6bc0*/  FSEL R201, R235, -INF , P1 ;  /* 0xff800000ebc97808 */ /* 0x002fe20000800000 */
        /* <DEDUP_REMOVED lines=14> */
[----:B------:R-:W-:Y:S01]  /*6cb0*/  FMUL.FTZ R116, R116, UR5 ;  /* 0x0000000574747c20 */ /* 0x000fe20008410000 */
[----:B------:R-:W-:-:S06]  /*6cc0*/  FMUL.FTZ R119, R119, UR5 ;  /* 0x0000000577777c20 */ /* 0x000fcc0008410000 */
        /* <DEDUP_REMOVED lines=16> */
[--C-:B------:R-:W-:Y:S01]  /*6dd0*/  FFMA.FTZ R87, R87, UR4, -R94.reuse ;  /* 0x0000000457577c23 */ /* 0x100fe2000801085e */
[----:B------:R-:W-:Y:S01]  /*6de0*/  FFMA.FTZ R201, R201, UR4, -R94 ;  /* 0x00000004c9c97c23 */ /* 0x000fe2000801085e */
[----:B------:R-:W-:Y:S01]  /*6df0*/  FSEL R86, R3, -INF , P2 ;  /* 0xff80000003567808 */ /* 0x000fe20001000000 */
[----:B------:R-:W4:Y:S01]  /*6e00*/  SHFL.IDX PT, R94, R14, R232, 0x1f ;  /* 0x00001fe80e5e7589 */ /* 0x000f2200000e0000 */
[----:B------:R-:W-:Y:S01]  /*6e10*/  FSEL R85, R237, -INF , P1 ;  /* 0xff800000ed557808 */ /* 0x000fe20000800000 */
[----:B------:R-:W4:Y:S01]  /*6e20*/  MUFU.TANH R73, R73 ;  /* 0x0000004900497308 */ /* 0x000f220000002400 */
[--C-:B------:R-:W-:Y:S01]  /*6e30*/  FFMA.FTZ R117, R117, UR4, -R90.reuse ;  /* 0x0000000475757c23 */ /* 0x100fe2000801085a */
[----:B------:R-:W-:Y:S01]  /*6e40*/  FFMA.FTZ R89, R89, UR4, -R90 ;  /* 0x0000000459597c23 */ /* 0x000fe2000801085a */
[----:B--2---:R-:W-:Y:S01]  /*6e50*/  FSEL R90, R21, -INF , P1 ;  /* 0xff800000155a7808 */ /* 0x004fe20000800000 */
[--C-:B------:R-:W-:Y:S01]  /*6e60*/  FFMA.FTZ R86, R86, UR4, -R93.reuse ;  /* 0x0000000456567c23 */ /* 0x100fe2000801085d */
[----:B------:R-:W-:Y:S01]  /*6e70*/  FFMA.FTZ R85, R85, UR4, -R93 ;  /* 0x0000000455557c23 */ /* 0x000fe2000801085d */
[----:B---3--:R-:W-:Y:S01]  /*6e80*/  FSEL R93, R20, -INF , P2 ;  /* 0xff800000145d7808 */ /* 0x008fe20001000000 */
[--C-:B------:R-:W-:Y:S01]  /*6e90*/  FFMA.FTZ R200, R200, UR4, -R91.reuse ;  /* 0x00000004c8c87c23 */ /* 0x100fe2000801085b */
[----:B------:R-:W2:Y:S01]  /*6ea0*/  MUFU.TANH R75, R75 ;  /* 0x0000004b004b7308 */ /* 0x000ea20000002400 */
[----:B-1----:R-:W-:Y:S01]  /*6eb0*/  FSEL R95, R72, -INF , P1 ;  /* 0xff800000485f7808 */ /* 0x002fe20000800000 */
[----:B------:R-:W-:Y:S01]  /*6ec0*/  FFMA.FTZ R91, R90, UR4, -R91 ;  /* 0x000000045a5b7c23 */ /* 0x000fe2000801085b */
[----:B----4-:R-:W-:Y:S01]  /*6ed0*/  FSEL R90, R74, -INF , P2 ;  /* 0xff8000004a5a7808 */ /* 0x010fe20001000000 */
[--C-:B------:R-:W-:Y:S01]  /*6ee0*/  FFMA.FTZ R93, R93, UR4, -R92.reuse ;  /* 0x000000045d5d7c23 */ /* 0x100fe2000801085c */
[----:B------:R-:W-:Y:S01]  /*6ef0*/  FSEL R96, R76, -INF , P1 ;  /* 0xff8000004c607808 */ /* 0x000fe20000800000 */
[----:B------:R-:W-:-:S02]  /*6f00*/  FFMA.FTZ R92, R95, UR4, -R92 ;  /* 0x000000045f5c7c23 */ /* 0x000fc4000801085c */
[----:B------:R-:W1:Y:S01]  /*6f10*/  MUFU.TANH R77, R77 ;  /* 0x0000004d004d7308 */ /* 0x000e620000002400 */
[----:B------:R-:W-:Y:S01]  /*6f20*/  FSEL R95, R73, -INF , P2 ;  /* 0xff800000495f7808 */ /* 0x000fe20001000000 */
[--C-:B------:R-:W-:Y:S01]  /*6f30*/  FFMA.FTZ R90, R90, UR4, -R97.reuse ;  /* 0x000000045a5a7c23 */ /* 0x100fe20008010861 */
[----:B------:R-:W-:-:S03]  /*6f40*/  FFMA.FTZ R97, R96, UR4, -R97 ;  /* 0x0000000460617c23 */ /* 0x000fc60008010861 */
        /* <DEDUP_REMOVED lines=158> */
[----:B------:R-:W-:Y:S01]  /*7930*/  IADD3 R228, R9, 0x10, RZ ;  /* 0x0000001009e47810 */ /* 0x000fe20007ffe0ff */
[----:B------:R-:W-:Y:S01]  /*7940*/  FMUL.FTZ R28, R86, R28 ;  /* 0x0000001c561c7220 */ /* 0x000fe20000410000 */
[----:B------:R-:W-:Y:S01]  /*7950*/  FMUL.FTZ R29, R87, R29 ;  /* 0x0000001d571d7220 */ /* 0x000fe20000410000 */
[----:B--2---:R-:W-:Y:S01]  /*7960*/  FMUL.FTZ R38, R24, R38 ;  /* 0x0000002618267220 */ /* 0x004fe20000410000 */
[C---:B------:R-:W-:Y:S02]  /*7970*/  VIADD R231, R9.reuse, 0xc ;  /* 0x0000000c09e77836 */ /* 0x040fe40000000000 */
[----:B------:R-:W-:Y:S01]  /*7980*/  FMUL.FTZ R36, R26, R36 ;  /* 0x000000241a247220 */ /* 0x000fe20000410000 */
[----:B------:R-:W2:Y:S01]  /*7990*/  SHFL.IDX PT, R228, R227, R228, 0x1f ;  /* 0x00001fe4e3e47589 */ /* 0x000ea200000e0000 */
[C---:B------:R-:W-:Y:S01]  /*79a0*/  IADD3 R229, R9.reuse, 0x14, RZ ;  /* 0x0000001409e57810 */ /* 0x040fe20007ffe0ff */
[----:B------:R-:W-:-:S02]  /*79b0*/  VIADD R233, R9, 0x18 ;  /* 0x0000001809e97836 */ /* 0x000fc40000000000 */
[----:B------:R-:W-:Y:S01]  /*79c0*/  FFMA.FTZ R77, -R77, R77, 1 ;  /* 0x3f8000004d4d7423 */ /* 0x000fe2000001014d */
[----:B------:R-:W4:Y:S01]  /*79d0*/  SHFL.IDX PT, R227, R227, R12, 0x1f ;  /* 0x00001f0ce3e37589 */ /* 0x000f2200000e0000 */
[----:B------:R-:W-:Y:S01]  /*79e0*/  FFMA.FTZ R80, -R80, R80, 1 ;  /* 0x3f80000050507423 */ /* 0x000fe20000010150 */
[----:B------:R-:W-:Y:S01]  /*79f0*/  FFMA.FTZ R99, -R99, R99, 1 ;  /* 0x3f80000063637423 */ /* 0x000fe20000010163 */
[----:B------:R-:W-:Y:S01]  /*7a00*/  FFMA.FTZ R76, -R76, R76, 1 ;  /* 0x3f8000004c4c7423 */ /* 0x000fe2000001014c */
[----:B-1----:R-:W-:Y:S01]  /*7a10*/  FMUL.FTZ R35, R92, R35 ;  /* 0x000000235c237220 */ /* 0x002fe20000410000 */
        /* <DEDUP_REMOVED lines=30> */
[----:B------:R-:W-:Y:S01]  /*7c00*/  FFMA.FTZ R119, -R119, R119, 1 ;  /* 0x3f80000077777423 */ /* 0x000fe20000010177 */
[----:B------:R-:W-:Y:S01]  /*7c10*/  R2UR UR4, R236 ;  /* 0x00000000ec0472ca */ /* 0x000fe200000e0000 */
[----:B-1----:R-:W-:-:S05]  /*7c20*/  FFMA.FTZ R226, -R18, R18, 1 ;  /* 0x3f80000012e27423 */ /* 0x002fca0000010112 */
        /* <DEDUP_REMOVED lines=63> */
[----:B------:R4:W-:Y:S01]  /*8020*/  LDS R74, [R11+0x380] ;  /* 0x000380000b4a7984 */ /* 0x0009e20000000800 */
[----:B------:R-:W-:Y:S01]  /*8030*/  IADD3 R232, R9, 0x8, RZ ;  /* 0x0000000809e87810 */ /* 0x000fe20007ffe0ff */
[----:B-1----:R-:W-:-:S02]  /*8040*/  FMUL.FTZ R221, R93, R228 ;  /* 0x000000e45ddd7220 */ /* 0x002fc40000410000 */
[----:B------:R-:W1:Y:S02]  /*8050*/  SHFL.IDX PT, R227, R226, R229, 0x1f ;  /* 0x00001fe5e2e37589 */ /* 0x000e6400000e0000 */
[----:B------:R-:W-:Y:S02]  /*8060*/  FMUL.FTZ R221, R21, R221 ;  /* 0x000000dd15dd7220 */ /* 0x000fe40000410000 */
[----:B------:R4:W3:Y:S02]  /*8070*/  MUFU.EX2 R21, R218 ;  /* 0x000000da00157308 */ /* 0x0008e40000000800 */
[----:B----4-:R-:W4:Y:S01]  /*8080*/  SHFL.IDX PT, R218, R226, R232, 0x1f ;  /* 0x00001fe8e2da7589 */ /* 0x010f2200000e0000 */
[----:B------:R-:W-:Y:S01]  /*8090*/  FMUL.FTZ R40, R95, R40 ;  /* 0x000000285f287220 */ /* 0x000fe20000410000 */
[----:B------:R-:W-:Y:S01]  /*80a0*/  FADD.FTZ R50, R50, -R225 ;  /* 0x800000e132327221 */ /* 0x000fe20000010000 */
[----:B------:R-:W-:Y:S01]  /*80b0*/  FFMA.FTZ R11, -R79, R79, 1 ;  /* 0x3f8000004f0b7423 */ /* 0x000fe2000001014f */
[----:B------:R-:W-:Y:S01]  /*80c0*/  FMUL.FTZ R28, R13, R28 ;  /* 0x0000001c0d1c7220 */ /* 0x000fe20000410000 */
[----:B------:R-:W-:Y:S01]  /*80d0*/  FMUL.FTZ R43, R94, R43 ;  /* 0x0000002b5e2b7220 */ /* 0x000fe20000410000 */
[----:B------:R-:W3:Y:S01]  /*80e0*/  SHFL.IDX PT, R228, R226, R233, 0x1f ;  /* 0x00001fe9e2e47589 */ /* 0x000ee200000e0000 */
[----:B------:R-:W-:-:S02]  /*80f0*/  VIADD R234, R9, 0x1c ;  /* 0x0000001c09ea7836 */ /* 0x000fc40000000000 */
[----:B------:R-:W-:Y:S01]  /*8100*/  FMUL.FTZ R41, R77, R40 ;  /* 0x000000284d297220 */ /* 0x000fe20000410000 */
[--C-:B-1----:R-:W-:Y:S01]  /*8110*/  FADD.FTZ R49, R49, -R227.reuse ;  /* 0x800000e331317221 */ /* 0x102fe20000010000 */
[----:B------:R-:W-:Y:S01]  /*8120*/  FADD.FTZ R51, R51, -R227 ;  /* 0x800000e333337221 */ /* 0x000fe20000010000 */
[----:B------:R-:W-:Y:S01]  /*8130*/  FMUL.FTZ R11, R11, R28 ;  /* 0x0000001c0b0b7220 */ /* 0x000fe20000410000 */
[----:B------:R-:W-:Y:S01]  /*8140*/  FMUL.FTZ R40, R80, R43 ;  /* 0x0000002b50287220 */ /* 0x000fe20000410000 */
[----:B------:R-:W-:Y:S01]  /*8150*/  FMUL.FTZ R77, R10, R50 ;  /* 0x000000320a4d7220 */ /* 0x000fe20000410000 */
[----:B------:R-:W-:Y:S01]  /*8160*/  FFMA.FTZ R43, -R83, R83, 1 ;  /* 0x3f800000532b7423 */ /* 0x000fe20000010153 */
[----:B------:R-:W-:Y:S01]  /*8170*/  FFMA.FTZ R50, -R195, R195, 1 ;  /* 0x3f800000c3327423 */ /* 0x000fe200000101c3 */
[----:B------:R-:W-:Y:S01]  /*8180*/  FMUL.FTZ R49, R33, R49 ;  /* 0x0000003121317220 */ /* 0x000fe20000410000 */
[----:B------:R-:W-:Y:S01]  /*8190*/  FMUL.FTZ R28, R19, R51 ;  /* 0x00000033131c7220 */ /* 0x000fe20000410000 */
[----:B----4-:R-:W-:Y:S01]  /*81a0*/  FADD.FTZ R46, R46, -R218 ;  /* 0x800000da2e2e7221 */ /* 0x010fe20000010000 */
[----:B------:R-:W1:Y:S03]  /*81b0*/  SHFL.IDX PT, R226, R226, R234, 0x1f ;  /* 0x00001feae2e27589 */ /* 0x000e6600000e0000 */
[----:B------:R-:W-:Y:S01]  /*81c0*/  FMUL.FTZ R46, R18, R46 ;  /* 0x0000002e122e7220 */ /* 0x000fe20000410000 */
[----:B------:R-:W-:Y:S01]  /*81d0*/  FMUL.FTZ R50, R50, R49 ;  /* 0x0000003132327220 */ /* 0x000fe20000410000 */
[----:B------:R-:W-:Y:S01]  /*81e0*/  FMUL.FTZ R49, R99, R28 ;  /* 0x0000001c63317220 */ /* 0x000fe20000410000 */
[----:B------:R-:W4:Y:S01]  /*81f0*/  SHFL.IDX PT, R75, R74, R235, 0x1f ;  /* 0x00001feb4a4b7589 */ /* 0x000f2200000e0000 */
[----:B------:R-:W-:Y:S01]  /*8200*/  FMUL.FTZ R43, R43, R46 ;  /* 0x0000002e2b2b7220 */ /* 0x000fe20000410000 */
[----:B------:R-:W-:Y:S01]  /*8210*/  FFMA.FTZ R46, -R98, R98, 1 ;  /* 0x3f800000622e7423 */ /* 0x000fe20000010162 */
[----:B------:R-:W-:Y:S01]  /*8220*/  FMUL.FTZ R37, R76, R36 ;  /* 0x000000244c257220 */ /* 0x000fe20000410000 */
[----:B------:R-:W4:Y:S02]  /*8230*/  SHFL.IDX PT, R28, R74, R232, 0x1f ;  /* 0x00001fe84a1c7589 */ /* 0x000f2400000e0000 */
[----:B------:R-:W-:-:S02]  /*8240*/  FMUL.FTZ R46, R46, R77 ;  /* 0x0000004d2e2e7220 */ /* 0x000fc40000410000 */
[----:B------:R-:W4:Y:S04]  /*8250*/  SHFL.IDX PT, R80, R74, R9, 0x1f ;  /* 0x00001f094a507589 */ /* 0x000f2800000e0000 */
[----:B------:R-:W4:Y:S01]  /*8260*/  SHFL.IDX PT, R76, R74, R229, 0x1f ;  /* 0x00001fe54a4c7589 */ /* 0x000f2200000e0000 */
[----:B------:R-:W-:-:S03]  /*8270*/  FMUL.FTZ R72, R72, R35 ;  /* 0x0000002348487220 */ /* 0x000fc60000410000 */
[----:B------:R-:W4:Y:S01]  /*8280*/  SHFL.IDX PT, R77, R74, R231, 0x1f ;  /* 0x00001fe74a4d7589 */ /* 0x000f2200000e0000 */
[----:B------:R-:W4:Y:S01]  /*8290*/  MUFU.EX2 R35, R216 ;  /* 0x000000d800237308 */ /* 0x000f220000000800 */
[----:B------:R-:W-:Y:S02]  /*82a0*/  FADD.FTZ R44, R44, -R218 ;  /* 0x800000da2c2c7221 */ /* 0x000fe40000010000 */
[----:B------:R-:W4:Y:S04]  /*82b0*/  SHFL.IDX PT, R79, R74, R230, 0x1f ;  /* 0x00001fe64a4f7589 */ /* 0x000f2800000e0000 */
[----:B------:R-:W4:Y:S04]  /*82c0*/  SHFL.IDX PT, R78, R74, R233, 0x1f ;  /* 0x00001fe94a4e7589 */ /* 0x000f2800000e0000 */
[----:B------:R-:W4:Y:S01]  /*82d0*/  SHFL.IDX PT, R74, R74, R234, 0x1f ;  /* 0x00001fea4a4a7589 */ /* 0x000f2200000e0000 */
[----:B------:R-:W-:Y:S01]  /*82e0*/  FMUL.FTZ R44, R12, R44 ;  /* 0x0000002c0c2c7220 */ /* 0x000fe20000410000 */
[--C-:B---3--:R-:W-:Y:S01]  /*82f0*/  FADD.FTZ R52, R52, -R228.reuse ;  /* 0x800000e434347221 */ /* 0x108fe20000010000 */
[----:B------:R-:W-:-:S02]  /*8300*/  FADD.FTZ R54, R54, -R228 ;  /* 0x800000e436367221 */ /* 0x000fc40000010000 */
[----:B------:R-:W-:Y:S01]  /*8310*/  FMUL.FTZ R44, R81, R44 ;  /* 0x0000002c512c7220 */ /* 0x000fe20000410000 */
[----:B------:R-:W-:Y:S01]  /*8320*/  FMUL.FTZ R81, R20, R52 ;  /* 0x0000003414517220 */ /* 0x000fe20000410000 */
[----:B------:R-:W3:Y:S01]  /*8330*/  MUFU.EX2 R214, R214 ;  /* 0x000000d600d67308 */ /* 0x000ee20000000800 */
[----:B-1----:R-:W-:Y:S01]  /*8340*/  FADD.FTZ R55, R55, -R226 ;  /* 0x800000e237377221 */ /* 0x002fe20000010000 */
[----:B------:R-:W-:Y:S01]  /*8350*/  FMUL.FTZ R52, R21, R54 ;  /* 0x0000003615347220 */ /* 0x000fe20000410000 */
[----:B------:R-:W-:Y:S01]  /*8360*/  FMUL.FTZ R54, R100, R81 ;  /* 0x0000005164367220 */ /* 0x000fe20000410000 */
[----:B----4-:R-:W-:Y:S01]  /*8370*/  FADD.FTZ R81, R57, -R75 ;  /* 0x8000004b39517221 */ /* 0x010fe20000010000 */
[----:B------:R-:W-:-:S03]  /*8380*/  FADD.FTZ R45, R45, -R219 ;  /* 0x800000db2d2d7221 */ /* 0x000fc60000010000 */
[----:B------:R-:W1:Y:S01]  /*8390*/  MUFU.EX2 R36, R206 ;  /* 0x000000ce00247308 */ /* 0x000e620000000800 */
[--C-:B------:R-:W-:Y:S01]  /*83a0*/  FADD.FTZ R57, R60, -R28.reuse ;  /* 0x8000001c3c397221 */ /* 0x100fe20000010000 */
[----:B------:R-:W-:Y:S01]  /*83b0*/  FMUL.FTZ R84, R35, R55 ;  /* 0x0000003723547220 */ /* 0x000fe20000410000 */
[----:B------:R-:W-:Y:S01]  /*83c0*/  FADD.FTZ R28, R62, -R28 ;  /* 0x8000001c3e1c7221 */ /* 0x000fe20000010000 */
[----:B------:R-:W-:Y:S01]  /*83d0*/  FADD.FTZ R55, R56, -R80 ;  /* 0x8000005038377221 */ /* 0x000fe20000010000 */
[----:B------:R-:W-:-:S03]  /*83e0*/  FADD.FTZ R62, R65, -R76 ;  /* 0x8000004c413e7221 */ /* 0x000fc60000010000 */
[----:B------:R-:W4:Y:S01]  /*83f0*/  MUFU.EX2 R213, R213 ;  /* 0x000000d500d57308 */ /* 0x000f220000000800 */
[----:B------:R-:W-:Y:S01]  /*8400*/  FADD.FTZ R67, R67, -R76 ;  /* 0x8000004c43437221 */ /* 0x000fe20000010000 */
[----:B------:R-:W-:Y:S01]  /*8410*/  FADD.FTZ R56, R59, -R75 ;  /* 0x8000004b3b387221 */ /* 0x000fe20000010000 */
[----:B------:R-:W-:Y:S01]  /*8420*/  FFMA.FTZ R76, -R105, R105, 1 ;  /* 0x3f800000694c7423 */ /* 0x000fe20000010169 */
[----:B------:R-:W-:Y:S01]  /*8430*/  FMUL.FTZ R81, R200, R81 ;  /* 0x00000051c8517220 */ /* 0x000fe20000410000 */
[----:B------:R-:W-:Y:S01]  /*8440*/  FMUL.FTZ R45, R25, R45 ;  /* 0x0000002d192d7220 */ /* 0x000fe20000410000 */
[--C-:B------:R-:W-:Y:S01]  /*8450*/  FADD.FTZ R61, R61, -R77.reuse ;  /* 0x8000004d3d3d7221 */ /* 0x100fe20000010000 */
[----:B------:R-:W-:Y:S01]  /*8460*/  FADD.FTZ R60, R63, -R77 ;  /* 0x8000004d3f3c7221 */ /* 0x000fe20000010000 */
[----:B------:R-:W-:Y:S01]  /*8470*/  FADD.FTZ R53, R53, -R226 ;  /* 0x800000e235357221 */ /* 0x000fe20000010000 */
[----:B------:R-:W-:Y:S01]  /*8480*/  FADD.FTZ R58, R58, -R80 ;  /* 0x800000503a3a7221 */ /* 0x000fe20000010000 */
[----:B------:R-:W-:Y:S01]  /*8490*/  FFMA.FTZ R77, -R110, R110, 1 ;  /* 0x3f8000006e4d7423 */ /* 0x000fe2000001016e */
[----:B------:R-:W-:Y:S01]  /*84a0*/  FMUL.FTZ R28, R203, R28 ;  /* 0x0000001ccb1c7220 */ /* 0x000fe20000410000 */
[----:B------:R-:W-:Y:S01]  /*84b0*/  FFMA.FTZ R80, -R108, R108, 1 ;  /* 0x3f8000006c507423 */ /* 0x000fe2000001016c */
[----:B------:R-:W-:Y:S01]  /*84c0*/  FMUL.FTZ R57, R202, R57 ;  /* 0x00000039ca397220 */ /* 0x000fe20000410000 */
[--C-:B------:R-:W-:Y:S01]  /*84d0*/  FADD.FTZ R64, R64, -R79.reuse ;  /* 0x8000004f40407221 */ /* 0x100fe20000010000 */
[----:B------:R-:W-:Y:S01]  /*84e0*/  FMUL.FTZ R63, R201, R56 ;  /* 0x00000038c93f7220 */ /* 0x000fe20000410000 */
[----:B------:R-:W-:Y:S01]  /*84f0*/  FMUL.FTZ R76, R76, R81 ;  /* 0x000000514c4c7220 */ /* 0x000fe20000410000 */
[----:B------:R-:W-:Y:S01]  /*8500*/  FMUL.FTZ R45, R82, R45 ;  /* 0x0000002d522d7220 */ /* 0x000fe20000410000 */
[--C-:B------:R-:W-:Y:S01]  /*8510*/  FADD.FTZ R68, R68, -R78.reuse ;  /* 0x8000004e44447221 */ /* 0x100fe20000010000 */
[----:B------:R-:W-:Y:S01]  /*8520*/  FADD.FTZ R59, R70, -R78 ;  /* 0x8000004e463b7221 */ /* 0x000fe20000010000 */
[----:B------:R-:W-:Y:S01]  /*8530*/  FFMA.FTZ R81, -R109, R109, 1 ;  /* 0x3f8000006d517423 */ /* 0x000fe2000001016d */
[----:B------:R-:W-:Y:S01]  /*8540*/  FMUL.FTZ R56, R204, R61 ;  /* 0x0000003dcc387220 */ /* 0x000fe20000410000 */
[----:B------:R-:W-:Y:S01]  /*8550*/  FMUL.FTZ R30, R237, R30 ;  /* 0x0000001eed1e7220 */ /* 0x000fe20000410000 */
[----:B------:R-:W-:Y:S01]  /*8560*/  FMUL.FTZ R82, R34, R53 ;  /* 0x0000003522527220 */ /* 0x000fe20000410000 */
[----:B------:R-:W-:Y:S01]  /*8570*/  FADD.FTZ R79, R66, -R79 ;  /* 0x8000004f424f7221 */ /* 0x000fe20000010000 */
[--C-:B------:R-:W-:Y:S01]  /*8580*/  FADD.FTZ R71, R71, -R74.reuse ;  /* 0x8000004a47477221 */ /* 0x100fe20000010000 */
[----:B------:R-:W-:Y:S01]  /*8590*/  FFMA.FTZ R78, -R111, R111, 1 ;  /* 0x3f8000006f4e7423 */ /* 0x000fe2000001016f */
[----:B------:R-:W-:Y:S01]  /*85a0*/  FMUL.FTZ R61, R205, R60 ;  /* 0x0000003ccd3d7220 */ /* 0x000fe20000410000 */
[----:B------:R-:W-:Y:S01]  /*85b0*/  FMUL.FTZ R77, R77, R28 ;  /* 0x0000001c4d4d7220 */ /* 0x000fe20000410000 */
[----:B------:R-:W-:Y:S01]  /*85c0*/  FFMA.FTZ R51, -R102, R102, 1 ;  /* 0x3f80000066337423 */ /* 0x000fe20000010166 */
[----:B------:R-:W-:Y:S01]  /*85d0*/  FADD.FTZ R66, R69, -R74 ;  /* 0x8000004a45427221 */ /* 0x000fe20000010000 */
        /* <DEDUP_REMOVED lines=8> */
[----:B---3--:R-:W-:Y:S01]  /*8660*/  FMUL.FTZ R56, R214, R71 ;  /* 0x00000047d6387220 */ /* 0x008fe20000410000 */
[----:B------:R-:W-:Y:S01]  /*8670*/  FMUL.FTZ R51, R51, R52 ;  /* 0x0000003433337220 */ /* 0x000fe20000410000 */
[----:B-1----:R-:W-:Y:S01]  /*8680*/  FMUL.FTZ R55, R36, R55 ;  /* 0x0000003724377220 */ /* 0x002fe20000410000 */
[----:B------:R-:W-:Y:S01]  /*8690*/  FFMA.FTZ R82, -R114, R114, 1 ;  /* 0x3f80000072527423 */ /* 0x000fe20000010172 */
[----:B------:R-:W-:Y:S01]  /*86a0*/  FMUL.FTZ R61, R208, R79 ;  /* 0x0000004fd03d7220 */ /* 0x000fe20000410000 */
[----:B------:R-:W-:Y:S01]  /*86b0*/  FMUL.FTZ R83, R83, R28 ;  /* 0x0000001c53537220 */ /* 0x000fe20000410000 */
[----:B------:R-:W-:Y:S01]  /*86c0*/  F2FP.BF16.F32.PACK_AB R71, R29, R30 ;  /* 0x0000001e1d47723e */ /* 0x000fe200000010ff */
[----:B------:R-:W-:Y:S01]  /*86d0*/  FMUL.FTZ R52, R103, R84 ;  /* 0x0000005467347220 */ /* 0x000fe20000410000 */
[----:B------:R-:W-:Y:S01]  /*86e0*/  FFMA.FTZ R75, -R106, R106, 1 ;  /* 0x3f8000006a4b7423 */ /* 0x000fe2000001016a */
[----:B------:R-:W-:Y:S01]  /*86f0*/  FMUL.FTZ R58, R199, R58 ;  /* 0x0000003ac73a7220 */ /* 0x000fe20000410000 */
[----:B------:R-:W-:Y:S01]  /*8700*/  FMUL.FTZ R74, R74, R63 ;  /* 0x0000003f4a4a7220 */ /* 0x000fe20000410000 */
[----:B------:R-:W-:Y:S01]  /*8710*/  FMUL.FTZ R79, R112, R57 ;  /* 0x00000039704f7220 */ /* 0x000fe20000410000 */
[----:B------:R-:W-:Y:S01]  /*8720*/  FMUL.FTZ R28, R212, R59 ;  /* 0x0000003bd41c7220 */ /* 0x000fe20000410000 */
[----:B------:R-:W-:Y:S01]  /*8730*/  FFMA.FTZ R84, -R113, R113, 1 ;  /* 0x3f80000071547423 */ /* 0x000fe20000010171 */
[----:B------:R-:W-:Y:S01]  /*8740*/  FMUL.FTZ R63, R209, R62 ;  /* 0x0000003ed13f7220 */ /* 0x000fe20000410000 */
[----:B------:R-:W-:Y:S01]  /*8750*/  FMUL.FTZ R57, R211, R68 ;  /* 0x00000044d3397220 */ /* 0x000fe20000410000 */
[----:B----4-:R-:W-:Y:S01]  /*8760*/  FMUL.FTZ R59, R213, R66 ;  /* 0x00000042d53b7220 */ /* 0x010fe20000410000 */
        /* <DEDUP_REMOVED lines=37> */
[----:B--2---:R-:W-:-:S05]  /*89c0*/  IMAD R30, R0, 0x3000, R194 ;  /* 0x00003000001e7824 */ /* 0x004fca00078e02c2 */
[----:B------:R-:W-:Y:S02]  /*89d0*/  LEA R11, R30, R17, 0x1 ;  /* 0x000000111e0b7211 */ /* 0x000fe400078e08ff */
[----:B------:R-:W-:-:S03]  /*89e0*/  F2FP.BF16.F32.PACK_AB R30, R87, R86 ;  /* 0x00000056571e723e */ /* 0x000fc600000010ff */
        /* <DEDUP_REMOVED lines=219> */
.L_x_2765:
        /* <DEDUP_REMOVED lines=58> */
.L_x_2766:
[----:B--2---:R-:W2:Y:S01]  /*9b40*/  LDL R5, [R1+0x2c] ;  /* 0x00002c0001057983 */ /* 0x004ea20000100800 */
[----:B------:R-:W-:Y:S01]  /*9b50*/  IADD3 R16, R16, 0x1, RZ ;  /* 0x0000000110107810 */ /* 0x000fe20007ffe0ff */
[----:B------:R-:W-:Y:S02]  /*9b60*/  VIADD R0, R0, 0x1 ;  /* 0x0000000100007836 */ /* 0x000fe40000000000 */
[----:B------:R-:W-:-:S03]  /*9b70*/  VIADD R6, R6, 0x26820 ;  /* 0x0002682006067836 */ /* 0x000fc60000000000 */
[C---:B------:R-:W-:Y:S02]  /*9b80*/  ISETP.NE.AND P0, PT, R0.reuse, 0x2, PT ;  /* 0x000000020000780c */ /* 0x040fe40003f05270 */
[----:B------:R-:W-:Y:S02]  /*9b90*/  PRMT R6, RZ, 0x654, R6 ;  /* 0x00000654ff067816 */ /* 0x000fe40000000006 */
[----:B------:R-:W-:Y:S02]  /*9ba0*/  SEL R0, R0, RZ, P0 ;  /* 0x000000ff00007207 */ /* 0x000fe40000000000 */
[----:B------:R1:W-:Y:S01]  /*9bb0*/  SYNCS.ARRIVE.TRANS64.RED.A1T0 RZ, [R6+URZ], RZ ;  /* 0x000000ff06ff79a7 */ /* 0x0003e2000810043f */
[----:B--2---:R-:W-:Y:S02]  /*9bc0*/  ISETP.GE.AND P1, PT, R16, R5, PT ;  /* 0x000000051000720c */ /* 0x004fe40003f26270 */
[----:B------:R-:W-:-:S04]  /*9bd0*/  SEL R5, RZ, 0x1, P0 ;  /* 0x00000001ff057807 */ /* 0x000fc80000000000 */
[----:B------:R-:W-:-:S07]  /*9be0*/  LOP3.LUT R4, R4, R5, RZ, 0x3c, !PT ;  /* 0x0000000504047212 */ /* 0x000fce00078e3cff */
[----:B-1----:R-:W-:Y:S05]  /*9bf0*/  @!P1 BRA `(.L_x_2767) ;  /* 0xffffffc400309947 */ /* 0x002fea000383ffff */
.L_x_2756:
        /* <DEDUP_REMOVED lines=34> */
.L_x_2736:
[----:B------:R-:W-:Y:S05]  /*9e20*/  @P0 BRA `(.L_x_2735) ;  /* 0x0000003400500947 */ /* 0x000fea0003800000 */
[----:B------:R-:W2:Y:S01]  /*9e30*/  LDL.LU R6, [R1+0x30] ;  /* 0x0000300001067983 */ /* 0x000ea20000300800 */
[----:B------:R-:W1:Y:S01]  /*9e40*/  LDC R0, c[0x0][0x850] ;  /* 0x00021400ff007b82 */ /* 0x000e620000000800 */
[----:B------:R-:W3:Y:S01]  /*9e50*/  S2R R12, SR_TID.X ;  /* 0x00000000000c7919 */ /* 0x000ee20000002100 */
[----:B------:R-:W4:Y:S01]  /*9e60*/  S2R R5, SR_CgaCtaId ;  /* 0x0000000000057919 */ /* 0x000f220000008800 */
[----:B------:R-:W-:Y:S01]  /*9e70*/  MOV R4, 0x400 ;  /* 0x0000040000047802 */ /* 0x000fe20000000f00 */
[----:B------:R-:W-:Y:S01]  /*9e80*/  ULDC.64 UR4, c[0x0][0x818] ;  /* 0x0002060000047ab9 */ /* 0x000fe20000000a00 */
[----:B------:R-:W-:Y:S01]  /*9e90*/  ULDC.64 UR6, c[0x0][0x840] ;  /* 0x0002100000067ab9 */ /* 0x000fe20000000a00 */
[----:B------:R-:W5:Y:S04]  /*9ea0*/  LDL.LU R11, [R1+0x38] ;  /* 0x00003800010b7983 */ /* 0x000f680000300800 */
[----:B------:R-:W5:Y:S01]  /*9eb0*/  LDL.LU R10, [R1+0x34] ;  /* 0x00003400010a7983 */ /* 0x000f620000300800 */
[----:B-1----:R-:W-:Y:S01]  /*9ec0*/  ISETP.NE.AND P0, PT, R0, 0x1, PT ;  /* 0x000000010000780c */ /* 0x002fe20003f05270 */
[----:B---3--:R-:W-:-:S12]  /*9ed0*/  VIADD R13, R12, 0xffffff80 ;  /* 0xffffff800c0d7836 */ /* 0x008fd80000000000 */
[----:B------:R-:W5:Y:S01]  /*9ee0*/  @P0 LDC R0, c[0x0][0x854] ;  /* 0x00021500ff000b82 */ /* 0x000f620000000800 */
[----:B----4-:R-:W-:Y:S02]  /*9ef0*/  LEA R15, R5, R4, 0x18 ;  /* 0x00000004050f7211 */ /* 0x010fe400078ec0ff */
[----:B------:R-:W-:-:S05]  /*9f00*/  SHF.R.S32.HI R2, RZ, 0x1f, R13 ;  /* 0x0000001fff027819 */ /* 0x000fca000001140d */
[----:B------:R-:W1:Y:S01]  /*9f10*/  @P0 LDC R3, c[0x0][0x858] ;  /* 0x00021600ff030b82 */ /* 0x000e620000000800 */
[----:B------:R-:W-:Y:S01]  /*9f20*/  LEA.HI R2, R2, R13, RZ, 0x7 ;  /* 0x0000000d02027211 */ /* 0x000fe200078f38ff */
[----:B--2---:R-:W-:-:S05]  /*9f30*/  IMAD.SHL.U32 R4, R6, 0x2000, RZ ;  /* 0x0000200006047824 */ /* 0x004fca00078e00ff */
[----:B------:R-:W-:Y:S01]  /*9f40*/  SHF.R.S32.HI R5, RZ, 0x1f, R4 ;  /* 0x0000001fff057819 */ /* 0x000fe20000011404 */
[----:B-----5:R-:W-:-:S05]  /*9f50*/  @P0 IMAD.HI.U32 R0, R11, R0, RZ ;  /* 0x000000000b000227 */ /* 0x020fca00078e00ff */
[----:B-1----:R-:W-:Y:S02]  /*9f60*/  @P0 SHF.R.U32.HI R11, RZ, R3, R0 ;  /* 0x00000003ff0b0219 */ /* 0x002fe40000011600 */
[C---:B------:R-:W-:Y:S02]  /*9f70*/  LOP3.LUT R0, R2.reuse, 0xfffff80, RZ, 0xc0, !PT ;  /* 0x0fffff8002007812 */ /* 0x040fe400078ec0ff */
[----:B------:R-:W-:Y:S01]  /*9f80*/  SHF.R.S32.HI R3, RZ, 0x1f, R11 ;  /* 0x0000001fff037819 */ /* 0x000fe2000001140b */
[----:B------:R1:W-:Y:S01]  /*9f90*/  @P0 STL [R1+0x38], R11 ;  /* 0x0000380b01000387 */ /* 0x0003e20000100800 */
[----:B------:R-:W-:Y:S01]  /*9fa0*/  SHF.L.U32 R2, R2, 0x5, RZ ;  /* 0x0000000502027819 */ /* 0x000fe200000006ff */
[----:B------:R-:W-:Y:S02]  /*9fb0*/  IMAD.IADD R0, R13, 0x1, -R0 ;  /* 0x000000010d007824 */ /* 0x000fe400078e0a00 */
[C---:B------:R-:W-:Y:S01]  /*9fc0*/  IMAD R6, R3.reuse, UR4, RZ ;  /* 0x0000000403067c24 */ /* 0x040fe2000f8e02ff */
[----:B------:R-:W-:Y:S01]  /*9fd0*/  LOP3.LUT R7, R2, 0x3ffff000, RZ, 0xc0, !PT ;  /* 0x3ffff00002077812 */ /* 0x000fe200078ec0ff */
[----:B------:R-:W-:-:S02]  /*9fe0*/  IMAD R8, R3, UR6, RZ ;  /* 0x0000000603087c24 */ /* 0x000fc4000f8e02ff */
[----:B------:R-:W-:-:S04]  /*9ff0*/  IMAD.WIDE.U32 R2, R11, UR4, R4 ;  /* 0x000000040b027c25 */ /* 0x000fc8000f8e0004 */
[C---:B------:R-:W-:Y:S01]  /*a000*/  IMAD R9, R11.reuse, UR5, R6 ;  /* 0x000000050b097c24 */ /* 0x040fe2000f8e0206 */
[----:B------:R-:W-:Y:S01]  /*a010*/  SHF.R.S32.HI R6, RZ, 0x1f, R10 ;  /* 0x0000001fff067819 */ /* 0x000fe2000001140a */
[----:B------:R-:W-:Y:S01]  /*a020*/  IMAD.WIDE.U32 R4, R11, UR6, R4 ;  /* 0x000000060b047c25 */ /* 0x000fe2000f8e0004 */
[----:B------:R-:W-:Y:S02]  /*a030*/  ULDC.64 UR4, c[0x0][0x820] ;  /* 0x0002080000047ab9 */ /* 0x000fe40000000a00 */
[----:B------:R-:W-:Y:S01]  /*a040*/  IADD3 R3, R3, R9, RZ ;  /* 0x0000000903037210 */ /* 0x000fe20007ffe0ff */
[----:B-1----:R-:W-:Y:S01]  /*a050*/  IMAD R11, R11, UR7, R8 ;  /* 0x000000070b0b7c24 */ /* 0x002fe2000f8e0208 */
[----:B------:R-:W-:Y:S01]  /*a060*/  ULDC.64 UR6, c[0x0][0x848] ;  /* 0x0002120000067ab9 */ /* 0x000fe20000000a00 */
[----:B------:R-:W-:Y:S02]  /*a070*/  IMAD R0, R0, 0x4, R7 ;  /* 0x0000000400007824 */ /* 0x000fe400078e0207 */
[----:B------:R-:W-:-:S02]  /*a080*/  IMAD R7, R6, UR4, RZ ;  /* 0x0000000406077c24 */ /* 0x000fc4000f8e02ff */
[----:B------:R-:W-:Y:S02]  /*a090*/  IMAD.IADD R5, R5, 0x1, R11 ;  /* 0x0000000105057824 */ /* 0x000fe400078e020b */
[----:B------:R-:W-:Y:S02]  /*a0a0*/  IMAD R6, R6, UR6, RZ ;  /* 0x0000000606067c24 */ /* 0x000fe4000f8e02ff */
[C---:B------:R-:W-:Y:S02]  /*a0b0*/  IMAD R7, R10.reuse, UR5, R7 ;  /* 0x000000050a077c24 */ /* 0x040fe4000f8e0207 */
[----:B------:R-:W-:-:S04]  /*a0c0*/  IMAD.WIDE.U32 R2, R10, UR4, R2 ;  /* 0x000000040a027c25 */ /* 0x000fc8000f8e0002 */
[C---:B------:R-:W-:Y:S01]  /*a0d0*/  IMAD R9, R10.reuse, UR7, R6 ;  /* 0x000000070a097c24 */ /* 0x040fe2000f8e0206 */
[----:B------:R-:W-:Y:S01]  /*a0e0*/  IADD3 R7, R3, R7, RZ ;  /* 0x0000000703077210 */ /* 0x000fe20007ffe0ff */
[----:B------:R-:W-:Y:S01]  /*a0f0*/  IMAD.WIDE.U32 R4, R10, UR6, R4 ;  /* 0x000000060a047c25 */ /* 0x000fe2000f8e0004 */
[----:B------:R-:W-:Y:S05]  /*a100*/  WARPSYNC.ALL ;  /* 0x0000000000007948 */ /* 0x000fea0003800000 */
[----:B------:R-:W-:Y:S02]  /*a110*/  IMAD R0, R0, 0x4, R15 ;  /* 0x0000000400007824 */ /* 0x000fe400078e020f */
        /* <DEDUP_REMOVED lines=33> */
.L_x_2770:
[----:B------:R-:W-:Y:S01]  /*a330*/  @P0 ELECT P1, URZ, PT ;  /* 0x00000000003f082f */ /* 0x000fe20003820000 */
[----:B------:R1:W-:-:S12]  /*a340*/  UBLKRED.G.S.ADD.F32.RN [UR4], [UR6], UR7, desc[UR8] ;  /* 0x00000804060073bb */ /* 0x0003d800080a1407 */
[----:B------:R-:W-:Y:S02]  /*a350*/  @P1 PLOP3.LUT P0, PT, P1, PT, PT, 0x8, 0x0 ;  /* 0x000000000000181c */ /* 0x000fe40000f0e170 */
[----:B------:R-:W-:-:S11]  /*a360*/  PLOP3.LUT P1, PT, PT, PT, PT, 0x8, 0x0 ;  /* 0x000000000000781c */ /* 0x000fd60003f2e170 */
[----:B-1----:R-:W-:Y:S05]  /*a370*/  @P0 BRA.U.ANY `(.L_x_2770) ;  /* 0xfffffffd00ec0947 */ /* 0x002fea000393ffff */
[----:B------:R0:W-:Y:S01]  /*a380*/  UTMACMDFLUSH ;  /* 0x00000000000079b7 */ /* 0x0001e20000000000 */
[----:B------:R-:W-:-:S04]  /*a390*/  DEPBAR.LE SB0, 0x0 ;  /* 0x000080000000791a */ /* 0x000fc80000000000 */
.L_x_2769:
[----:B------:R-:W-:Y:S05]  /*a3a0*/  BSYNC B0 ;  /* 0x0000000000007941 */ /* 0x000fea0003800000 */
.L_x_2768:
        /* <DEDUP_REMOVED lines=25> */
.L_x_2771:
        /* <DEDUP_REMOVED lines=8> */
.L_x_2731:
        /* <DEDUP_REMOVED lines=29> */
.L_x_2773:
[----:B------:R-:W-:Y:S01]  /*a790*/  ULDC UR9, c[0x0][0x8cc] ;  /* 0x0002330000097ab9 */ /* 0x000fe20000000800 */
[----:B------:R-:W-:Y:S01]  /*a7a0*/  UMOV UR7, UR8 ;  /* 0x0000000800077c82 */ /* 0x000fe20008000000 */
[----:B------:R-:W-:-:S11]  /*a7b0*/  UISETP.NE.AND UP0, UPT, UR9, 0x1, UPT ;  /* 0x000000010900788c */ /* 0x000fd6000bf05270 */
[----:B------:R-:W-:Y:S02]  /*a7c0*/  @UP0 ULDC.64 UR10, c[0x0][0x8d0] ;  /* 0x00023400000a0ab9 */ /* 0x000fe40000000a00 */
[----:B------:R-:W-:-:S04]  /*a7d0*/  UIMAD.WIDE.U32 UR4, UR8, UR10, URZ ;  /* 0x0000000a080472a5 */ /* 0x000fc8000f8e003f */
[----:B------:R-:W-:-:S04]  /*a7e0*/  @UP0 USHF.R.U32.HI UR7, URZ, UR11, UR5 ;  /* 0x0000000b3f070299 */ /* 0x000fc80008011605 */
[----:B------:R-:W-:-:S12]  /*a7f0*/  UIMAD UR4, UR7, UR9, URZ ;  /* 0x00000009070472a4 */ /* 0x000fd8000f8e023f */
.L_x_2774:
        /* <DEDUP_REMOVED lines=67> */
.L_x_2777:
[----:B------:R-:W-:Y:S05]  /*ac30*/  BSYNC B0 ;  /* 0x0000000000007941 */ /* 0x000fea0003800000 */
.L_x_2776:
        /* <DEDUP_REMOVED lines=19> */
.L_x_2779:
[----:B------:R-:W-:Y:S05]  /*ad70*/  BSYNC B0 ;  /* 0x0000000000007941 */ /* 0x000fea0003800000 */
.L_x_2778:
[----:B------:R-:W-:Y:S06]  /*ad80*/  BAR.ARV 0xa, 0xa0 ;  /* 0x0282800000007b1d */ /* 0x000fec0000002000 */
[----:B------:R-:W-:Y:S04]  /*ad90*/  BSSY B0, `(.L_x_2780) ;  /* 0x0000003000007945 */ /* 0x000fe80003800000 */
[----:B------:R-:W-:Y:S05]  /*ada0*/  @!P0 BRA `(.L_x_2781) ;  /* 0x0000000000048947 */ /* 0x000fea0003800000 */
[----:B------:R-:W-:-:S04]  /*adb0*/  DEPBAR.LE SB0, 0x0 ;  /* 0x000080000000791a */ /* 0x000fc80000000000 */
.L_x_2781:
[----:B------:R-:W-:Y:S05]  /*adc0*/  BSYNC B0 ;  /* 0x0000000000007941 */ /* 0x000fea0003800000 */
.L_x_2780:
[----:B------:R-:W-:Y:S06]  /*add0*/  BAR.ARV 0xb, 0xa0 ;  /* 0x02c2800000007b1d */ /* 0x000fec0000002000 */
[----:B------:R-:W-:Y:S01]  /*ade0*/  UIADD3 UR12, UR8, 0x1, URZ ;  /* 0x00000001080c7890 */ /* 0x000fe2000fffe03f */
[----:B------:R-:W-:Y:S11]  /*adf0*/  BRA `(.L_x_2782) ;  /* 0x0000000000047947 */ /* 0x000ff60003800000 */
.L_x_2775:
[----:B------:R-:W-:-:S05]  /*ae00*/  UMOV UR12, UR8 ;  /* 0x00000008000c7c82 */ /* 0x000fca0008000000 */
.L_x_2782:
        /* <DEDUP_REMOVED lines=18> */
.L_x_2795:
        /* <DEDUP_REMOVED lines=20> */
.L_x_2784:
[----:B------:R-:W-:Y:S05]  /*b070*/  BSYNC B0 ;  /* 0x0000000000007941 */ /* 0x000fea0003800000 */
.L_x_2783:
        /* <DEDUP_REMOVED lines=13> */
.L_x_2786:
[----:B------:R-:W-:Y:S05]  /*b150*/  BSYNC B0 ;  /* 0x0000000000007941 */ /* 0x000fea0003800000 */
.L_x_2785:
[----:B------:R-:W-:Y:S06]  /*b160*/  BAR.ARV 0xa, 0xa0 ;  /* 0x0282800000007b1d */ /* 0x000fec0000002000 */
[----:B------:R-:W-:Y:S04]  /*b170*/  BSSY B0, `(.L_x_2787) ;  /* 0x0000003000007945 */ /* 0x000fe80003800000 */
[----:B------:R-:W-:Y:S05]  /*b180*/  @!P0 BRA `(.L_x_2788) ;  /* 0x0000000000048947 */ /* 0x000fea0003800000 */
[----:B------:R-:W-:-:S04]  /*b190*/  DEPBAR.LE SB0, 0x0 ;  /* 0x000080000000791a */ /* 0x000fc80000000000 */
.L_x_2788:
[----:B------:R-:W-:Y:S05]  /*b1a0*/  BSYNC B0 ;  /* 0x0000000000007941 */ /* 0x000fea0003800000 */
.L_x_2787:
        /* <DEDUP_REMOVED lines=13> */
.L_x_2790:
[----:B------:R-:W-:Y:S05]  /*b280*/  BSYNC B0 ;  /* 0x0000000000007941 */ /* 0x000fea0003800000 */
.L_x_2789:
        /* <DEDUP_REMOVED lines=13> */
.L_x_2792:
[----:B------:R-:W-:Y:S05]  /*b360*/  BSYNC B0 ;  /* 0x0000000000007941 */ /* 0x000fea0003800000 */
.L_x_2791:
[----:B------:R-:W-:Y:S01]  /*b370*/  UIADD3 UR12, UR12, 0x2, URZ ;  /* 0x000000020c0c7890 */ /* 0x000fe2000fffe03f */
[----:B------:R-:W-:Y:S06]  /*b380*/  BAR.ARV 0xa, 0xa0 ;  /* 0x0282800000007b1d */ /* 0x000fec0000002000 */
[----:B------:R-:W-:Y:S01]  /*b390*/  UISETP.GE.AND UP0, UPT, UR12, UR5, UPT ;  /* 0x000000050c00728c */ /* 0x000fe2000bf06270 */
[----:B------:R-:W-:Y:S04]  /*b3a0*/  BSSY B0, `(.L_x_2793) ;  /* 0x0000003000007945 */ /* 0x000fe80003800000 */
[----:B------:R-:W-:Y:S06]  /*b3b0*/  @!P0 BRA `(.L_x_2794) ;  /* 0x0000000000048947 */ /* 0x000fec0003800000 */
[----:B------:R-:W-:-:S04]  /*b3c0*/  DEPBAR.LE SB0, 0x0 ;  /* 0x000080000000791a */ /* 0x000fc80000000000 */
.L_x_2794:
[----:B------:R-:W-:Y:S05]  /*b3d0*/  BSYNC B0 ;  /* 0x0000000000007941 */ /* 0x000fea0003800000 */
.L_x_2793:
[----:B------:R-:W-:Y:S06]  /*b3e0*/  BAR.ARV 0xb, 0xa0 ;  /* 0x02c2800000007b1d */ /* 0x000fec0000002000 */
[----:B------:R-:W-:Y:S01]  /*b3f0*/  PLOP3.LUT P1, PT, PT, PT, UP0, 0x80, 0x0 ;  /* 0x000000000000781c */ /* 0x000fe20003f2f008 */
[----:B------:R-:W-:Y:S02]  /*b400*/  UIADD3 UR20, UR20, 0x3000, URZ ;  /* 0x0000300014147890 */ /* 0x000fe4000fffe03f */
[----:B------:R-:W-:-:S10]  /*b410*/  UIADD3 UR4, UR4, 0x3000, URZ ;  /* 0x0000300004047890 */ /* 0x000fd4000fffe03f */
[----:B------:R-:W-:Y:S05]  /*b420*/  @!P1 BRA `(.L_x_2795) ;  /* 0xfffffff800c09947 */ /* 0x000fea000383ffff */
[----:B------:R-:W-:Y:S05]  /*b430*/  BRA `(.L_x_2735) ;  /* 0x0000001c00cc7947 */ /* 0x000fea0003800000 */
.L_x_2772:
        /* <DEDUP_REMOVED lines=21> */
.L_x_2796:
[----:B------:R-:W-:Y:S01]  /*b590*/  ULDC UR8, c[0x0][0x8cc] ;  /* 0x0002330000087ab9 */ /* 0x000fe20000000800 */
[----:B------:R-:W-:Y:S01]  /*b5a0*/  UMOV UR11, UR7 ;  /* 0x00000007000b7c82 */ /* 0x000fe20008000000 */
[----:B------:R-:W-:-:S11]  /*b5b0*/  UISETP.NE.AND UP0, UPT, UR8, 0x1, UPT ;  /* 0x000000010800788c */ /* 0x000fd6000bf05270 */
[----:B------:R-:W-:Y:S02]  /*b5c0*/  @UP0 ULDC.64 UR12, c[0x0][0x8d0] ;  /* 0x00023400000c0ab9 */ /* 0x000fe40000000a00 */
[----:B------:R-:W-:-:S04]  /*b5d0*/  UIMAD.WIDE.U32 UR4, UR7, UR12, URZ ;  /* 0x0000000c070472a5 */ /* 0x000fc8000f8e003f */
[----:B------:R-:W-:-:S04]  /*b5e0*/  @UP0 USHF.R.U32.HI UR11, URZ, UR13, UR5 ;  /* 0x0000000d3f0b0299 */ /* 0x000fc80008011605 */
[----:B------:R-:W-:-:S12]  /*b5f0*/  UIMAD UR4, UR11, UR8, URZ ;  /* 0x000000080b0472a4 */ /* 0x000fd8000f8e023f */
.L_x_2797:
        /* <DEDUP_REMOVED lines=20> */
[----:B-1----:R-:W-:Y:S01]  /*b740*/  IADD3 R2, -R2, UR11, R3 ;  /* 0x0000000b02027c10 */ /* 0x002fe2000fffe103 */
[----:B------:R-:W-:-:S03]  /*b750*/  VIADD R3, R3, 0x5f ;  /* 0x0000005f03037836 */ /* 0x000fc60000000000 */
[----:B------:R-:W-:Y:S01]  /*b760*/  IADD3 R2, R2, -UR4, RZ ;  /* 0x8000000402027c10 */ /* 0x000fe2000fffe0ff */
        /* <DEDUP_REMOVED lines=10> */
[----:B------:R-:W-:Y:S01]  /*b810*/  MOV R9, UR20 ;  /* 0x0000001400097c02 */ /* 0x000fe20008000f00 */
[----:B------:R-:W-:Y:S01]  /*b820*/  ULDC UR4, c[0x0][0x2e8] ;  /* 0x0000ba0000047ab9 */ /* 0x000fe20000000800 */
[----:B------:R-:W-:Y:S01]  /*b830*/  ELECT P0, URZ, PT ;  /* 0x00000000003f782f */ /* 0x000fe20003800000 */
[----:B------:R-:W-:Y:S01]  /*b840*/  BSSY B0, `(.L_x_2798) ;  /* 0x000018d000007945 */ /* 0x000fe20003800000 */
[----:B------:R-:W-:Y:S01]  /*b850*/  SHF.R.S32.HI R9, RZ, 0x1f, R9 ;  /* 0x0000001fff097819 */ /* 0x000fe20000011409 */
[----:B------:R-:W-:Y:S02]  /*b860*/  UISETP.NE.AND UP0, UPT, UR4, 0x1, UPT ;  /* 0x000000010400788c */ /* 0x000fe4000bf05270 */
[----:B------:R-:W2:Y:S01]  /*b870*/  LDC.64 R6, c[0x0][0x730] ;  /* 0x0001cc00ff067b82 */ /* 0x000ea20000000a00 */
[----:B------:R-:W-:-:S07]  /*b880*/  UMOV UR12, UR20 ;  /* 0x00000014000c7c82 */ /* 0x000fce0008000000 */
        /* <DEDUP_REMOVED lines=22> */
[----:B------:R-:W-:Y:S01]  /*b9f0*/  IMAD R11, R11, UR21, R0 ;  /* 0x000000150b0b7c24 */ /* 0x000fe2000f8e0200 */
[----:B------:R-:W-:Y:S01]  /*ba00*/  MOV R0, RZ ;  /* 0x000000ff00007202 */ /* 0x000fe20000000f00 */
[----:B--2---:R-:W-:Y:S06]  /*ba10*/  @!P0 BRA `(.L_x_2799) ;  /* 0x0000001400bc8947 */ /* 0x004fec0003800000 */
        /* <DEDUP_REMOVED lines=10> */
.L_x_2828:
[----:B------:R-:W2:Y:S01]  /*bac0*/  LDL.64 R14, [R1] ;  /* 0x00000000010e7983 */ /* 0x000ea20000100a00 */
[----:B------:R-:W-:Y:S01]  /*bad0*/  IMAD.IADD R21, R7, 0x1, R11 ;  /* 0x0000000107157824 */ /* 0x000fe200078e020b */
[----:B------:R-:W-:Y:S02]  /*bae0*/  MOV R8, 0x1 ;  /* 0x0000000100087802 */ /* 0x000fe40000000f00 */
[----:B--2---:R-:W-:-:S05]  /*baf0*/  IADD3 R10, R15, R13, RZ ;  /* 0x0000000d0f0a7210 */ /* 0x004fca0007ffe0ff */
        /* <DEDUP_REMOVED lines=8> */
.L_x_2801:
[----:B------:R-:W-:Y:S01]  /*bb80*/  R2UR UR19, R5 ;  /* 0x00000000051372ca */ /* 0x000fe200000e0000 */
[----:B------:R-:W3:Y:S01]  /*bb90*/  LDC.64 R12, c[0x0][0x198] ;  /* 0x00006600ff0c7b82 */ /* 0x000ee20000000a00 */
[----:B------:R-:W-:Y:S01]  /*bba0*/  ULDC.64 UR4, c[0x0][0x700] ;  /* 0x0001c00000047ab9 */ /* 0x000fe20000000a00 */
[----:B------:R-:W-:Y:S01]  /*bbb0*/  R2UR UR8, R0 ;  /* 0x00000000000872ca */ /* 0x000fe200000e0000 */
[----:B------:R-:W-:Y:S01]  /*bbc0*/  IMAD.U32 R9, RZ, RZ, UR4 ;  /* 0x00000004ff097e24 */ /* 0x000fe2000f8e00ff */
[----:B------:R-:W-:Y:S01]  /*bbd0*/  UMOV UR24, 0x0 ;  /* 0x0000000000187882 */ /* 0x000fe20000000000 */
        /* <DEDUP_REMOVED lines=10> */
[----:B------:R-:W-:Y:S01]  /*bc80*/  IADD3 R2, P1, R14, UR19, RZ ;  /* 0x000000130e027c10 */ /* 0x000fe2000ff3e0ff */
[----:B------:R-:W-:Y:S01]  /*bc90*/  UIADD3 UR26, UR8, 0x1a000, URZ ;  /* 0x0001a000081a7890 */ /* 0x000fe2000fffe03f */
[----:B-1----:R-:W-:Y:S01]  /*bca0*/  MOV R3, UR19 ;  /* 0x0000001300037c02 */ /* 0x002fe20008000f00 */
[----:B------:R-:W-:-:S03]  /*bcb0*/  VIADD R14, R4, 0xffffffff ;  /* 0xffffffff040e7836 */ /* 0x000fc60000000000 */
[----:B------:R-:W-:Y:S01]  /*bcc0*/  LEA.HI.X.SX32 R3, R3, R10, 0x1, P1 ;  /* 0x0000000a03037211 */ /* 0x000fe200008f0eff */
[----:B------:R-:W-:Y:S01]  /*bcd0*/  UMOV UR27, UR17 ;  /* 0x00000011001b7c82 */ /* 0x000fe20008000000 */
[C---:B------:R-:W-:Y:S01]  /*bce0*/  LEA R11, P1, R2.reuse, R9, 0x2 ;  /* 0x00000009020b7211 */ /* 0x040fe200078210ff */
[----:B------:R1:W-:Y:S01]  /*bcf0*/  STL [R1+0x1c], R14 ;  /* 0x00001c0e01007387 */ /* 0x0003e20000100800 */
[----:B--2---:R-:W-:Y:S02]  /*bd00*/  MOV R10, UR5 ;  /* 0x00000005000a7c02 */ /* 0x004fe40008000f00 */
[----:B------:R-:W-:Y:S01]  /*bd10*/  R2UR UR4, R11 ;  /* 0x000000000b0472ca */ /* 0x000fe200000e0000 */
[----:B---3--:R-:W-:Y:S01]  /*bd20*/  IMAD.MOV.U32 R11, RZ, RZ, R12 ;  /* 0x000000ffff0b7224 */ /* 0x008fe200078e000c */
[----:B------:R-:W-:Y:S01]  /*bd30*/  LEA.HI.X R2, R2, R10, R3, 0x2, P1 ;  /* 0x0000000a02027211 */ /* 0x000fe200008f1403 */
[----:B------:R1:W-:Y:S01]  /*bd40*/  STL [R1+0x10], RZ ;  /* 0x000010ff01007387 */ /* 0x0003e20000100800 */
[----:B------:R-:W-:-:S02]  /*bd50*/  MOV R12, R13 ;  /* 0x0000000d000c7202 */ /* 0x000fc40000000f00 */
[----:B------:R-:W-:Y:S02]  /*bd60*/  R2UR UR5, R2 ;  /* 0x00000000020572ca */ /* 0x000fe400000e0000 */
[----:B------:R-:W-:Y:S02]  /*bd70*/  IADD3 R2, P1, R11, 0xf0, RZ ;  /* 0x000000f00b027810 */ /* 0x000fe40007f3e0ff */
[----:B------:R-:W-:Y:S02]  /*bd80*/  MOV R13, 0x8000 ;  /* 0x00008000000d7802 */ /* 0x000fe40000000f00 */
        /* <DEDUP_REMOVED lines=8> */
[----:B------:R-:W-:Y:S01]  /*be10*/  IMAD.X R13, RZ, RZ, R12, P1 ;  /* 0x000000ffff0d7224 */ /* 0x000fe200008e060c */
[----:B--2---:R-:W-:Y:S02]  /*be20*/  UIADD3 UR9, UR8, 0x26800, URZ ;  /* 0x0002680008097890 */ /* 0x004fe4000fffe03f */
[----:B------:R-:W-:Y:S02]  /*be30*/  UIADD3 UR24, UR8, 0x4000, URZ ;  /* 0x0000400008187890 */ /* 0x000fe4000fffe03f */
[----:B------:R-:W-:Y:S01]  /*be40*/  R2UR UR7, R13 ;  /* 0x000000000d0772ca */ /* 0x000fe200000e0000 */
[----:B------:R-:W-:Y:S01]  /*be50*/  UMOV UR16, 0x0 ;  /* 0x0000000000107882 */ /* 0x000fe20000000000 */
[----:B------:R-:W-:Y:S01]  /*be60*/  IADD3 R13, P1, R11, 0x3f0, RZ ;  /* 0x000003f00b0d7810 */ /* 0x000fe20007f3e0ff */
[----:B------:R-:W-:Y:S01]  /*be70*/  UMOV UR17, 0x10000000 ;  /* 0x1000000000117882 */ /* 0x000fe20000000000 */
[----:B------:R-:W-:Y:S01]  /*be80*/  UMOV UR27, UR11 ;  /* 0x0000000b001b7c82 */ /* 0x000fe20008000000 */
[----:B------:R-:W-:Y:S01]  /*be90*/  UMOV UR26, UR18 ;  /* 0x00000012001a7c82 */ /* 0x000fe20008000000 */
[----:B------:R-:W-:Y:S01]  /*bea0*/  R2UR UR14, R13 ;  /* 0x000000000d0e72ca */ /* 0x000fe200000e0000 */
[----:B------:R-:W-:Y:S01]  /*beb0*/  UMOV UR25, UR9 ;  /* 0x0000000900197c82 */ /* 0x000fe20008000000 */
[----:B------:R-:W-:-:S02]  /*bec0*/  IADD3.X R13, RZ, R12, RZ, P1, !PT ;  /* 0x0000000cff0d7210 */ /* 0x000fc40000ffe4ff */
[----:B------:R-:W-:Y:S02]  /*bed0*/  ISETP.GE.AND P1, PT, R5, R14, PT ;  /* 0x0000000e0500720c */ /* 0x000fe40003f26270 */
[----:B------:R-:W-:Y:S01]  /*bee0*/  R2UR UR15, R13 ;  /* 0x000000000d0f72ca */ /* 0x000fe200000e0000 */
[----:B------:R1:W-:-:S12]  /*bef0*/  UTMALDG.4D [UR8], [UR6], desc[UR16] ;  /* 0x00001008060075b4 */ /* 0x0003d80008019000 */
[----:B------:R1:W-:Y:S02]  /*bf00*/  UTMALDG.4D [UR24], [UR14], desc[UR16] ;  /* 0x000010180e0075b4 */ /* 0x0003e40008019000 */
[----:B-1----:R-:W-:Y:S05]  /*bf10*/  @P1 BRA `(.L_x_2802) ;  /* 0x0000000c00b01947 */ /* 0x002fea0003800000 */
[----:B------:R-:W-:Y:S01]  /*bf20*/  LOP3.LUT R16, RZ, R5, RZ, 0x33, !PT ;  /* 0x00000005ff107212 */ /* 0x000fe200078e33ff */
[----:B------:R-:W-:Y:S01]  /*bf30*/  IMAD.MOV.U32 R13, RZ, RZ, R5 ;  /* 0x000000ffff0d7224 */ /* 0x000fe200078e0005 */
[----:B------:R-:W-:Y:S02]  /*bf40*/  MOV R8, 0x1 ;  /* 0x0000000100087802 */ /* 0x000fe40000000f00 */
[C---:B------:R-:W-:Y:S01]  /*bf50*/  IADD3 R16, R4.reuse, R16, RZ ;  /* 0x0000001004107210 */ /* 0x040fe20007ffe0ff */
[----:B------:R-:W-:-:S05]  /*bf60*/  VIADD R4, R4, 0xfffffffe ;  /* 0xfffffffe04047836 */ /* 0x000fca0000000000 */
[----:B------:R-:W-:Y:S02]  /*bf70*/  ISETP.NE.AND P1, PT, R4, R5, PT ;  /* 0x000000050400720c */ /* 0x000fe40003f25270 */
[----:B------:R-:W-:-:S05]  /*bf80*/  LOP3.LUT R4, R16, 0x1, RZ, 0xc0, !PT ;  /* 0x0000000110047812 */ /* 0x000fca00078ec0ff */
[----:B------:R1:W-:Y:S06]  /*bf90*/  STL [R1+0x18], R4 ;  /* 0x0000180401007387 */ /* 0x0003ec0000100800 */
[----:B------:R-:W-:Y:S05]  /*bfa0*/  @!P1 BRA `(.L_x_2803) ;  /* 0x0000000800589947 */ /* 0x000fea0003800000 */
[----:B------:R-:W-:Y:S01]  /*bfb0*/  IADD3 R16, R16, -R4, RZ ;  /* 0x8000000410107210 */ /* 0x000fe20007ffe0ff */
[----:B------:R-:W-:Y:S01]  /*bfc0*/  IMAD.MOV.U32 R13, RZ, RZ, R5 ;  /* 0x000000ffff0d7224 */ /* 0x000fe200078e0005 */
[----:B------:R-:W-:-:S07]  /*bfd0*/  MOV R8, 0x1 ;  /* 0x0000000100087802 */ /* 0x000fce0000000f00 */
.L_x_2812:
[----:B--23--:R-:W-:-:S04]  /*bfe0*/  SHF.L.U32 R17, R8, 0x1f, RZ ;  /* 0x0000001f08117819 */ /* 0x00cfc800000006ff */
[----:B------:R-:W2:Y:S02]  /*bff0*/  SYNCS.PHASECHK.TRANS64.TRYWAIT P1, [R0+URZ+0x26840], R17 ;  /* 0x02684011000075a7 */ /* 0x000ea4000802017f */
[----:B--2---:R-:W-:Y:S05]  /*c000*/  @!P1 BRA `(.L_x_2804) ;  /* 0x0000001400749947 */ /* 0x004fea0003800000 */
.L_x_2829:
        /* <DEDUP_REMOVED lines=8> */
.L_x_2805:
        /* <DEDUP_REMOVED lines=29> */
.L_x_2830:
        /* <DEDUP_REMOVED lines=8> */
.L_x_2807:
        /* <DEDUP_REMOVED lines=31> */
.L_x_2831:
        /* <DEDUP_REMOVED lines=8> */
.L_x_2809:
        /* <DEDUP_REMOVED lines=24> */
.L_x_2833:
        /* <DEDUP_REMOVED lines=8> */
.L_x_2811:
        /* <DEDUP_REMOVED lines=28> */
.L_x_2803:
[----:B-1----:R-:W4:Y:S04]  /*c910*/  LDL.LU R4, [R1+0x18] ;  /* 0x0000180001047983 */ /* 0x002f280000300800 */
[----:B------:R1:W5:Y:S01]  /*c920*/  LDL R5, [R1+0x1c] ;  /* 0x00001c0001057983 */ /* 0x0003620000100800 */
[----:B----4-:R-:W-:-:S13]  /*c930*/  ISETP.NE.AND P1, PT, R4, RZ, PT ;  /* 0x000000ff0400720c */ /* 0x010fda0003f25270 */
[----:B-1----:R-:W-:Y:S05]  /*c940*/  @!P1 BRA `(.L_x_2802) ;  /* 0x0000000400249947 */ /* 0x002fea0003800000 */
[----:B------:R-:W-:-:S04]  /*c950*/  SHF.L.U32 R14, R8, 0x1f, RZ ;  /* 0x0000001f080e7819 */ /* 0x000fc800000006ff */
[----:B------:R-:W1:Y:S02]  /*c960*/  SYNCS.PHASECHK.TRANS64.TRYWAIT P1, [R0+URZ+0x26840], R14 ;  /* 0x0268400e000075a7 */ /* 0x000e64000802017f */
[----:B-1----:R-:W-:Y:S05]  /*c970*/  @!P1 BRA `(.L_x_2813) ;  /* 0x0000000c006c9947 */ /* 0x002fea0003800000 */
.L_x_2834:
        /* <DEDUP_REMOVED lines=8> */
.L_x_2814:
        /* <DEDUP_REMOVED lines=26> */
.L_x_2835:
        /* <DEDUP_REMOVED lines=8> */
.L_x_2816:
        /* <DEDUP_REMOVED lines=28> */
.L_x_2802:
        /* <DEDUP_REMOVED lines=8> */
.L_x_2836:
[----:B------:R-:W-:Y:S05]  /*ce60*/  @P1 BRA `(.L_x_2818) ;  /* 0x0000000000181947 */ /* 0x000fea0003800000 */
[----:B------:R-:W4:Y:S01]  /*ce70*/  S2R R2, SR_TID.X ;  /* 0x0000000000027919 */ /* 0x000f220000002100 */
[----:B-1----:R-:W-:-:S04]  /*ce80*/  IMAD.MOV.U32 R3, RZ, RZ, 0x3180 ;  /* 0x00003180ff037424 */ /* 0x002fc800078e00ff */
[----:B------:R1:W-:Y:S01]  /*ce90*/  SYNCS.ARRIVE.TRANS64 RZ, [R4+URZ+0x26830], R3 ;  /* 0x0268300304ff79a7 */ /* 0x0003e2000800003f */
[----:B----4-:R-:W-:-:S13]  /*cea0*/  LOP3.LUT P0, RZ, R2, 0x1f, RZ, 0xc0, !PT ;  /* 0x0000001f02ff7812 */ /* 0x010fda000780c0ff */
[----:B-1----:R-:W-:Y:S05]  /*ceb0*/  @!P0 BRA `(.L_x_2818) ;  /* 0x0000000000048947 */ /* 0x002fea0003800000 */
[----:B------:R-:W-:Y:S01]  /*cec0*/  BPT.TRAP 0x1 ;  /* 0x000000040000795c */ /* 0x000fe20000300000 */
.L_x_2818:
        /* <DEDUP_REMOVED lines=36> */
.L_x_2799:
[----:B------:R-:W-:Y:S05]  /*d110*/  BSYNC B0 ;  /* 0x0000000000007941 */ /* 0x000fea0003800000 */
.L_x_2798:
[----:B------:R-:W-:-:S03]  /*d120*/  UMOV UR4, 0xffffffff ;  /* 0xffffffff00047882 */ /* 0x000fc60000000000 */
[----:B------:R-:W-:Y:S05]  /*d130*/  BRA.DIV UR4, `(.L_x_2819) ;  /* 0x0000000604b87947 */ /* 0x000fea000b800000 */
[----:B------:R-:W-:-:S13]  /*d140*/  ELECT P6, URZ, PT ;  /* 0x00000000003f782f */ /* 0x000fda00038c0000 */
.L_x_2839:
[----:B------:R-:W-:Y:S05]  /*d150*/  @!P6 BRA `(.L_x_2735) ;  /* 0x000000000084e947 */ /* 0x000fea0003800000 */
[----:B------:R-:W2:Y:S02]  /*d160*/  LDL.LU R2, [R1+0xc] ;  /* 0x00000c0001027983 */ /* 0x000ea40000300800 */
[----:B--2---:R-:W-:-:S04]  /*d170*/  LOP3.LUT R2, R2, 0x2, RZ, 0xfc, !PT ;  /* 0x0000000202027812 */ /* 0x004fc800078efcff */
[----:B------:R-:W-:-:S13]  /*d180*/  ISETP.NE.AND P2, PT, R2, 0x3, PT ;  /* 0x000000030200780c */ /* 0x000fda0003f45270 */
[----:B------:R-:W-:Y:S05]  /*d190*/  @!P2 BRA `(.L_x_2820) ;  /* 0x000000000004a947 */ /* 0x000fea0003800000 */
[----:B------:R-:W-:Y:S01]  /*d1a0*/  BPT.TRAP 0x1 ;  /* 0x000000040000795c */ /* 0x000fe20000300000 */
.L_x_2820:
        /* <DEDUP_REMOVED lines=15> */
.L_x_2840:
[----:B------:R-:W2:Y:S02]  /*d2a0*/  SYNCS.PHASECHK.TRANS64.TRYWAIT P0, [R3+URZ], R2 ;  /* 0x00000002030075a7 */ /* 0x000ea4000800017f */
[----:B--2---:R-:W-:Y:S05]  /*d2b0*/  @!P0 BRA `(.L_x_2822) ;  /* 0x00000004008c8947 */ /* 0x004fea0003800000 */
.L_x_2841:
[----:B------:R-:W-:Y:S05]  /*d2c0*/  @!P2 BRA `(.L_x_2823) ;  /* 0x000000000004a947 */ /* 0x000fea0003800000 */
[----:B------:R-:W-:Y:S01]  /*d2d0*/  BPT.TRAP 0x1 ;  /* 0x000000040000795c */ /* 0x000fe20000300000 */
.L_x_2823:
[----:B--2---:R-:W-:-:S05]  /*d2e0*/  IADD3 R3, R9, 0x26840, RZ ;  /* 0x0002684009037810 */ /* 0x004fca0007ffe0ff */
[----:B------:R-:W-:-:S04]  /*d2f0*/  IMAD R5, R0, 0x8, R3 ;  /* 0x0000000800057824 */ /* 0x000fc800078e0203 */
[----:B------:R-:W2:Y:S02]  /*d300*/  SYNCS.PHASECHK.TRANS64.TRYWAIT P0, [R5+URZ], R4 ;  /* 0x00000004050075a7 */ /* 0x000ea4000800017f */
[----:B--2---:R-:W-:Y:S05]  /*d310*/  @!P0 BRA `(.L_x_2824) ;  /* 0x0000000400888947 */ /* 0x004fea0003800000 */
.L_x_2842:
[----:B------:R-:W-:-:S07]  /*d320*/  LEA R3, R6, R3, 0x3 ;  /* 0x0000000306037211 */ /* 0x000fce00078e18ff */
.L_x_2825:
[----:B---3--:R3:W4:Y:S02]  /*d330*/  SYNCS.PHASECHK.TRANS64.TRYWAIT P0, [R3+URZ], R2 ;  /* 0x00000002030075a7 */ /* 0x008724000800017f */
[----:B----4-:R-:W-:Y:S05]  /*d340*/  @!P0 NANOSLEEP.SYNCS 0x989680 ;  /* 0x009896800000895d */ /* 0x010fea0003900000 */
[----:B------:R-:W4:Y:S02]  /*d350*/  @!P0 SYNCS.PHASECHK.TRANS64 P0, [R3+URZ], R2 ;  /* 0x00000002030085a7 */ /* 0x000f24000800007f */
[----:B----4-:R-:W-:Y:S05]  /*d360*/  @!P0 BRA `(.L_x_2825) ;  /* 0xfffffffc00f08947 */ /* 0x010fea000383ffff */
.L_x_2735:
[----:B------:R-:W-:Y:S05]  /*d370*/  BSYNC B6 ;  /* 0x0000000000067941 */ /* 0x000fea0003800000 */
.L_x_2730:
[----:B------:R-:W-:Y:S05]  /*d380*/  EXIT ;  /* 0x000000000000794d */ /* 0x000fea0003800000 */
.L_x_2741:
[----:B------:R-:W-:Y:S01]  /*d390*/  IMAD.MOV.U32 R12, RZ, RZ, RZ ;  /* 0x000000ffff0c7224 */ /* 0x000fe200078e00ff */
[----:B------:R-:W-:Y:S01]  /*d3a0*/  MOV R11, 0x1f ;  /* 0x0000001f000b7802 */ /* 0x000fe20000000f00 */
[----:B------:R-:W-:-:S07]  /*d3b0*/  IMAD.MOV.U32 R15, RZ, RZ, -0x1 ;  /* 0xffffffffff0f7424 */ /* 0x000fce00078e00ff */
[----:B------:R-:W-:Y:S05]  /*d3c0*/  WARPSYNC.COLLECTIVE R15, `(.L_x_2826) ;  /* 0x000000000f087348 */ /* 0x000fea0003c00000 */
[----:B------:R1:W2:Y:S02]  /*d3d0*/  SHFL.IDX P6, R14, R13, R12, R11 ;  /* 0x0000000c0d0e7389 */ /* 0x0002a400000c000b */
[----:B-12---:R-:W-:Y:S01]  /*d3e0*/  ENDCOLLECTIVE ;  /* 0x000000000000791b */ /* 0x006fe20003800000 */
.L_x_2826:
[----:B------:R-:W-:Y:S05]  /*d3f0*/  BRA `(.L_x_2827) ;  /* 0xffffff3c00487947 */ /* 0x000fea000383ffff */
.L_x_2743:
[----:B----4-:R4:W1:Y:S02]  /*d400*/  SYNCS.PHASECHK.TRANS64.TRYWAIT P0, [R17+URZ+0x26800], R2 ;  /* 0x02680002110075a7 */ /* 0x010864000800017f */
[----:B-1----:R-:W-:Y:S05]  /*d410*/  @!P0 NANOSLEEP.SYNCS 0x989680 ;  /* 0x009896800000895d */ /* 0x002fea0003900000 */
[----:B------:R-:W1:Y:S02]  /*d420*/  @!P0 SYNCS.PHASECHK.TRANS64 P0, [R17+URZ+0x26800], R2 ;  /* 0x02680002110085a7 */ /* 0x000e64000800007f */
[----:B-1----:R-:W-:Y:S05]  /*d430*/  @!P0 BRA `(.L_x_2743) ;  /* 0xfffffffc00f08947 */ /* 0x002fea000383ffff */
[----:B------:R-:W-:Y:S05]  /*d440*/  BRA `(.L_x_2742) ;  /* 0xffffff3c005c7947 */ /* 0x000fea000383ffff */
.L_x_2748:
[----:B--2---:R2:W3:Y:S02]  /*d450*/  SYNCS.PHASECHK.TRANS64.TRYWAIT P1, [R6+URZ+0x26810], R21 ;  /* 0x02681015060075a7 */ /* 0x0044e4000802017f */
[----:B---3--:R-:W-:Y:S05]  /*d460*/  @!P1 NANOSLEEP.SYNCS 0x989680 ;  /* 0x009896800000995d */ /* 0x008fea0003900000 */
[----:B------:R-:W3:Y:S02]  /*d470*/  @!P1 SYNCS.PHASECHK.TRANS64 P1, [R6+URZ+0x26810], R21 ;  /* 0x02681015060095a7 */ /* 0x000ee4000802007f */
[----:B---3--:R-:W-:Y:S05]  /*d480*/  @!P1 BRA `(.L_x_2748) ;  /* 0xfffffffc00f09947 */ /* 0x008fea000383ffff */
[----:B------:R-:W-:Y:S05]  /*d490*/  BRA `(.L_x_2747) ;  /* 0xffffff4800147947 */ /* 0x000fea000383ffff */
.L_x_2752:
[----:B------:R1:W1:Y:S02]  /*d4a0*/  SYNCS.PHASECHK.TRANS64.TRYWAIT P1, [R6+URZ+0x26830], R21 ;  /* 0x02683015060075a7 */ /* 0x000264000802017f */
[----:B-1----:R-:W-:Y:S05]  /*d4b0*/  @!P1 NANOSLEEP.SYNCS 0x989680 ;  /* 0x009896800000995d */ /* 0x002fea0003900000 */
[----:B------:R-:W1:Y:S02]  /*d4c0*/  @!P1 SYNCS.PHASECHK.TRANS64 P1, [R6+URZ+0x26830], R21 ;  /* 0x02683015060095a7 */ /* 0x000e64000802007f */
[----:B-1----:R-:W-:Y:S05]  /*d4d0*/  @!P1 BRA `(.L_x_2752) ;  /* 0xfffffffc00f09947 */ /* 0x002fea000383ffff */
[----:B------:R-:W-:Y:S05]  /*d4e0*/  BRA `(.L_x_2751) ;  /* 0xffffff4c00107947 */ /* 0x000fea000383ffff */
.L_x_2760:
[----:B--2---:R2:W3:Y:S02]  /*d4f0*/  SYNCS.PHASECHK.TRANS64.TRYWAIT P1, [R6+URZ+0x26810], R15 ;  /* 0x0268100f060075a7 */ /* 0x0044e4000802017f */
[----:B---3--:R-:W-:Y:S05]  /*d500*/  @!P1 NANOSLEEP.SYNCS 0x989680 ;  /* 0x009896800000995d */ /* 0x008fea0003900000 */
[----:B------:R-:W3:Y:S02]  /*d510*/  @!P1 SYNCS.PHASECHK.TRANS64 P1, [R6+URZ+0x26810], R15 ;  /* 0x0268100f060095a7 */ /* 0x000ee4000802007f */
[----:B---3--:R-:W-:Y:S05]  /*d520*/  @!P1 BRA `(.L_x_2760) ;  /* 0xfffffffc00f09947 */ /* 0x008fea000383ffff */
[----:B------:R-:W-:Y:S05]  /*d530*/  BRA `(.L_x_2759) ;  /* 0xffffff8c001c7947 */ /* 0x000fea000383ffff */
.L_x_2764:
[----:B------:R1:W1:Y:S02]  /*d540*/  SYNCS.PHASECHK.TRANS64.TRYWAIT P1, [R6+URZ+0x26830], R15 ;  /* 0x0268300f060075a7 */ /* 0x000264000802017f */
[----:B-1----:R-:W-:Y:S05]  /*d550*/  @!P1 NANOSLEEP.SYNCS 0x989680 ;  /* 0x009896800000995d */ /* 0x002fea0003900000 */
[----:B------:R-:W1:Y:S02]  /*d560*/  @!P1 SYNCS.PHASECHK.TRANS64 P1, [R6+URZ+0x26830], R15 ;  /* 0x0268300f060095a7 */ /* 0x000e64000802007f */
[----:B-1----:R-:W-:Y:S05]  /*d570*/  @!P1 BRA `(.L_x_2764) ;  /* 0xfffffffc00f09947 */ /* 0x002fea000383ffff */
[----:B------:R-:W-:Y:S05]  /*d580*/  BRA `(.L_x_2763) ;  /* 0xffffff90000c7947 */ /* 0x000fea000383ffff */
.L_x_2800:
[----:B-1----:R1:W2:Y:S02]  /*d590*/  SYNCS.PHASECHK.TRANS64.TRYWAIT P1, [R0+URZ+0x26820], R3 ;  /* 0x02682003000075a7 */ /* 0x0022a4000802017f */
[----:B--2---:R-:W-:Y:S05]  /*d5a0*/  @!P1 NANOSLEEP.SYNCS 0x989680 ;  /* 0x009896800000995d */ /* 0x004fea0003900000 */
[----:B------:R-:W2:Y:S02]  /*d5b0*/  @!P1 SYNCS.PHASECHK.TRANS64 P1, [R0+URZ+0x26820], R3 ;  /* 0x02682003000095a7 */ /* 0x000ea4000802007f */
[----:B--2---:R-:W-:Y:S05]  /*d5c0*/  @!P1 BRA `(.L_x_2800) ;  /* 0xfffffffc00f09947 */ /* 0x004fea000383ffff */
[----:B------:R-:W-:Y:S05]  /*d5d0*/  BRA `(.L_x_2828) ;  /* 0xffffffe400387947 */ /* 0x000fea000383ffff */
.L_x_2804:
[----:B--2---:R2:W3:Y:S02]  /*d5e0*/  SYNCS.PHASECHK.TRANS64.TRYWAIT P1, [R0+URZ+0x26840], R17 ;  /* 0x02684011000075a7 */ /* 0x0044e4000802017f */
[----:B---3--:R-:W-:Y:S05]  /*d5f0*/  @!P1 NANOSLEEP.SYNCS 0x989680 ;  /* 0x009896800000995d */ /* 0x008fea0003900000 */
[----:B------:R-:W3:Y:S02]  /*d600*/  @!P1 SYNCS.PHASECHK.TRANS64 P1, [R0+URZ+0x26840], R17 ;  /* 0x02684011000095a7 */ /* 0x000ee4000802007f */
[----:B---3--:R-:W-:Y:S05]  /*d610*/  @!P1 BRA `(.L_x_2804) ;  /* 0xfffffffc00f09947 */ /* 0x008fea000383ffff */
[----:B------:R-:W-:Y:S05]  /*d620*/  BRA `(.L_x_2829) ;  /* 0xffffffe800787947 */ /* 0x000fea000383ffff */
.L_x_2806:
[----:B-1----:R1:W3:Y:S02]  /*d630*/  SYNCS.PHASECHK.TRANS64.TRYWAIT P1, [R0+URZ+0x26828], R17 ;  /* 0x02682811000075a7 */ /* 0x0022e4000802017f */
[----:B---3--:R-:W-:Y:S05]  /*d640*/  @!P1 NANOSLEEP.SYNCS 0x989680 ;  /* 0x009896800000995d */ /* 0x008fea0003900000 */
[----:B------:R-:W3:Y:S02]  /*d650*/  @!P1 SYNCS.PHASECHK.TRANS64 P1, [R0+URZ+0x26828], R17 ;  /* 0x02682811000095a7 */ /* 0x000ee4000802007f */
[----:B---3--:R-:W-:Y:S05]  /*d660*/  @!P1 BRA `(.L_x_2806) ;  /* 0xfffffffc00f09947 */ /* 0x008fea000383ffff */
[----:B------:R-:W-:Y:S05]  /*d670*/  BRA `(.L_x_2830) ;  /* 0xffffffe800f87947 */ /* 0x000fea000383ffff */
.L_x_2808:
[----:B---3--:R3:W4:Y:S02]  /*d680*/  SYNCS.PHASECHK.TRANS64.TRYWAIT P1, [R0+URZ+0x26848], R17 ;  /* 0x02684811000075a7 */ /* 0x008724000802017f */
[----:B----4-:R-:W-:Y:S05]  /*d690*/  @!P1 NANOSLEEP.SYNCS 0x989680 ;  /* 0x009896800000995d */ /* 0x010fea0003900000 */
[----:B------:R-:W4:Y:S02]  /*d6a0*/  @!P1 SYNCS.PHASECHK.TRANS64 P1, [R0+URZ+0x26848], R17 ;  /* 0x02684811000095a7 */ /* 0x000f24000802007f */
[----:B----4-:R-:W-:Y:S05]  /*d6b0*/  @!P1 BRA `(.L_x_2808) ;  /* 0xfffffffc00f09947 */ /* 0x010fea000383ffff */
[----:B------:R-:W-:Y:S05]  /*d6c0*/  BRA `(.L_x_2831) ;  /* 0xffffffec00807947 */ /* 0x000fea000383ffff */
.L_x_2810:
[----:B------:R-:W-:-:S07]  /*d6d0*/  SHF.L.U32 R4, R8, 0x1f, RZ ;  /* 0x0000001f08047819 */ /* 0x000fce00000006ff */
.L_x_2832:
[----:B----4-:R4:W1:Y:S02]  /*d6e0*/  SYNCS.PHASECHK.TRANS64.TRYWAIT P1, [R0+URZ+0x26820], R4 ;  /* 0x02682004000075a7 */ /* 0x010864000802017f */
[----:B-1----:R-:W-:Y:S05]  /*d6f0*/  @!P1 NANOSLEEP.SYNCS 0x989680 ;  /* 0x009896800000995d */ /* 0x002fea0003900000 */
[----:B------:R-:W1:Y:S02]  /*d700*/  @!P1 SYNCS.PHASECHK.TRANS64 P1, [R0+URZ+0x26820], R4 ;  /* 0x02682004000095a7 */ /* 0x000e64000802007f */
[----:B-1----:R-:W-:Y:S05]  /*d710*/  @!P1 BRA `(.L_x_2832) ;  /* 0xfffffffc00f09947 */ /* 0x002fea000383ffff */
[----:B------:R-:W-:Y:S05]  /*d720*/  BRA `(.L_x_2833) ;  /* 0xffffffec00e87947 */ /* 0x000fea000383ffff */
.L_x_2813:
[----:B-1----:R1:W4:Y:S02]  /*d730*/  SYNCS.PHASECHK.TRANS64.TRYWAIT P1, [R0+URZ+0x26840], R14 ;  /* 0x0268400e000075a7 */ /* 0x002324000802017f */
[----:B----4-:R-:W-:Y:S05]  /*d740*/  @!P1 NANOSLEEP.SYNCS 0x989680 ;  /* 0x009896800000995d */ /* 0x010fea0003900000 */
[----:B------:R-:W4:Y:S02]  /*d750*/  @!P1 SYNCS.PHASECHK.TRANS64 P1, [R0+URZ+0x26840], R14 ;  /* 0x0268400e000095a7 */ /* 0x000f24000802007f */
[----:B----4-:R-:W-:Y:S05]  /*d760*/  @!P1 BRA `(.L_x_2813) ;  /* 0xfffffffc00f09947 */ /* 0x010fea000383ffff */
[----:B------:R-:W-:Y:S05]  /*d770*/  BRA `(.L_x_2834) ;  /* 0xfffffff000807947 */ /* 0x000fea000383ffff */
.L_x_2815:
[----:B-1----:R1:W4:Y:S02]  /*d780*/  SYNCS.PHASECHK.TRANS64.TRYWAIT P1, [R0+URZ+0x26828], R14 ;  /* 0x0268280e000075a7 */ /* 0x002324000802017f */
[----:B----4-:R-:W-:Y:S05]  /*d790*/  @!P1 NANOSLEEP.SYNCS 0x989680 ;  /* 0x009896800000995d */ /* 0x010fea0003900000 */
[----:B------:R-:W4:Y:S02]  /*d7a0*/  @!P1 SYNCS.PHASECHK.TRANS64 P1, [R0+URZ+0x26828], R14 ;  /* 0x0268280e000095a7 */ /* 0x000f24000802007f */
[----:B----4-:R-:W-:Y:S05]  /*d7b0*/  @!P1 BRA `(.L_x_2815) ;  /* 0xfffffffc00f09947 */ /* 0x010fea000383ffff */
[----:B------:R-:W-:Y:S05]  /*d7c0*/  BRA `(.L_x_2835) ;  /* 0xfffffff000f47947 */ /* 0x000fea000383ffff */
.L_x_2817:
[----:B-1----:R1:W4:Y:S02]  /*d7d0*/  SYNCS.PHASECHK.TRANS64.TRYWAIT P0, [R4+URZ+0x26840], R3 ;  /* 0x02684003040075a7 */ /* 0x002324000800017f */
[----:B----4-:R-:W-:Y:S05]  /*d7e0*/  @!P0 NANOSLEEP.SYNCS 0x989680 ;  /* 0x009896800000895d */ /* 0x010fea0003900000 */
[----:B------:R-:W4:Y:S02]  /*d7f0*/  @!P0 SYNCS.PHASECHK.TRANS64 P0, [R4+URZ+0x26840], R3 ;  /* 0x02684003040085a7 */ /* 0x000f24000800007f */
[----:B----4-:R-:W-:Y:S05]  /*d800*/  @!P0 BRA `(.L_x_2817) ;  /* 0xfffffffc00f08947 */ /* 0x010fea000383ffff */
[----:B------:R-:W-:Y:S05]  /*d810*/  BRA `(.L_x_2836) ;  /* 0xfffffff400907947 */ /* 0x000fea000383ffff */
.L_x_2819:
[----:B------:R-:W-:Y:S01]  /*d820*/  BSSY B0, `(.L_x_2837) ;  /* 0x0000006000007945 */ /* 0x000fe20003800000 */
[----:B------:R-:W-:-:S07]  /*d830*/  MOV R15, 0xffffffff ;  /* 0xffffffff000f7802 */ /* 0x000fce0000000f00 */
[----:B------:R-:W-:Y:S05]  /*d840*/  WARPSYNC.COLLECTIVE R15, `(.L_x_2838) ;  /* 0x000000000f0c7348 */ /* 0x000fea0003c00000 */
[----:B------:R-:W-:Y:S02]  /*d850*/  ELECT P6, UR62, PT ;  /* 0x00000000003e782f */ /* 0x000fe400038c0000 */
[----:B------:R-:W-:Y:S01]  /*d860*/  MOV R14, UR62 ;  /* 0x0000003e000e7c02 */ /* 0x000fe20008000f00 */
[----:B------:R-:W-:Y:S10]  /*d870*/  ENDCOLLECTIVE ;  /* 0x000000000000791b */ /* 0x000ff40003800000 */
.L_x_2838:
[----:B------:R-:W-:Y:S05]  /*d880*/  BSYNC B0 ;  /* 0x0000000000007941 */ /* 0x000fea0003800000 */
.L_x_2837:
[----:B------:R-:W-:Y:S05]  /*d890*/  BRA `(.L_x_2839) ;  /* 0xfffffff8002c7947 */ /* 0x000fea000383ffff */
.L_x_2821:
[----:B-1----:R1:W2:Y:S02]  /*d8a0*/  SYNCS.PHASECHK.TRANS64.TRYWAIT P0, [R7+URZ], R4 ;  /* 0x00000004070075a7 */ /* 0x0022a4000800017f */
[----:B--2---:R-:W-:Y:S05]  /*d8b0*/  @!P0 NANOSLEEP.SYNCS 0x989680 ;  /* 0x009896800000895d */ /* 0x004fea0003900000 */
[----:B------:R-:W2:Y:S02]  /*d8c0*/  @!P0 SYNCS.PHASECHK.TRANS64 P0, [R7+URZ], R4 ;  /* 0x00000004070085a7 */ /* 0x000ea4000800007f */
[----:B--2---:R-:W-:Y:S05]  /*d8d0*/  @!P0 BRA `(.L_x_2821) ;  /* 0xfffffffc00f08947 */ /* 0x004fea000383ffff */
[----:B------:R-:W-:Y:S05]  /*d8e0*/  BRA `(.L_x_2840) ;  /* 0xfffffff8006c7947 */ /* 0x000fea000383ffff */
.L_x_2822:
[----:B--2---:R2:W3:Y:S02]  /*d8f0*/  SYNCS.PHASECHK.TRANS64.TRYWAIT P0, [R3+URZ], R2 ;  /* 0x00000002030075a7 */ /* 0x0044e4000800017f */
[----:B---3--:R-:W-:Y:S05]  /*d900*/  @!P0 NANOSLEEP.SYNCS 0x989680 ;  /* 0x009896800000895d */ /* 0x008fea0003900000 */
[----:B------:R-:W3:Y:S02]  /*d910*/  @!P0 SYNCS.PHASECHK.TRANS64 P0, [R3+URZ], R2 ;  /* 0x00000002030085a7 */ /* 0x000ee4000800007f */
[----:B---3--:R-:W-:Y:S05]  /*d920*/  @!P0 BRA `(.L_x_2822) ;  /* 0xfffffffc00f08947 */ /* 0x008fea000383ffff */
[----:B------:R-:W-:Y:S05]  /*d930*/  BRA `(.L_x_2841) ;  /* 0xfffffff800607947 */ /* 0x000fea000383ffff */
.L_x_2824:
[----:B--2---:R2:W3:Y:S02]  /*d940*/  SYNCS.PHASECHK.TRANS64.TRYWAIT P0, [R5+URZ], R4 ;  /* 0x00000004050075a7 */ /* 0x0044e4000800017f */
[----:B---3--:R-:W-:Y:S05]  /*d950*/  @!P0 NANOSLEEP.SYNCS 0x989680 ;  /* 0x009896800000895d */ /* 0x008fea0003900000 */
[----:B------:R-:W3:Y:S02]  /*d960*/  @!P0 SYNCS.PHASECHK.TRANS64 P0, [R5+URZ], R4 ;  /* 0x00000004050085a7 */ /* 0x000ee4000800007f */
[----:B---3--:R-:W-:Y:S05]  /*d970*/  @!P0 BRA `(.L_x_2824) ;  /* 0xfffffffc00f08947 */ /* 0x008fea000383ffff */
[----:B------:R-:W-:Y:S05]  /*d980*/  BRA `(.L_x_2842) ;  /* 0xfffffff800647947 */ /* 0x000fea000383ffff */
.L_x_2843:
        /* <DEDUP_REMOVED lines=15> */
.L_x_3739:


//--------------------- .text._ZN7cutlass13device_kernelIN5flash11enable_sm90INS1_16FlashAttnBwdSm90INS1_25CollectiveMainloopBwdSm90ILi2ELi2ELi2EN4cute5tupleIJNS5_1CILi1EEES8_S8_EEENS6_IJNS7_ILi96EEENS7_ILi128EEENS7_ILi64EEEEEENS_10bfloat16_tEfNS_4arch4Sm90ELb1ELb0ELb1ELb0ELb1ELb1ELb0ELb1ELi2ELi1ELi2ELi2ELb0EEENS1_24CollectiveEpilogueBwdGQAISD_fSG_Li256ELb0ELb1EEENS1_25SingleTileBwdLPTSchedulerILb0ELi128ELb1EEEEEEEEEvNT_6ParamsE --------------------------
	.section	.text._ZN7cutlass13device_kernelIN5flash11enable_sm90INS1_16FlashAttnBwdSm90INS1_25CollectiveMainloopBwdSm90ILi2ELi2ELi2EN4cute5tupleIJNS5_1CILi1EEES8_S8_EEENS6_IJNS7_ILi96EEENS7_ILi128EEENS7_ILi64EEEEEENS_10bfloat16_tEfNS_4arch4Sm90ELb1ELb0ELb1ELb0ELb1ELb1ELb0ELb1ELi2ELi1ELi2ELi2ELb0EEENS1_24CollectiveEpilogueBwdGQAISD_fSG_Li256ELb0ELb1EEENS1_25SingleTileBwdLPTSchedulerILb0ELi128ELb1EEEEEEEEEvNT_6ParamsE,"ax",@progbits
	.align	128
.text._ZN7cutlass13device_kernelIN5flash11enable_sm90INS1_16FlashAttnBwdSm90INS1_25CollectiveMainloopBwdSm90ILi2ELi2ELi2EN4cute5tupleIJNS5_1CILi1EEES8_S8_EEENS6_IJNS7_ILi96EEENS7_ILi128EEENS7_ILi64EEEEEENS_10bfloat16_tEfNS_4arch4Sm90ELb1ELb0ELb1ELb0ELb1ELb1ELb0ELb1ELi2ELi1ELi2ELi2ELb0EEENS1_24CollectiveEpilogueBwdGQAISD_fSG_Li256ELb0ELb1EEENS1_25SingleTileBwdLPTSchedulerILb0ELi128ELb1EEEEEEEEEvNT_6ParamsE:
        .type           _ZN7cutlass13device_kernelIN5flash11enable_sm90INS1_16FlashAttnBwdSm90INS1_25CollectiveMainloopBwdSm90ILi2ELi2ELi2EN4cute5tupleIJNS5_1CILi1EEES8_S8_EEENS6_IJNS7_ILi96EEENS7_ILi128EEENS7_ILi64EEEEEENS_10bfloat16_tEfNS_4arch4Sm90ELb1ELb0ELb1ELb0ELb1ELb1ELb0ELb1ELi2ELi1ELi2ELi2ELb0EEENS1_24CollectiveEpilogueBwdGQAISD_fSG_Li256ELb0ELb1EEENS1_25SingleTileBwdLPTSchedulerILb0ELi128ELb1EEEEEEEEEvNT_6ParamsE,@function
        .size           _ZN7cutlass13device_kernelIN5flash11enable_sm90INS1_16FlashAttnBwdSm90INS1_25CollectiveMainloopBwdSm90ILi2ELi2ELi2EN4cute5tupleIJNS5_1CILi1EEES8_S8_EEENS6_IJNS7_ILi96EEENS7_ILi128EEENS7_ILi64EEEEEENS_10bfloat16_tEfNS_4arch4Sm90ELb1ELb0ELb1ELb0ELb1ELb1ELb0ELb1ELi2ELi1ELi2ELi2ELb0EEENS1_24CollectiveEpilogueBwdGQAISD_fSG_Li256ELb0ELb1EEENS1_25SingleTileBwdLPTSchedulerILb0ELi128ELb1EEEEEEEEEvNT_6ParamsE,(.L_x_3740 - _ZN7cutlass13device_kernelIN5flash11enable_sm90INS1_16FlashAttnBwdSm90INS1_25CollectiveMainloopBwdSm90ILi2ELi2ELi2EN4cute5tupleIJNS5_1CILi1EEES8_S8_EEENS6_IJNS7_ILi96EEENS7_ILi128EEENS7_ILi64EEEEEENS_10bfloat16_tEfNS_4arch4Sm90ELb1ELb0ELb1ELb0ELb1ELb1ELb0ELb1ELi2ELi1ELi2ELi2ELb0EEENS1_24CollectiveEpilogueBwdGQAISD_fSG_Li256ELb0ELb1EEENS1_25SingleTileBwdLPTSchedulerILb0ELi128ELb1EEEEEEEEEvNT_6ParamsE)
        .other          _ZN7cutlass13device_kernelIN5flash11enable_sm90INS1_16FlashAttnBwdSm90INS1_25CollectiveMainloopBwdSm90ILi2ELi2ELi2EN4cute5tupleIJNS5_1CILi1EEES8_S8_EEENS6_IJNS7_ILi96EEENS7_ILi128EEENS7_ILi64EEEEEENS_10bfloat16_tEfNS_4arch4Sm90ELb1ELb0ELb1ELb0ELb1ELb1ELb0ELb1ELi2ELi1ELi2ELi2ELb0EEENS1_24CollectiveEpilogueBwdGQAISD_fSG_Li256ELb0ELb1EEENS1_25SingleTileBwdLPTSchedulerILb0ELi128ELb1EEEEEEEEEvNT_6ParamsE,@"STO_CUDA_ENTRY STV_DEFAULT"
_ZN7cutlass13device_kernelIN5flash11enable_sm90INS1_16FlashAttnBwdSm90INS1_25CollectiveMainloopBwdSm90ILi2ELi2ELi2EN4cute5tupleIJNS5_1CILi1EEES8_S8_EEENS6_IJNS7_ILi96EEENS7_ILi128EEENS7_ILi64EEEEEENS_10bfloat16_tEfNS_4arch4Sm90ELb1ELb0ELb1ELb0ELb1ELb1ELb0ELb1ELi2ELi1ELi2ELi2ELb0EEENS1_24CollectiveEpilogueBwdGQAISD_fSG_Li256ELb0ELb1EEENS1_25SingleTileBwdLPTSchedulerILb0ELi128ELb1EEEEEEEEEvNT_6ParamsE:
        /* <DEDUP_REMOVED lines=23> */
.L_x_2845:
[----:B------:R-:W-:Y:S05]  /*0170*/  BSYNC B0 ;  /* 0x0000000000007941 */ /* 0x000fea0003800000 */
.L_x_2844:
        /* <DEDUP_REMOVED lines=34> */
.L_x_2846:
        /* <DEDUP_REMOVED lines=22> */
.L_x_2847:
        /* <DEDUP_REMOVED lines=9> */
.L_x_2850:
        /* <DEDUP_REMOVED lines=32> */
.L_x_2851:
[----:B------:R-:W-:Y:S01]  /*0790*/  ULDC UR7, c[0x0][0x8cc] ;  /* 0x0002330000077ab9 */ /* 0x000fe20000000800 */
[----:B------:R-:W-:Y:S01]  /*07a0*/  UMOV UR38, UR10 ;  /* 0x0000000a00267c82 */ /* 0x000fe20008000000 */
[----:B------:R-:W-:-:S11]  /*07b0*/  UISETP.NE.AND UP0, UPT, UR7, 0x1, UPT ;  /* 0x000000010700788c */ /* 0x000fd6000bf05270 */
[----:B------:R-:W-:Y:S02]  /*07c0*/  @UP0 ULDC.64 UR8, c[0x0][0x8d0] ;  /* 0x0002340000080ab9 */ /* 0x000fe40000000a00 */
[----:B------:R-:W-:-:S04]  /*07d0*/  UIMAD.WIDE.U32 UR4, UR10, UR8, URZ ;  /* 0x000000080a0472a5 */ /* 0x000fc8000f8e003f */
[----:B------:R-:W-:-:S04]  /*07e0*/  @UP0 USHF.R.U32.HI UR38, URZ, UR9, UR5 ;  /* 0x000000093f260299 */ /* 0x000fc80008011605 */
[----:B------:R-:W-:-:S12]  /*07f0*/  UIMAD UR4, UR38, UR7, URZ ;  /* 0x00000007260472a4 */ /* 0x000fd8000f8e023f */
.L_x_2852:
[----:B------:R-:W-:Y:S01]  /*0800*/  ULDC UR40, c[0x0][0x8c0] ;  /* 0x0002300000287ab9 */ /* 0x000fe20000000800 */
[----:B------:R-:W-:Y:S01]  /*0810*/  UIADD3 UR4, UR10, -UR4, URZ ;  /* 0x800000040a047290 */ /* 0x000fe2000fffe03f */
[----:B------:R-:W1:Y:S01]  /*0820*/  LDC R0, c[0x0][0x8b4] ;  /* 0x00022d00ff007b82 */ /* 0x000e620000000800 */
[----:B------:R-:W-:Y:S01]  /*0830*/  UISETP.NE.AND UP0, UPT, UR40, 0x1, UPT ;  /* 0x000000012800788c */ /* 0x000fe2000bf05270 */
[----:B------:R-:W-:Y:S02]  /*0840*/  ULDC UR5, c[0x0][0x8cc] ;  /* 0x0002330000057ab9 */ /* 0x000fe40000000800 */
[----:B------:R-:W-:-:S08]  /*0850*/  UIMAD UR6, UR6, UR5, UR4 ;  /* 0x00000005060672a4 */ /* 0x000fd0000f8e0204 */
[----:B------:R-:W-:Y:S01]  /*0860*/  @UP0 ULDC UR4, c[0x0][0x8c4] ;  /* 0x0002310000040ab9 */ /* 0x000fe20000000800 */
[----:B------:R-:W-:Y:S01]  /*0870*/  @UP0 ULDC UR7, c[0x0][0x8c8] ;  /* 0x0002320000070ab9 */ /* 0x000fe20000000800 */
[----:B------:R-:W-:Y:S02]  /*0880*/  UIMAD.WIDE.U32 UR4, UR6, UR4, URZ ;  /* 0x00000004060472a5 */ /* 0x000fe4000f8e003f */
[----:B------:R-:W-:Y:S02]  /*0890*/  UMOV UR39, UR6 ;  /* 0x0000000600277c82 */ /* 0x000fe40008000000 */
[----:B------:R-:W-:Y:S02]  /*08a0*/  @UP0 USHF.R.U32.HI UR39, URZ, UR7, UR5 ;  /* 0x000000073f270299 */ /* 0x000fe40008011605 */
[----:B------:R-:W-:Y:S02]  /*08b0*/  ULOP3.LUT UR5, URZ, UR38, URZ, 0x33, !UPT ;  /* 0x000000263f057292 */ /* 0x000fe4000f8e333f */
[----:B------:R-:W-:-:S02]  /*08c0*/  UIADD3 UR4, -UR39, URZ, URZ ;  /* 0x0000003f27047290 */ /* 0x000fc4000fffe13f */
[----:B------:R-:W-:Y:S02]  /*08d0*/  ISETP.LE.AND P0, PT, RZ, UR39, PT ;  /* 0x00000027ff007c0c */ /* 0x000fe4000bf03270 */
[----:B------:R-:W-:Y:S01]  /*08e0*/  UIMAD UR40, UR40, UR4, UR6 ;  /* 0x00000004282872a4 */ /* 0x000fe2000f8e0206 */
[----:B-1----:R-:W-:-:S10]  /*08f0*/  VIADD R19, R0, UR5 ;  /* 0x0000000500137c36 */ /* 0x002fd40008000000 */
[----:B------:R-:W-:Y:S05]  /*0900*/  @!P0 BRA `(.L_x_2853) ;  /* 0x000000d8003c8947 */ /* 0x000fea0003800000 */
[----:B------:R-:W1:Y:S01]  /*0910*/  LDC R0, c[0x0][0x280] ;  /* 0x0000a000ff007b82 */ /* 0x000e620000000800 */
[----:B------:R-:W-:Y:S01]  /*0920*/  ULDC UR4, c[0x0][0x290] ;  /* 0x0000a40000047ab9 */ /* 0x000fe20000000800 */
[----:B------:R-:W-:Y:S02]  /*0930*/  PLOP3.LUT P0, PT, PT, PT, PT, 0x80, 0x0 ;  /* 0x000000000000781c */ /* 0x000fe40003f0f070 */
[----:B------:R-:W-:Y:S02]  /*0940*/  CS2R R120, SRZ ;  /* 0x0000000000787805 */ /* 0x000fe4000001ff00 */
[----:B------:R-:W-:Y:S02]  /*0950*/  CS2R R152, SRZ ;  /* 0x0000000000987805 */ /* 0x000fe4000001ff00 */
[----:B------:R-:W-:Y:S02]  /*0960*/  CS2R R122, SRZ ;  /* 0x00000000007a7805 */ /* 0x000fe4000001ff00 */
[----:B------:R-:W-:-:S02]  /*0970*/  CS2R R124, SRZ ;  /* 0x00000000007c7805 */ /* 0x000fc4000001ff00 */
[----:B------:R-:W-:Y:S01]  /*0980*/  CS2R R126, SRZ ;  /* 0x00000000007e7805 */ /* 0x000fe2000001ff00 */
[----:B------:R-:W2:Y:S01]  /*0990*/  LDC R3, c[0x0][0x74c] ;  /* 0x0001d300ff037b82 */ /* 0x000ea20000000800 */
        /* <DEDUP_REMOVED lines=15> */
[----:B-1----:R-:W-:Y:S01]  /*0a90*/  IMAD R2, R19, 0x80, R0 ;  /* 0x0000008013027824 */ /* 0x002fe200078e0200 */
[----:B------:R-:W-:Y:S02]  /*0aa0*/  IADD3 R0, R0, 0x5f, RZ ;  /* 0x0000005f00007810 */ /* 0x000fe40007ffe0ff */
[----:B------:R-:W-:-:S02]  /*0ab0*/  CS2R R160, SRZ ;  /* 0x0000000000a07805 */ /* 0x000fc4000001ff00 */
[----:B------:R-:W-:Y:S02]  /*0ac0*/  CS2R R162, SRZ ;  /* 0x0000000000a27805 */ /* 0x000fe4000001ff00 */
[----:B------:R-:W-:Y:S02]  /*0ad0*/  CS2R R164, SRZ ;  /* 0x0000000000a47805 */ /* 0x000fe4000001ff00 */
[----:B------:R-:W-:Y:S01]  /*0ae0*/  CS2R R166, SRZ ;  /* 0x0000000000a67805 */ /* 0x000fe2000001ff00 */
[----:B------:R-:W-:Y:S01]  /*0af0*/  IMAD.HI R0, R0, 0x2aaaaaab, RZ ;  /* 0x2aaaaaab00007827 */ /* 0x000fe200078e02ff */
[----:B------:R-:W-:Y:S02]  /*0b00*/  CS2R R168, SRZ ;  /* 0x0000000000a87805 */ /* 0x000fe4000001ff00 */
[----:B--2---:R-:W-:Y:S02]  /*0b10*/  IADD3 R2, R2, -UR4, -R3 ;  /* 0x8000000402027c10 */ /* 0x004fe4000fffe803 */
[----:B------:R-:W-:-:S02]  /*0b20*/  CS2R R170, SRZ ;  /* 0x0000000000aa7805 */ /* 0x000fc4000001ff00 */
[----:B------:R-:W-:Y:S02]  /*0b30*/  CS2R R172, SRZ ;  /* 0x0000000000ac7805 */ /* 0x000fe4000001ff00 */
[----:B------:R-:W-:Y:S02]  /*0b40*/  SHF.R.U32.HI R3, RZ, 0x1f, R0 ;  /* 0x0000001fff037819 */ /* 0x000fe40000011600 */
[----:B------:R-:W-:Y:S01]  /*0b50*/  CS2R R174, SRZ ;  /* 0x0000000000ae7805 */ /* 0x000fe2000001ff00 */
[----:B------:R-:W-:Y:S01]  /*0b60*/  IMAD.HI R2, R2, 0x2aaaaaab, RZ ;  /* 0x2aaaaaab02027827 */ /* 0x000fe200078e02ff */
[----:B------:R-:W-:Y:S02]  /*0b70*/  CS2R R176, SRZ ;  /* 0x0000000000b07805 */ /* 0x000fe4000001ff00 */
[----:B------:R-:W-:Y:S02]  /*0b80*/  LEA.HI.SX32 R4, R0, R3, 0x1c ;  /* 0x0000000300047211 */ /* 0x000fe400078fe2ff */
[----:B------:R-:W-:-:S02]  /*0b90*/  CS2R R178, SRZ ;  /* 0x0000000000b27805 */ /* 0x000fc4000001ff00 */
[----:B------:R-:W-:Y:S02]  /*0ba0*/  CS2R R180, SRZ ;  /* 0x0000000000b47805 */ /* 0x000fe4000001ff00 */
[----:B------:R-:W-:Y:S02]  /*0bb0*/  SHF.R.U32.HI R5, RZ, 0x1f, R2 ;  /* 0x0000001fff057819 */ /* 0x000fe40000011602 */
[----:B------:R-:W-:Y:S01]  /*0bc0*/  CS2R R182, SRZ ;  /* 0x0000000000b67805 */ /* 0x000fe2000001ff00 */
[----:B------:R1:W-:Y:S01]  /*0bd0*/  STL [R1+0x30], R4 ;  /* 0x0000300401007387 */ /* 0x0003e20000100800 */
[----:B------:R-:W-:-:S04]  /*0be0*/  LEA.HI.SX32 R5, R2, R5, 0x1c ;  /* 0x0000000502057211 */ /* 0x000fc800078fe2ff */
        /* <DEDUP_REMOVED lines=24> */
.L_x_2856:
        /* <DEDUP_REMOVED lines=15> */
.L_x_2855:
        /* <DEDUP_REMOVED lines=22> */
.L_x_2858:
        /* <DEDUP_REMOVED lines=15> */
.L_x_2857:
[----:B------:R-:W-:Y:S01]  /*10b0*/  SHF.R.S32.HI R7, RZ, 0x1f, R18 ;  /* 0x0000001fff077819 */ /* 0x000fe20000011412 */
[----:B------:R-:W-:-:S03]  /*10c0*/  UMOV UR4, 0xffffffff ;  /* 0xffffffff00047882 */ /* 0x000fc60000000000 */
[----:B------:R-:W-:-:S04]  /*10d0*/  LEA.HI R0, R7, R18, RZ, 0x7 ;  /* 0x0000001207007211 */ /* 0x000fc800078f38ff */
[----:B------:R-:W-:Y:S01]  /*10e0*/  SHF.R.S32.HI R13, RZ, 0x7, R0 ;  /* 0x00000007ff0d7819 */ /* 0x000fe20000011400 */
[----:B------:R-:W-:Y:S06]  /*10f0*/  BRA.DIV UR4, `(.L_x_2859) ;  /* 0x000000d204487947 */ /* 0x000fec000b800000 */
[----:B------:R1:W2:Y:S02]  /*1100*/  SHFL.IDX PT, R14, R13, RZ, 0x1f ;  /* 0x00001fff0d0e7589 */ /* 0x0002a400000e0000 */
.L_x_2975:
        /* <DEDUP_REMOVED lines=10> */
.L_x_2860:
        /* <DEDUP_REMOVED lines=10> */
[----:B--2---:R-:W-:Y:S01]  /*1250*/  LEA.HI R2, R14, R14, RZ, 0x1 ;  /* 0x0000000e0e027211 */ /* 0x004fe200078f08ff */
[----:B------:R-:W-:Y:S01]  /*1260*/  IMAD.IADD R6, R6, 0x1, -R9 ;  /* 0x0000000106067824 */ /* 0x000fe200078e0a09 */
[----:B-1-3--:R-:W-:Y:S02]  /*1270*/  IADD3 R10, -R11, 0x7f, R10 ;  /* 0x0000007f0b0a7810 */ /* 0x00afe40007ffe10a */
[----:B------:R-:W-:Y:S01]  /*1280*/  LOP3.LUT R5, R2, 0xfffffffe, RZ, 0xc0, !PT ;  /* 0xfffffffe02057812 */ /* 0x000fe200078ec0ff */
[----:B------:R-:W-:Y:S01]  /*1290*/  IMAD R6, R13, 0xc, R6 ;  /* 0x0000000c0d067824 */ /* 0x000fe200078e0206 */
[----:B------:R-:W-:Y:S01]  /*12a0*/  SHF.R.U32.HI R3, RZ, 0x3, R3 ;  /* 0x00000003ff037819 */ /* 0x000fe20000011603 */
[----:B------:R-:W-:-:S02]  /*12b0*/  IMAD R10, R19, 0x80, R10 ;  /* 0x00000080130a7824 */ /* 0x000fc400078e020a */
[----:B------:R-:W-:Y:S01]  /*12c0*/  IMAD.IADD R5, R14, 0x1, -R5 ;  /* 0x000000010e057824 */ /* 0x000fe200078e0a05 */
[----:B------:R-:W-:Y:S01]  /*12d0*/  LOP3.LUT R3, R4, R3, RZ, 0x3c, !PT ;  /* 0x0000000304037212 */ /* 0x000fe200078e3cff */
[----:B------:R-:W2:Y:S01]  /*12e0*/  LDL R14, [R1+0x30] ;  /* 0x00003000010e7983 */ /* 0x000ea20000100800 */
[----:B------:R-:W-:Y:S02]  /*12f0*/  IADD3 R10, R10, -UR4, RZ ;  /* 0x800000040a0a7c10 */ /* 0x000fe4000fffe0ff */
[----:B------:R-:W-:Y:S02]  /*1300*/  LEA R2, R6, R3, 0x9 ;  /* 0x0000000306027211 */ /* 0x000fe400078e48ff */
[----:B------:R-:W-:Y:S01]  /*1310*/  LOP3.LUT R3, R0, 0xffffff80, RZ, 0xc0, !PT ;  /* 0xffffff8000037812 */ /* 0x000fe200078ec0ff */
[----:B------:R-:W-:-:S03]  /*1320*/  IMAD.HI R10, R10, 0x2aaaaaab, RZ ;  /* 0x2aaaaaab0a0a7827 */ /* 0x000fc600078e02ff */
[----:B------:R-:W-:Y:S02]  /*1330*/  IADD3 R6, R18, -R3, RZ ;  /* 0x8000000312067210 */ /* 0x000fe40007ffe0ff */
[----:B------:R-:W-:Y:S02]  /*1340*/  SHF.R.U32.HI R9, RZ, 0x1f, R10 ;  /* 0x0000001fff097819 */ /* 0x000fe4000001160a */
[--C-:B------:R-:W-:Y:S02]  /*1350*/  SHF.R.S32.HI R12, RZ, 0x1f, R6.reuse ;  /* 0x0000001fff0c7819 */ /* 0x100fe40000011406 */
[----:B------:R-:W-:Y:S02]  /*1360*/  LEA.HI.SX32 R9, R10, R9, 0x1c ;  /* 0x000000090a097211 */ /* 0x000fe400078fe2ff */
[----:B------:R-:W-:Y:S01]  /*1370*/  LEA.HI R10, R12, R6, RZ, 0x2 ;  /* 0x000000060c0a7211 */ /* 0x000fe200078f10ff */
[----:B------:R1:W-:Y:S04]  /*1380*/  STL [R1+0x1c], R2 ;  /* 0x00001c0201007387 */ /* 0x0003e80000100800 */
[----:B------:R3:W-:Y:S04]  /*1390*/  STL [R1+0x18], R12 ;  /* 0x0000180c01007387 */ /* 0x0007e80000100800 */
[----:B------:R3:W-:Y:S01]  /*13a0*/  STL [R1+0x10], R10 ;  /* 0x0000100a01007387 */ /* 0x0007e20000100800 */
[----:B-1----:R-:W-:Y:S01]  /*13b0*/  IMAD R2, R13, 0x300, R6 ;  /* 0x000003000d027824 */ /* 0x002fe200078e0206 */
[----:B------:R-:W-:-:S03]  /*13c0*/  LOP3.LUT R3, R10, 0xfffffffc, RZ, 0xc0, !PT ;  /* 0xfffffffc0a037812 */ /* 0x000fc600078ec0ff */
        /* <DEDUP_REMOVED lines=35> */
[----:B------:R-:W-:Y:S01]  /*1600*/  IMAD R2, R2, 0x4, R17 ;  /* 0x0000000402027824 */ /* 0x000fe200078e0211 */
[----:B------:R-:W-:Y:S02]  /*1610*/  IADD3 R3, R6, -R3, RZ ;  /* 0x8000000306037210 */ /* 0x000fe40007ffe0ff */
[----:B--2---:R-:W-:-:S04]  /*1620*/  VIADDMNMX R237, R9, 0x1, R14, PT ;  /* 0x0000000109ed7846 */ /* 0x004fc8000380010e */
[----:B------:R-:W-:-:S13]  /*1630*/  ISETP.GE.AND P0, PT, R16, R237, PT ;  /* 0x000000ed1000720c */ /* 0x000fda0003f06270 */
[----:B---3--:R-:W-:Y:S05]  /*1640*/  @P0 BRA `(.L_x_2862) ;  /* 0x0000004000ec0947 */ /* 0x008fea0003800000 */
        /* <DEDUP_REMOVED lines=88> */
.L_x_2873:
[----:B-1----:R-:W2:Y:S02]  /*1bd0*/  LDL R6, [R1+0xc] ;  /* 0x00000c0001067983 */ /* 0x002ea40000100800 */
[----:B--2---:R-:W-:-:S04]  /*1be0*/  LOP3.LUT R6, R6, 0x1, RZ, 0xfc, !PT ;  /* 0x0000000106067812 */ /* 0x004fc800078efcff */
[----:B------:R-:W-:-:S13]  /*1bf0*/  ISETP.NE.AND P0, PT, R6, 0x3, PT ;  /* 0x000000030600780c */ /* 0x000fda0003f05270 */
[----:B------:R-:W-:Y:S05]  /*1c00*/  @!P0 BRA `(.L_x_2863) ;  /* 0x0000000000048947 */ /* 0x000fea0003800000 */
[----:B------:R-:W-:Y:S01]  /*1c10*/  BPT.TRAP 0x1 ;  /* 0x000000040000795c */ /* 0x000fe20000300000 */
.L_x_2863:
[----:B------:R-:W-:Y:S01]  /*1c20*/  IMAD R6, R0, 0x8, R17 ;  /* 0x0000000800067824 */ /* 0x000fe200078e0211 */
[----:B------:R-:W-:-:S04]  /*1c30*/  SHF.L.U32 R21, R4, 0x1f, RZ ;  /* 0x0000001f04157819 */ /* 0x000fc800000006ff */
[----:B------:R1:W2:Y:S01]  /*1c40*/  SYNCS.PHASECHK.TRANS64.TRYWAIT P1, [R6+URZ+0x26810], R21 ;  /* 0x02681015060075a7 */ /* 0x0002a2000802017f */
[----:B------:R-:W-:Y:S05]  /*1c50*/  @!P0 BRA `(.L_x_2864) ;  /* 0x0000000000048947 */ /* 0x000fea0003800000 */
[----:B------:R-:W-:Y:S01]  /*1c60*/  BPT.TRAP 0x1 ;  /* 0x000000040000795c */ /* 0x000fe20000300000 */
.L_x_2864:
[----:B------:R-:W-:-:S04]  /*1c70*/  IADD3 R7, R17, 0xe000, RZ ;  /* 0x0000e00011077810 */ /* 0x000fc80007ffe0ff */
[----:B------:R-:W-:-:S04]  /*1c80*/  SHF.R.U32.HI R7, RZ, 0x4, R7 ;  /* 0x00000004ff077819 */ /* 0x000fc80000011607 */
[----:B------:R-:W-:Y:S01]  /*1c90*/  LOP3.LUT R7, R7, 0x3fff, RZ, 0xc0, !PT ;  /* 0x00003fff07077812 */ /* 0x000fe200078ec0ff */
[----:B--2---:R-:W-:Y:S06]  /*1ca0*/  @P1 BRA `(.L_x_2865) ;  /* 0x0000000000081947 */ /* 0x004fec0003800000 */
[----:B------:R-:W2:Y:S02]  /*1cb0*/  SYNCS.PHASECHK.TRANS64.TRYWAIT P1, [R6+URZ+0x26810], R21 ;  /* 0x02681015060075a7 */ /* 0x000ea4000802017f */
[----:B--2---:R-:W-:Y:S05]  /*1cc0*/  @!P1 BRA `(.L_x_2866) ;  /* 0x000000c400849947 */ /* 0x004fea0003800000 */
.L_x_2865:
        /* <DEDUP_REMOVED lines=58> */
.L_x_2867:
[----:B------:R1:W1:Y:S01]  /*2070*/  SYNCS.PHASECHK.TRANS64.TRYWAIT P1, [R6+URZ+0x26830], R21 ;  /* 0x02683015060075a7 */ /* 0x000262000802017f */
[----:B------:R-:W-:Y:S05]  /*2080*/  @!P0 BRA `(.L_x_2868) ;  /* 0x0000000000048947 */ /* 0x000fea0003800000 */
[----:B------:R-:W-:Y:S01]  /*2090*/  BPT.TRAP 0x1 ;  /* 0x000000040000795c */ /* 0x000fe20000300000 */
.L_x_2868:
[----:B------:R-:W-:-:S04]  /*20a0*/  IADD3 R12, R17, 0x14000, RZ ;  /* 0x00014000110c7810 */ /* 0x000fc80007ffe0ff */
[----:B------:R-:W-:-:S04]  /*20b0*/  SHF.R.U32.HI R12, RZ, 0x4, R12 ;  /* 0x00000004ff0c7819 */ /* 0x000fc8000001160c */
[----:B------:R-:W-:-:S04]  /*20c0*/  LOP3.LUT R12, R12, 0x3fff, RZ, 0xc0, !PT ;  /* 0x00003fff0c0c7812 */ /* 0x000fc800078ec0ff */
[----:B------:R-:W-:Y:S01]  /*20d0*/  LOP3.LUT R19, R12, 0x10000, RZ, 0xfc, !PT ;  /* 0x000100000c137812 */ /* 0x000fe200078efcff */
[----:B-1----:R-:W-:Y:S06]  /*20e0*/  @P1 BRA `(.L_x_2869) ;  /* 0x0000000000081947 */ /* 0x002fec0003800000 */
[----:B------:R-:W1:Y:S02]  /*20f0*/  SYNCS.PHASECHK.TRANS64.TRYWAIT P1, [R6+URZ+0x26830], R21 ;  /* 0x02683015060075a7 */ /* 0x000e64000802017f */
[----:B-1----:R-:W-:Y:S05]  /*2100*/  @!P1 BRA `(.L_x_2870) ;  /* 0x000000c000889947 */ /* 0x002fea0003800000 */
.L_x_2869:
        /* <DEDUP_REMOVED lines=98> */
[----:B------:R-:W-:Y:S01]  /*2730*/  FMUL.FTZ R196, R118, UR10 ;  /* 0x0000000a76c47c20 */ /* 0x000fe20008410000 */
[----:B------:R-:W1:Y:S01]  /*2740*/  MUFU.TANH R185, R185 ;  /* 0x000000b900b97308 */ /* 0x000e620000002400 */
[----:B--2---:R-:W-:Y:S01]  /*2750*/  FSEL R96, R85, -INF , !P6 ;  /* 0xff80000055607808 */ /* 0x004fe20007000000 */
[----:B------:R-:W-:Y:S01]  /*2760*/  VIADD R118, R9, 0xc ;  /* 0x0000000c09767836 */ /* 0x000fe20000000000 */
[----:B------:R-:W-:Y:S01]  /*2770*/  ISETP.GT.AND P6, PT, R103, 0x39, PT ;  /* 0x000000396700780c */ /* 0x000fe20003fc4270 */
[----:B------:R-:W-:Y:S01]  /*2780*/  IMAD R236, R0, 0x300, R12 ;  /* 0x0000030000ec7824 */ /* 0x000fe200078e020c */
[----:B------:R-:W-:Y:S01]  /*2790*/  SHFL.IDX PT, R227, R15, R199, 0x1f ;  /* 0x00001fc70fe37589 */ /* 0x000fe200000e0000 */
[----:B------:R-:W-:-:S02]  /*27a0*/  FMUL.FTZ R115, R115, UR10 ;  /* 0x0000000a73737c20 */ /* 0x000fc40008410000 */
[----:B------:R-:W2:Y:S01]  /*27b0*/  MUFU.TANH R19, R19 ;  /* 0x0000001300137308 */ /* 0x000ea20000002400 */
[----:B----4-:R-:W-:Y:S01]  /*27c0*/  FSEL R97, R86, -INF , !P5 ;  /* 0xff80000056617808 */ /* 0x010fe20006800000 */
[----:B------:R-:W4:Y:S01]  /*27d0*/  SHFL.IDX PT, R225, R15, R118, 0x1f ;  /* 0x00001f760fe17589 */ /* 0x000f2200000e0000 */
[----:B------:R-:W-:-:S05]  /*27e0*/  ISETP.GT.AND P5, PT, R193, RZ, PT ;  /* 0x000000ffc100720c */ /* 0x000fca0003fa4270 */
[----:B------:R-:W5:Y:S01]  /*27f0*/  MUFU.TANH R186, R186 ;  /* 0x000000ba00ba7308 */ /* 0x000f620000002400 */
[----:B-1----:R-:W-:Y:S02]  /*2800*/  FSEL R100, R185, -INF , !P4 ;  /* 0xff800000b9647808 */ /* 0x002fe40006000000 */
[----:B------:R-:W-:-:S05]  /*2810*/  ISETP.GT.AND P4, PT, R193, 0x1, PT ;  /* 0x00000001c100780c */ /* 0x000fca0003f84270 */
[----:B------:R-:W1:Y:S01]  /*2820*/  MUFU.TANH R20, R20 ;  /* 0x0000001400147308 */ /* 0x000e620000002400 */
[----:B------:R-:W-:Y:S02]  /*2830*/  WARPGROUP.DEPBAR.LE gsb0, 0x0 ;  /* 0x00008000000079c5 */ /* 0x000fe40000010000 */
[----:B------:R-:W-:Y:S01]  /*2840*/  WARPGROUP.ARRIVE ;  /* 0x00000000000079c5 */ /* 0x000fe20000000000 */
[C---:B--2---:R-:W-:Y:S01]  /*2850*/  FSEL R226, R19.reuse, -INF , !P5 ;  /* 0xff80000013e27808 */ /* 0x044fe20006800000 */
[----:B------:R-:W-:Y:S01]  /*2860*/  FFMA.FTZ R19, -R19, R19, 1 ;  /* 0x3f80000013137423 */ /* 0x000fe20000010113 */
[C---:B------:R-:W-:Y:S02]  /*2870*/  ISETP.GT.AND P5, PT, R193.reuse, 0x9, PT ;  /* 0x00000009c100780c */ /* 0x040fe40003fa4270 */
[----:B------:R-:W2:Y:S01]  /*2880*/  MUFU.TANH R23, R23 ;  /* 0x0000001700177308 */ /* 0x000ea20000002400 */
[----:B------:R-:W-:Y:S01]  /*2890*/  HGMMA.64x96x16.F32.BF16 R24, gdesc[UR4], R24, gsb0 ;  /* 0x01600000041879f0 */ /* 0x000fe20008001818 */
[----:B------:R-:W-:Y:S01]  /*28a0*/  UIADD3 UR6, UR8, 0x4, URZ ;  /* 0x0000000408067890 */ /* 0x000fe2000fffe03f */
[----:B-----5:R-:W-:Y:S01]  /*28b0*/  FSEL R223, R186, -INF , !P6 ;  /* 0xff800000badf7808 */ /* 0x020fe20007000000 */
[----:B------:R-:W-:Y:S01]  /*28c0*/  UIADD3 UR4, UR9, 0x4, URZ ;  /* 0x0000000409047890 */ /* 0x000fe2000fffe03f */
[----:B------:R-:W-:Y:S01]  /*28d0*/  ISETP.GT.AND P6, PT, R193, 0x8, PT ;  /* 0x00000008c100780c */ /* 0x000fe20003fc4270 */
[----:B------:R-:W-:Y:S01]  /*28e0*/  UMOV UR7, 0x40000040 ;  /* 0x4000004000077882 */ /* 0x000fe20000000000 */
[----:B------:R-:W-:Y:S01]  /*28f0*/  UMOV UR5, 0x40000040 ;  /* 0x4000004000057882 */ /* 0x000fe20000000000 */
[----:B------:R-:W5:Y:S01]  /*2900*/  MUFU.TANH R72, R72 ;  /* 0x0000004800487308 */ /* 0x000f620000002400 */
[----:B-1----:R-:W-:-:S02]  /*2910*/  FSEL R224, R20, -INF , !P4 ;  /* 0xff80000014e07808 */ /* 0x002fc40006000000 */
[----:B------:R-:W-:-:S05]  /*2920*/  ISETP.GT.AND P4, PT, R193, 0x10, PT ;  /* 0x00000010c100780c */ /* 0x000fca0003f84270 */
[----:B------:R-:W1:Y:S01]  /*2930*/  MUFU.TANH R75, R75 ;  /* 0x0000004b004b7308 */ /* 0x000e620000002400 */
[----:B--2---:R-:W-:Y:S02]  /*2940*/  FSEL R219, R23, -INF , !P6 ;  /* 0xff80000017db7808 */ /* 0x004fe40007000000 */
[----:B------:R-:W-:-:S05]  /*2950*/  ISETP.GT.AND P6, PT, R193, 0x11, PT ;  /* 0x00000011c100780c */ /* 0x000fca0003fc4270 */
[----:B------:R-:W2:Y:S01]  /*2960*/  MUFU.TANH R21, R21 ;  /* 0x0000001500157308 */ /* 0x000ea20000002400 */
[----:B-----5:R-:W-:Y:S02]  /*2970*/  FSEL R221, R72, -INF , !P5 ;  /* 0xff80000048dd7808 */ /* 0x020fe40006800000 */
[----:B------:R-:W-:-:S05]  /*2980*/  ISETP.GT.AND P5, PT, R193, 0x18, PT ;  /* 0x00000018c100780c */ /* 0x000fca0003fa4270 */
[----:B------:R-:W5:Y:S01]  /*2990*/  MUFU.TANH R76, R76 ;  /* 0x0000004c004c7308 */ /* 0x000f620000002400 */
[----:B-1----:R-:W-:Y:S02]  /*29a0*/  FSEL R209, R75, -INF , !P4 ;  /* 0xff8000004bd17808 */ /* 0x002fe40006000000 */
        /* <DEDUP_REMOVED lines=24> */
[----:B------:R-:W-:Y:S01]  /*2b30*/  ISETP.GT.AND P5, PT, R193, 0x30, PT ;  /* 0x00000030c100780c */ /* 0x000fe20003fa4270 */
[----:B------:R-:W-:Y:S02]  /*2b40*/  WARPGROUP.DEPBAR.LE gsb0, 0x0 ;  /* 0x00008000000079c5 */ /* 0x000fe40000010000 */
[----:B------:R-:W-:Y:S02]  /*2b50*/  WARPGROUP.ARRIVE ;  /* 0x00000000000079c5 */ /* 0x000fe40000000000 */
[----:B------:R-:W5:Y:S01]  /*2b60*/  MUFU.TANH R88, R88 ;  /* 0x0000005800587308 */ /* 0x000f620000002400 */
[----:B-1----:R-:W-:Y:S02]  /*2b70*/  FSEL R206, R81, -INF , !P2 ;  /* 0xff80000051ce7808 */ /* 0x002fe40005000000 */
[----:B------:R-:W-:Y:S01]  /*2b80*/  ISETP.GT.AND P2, PT, R103, 0x31, PT ;  /* 0x000000316700780c */ /* 0x000fe20003f44270 */
[----:B------:R-:W-:Y:S01]  /*2b90*/  HGMMA.64x96x16.F32.BF16 R24, gdesc[UR4], R24, gsb0 ;  /* 0x01600000041879f0 */ /* 0x000fe20008001818 */
[----:B------:R-:W-:Y:S01]  /*2ba0*/  UIADD3 UR6, UR8, 0x6, URZ ;  /* 0x0000000608067890 */ /* 0x000fe2000fffe03f */
[----:B--2---:R-:W-:Y:S01]  /*2bb0*/  FSEL R204, R87, -INF , !P4 ;  /* 0xff80000057cc7808 */ /* 0x004fe20006000000 */
[----:B------:R-:W-:Y:S01]  /*2bc0*/  UIADD3 UR4, UR9, 0x6, URZ ;  /* 0x0000000609047890 */ /* 0x000fe2000fffe03f */
[----:B------:R-:W1:Y:S01]  /*2bd0*/  MUFU.TANH R89, R89 ;  /* 0x0000005900597308 */ /* 0x000e620000002400 */
[----:B------:R-:W-:Y:S01]  /*2be0*/  UMOV UR7, 0x40000040 ;  /* 0x4000004000077882 */ /* 0x000fe20000000000 */
[----:B------:R-:W-:Y:S01]  /*2bf0*/  UMOV UR5, 0x40000040 ;  /* 0x4000004000057882 */ /* 0x000fe20000000000 */
        /* <DEDUP_REMOVED lines=35> */
[----:B--2---:R-:W-:Y:S01]  /*2e30*/  FSEL R214, R106, -INF , !P2 ;  /* 0xff8000006ad67808 */ /* 0x004fe20005000000 */
[----:B------:R-:W-:Y:S02]  /*2e40*/  WARPGROUP.DEPBAR.LE gsb0, 0x0 ;  /* 0x00008000000079c5 */ /* 0x000fe40000010000 */
[----:B------:R-:W2:Y:S01]  /*2e50*/  LDS R190, [R190+0x380] ;  /* 0x00038000bebe7984 */ /* 0x000ea20000000800 */
[----:B------:R-:W-:Y:S01]  /*2e60*/  WARPGROUP.ARRIVE ;  /* 0x00000000000079c5 */ /* 0x000fe20000000000 */
[----:B------:R-:W-:Y:S02]  /*2e70*/  ISETP.GT.AND P2, PT, R193, 0x49, PT ;  /* 0x00000049c100780c */ /* 0x000fe40003f44270 */
[----:B------:R-:W4:Y:S01]  /*2e80*/  MUFU.TANH R110, R110 ;  /* 0x0000006e006e7308 */ /* 0x000f220000002400 */
[----:B-----5:R-:W-:Y:S02]  /*2e90*/  FSEL R216, R107, -INF , !P4 ;  /* 0xff8000006bd87808 */ /* 0x020fe40006000000 */
[----:B------:R-:W-:Y:S01]  /*2ea0*/  HGMMA.64x96x16.F32.BF16 R24, gdesc[UR4], R24, gsb0 ;  /* 0x01600000041879f0 */ /* 0x000fe20008001818 */
[----:B------:R-:W-:Y:S01]  /*2eb0*/  ULDC UR4, c[0x0][0x744] ;  /* 0x0001d10000047ab9 */ /* 0x000fe20000000800 */
[----:B------:R-:W-:Y:S01]  /*2ec0*/  ISETP.GT.AND P4, PT, R193, 0x50, PT ;  /* 0x00000050c100780c */ /* 0x000fe20003f84270 */
[--C-:B---3--:R-:W-:Y:S01]  /*2ed0*/  FFMA.FTZ R113, R113, UR4, -R104.reuse ;  /* 0x0000000471717c23 */ /* 0x108fe20008010868 */
[----:B------:R-:W-:Y:S01]  /*2ee0*/  FFMA.FTZ R104, R226, UR4, -R104 ;  /* 0x00000004e2687c23 */ /* 0x000fe20008010868 */
[----:B------:R-:W3:Y:S01]  /*2ef0*/  MUFU.TANH R111, R111 ;  /* 0x0000006f006f7308 */ /* 0x000ee20000002400 */
[----:B-1----:R-:W-:Y:S01]  /*2f00*/  FSEL R220, R112, -INF , !P6 ;  /* 0xff80000070dc7808 */ /* 0x002fe20007000000 */
[----:B----4-:R-:W-:Y:S01]  /*2f10*/  FFMA.FTZ R221, R221, UR4, -R225 ;  /* 0x00000004dddd7c23 */ /* 0x010fe200080108e1 */
[----:B------:R-:W-:Y:S01]  /*2f20*/  ISETP.GT.AND P6, PT, R193, 0x48, PT ;  /* 0x00000048c100780c */ /* 0x000fe20003fc4270 */
[--C-:B------:R-:W-:Y:S01]  /*2f30*/  FFMA.FTZ R94, R94, UR4, -R227.reuse ;  /* 0x000000045e5e7c23 */ /* 0x100fe200080108e3 */
[----:B------:R-:W-:-:S02]  /*2f40*/  FFMA.FTZ R209, R209, UR4, -R227 ;  /* 0x00000004d1d17c23 */ /* 0x000fc400080108e3 */
[----:B------:R-:W1:Y:S01]  /*2f50*/  SHFL.IDX PT, R227, R14, R118, 0x1f ;  /* 0x00001f760ee37589 */ /* 0x000e6200000e0000 */
[----:B------:R-:W4:Y:S01]  /*2f60*/  MUFU.TANH R114, R114 ;  /* 0x0000007200727308 */ /* 0x000f220000002400 */
[----:B------:R-:W-:Y:S02]  /*2f70*/  FSEL R215, R110, -INF , !P6 ;  /* 0xff8000006ed77808 */ /* 0x000fe40007000000 */
[----:B------:R-:W-:-:S05]  /*2f80*/  ISETP.GT.AND P6, PT, R193, 0x51, PT ;  /* 0x00000051c100780c */ /* 0x000fca0003fc4270 */
[----:B------:R-:W5:Y:S01]  /*2f90*/  MUFU.EX2 R113, R113 ;  /* 0x0000007100717308 */ /* 0x000f620000000800 */
[----:B---3--:R-:W-:Y:S02]  /*2fa0*/  FSEL R210, R111, -INF , !P2 ;  /* 0xff8000006fd27808 */ /* 0x008fe40005000000 */
[----:B------:R-:W-:-:S05]  /*2fb0*/  ISETP.GT.AND P2, PT, R193, 0x58, PT ;  /* 0x00000058c100780c */ /* 0x000fca0003f44270 */
[----:B------:R-:W-:Y:S01]  /*2fc0*/  MUFU.TANH R191, R191 ;  /* 0x000000bf00bf7308 */ /* 0x000fe20000002400 */
[----:B----4-:R-:W-:Y:S02]  /*2fd0*/  FSEL R212, R114, -INF , !P4 ;  /* 0xff80000072d47808 */ /* 0x010fe40006000000 */
[----:B------:R-:W-:Y:S01]  /*2fe0*/  ISETP.GT.AND P4, PT, R193, 0x59, PT ;  /* 0x00000059c100780c */ /* 0x000fe20003f84270 */
[----:B--2---:R-:W2:Y:S01]  /*2ff0*/  SHFL.IDX PT, R195, R190, R9, 0x1f ;  /* 0x00001f09bec37589 */ /* 0x004ea200000e0000 */
[--C-:B-1----:R-:W-:Y:S01]  /*3000*/  FFMA.FTZ R97, R97, UR4, -R227.reuse ;  /* 0x0000000461617c23 */ /* 0x102fe200080108e3 */
[----:B------:R-:W-:Y:S02]  /*3010*/  FFMA.FTZ R202, R202, UR4, -R227 ;  /* 0x00000004caca7c23 */ /* 0x000fe400080108e3 */
[----:B------:R-:W-:Y:S01]  /*3020*/  MUFU.TANH R115, R115 ;  /* 0x0000007300737308 */ /* 0x000fe20000002400 */
[----:B------:R-:W1:Y:S04]  /*3030*/  SHFL.IDX PT, R232, R190, R118, 0x1f ;  /* 0x00001f76bee87589 */ /* 0x000e6800000e0000 */
[----:B------:R-:W-:Y:S03]  /*3040*/  SHFL.IDX PT, R233, R190, R199, 0x1f ;  /* 0x00001fc7bee97589 */ /* 0x000fe600000e0000 */
[----:B------:R-:W-:Y:S08]  /*3050*/  MUFU.TANH R196, R196 ;  /* 0x000000c400c47308 */ /* 0x000ff00000002400 */
[----:B------:R-:W-:Y:S08]  /*3060*/  MUFU.TANH R201, R201 ;  /* 0x000000c900c97308 */ /* 0x000ff00000002400 */
[----:B------:R-:W3:Y:S01]  /*3070*/  MUFU.EX2 R104, R104 ;  /* 0x0000006800687308 */ /* 0x000ee20000000800 */
[----:B------:R-:W-:-:S02]  /*3080*/  WARPGROUP.DEPBAR.LE gsb0, 0x0 ;  /* 0x00008000000079c5 */ /* 0x000fc40000010000 */
[--C-:B--2---:R-:W-:Y:S01]  /*3090*/  FADD.FTZ R194, R24, -R195.reuse ;  /* 0x800000c318c27221 */ /* 0x104fe20000010000 */
[----:B------:R-:W-:Y:S01]  /*30a0*/  FFMA.FTZ R24, -R192, R192, 1 ;  /* 0x3f800000c0187423 */ /* 0x000fe200000101c0 */
[----:B------:R-:W-:Y:S01]  /*30b0*/  FMUL.FTZ R192, R116, UR10 ;  /* 0x0000000a74c07c20 */ /* 0x000fe20008410000 */
[----:B------:R-:W-:Y:S01]  /*30c0*/  FADD.FTZ R195, R26, -R195 ;  /* 0x800000c31ac37221 */ /* 0x000fe20000010000 */
[----:B-----5:R-:W-:Y:S01]  /*30d0*/  FMUL.FTZ R193, R113, R194 ;  /* 0x000000c271c17220 */ /* 0x020fe20000410000 */
[----:B------:R-:W-:Y:S01]  /*30e0*/  FMUL.FTZ R194, R117, UR10 ;  /* 0x0000000a75c27c20 */ /* 0x000fe20008410000 */
[C---:B------:R-:W-:Y:S02]  /*30f0*/  VIADD R117, R9.reuse, 0x8 ;  /* 0x0000000809757836 */ /* 0x040fe40000000000 */
[----:B------:R-:W-:Y:S01]  /*3100*/  FFMA.FTZ R26, R200, UR4, -R225 ;  /* 0x00000004c81a7c23 */ /* 0x000fe200080108e1 */
[----:B------:R-:W-:Y:S01]  /*3110*/  FMUL.FTZ R116, R24, R193 ;  /* 0x000000c118747220 */ /* 0x000fe20000410000 */
[C---:B------:R-:W-:Y:S01]  /*3120*/  IADD3 R193, R9.reuse, 0x4, RZ ;  /* 0x0000000409c17810 */ /* 0x040fe20007ffe0ff */
[----:B------:R-:W-:Y:S01]  /*3130*/  SHFL.IDX PT, R225, R14, R9, 0x1f ;  /* 0x00001f090ee17589 */ /* 0x000fe200000e0000 */
[----:B------:R-:W-:Y:S01]  /*3140*/  IADD3 R200, R9, 0x1c, RZ ;  /* 0x0000001c09c87810 */ /* 0x000fe20007ffe0ff */
[----:B------:R-:W2:Y:S02]  /*3150*/  MUFU.TANH R192, R192 ;  /* 0x000000c000c07308 */ /* 0x000ea40000002400 */
[----:B------:R-:W4:Y:S04]  /*3160*/  SHFL.IDX PT, R228, R15, R117, 0x1f ;  /* 0x00001f750fe47589 */ /* 0x000f2800000e0000 */
[----:B------:R-:W5:Y:S02]  /*3170*/  SHFL.IDX PT, R24, R15, R193, 0x1f ;  /* 0x00001fc10f187589 */ /* 0x000f6400000e0000 */
[----:B------:R-:W2:Y:S02]  /*3180*/  MUFU.TANH R194, R194 ;  /* 0x000000c200c27308 */ /* 0x000ea40000002400 */
[----:B------:R-:W2:Y:S04]  /*3190*/  SHFL.IDX PT, R229, R15, R200, 0x1f ;  /* 0x00001fc80fe57589 */ /* 0x000ea800000e0000 */
[----:B------:R-:W2:Y:S01]  /*31a0*/  SHFL.IDX PT, R227, R13, R117, 0x1f ;  /* 0x00001f750de37589 */ /* 0x000ea200000e0000 */
[----:B---3--:R-:W-:Y:S01]  /*31b0*/  FMUL.FTZ R195, R104, R195 ;  /* 0x000000c368c37220 */ /* 0x008fe20000410000 */
[----:B-1----:R-:W-:Y:S01]  /*31c0*/  FADD.FTZ R29, R29, -R232 ;  /* 0x800000e81d1d7221 */ /* 0x002fe20000010000 */
[----:B------:R-:W-:Y:S01]  /*31d0*/  MUFU.EX2 R26, R26 ;  /* 0x0000001a001a7308 */ /* 0x000fe20000000800 */
[----:B------:R-:W1:Y:S04]  /*31e0*/  SHFL.IDX PT, R234, R190, R193, 0x1f ;  /* 0x00001fc1beea7589 */ /* 0x000e6800000e0000 */
[----:B------:R-:W-:Y:S03]  /*31f0*/  LDS R11, [R11+0x380] ;  /* 0x000380000b0b7984 */ /* 0x000fe60000000800 */
[----:B------:R-:W-:Y:S01]  /*3200*/  MUFU.EX2 R209, R209 ;  /* 0x000000d100d17308 */ /* 0x000fe20000000800 */
[--C-:B----4-:R-:W-:Y:S01]  /*3210*/  FFMA.FTZ R198, R198, UR4, -R228.reuse ;  /* 0x00000004c6c67c23 */ /* 0x110fe200080108e4 */
[----:B------:R-:W-:-:S02]  /*3220*/  FFMA.FTZ R219, R219, UR4, -R228 ;  /* 0x00000004dbdb7c23 */ /* 0x000fc400080108e4 */
[----:B------:R-:W3:Y:S01]  /*3230*/  SHFL.IDX PT, R228, R14, R117, 0x1f ;  /* 0x00001f750ee47589 */ /* 0x000ee200000e0000 */
[--C-:B-----5:R-:W-:Y:S01]  /*3240*/  FFMA.FTZ R119, R197, UR4, -R24.reuse ;  /* 0x00000004c5777c23 */ /* 0x120fe20008010818 */
[----:B------:R-:W-:Y:S01]  /*3250*/  FFMA.FTZ R224, R224, UR4, -R24 ;  /* 0x00000004e0e07c23 */ /* 0x000fe20008010818 */
[----:B------:R-:W-:Y:S01]  /*3260*/  VIADD R197, R9, 0x14 ;  /* 0x0000001409c57836 */ /* 0x000fe20000000000 */
[----:B------:R4:W-:Y:S01]  /*3270*/  MUFU.EX2 R24, R198 ;  /* 0x000000c600187308 */ /* 0x0009e20000000800 */
[--C-:B--2---:R-:W-:Y:S01]  /*3280*/  FFMA.FTZ R92, R92, UR4, -R229.reuse ;  /* 0x000000045c5c7c23 */ /* 0x104fe200080108e5 */
[----:B------:R-:W-:Y:S01]  /*3290*/  FFMA.FTZ R207, R207, UR4, -R229 ;  /* 0x00000004cfcf7c23 */ /* 0x000fe200080108e5 */
[--C-:B------:R-:W-:Y:S01]  /*32a0*/  FFMA.FTZ R229, R206, UR4, -R225.reuse ;  /* 0x00000004cee57c23 */ /* 0x100fe200080108e1 */
[----:B------:R-:W2:Y:S01]  /*32b0*/  SHFL.IDX PT, R231, R15, R197, 0x1f ;  /* 0x00001fc50fe77589 */ /* 0x000ea200000e0000 */
[----:B------:R-:W-:Y:S01]  /*32c0*/  FFMA.FTZ R206, R222, UR4, -R225 ;  /* 0x00000004dece7c23 */ /* 0x000fe200080108e1 */
[--C-:B------:R-:W-:Y:S01]  /*32d0*/  FFMA.FTZ R103, R103, UR4, -R227.reuse ;  /* 0x0000000467677c23 */ /* 0x100fe200080108e3 */
[----:B------:R-:W-:Y:S01]  /*32e0*/  FFMA.FTZ R215, R215, UR4, -R227 ;  /* 0x00000004d7d77c23 */ /* 0x000fe200080108e3 */
[----:B------:R-:W5:Y:S01]  /*32f0*/  SHFL.IDX PT, R225, R14, R197, 0x1f ;  /* 0x00001fc50ee17589 */ /* 0x000f6200000e0000 */
[----:B----4-:R-:W-:-:S02]  /*3300*/  VIADD R198, R9, 0x18 ;  /* 0x0000001809c67836 */ /* 0x010fc40000000000 */
[----:B------:R-:W-:Y:S01]  /*3310*/  FMUL.FTZ R195, R19, R195 ;  /* 0x000000c313c37220 */ /* 0x000fe20000410000 */
[----:B------:R-:W-:Y:S01]  /*3320*/  FADD.FTZ R232, R31, -R232 ;  /* 0x800000e81fe87221 */ /* 0x000fe20000010000 */
[----:B-1----:R-:W-:Y:S01]  /*3330*/  FADD.FTZ R27, R27, -R234 ;  /* 0x800000ea1b1b7221 */ /* 0x002fe20000010000 */
[----:B------:R-:W-:Y:S01]  /*3340*/  FADD.FTZ R34, R34, -R233 ;  /* 0x800000e922227221 */ /* 0x000fe20000010000 */
[----:B------:R-:W1:Y:S01]  /*3350*/  SHFL.IDX PT, R226, R15, R198, 0x1f ;  /* 0x00001fc60fe27589 */ /* 0x000e6200000e0000 */
[----:B------:R-:W-:Y:S01]  /*3360*/  FFMA.FTZ R76, -R76, R76, 1 ;  /* 0x3f8000004c4c7423 */ /* 0x000fe2000001014c */
[----:B------:R-:W4:Y:S02]  /*3370*/  MUFU.EX2 R94, R94 ;  /* 0x0000005e005e7308 */ /* 0x000f240000000800 */
[----:B------:R-:W4:Y:S01]  /*3380*/  SHFL.IDX PT, R15, R14, R193, 0x1f ;  /* 0x00001fc10e0f7589 */ /* 0x000f2200000e0000 */
[----:B---3--:R-:W-:-:S03]  /*3390*/  FFMA.FTZ R204, R204, UR4, -R228 ;  /* 0x00000004cccc7c23 */ /* 0x008fc600080108e4 */
[----:B------:R-:W-:Y:S01]  /*33a0*/  SHFL.IDX PT, R227, R13, R198, 0x1f ;  /* 0x00001fc60de37589 */ /* 0x000fe200000e0000 */
[----:B------:R-:W-:Y:S01]  /*33b0*/  FADD.FTZ R32, R32, -R233 ;  /* 0x800000e920207221 */ /* 0x000fe20000010000 */
[----:B------:R-:W-:Y:S01]  /*33c0*/  FFMA.FTZ R77, -R77, R77, 1 ;  /* 0x3f8000004d4d7423 */ /* 0x000fe2000001014d */
[----:B------:R-:W-:Y:S01]  /*33d0*/  FFMA.FTZ R80, -R80, R80, 1 ;  /* 0x3f80000050507423 */ /* 0x000fe20000010150 */
[----:B------:R-:W-:Y:S01]  /*33e0*/  MUFU.EX2 R97, R97 ;  /* 0x0000006100617308 */ /* 0x000fe20000000800 */
[--C-:B--2---:R-:W-:Y:S01]  /*33f0*/  FFMA.FTZ R93, R93, UR4, -R231.reuse ;  /* 0x000000045d5d7c23 */ /* 0x104fe200080108e7 */
[----:B------:R-:W-:Y:S01]  /*3400*/  FFMA.FTZ R208, R208, UR4, -R231 ;  /* 0x00000004d0d07c23 */ /* 0x000fe200080108e7 */
[----:B------:R-:W-:Y:S01]  /*3410*/  FFMA.FTZ R231, R96, UR4, -R228 ;  /* 0x0000000460e77c23 */ /* 0x000fe200080108e4 */
[--C-:B-----5:R-:W-:Y:S01]  /*3420*/  FFMA.FTZ R99, R99, UR4, -R225.reuse ;  /* 0x0000000463637c23 */ /* 0x120fe200080108e1 */
[----:B------:R-:W-:Y:S01]  /*3430*/  FFMA.FTZ R217, R217, UR4, -R225 ;  /* 0x00000004d9d97c23 */ /* 0x000fe200080108e1 */
[----:B------:R-:W2:Y:S02]  /*3440*/  SHFL.IDX PT, R228, R13, R193, 0x1f ;  /* 0x00001fc10de47589 */ /* 0x000ea400000e0000 */
[----:B------:R-:W3:Y:S01]  /*3450*/  MUFU.EX2 R19, R224 ;  /* 0x000000e000137308 */ /* 0x000ee20000000800 */
[--C-:B-1----:R-:W-:Y:S01]  /*3460*/  FFMA.FTZ R95, R95, UR4, -R226.reuse ;  /* 0x000000045f5f7c23 */ /* 0x102fe200080108e2 */
[----:B------:R-:W-:Y:S01]  /*3470*/  FFMA.FTZ R205, R205, UR4, -R226 ;  /* 0x00000004cdcd7c23 */ /* 0x000fe200080108e2 */
[----:B------:R-:W1:Y:S01]  /*3480*/  SHFL.IDX PT, R225, R13, R199, 0x1f ;  /* 0x00001fc70de17589 */ /* 0x000e6200000e0000 */
[--C-:B----4-:R-:W-:Y:S01]  /*3490*/  FFMA.FTZ R222, R98, UR4, -R15.reuse ;  /* 0x0000000462de7c23 */ /* 0x110fe2000801080f */
[----:B------:R-:W-:-:S02]  /*34a0*/  FFMA.FTZ R203, R203, UR4, -R15 ;  /* 0x00000004cbcb7c23 */ /* 0x000fc4000801080f */
[----:B------:R-:W4:Y:S01]  /*34b0*/  SHFL.IDX PT, R226, R14, R199, 0x1f ;  /* 0x00001fc70ee27589 */ /* 0x000f2200000e0000 */
[----:B------:R5:W-:Y:S03]  /*34c0*/  MUFU.EX2 R15, R229 ;  /* 0x000000e5000f7308 */ /* 0x000be60000000800 */
[----:B------:R-:W3:Y:S05]  /*34d0*/  SHFL.IDX PT, R98, R14, R198, 0x1f ;  /* 0x00001fc60e627589 */ /* 0x000eea00000e0000 */
[----:B------:R1:W-:Y:S01]  /*34e0*/  MUFU.EX2 R96, R222 ;  /* 0x000000de00607308 */ /* 0x0003e20000000800 */
[----:B-----5:R5:W3:Y:S01]  /*34f0*/  SHFL.IDX PT, R229, R14, R200, 0x1f ;  /* 0x00001fc80ee57589 */ /* 0x020ae200000e0000 */
[--C-:B--2---:R-:W-:Y:S01]  /*3500*/  FFMA.FTZ R102, R102, UR4, -R228.reuse ;  /* 0x0000000466667c23 */ /* 0x104fe200080108e4 */
[----:B------:R-:W-:Y:S01]  /*3510*/  FFMA.FTZ R216, R216, UR4, -R228 ;  /* 0x00000004d8d87c23 */ /* 0x000fe200080108e4 */
[----:B------:R-:W-:-:S04]  /*3520*/  FSEL R228, R192, -INF , !P1 ;  /* 0xff800000c0e47808 */ /* 0x000fc80004800000 */
[----:B------:R-:W2:Y:S01]  /*3530*/  MUFU.EX2 R31, R219 ;  /* 0x000000db001f7308 */ /* 0x000ea20000000800 */
[----:B-1----:R-:W1:Y:S01]  /*3540*/  SHFL.IDX PT, R222, R13, R9, 0x1f ;  /* 0x00001f090dde7589 */ /* 0x002e6200000e0000 */
[--C-:B------:R-:W-:Y:S01]  /*3550*/  FFMA.FTZ R220, R220, UR4, -R225.reuse ;  /* 0x00000004dcdc7c23 */ /* 0x100fe200080108e1 */
[----:B------:R-:W-:Y:S01]  /*3560*/  FFMA.FTZ R212, R212, UR4, -R225 ;  /* 0x00000004d4d47c23 */ /* 0x000fe200080108e1 */
[----:B------:R-:W-:Y:S01]  /*3570*/  FSEL R225, R115, -INF , !P6 ;  /* 0xff80000073e17808 */ /* 0x000fe20007000000 */
[----:B------:R-:W-:Y:S01]  /*3580*/  FFMA.FTZ R228, R228, UR4, -R227 ;  /* 0x00000004e4e47c23 */ /* 0x000fe200080108e3 */
[--C-:B----4-:R-:W-:Y:S01]  /*3590*/  FFMA.FTZ R230, R230, UR4, -R226.reuse ;  /* 0x00000004e6e67c23 */ /* 0x110fe200080108e2 */
[----:B------:R-:W-:Y:S01]  /*35a0*/  FFMA.FTZ R218, R218, UR4, -R226 ;  /* 0x00000004dada7c23 */ /* 0x000fe200080108e2 */
[----:B-----5:R4:W-:Y:S01]  /*35b0*/  MUFU.EX2 R14, R231 ;  /* 0x000000e7000e7308 */ /* 0x0209e20000000800 */
[----:B------:R-:W5:Y:S01]  /*35c0*/  SHFL.IDX PT, R226, R13, R118, 0x1f ;  /* 0x00001f760de27589 */ /* 0x000f6200000e0000 */
[--C-:B---3--:R-:W-:Y:S01]  /*35d0*/  FFMA.FTZ R100, R100, UR4, -R98.reuse ;  /* 0x0000000464647c23 */ /* 0x108fe20008010862 */
[----:B------:R-:W-:Y:S01]  /*35e0*/  FFMA.FTZ R213, R213, UR4, -R98 ;  /* 0x00000004d5d57c23 */ /* 0x000fe20008010862 */
[--C-:B------:R-:W-:Y:S01]  /*35f0*/  FFMA.FTZ R223, R223, UR4, -R229.reuse ;  /* 0x00000004dfdf7c23 */ /* 0x100fe200080108e5 */
[----:B------:R-:W-:Y:S01]  /*3600*/  FFMA.FTZ R211, R211, UR4, -R229 ;  /* 0x00000004d3d37c23 */ /* 0x000fe200080108e5 */
[----:B------:R-:W-:-:S02]  /*3610*/  FSEL R229, R201, -INF , !P4 ;  /* 0xff800000c9e57808 */ /* 0x000fc40006000000 */
[----:B------:R3:W-:Y:S01]  /*3620*/  MUFU.EX2 R98, R230 ;  /* 0x000000e600627308 */ /* 0x0007e20000000800 */
[----:B----4-:R-:W4:Y:S01]  /*3630*/  SHFL.IDX PT, R231, R190, R117, 0x1f ;  /* 0x00001f75bee77589 */ /* 0x010f2200000e0000 */
[--C-:B-1----:R-:W-:Y:S01]  /*3640*/  FFMA.FTZ R101, R101, UR4, -R222.reuse ;  /* 0x0000000465657c23 */ /* 0x102fe200080108de */
[----:B------:R-:W-:Y:S02]  /*3650*/  FFMA.FTZ R214, R214, UR4, -R222 ;  /* 0x00000004d6d67c23 */ /* 0x000fe400080108de */
[----:B------:R-:W1:Y:S01]  /*3660*/  SHFL.IDX PT, R222, R13, R197, 0x1f ;  /* 0x00001fc50dde7589 */ /* 0x000e6200000e0000 */
[----:B------:R-:W-:Y:S02]  /*3670*/  FFMA.FTZ R219, -R18, R18, 1 ;  /* 0x3f80000012db7423 */ /* 0x000fe40000010112 */
[----:B------:R-:W-:Y:S01]  /*3680*/  MUFU.EX2 R93, R93 ;  /* 0x0000005d005d7308 */ /* 0x000fe20000000800 */
[----:B---3--:R-:W-:Y:S01]  /*3690*/  SHFL.IDX PT, R230, R190, R197, 0x1f ;  /* 0x00001fc5bee67589 */ /* 0x008fe200000e0000 */
[--C-:B-----5:R-:W-:Y:S01]  /*36a0*/  FFMA.FTZ R235, R235, UR4, -R226.reuse ;  /* 0x00000004ebeb7c23 */ /* 0x120fe200080108e2 */
[----:B------:R-:W-:-:S02]  /*36b0*/  FFMA.FTZ R210, R210, UR4, -R226 ;  /* 0x00000004d2d27c23 */ /* 0x000fc400080108e2 */
[----:B------:R3:W5:Y:S03]  /*36c0*/  SHFL.IDX PT, R226, R13, R200, 0x1f ;  /* 0x00001fc80de27589 */ /* 0x00076600000e0000 */
[----:B------:R2:W-:Y:S01]  /*36d0*/  MUFU.EX2 R12, R235 ;  /* 0x000000eb000c7308 */ /* 0x0005e20000000800 */
[--C-:B----4-:R-:W-:Y:S01]  /*36e0*/  FADD.FTZ R28, R28, -R231.reuse ;  /* 0x800000e71c1c7221 */ /* 0x110fe20000010000 */
[----:B------:R-:W-:Y:S01]  /*36f0*/  FADD.FTZ R30, R30, -R231 ;  /* 0x800000e71e1e7221 */ /* 0x000fe20000010000 */
[----:B--2---:R-:W2:Y:S05]  /*3700*/  LDL R235, [R1+0x1c] ;  /* 0x00001c0001eb7983 */ /* 0x004eaa0000100800 */
[----:B---3--:R3:W-:Y:S08]  /*3710*/  MUFU.EX2 R13, R223 ;  /* 0x000000df000d7308 */ /* 0x0087f00000000800 */
[----:B------:R-:W-:Y:S01]  /*3720*/  MUFU.EX2 R208, R208 ;  /* 0x000000d000d07308 */ /* 0x000fe20000000800 */
[----:B---3--:R-:W-:-:S05]  /*3730*/  FSEL R223, R191, -INF , !P5 ;  /* 0xff800000bfdf7808 */ /* 0x008fca0006800000 */
[--C-:B-1----:R-:W-:Y:S01]  /*3740*/  FFMA.FTZ R223, R223, UR4, -R222.reuse ;  /* 0x00000004dfdf7c23 */ /* 0x102fe200080108de */
[----:B------:R-:W-:Y:S01]  /*3750*/  FFMA.FTZ R222, R225, UR4, -R222 ;  /* 0x00000004e1de7c23 */ /* 0x000fe200080108de */
[----:B------:R-:W-:Y:S01]  /*3760*/  FSEL R225, R196, -INF , !P2 ;  /* 0xff800000c4e17808 */ /* 0x000fe20005000000 */
[----:B------:R-:W-:Y:S04]  /*3770*/  MUFU.EX2 R95, R95 ;  /* 0x0000005f005f7308 */ /* 0x000fe80000000800 */
[----:B------:R-:W-:Y:S01]  /*3780*/  FFMA.FTZ R227, R225, UR4, -R227 ;  /* 0x00000004e1e37c23 */ /* 0x000fe200080108e3 */
[----:B------:R-:W-:-:S03]  /*3790*/  FSEL R225, R194, -INF , !P3 ;  /* 0xff800000c2e17808 */ /* 0x000fc60005800000 */
[----:B------:R-:W-:Y:S02]  /*37a0*/  MUFU.EX2 R207, R207 ;  /* 0x000000cf00cf7308 */ /* 0x000fe40000000800 */
[--C-:B-----5:R-:W-:Y:S01]  /*37b0*/  FFMA.FTZ R225, R225, UR4, -R226.reuse ;  /* 0x00000004e1e17c23 */ /* 0x120fe200080108e2 */
[----:B------:R-:W-:Y:S02]  /*37c0*/  FFMA.FTZ R226, R229, UR4, -R226 ;  /* 0x00000004e5e27c23 */ /* 0x000fe400080108e2 */
[----:B------:R-:W-:Y:S01]  /*37d0*/  SHFL.IDX PT, R229, R190, R198, 0x1f ;  /* 0x00001fc6bee57589 */ /* 0x000fe200000e0000 */
[----:B------:R-:W-:Y:S02]  /*37e0*/  FMUL.FTZ R32, R94, R32 ;  /* 0x000000205e207220 */ /* 0x000fe40000410000 */
[----:B------:R-:W-:Y:S01]  /*37f0*/  MUFU.EX2 R204, R204 ;  /* 0x000000cc00cc7308 */ /* 0x000fe20000000800 */
[----:B------:R-:W1:Y:S07]  /*3800*/  SHFL.IDX PT, R190, R190, R200, 0x1f ;  /* 0x00001fc8bebe7589 */ /* 0x000e6e00000e0000 */
[----:B------:R-:W3:Y:S08]  /*3810*/  MUFU.EX2 R18, R221 ;  /* 0x000000dd00127308 */ /* 0x000ef00000000800 */
        /* <DEDUP_REMOVED lines=14> */
[----:B------:R-:W-:Y:S02]  /*3900*/  FMUL.FTZ R28, R26, R29 ;  /* 0x0000001d1a1c7220 */ /* 0x000fe40000410000 */
[----:B------:R-:W-:Y:S01]  /*3910*/  MUFU.EX2 R203, R203 ;  /* 0x000000cb00cb7308 */ /* 0x000fe20000000800 */
[----:B------:R-:W-:Y:S01]  /*3920*/  FMUL.FTZ R22, R22, R23 ;  /* 0x0000001716167220 */ /* 0x000fe20000410000 */
[----:B------:R-:W-:Y:S01]  /*3930*/  FMUL.FTZ R23, R27, R28 ;  /* 0x0000001c1b177220 */ /* 0x000fe20000410000 */
[----:B---3--:R-:W-:Y:S01]  /*3940*/  FMUL.FTZ R27, R18, R232 ;  /* 0x000000e8121b7220 */ /* 0x008fe20000410000 */
[----:B------:R-:W-:-:S04]  /*3950*/  FFMA.FTZ R30, -R72, R72, 1 ;  /* 0x3f800000481e7423 */ /* 0x000fc80000010148 */
[----:B------:R-:W-:Y:S01]  /*3960*/  FMUL.FTZ R30, R30, R27 ;  /* 0x0000001b1e1e7220 */ /* 0x000fe20000410000 */
[----:B------:R-:W-:Y:S08]  /*3970*/  MUFU.EX2 R218, R218 ;  /* 0x000000da00da7308 */ /* 0x000ff00000000800 */
        /* <DEDUP_REMOVED lines=9> */
[----:B------:R-:W3:Y:S01]  /*3a10*/  MUFU.EX2 R202, R202 ;  /* 0x000000ca00ca7308 */ /* 0x000ee20000000800 */
[----:B------:R-:W-:-:S02]  /*3a20*/  FMUL.FTZ R34, R34, R33 ;  /* 0x0000002122227220 */ /* 0x000fc40000410000 */
[----:B------:R-:W-:Y:S01]  /*3a30*/  FMUL.FTZ R33, R76, R35 ;  /* 0x000000234c217220 */ /* 0x000fe20000410000 */
[----:B------:R-:W-:Y:S01]  /*3a40*/  FFMA.FTZ R35, -R79, R79, 1 ;  /* 0x3f8000004f237423 */ /* 0x000fe2000001014f */
[----:B-1----:R-:W-:Y:S01]  /*3a50*/  FMUL.FTZ R38, R27, R38 ;  /* 0x000000261b267220 */ /* 0x002fe20000410000 */
[----:B------:R-:W1:Y:S01]  /*3a60*/  SHFL.IDX PT, R28, R11, R9, 0x1f ;  /* 0x00001f090b1c7589 */ /* 0x000e6200000e0000 */
[----:B------:R-:W-:Y:S01]  /*3a70*/  FFMA.FTZ R184, -R184, R184, 1 ;  /* 0x3f800000b8b87423 */ /* 0x000fe200000101b8 */
[----:B------:R-:W-:Y:S01]  /*3a80*/  FFMA.FTZ R89, -R89, R89, 1 ;  /* 0x3f80000059597423 */ /* 0x000fe20000010159 */
[----:B------:R-:W-:Y:S01]  /*3a90*/  FMUL.FTZ R35, R35, R38 ;  /* 0x0000002623237220 */ /* 0x000fe20000410000 */
[----:B------:R-:W-:Y:S01]  /*3aa0*/  SHFL.IDX PT, R74, R11, R199, 0x1f ;  /* 0x00001fc70b4a7589 */ /* 0x000fe200000e0000 */
[----:B------:R-:W4:Y:S03]  /*3ab0*/  MUFU.EX2 R100, R100 ;  /* 0x0000006400647308 */ /* 0x000f260000000800 */
[----:B------:R-:W5:Y:S01]  /*3ac0*/  SHFL.IDX PT, R38, R11, R118, 0x1f ;  /* 0x00001f760b267589 */ /* 0x000f6200000e0000 */
[----:B------:R-:W-:Y:S01]  /*3ad0*/  FADD.FTZ R36, R36, -R229 ;  /* 0x800000e524247221 */ /* 0x000fe20000010000 */
[----:B------:R-:W-:Y:S01]  /*3ae0*/  FMUL.FTZ R29, R29, R32 ;  /* 0x000000201d1d7220 */ /* 0x000fe20000410000 */
[----:B------:R-:W-:-:S02]  /*3af0*/  FFMA.FTZ R32, -R75, R75, 1 ;  /* 0x3f8000004b207423 */ /* 0x000fc4000001014b */
[----:B------:R-:W-:Y:S01]  /*3b00*/  FMUL.FTZ R36, R95, R36 ;  /* 0x000000245f247220 */ /* 0x000fe20000410000 */
[----:B------:R-:W-:Y:S01]  /*3b10*/  FMUL.FTZ R39, R207, R39 ;  /* 0x00000027cf277220 */ /* 0x000fe20000410000 */
[----:B------:R-:W-:Y:S01]  /*3b20*/  FMUL.FTZ R32, R32, R73 ;  /* 0x0000004920207220 */ /* 0x000fe20000410000 */
[----:B------:R-:W3:Y:S01]  /*3b30*/  SHFL.IDX PT, R72, R11, R193, 0x1f ;  /* 0x00001fc10b487589 */ /* 0x000ee200000e0000 */
[----:B------:R-:W-:Y:S01]  /*3b40*/  FMUL.FTZ R36, R77, R36 ;  /* 0x000000244d247220 */ /* 0x000fe20000410000 */
[----:B------:R-:W4:Y:S02]  /*3b50*/  MUFU.EX2 R213, R213 ;  /* 0x000000d500d57308 */ /* 0x000f240000000800 */
[----:B------:R-:W4:Y:S04]  /*3b60*/  SHFL.IDX PT, R73, R11, R117, 0x1f ;  /* 0x00001f750b497589 */ /* 0x000f2800000e0000 */
[----:B------:R-:W4:Y:S01]  /*3b70*/  SHFL.IDX PT, R75, R11, R197, 0x1f ;  /* 0x00001fc50b4b7589 */ /* 0x000f2200000e0000 */
[--C-:B-1----:R-:W-:Y:S01]  /*3b80*/  FADD.FTZ R40, R40, -R28.reuse ;  /* 0x8000001c28287221 */ /* 0x102fe20000010000 */
[----:B------:R-:W1:Y:S02]  /*3b90*/  MUFU.EX2 R92, R92 ;  /* 0x0000005c005c7308 */ /* 0x000e640000000800 */
[----:B------:R-:W1:Y:S04]  /*3ba0*/  SHFL.IDX PT, R76, R11, R198, 0x1f ;  /* 0x00001fc60b4c7589 */ /* 0x000e6800000e0000 */
[----:B------:R5:W-:Y:S01]  /*3bb0*/  SHFL.IDX PT, R77, R11, R200, 0x1f ;  /* 0x00001fc80b4d7589 */ /* 0x000be200000e0000 */
[----:B------:R-:W-:Y:S01]  /*3bc0*/  FFMA.FTZ R90, -R90, R90, 1 ;  /* 0x3f8000005a5a7423 */ /* 0x000fe2000001015a */
[----:B------:R-:W-:Y:S01]  /*3bd0*/  MUFU.EX2 R101, R101 ;  /* 0x0000006500657308 */ /* 0x000fe20000000800 */
[----:B-----5:R-:W-:Y:S01]  /*3be0*/  FMUL.FTZ R11, R80, R39 ;  /* 0x00000027500b7220 */ /* 0x020fe20000410000 */
[----:B------:R-:W-:Y:S01]  /*3bf0*/  FADD.FTZ R39, R42, -R28 ;  /* 0x8000001c2a277221 */ /* 0x000fe20000010000 */
[----:B------:R-:W-:Y:S01]  /*3c00*/  FADD.FTZ R28, R45, -R38 ;  /* 0x800000262d1c7221 */ /* 0x000fe20000010000 */
[----:B------:R-:W-:Y:S01]  /*3c10*/  FADD.FTZ R45, R48, -R74 ;  /* 0x8000004a302d7221 */ /* 0x000fe20000010000 */
[----:B------:R-:W-:Y:S01]  /*3c20*/  FFMA.FTZ R91, -R91, R91, 1 ;  /* 0x3f8000005b5b7423 */ /* 0x000fe2000001015b */
[----:B------:R5:W5:Y:S01]  /*3c30*/  LDS R48, [R10+0x380] ;  /* 0x000380000a307984 */ /* 0x000b620000000800 */
[--C-:B---3--:R-:W-:Y:S01]  /*3c40*/  FADD.FTZ R41, R41, -R72.reuse ;  /* 0x8000004829297221 */ /* 0x108fe20000010000 */
[----:B------:R-:W-:Y:S01]  /*3c50*/  FADD.FTZ R72, R43, -R72 ;  /* 0x800000482b487221 */ /* 0x000fe20000010000 */
[--C-:B----4-:R-:W-:Y:S01]  /*3c60*/  FADD.FTZ R43, R44, -R73.reuse ;  /* 0x800000492c2b7221 */ /* 0x110fe20000010000 */
[----:B------:R-:W-:Y:S01]  /*3c70*/  FADD.FTZ R73, R46, -R73 ;  /* 0x800000492e497221 */ /* 0x000fe20000010000 */
[----:B------:R-:W-:Y:S01]  /*3c80*/  FADD.FTZ R79, R50, -R74 ;  /* 0x8000004a324f7221 */ /* 0x000fe20000010000 */
[----:B------:R-:W-:Y:S01]  /*3c90*/  FFMA.FTZ R50, -R87, R87, 1 ;  /* 0x3f80000057327423 */ /* 0x000fe20000010157 */
[----:B------:R-:W-:Y:S01]  /*3ca0*/  FADD.FTZ R47, R47, -R38 ;  /* 0x800000262f2f7221 */ /* 0x000fe20000010000 */
[----:B------:R-:W-:Y:S01]  /*3cb0*/  FMUL.FTZ R73, R204, R73 ;  /* 0x00000049cc497220 */ /* 0x000fe20000410000 */
[--C-:B------:R-:W-:Y:S01]  /*3cc0*/  FADD.FTZ R42, R51, -R75.reuse ;  /* 0x8000004b332a7221 */ /* 0x100fe20000010000 */
[----:B------:R-:W-:Y:S01]  /*3cd0*/  FADD.FTZ R38, R49, -R75 ;  /* 0x8000004b31267221 */ /* 0x000fe20000010000 */
[--C-:B-1----:R-:W-:Y:S01]  /*3ce0*/  FADD.FTZ R49, R52, -R76.reuse ;  /* 0x8000004c34317221 */ /* 0x102fe20000010000 */
[----:B-----5:R-:W-:Y:S01]  /*3cf0*/  FMUL.FTZ R10, R14, R43 ;  /* 0x0000002b0e0a7220 */ /* 0x020fe20000410000 */
[----:B------:R-:W-:Y:S01]  /*3d00*/  FFMA.FTZ R52, -R86, R86, 1 ;  /* 0x3f80000056347423 */ /* 0x000fe20000010156 */
[----:B------:R-:W-:Y:S01]  /*3d10*/  FMUL.FTZ R43, R97, R28 ;  /* 0x0000001c612b7220 */ /* 0x000fe20000410000 */
[----:B------:R-:W-:Y:S01]  /*3d20*/  FMUL.FTZ R50, R50, R73 ;  /* 0x0000004932327220 */ /* 0x000fe20000410000 */
[----:B------:R-:W-:Y:S01]  /*3d30*/  FMUL.FTZ R73, R217, R42 ;  /* 0x0000002ad9497220 */ /* 0x000fe20000410000 */
        /* <DEDUP_REMOVED lines=8> */
[----:B------:R-:W-:Y:S01]  /*3dc0*/  MUFU.EX2 R102, R102 ;  /* 0x0000006600667308 */ /* 0x000fe20000000800 */
[----:B------:R-:W-:Y:S01]  /*3dd0*/  FMUL.FTZ R46, R46, R51 ;  /* 0x000000332e2e7220 */ /* 0x000fe20000410000 */
[----:B------:R-:W-:Y:S01]  /*3de0*/  FFMA.FTZ R51, -R85, R85, 1 ;  /* 0x3f80000055337423 */ /* 0x000fe20000010155 */
[----:B------:R-:W-:Y:S01]  /*3df0*/  FMUL.FTZ R28, R98, R45 ;  /* 0x0000002d621c7220 */ /* 0x000fe20000410000 */
[----:B------:R-:W-:Y:S01]  /*3e00*/  FMUL.FTZ R72, R218, R79 ;  /* 0x0000004fda487220 */ /* 0x000fe20000410000 */
[----:B------:R-:W-:-:S03]  /*3e10*/  FFMA.FTZ R185, -R185, R185, 1 ;  /* 0x3f800000b9b97423 */ /* 0x000fc600000101b9 */
[----:B------:R-:W-:Y:S01]  /*3e20*/  MUFU.EX2 R119, R119 ;  /* 0x0000007700777308 */ /* 0x000fe20000000800 */
[----:B------:R-:W1:Y:S07]  /*3e30*/  SHFL.IDX PT, R76, R48, R193, 0x1f ;  /* 0x00001fc1304c7589 */ /* 0x000e6e00000e0000 */
[----:B------:R-:W-:Y:S01]  /*3e40*/  MUFU.EX2 R103, R103 ;  /* 0x0000006700677308 */ /* 0x000fe20000000800 */
[----:B------:R-:W3:Y:S01]  /*3e50*/  SHFL.IDX PT, R73, R48, R198, 0x1f ;  /* 0x00001fc630497589 */ /* 0x000ee200000e0000 */
[----:B------:R-:W-:Y:S01]  /*3e60*/  FMUL.FTZ R51, R51, R10 ;  /* 0x0000000a33337220 */ /* 0x000fe20000410000 */
[----:B------:R-:W-:-:S02]  /*3e70*/  FMUL.FTZ R10, R202, R47 ;  /* 0x0000002fca0a7220 */ /* 0x000fc40000410000 */
[----:B------:R-:W4:Y:S01]  /*3e80*/  SHFL.IDX PT, R79, R48, R9, 0x1f ;  /* 0x00001f09304f7589 */ /* 0x000f2200000e0000 */
[----:B------:R-:W-:Y:S01]  /*3e90*/  FMUL.FTZ R47, R89, R28 ;  /* 0x0000001c592f7220 */ /* 0x000fe20000410000 */
[----:B------:R-:W-:Y:S02]  /*3ea0*/  FADD.FTZ R44, R53, -R77 ;  /* 0x8000004d352c7221 */ /* 0x000fe40000010000 */
[----:B------:R-:W5:Y:S01]  /*3eb0*/  SHFL.IDX PT, R118, R48, R118, 0x1f ;  /* 0x00001f7630767589 */ /* 0x000f6200000e0000 */
[----:B------:R-:W-:-:S03]  /*3ec0*/  FFMA.FTZ R53, -R88, R88, 1 ;  /* 0x3f80000058357423 */ /* 0x000fc60000010158 */
[----:B------:R-:W5:Y:S04]  /*3ed0*/  SHFL.IDX PT, R199, R48, R199, 0x1f ;  /* 0x00001fc730c77589 */ /* 0x000f6800000e0000 */
[----:B------:R-:W5:Y:S04]  /*3ee0*/  SHFL.IDX PT, R28, R48, R197, 0x1f ;  /* 0x00001fc5301c7589 */ /* 0x000f6800000e0000 */
[----:B------:R-:W5:Y:S01]  /*3ef0*/  SHFL.IDX PT, R117, R48, R117, 0x1f ;  /* 0x00001f7530757589 */ /* 0x000f6200000e0000 */
[----:B------:R-:W-:Y:S02]  /*3f00*/  FMUL.FTZ R53, R53, R10 ;  /* 0x0000000a35357220 */ /* 0x000fe40000410000 */
[----:B------:R-:W5:Y:S01]  /*3f10*/  MUFU.EX2 R10, R211 ;  /* 0x000000d3000a7308 */ /* 0x000f620000000800 */
[----:B------:R5:W2:Y:S01]  /*3f20*/  SHFL.IDX PT, R200, R48, R200, 0x1f ;  /* 0x00001fc830c87589 */ /* 0x000aa200000e0000 */
[--C-:B-1----:R-:W-:Y:S01]  /*3f30*/  FADD.FTZ R81, R57, -R76.reuse ;  /* 0x8000004c39517221 */ /* 0x102fe20000010000 */
[----:B------:R-:W-:Y:S01]  /*3f40*/  FMUL.FTZ R42, R90, R43 ;  /* 0x0000002b5a2a7220 */ /* 0x000fe20000410000 */
[----:B------:R-:W-:Y:S01]  /*3f50*/  FADD.FTZ R76, R59, -R76 ;  /* 0x8000004c3b4c7221 */ /* 0x000fe20000010000 */
[--C-:B---3--:R-:W-:Y:S01]  /*3f60*/  FADD.FTZ R59, R68, -R73.reuse ;  /* 0x80000049443b7221 */ /* 0x108fe20000010000 */
[----:B------:R-:W-:-:S02]  /*3f70*/  FADD.FTZ R70, R70, -R73 ;  /* 0x8000004946467221 */ /* 0x000fc40000010000 */
[----:B------:R-:W1:Y:S01]  /*3f80*/  MUFU.EX2 R220, R220 ;  /* 0x000000dc00dc7308 */ /* 0x000e620000000800 */
[----:B------:R-:W-:Y:S01]  /*3f90*/  FMUL.FTZ R45, R91, R72 ;  /* 0x000000485b2d7220 */ /* 0x000fe20000410000 */
[----:B------:R-:W-:-:S06]  /*3fa0*/  FMUL.FTZ R72, R100, R49 ;  /* 0x0000003164487220 */ /* 0x000fcc0000410000 */
[----:B------:R-:W3:Y:S01]  /*3fb0*/  MUFU.EX2 R43, R216 ;  /* 0x000000d8002b7308 */ /* 0x000ee20000000800 */
[----:B------:R-:W-:Y:S01]  /*3fc0*/  FFMA.FTZ R83, -R83, R83, 1 ;  /* 0x3f80000053537423 */ /* 0x000fe20000010153 */
[----:B------:R-:W-:-:S06]  /*3fd0*/  FMUL.FTZ R74, R213, R54 ;  /* 0x00000036d54a7220 */ /* 0x000fcc0000410000 */
[----:B------:R-:W3:Y:S01]  /*3fe0*/  MUFU.EX2 R73, R222 ;  /* 0x000000de00497308 */ /* 0x000ee20000000800 */
[----:B------:R-:W-:Y:S01]  /*3ff0*/  FADD.FTZ R55, R55, -R77 ;  /* 0x8000004d37377221 */ /* 0x000fe20000010000 */
[----:B------:R-:W-:Y:S01]  /*4000*/  FMUL.FTZ R54, R185, R72 ;  /* 0x00000048b9367220 */ /* 0x000fe20000410000 */
[----:B------:R-:W-:-:S05]  /*4010*/  FFMA.FTZ R78, -R78, R78, 1 ;  /* 0x3f8000004e4e7423 */ /* 0x000fca000001014e */
[----:B------:R-:W2:Y:S01]  /*4020*/  MUFU.EX2 R215, R215 ;  /* 0x000000d700d77308 */ /* 0x000ea20000000800 */
[----:B------:R-:W-:Y:S01]  /*4030*/  FMUL.FTZ R37, R92, R37 ;  /* 0x000000255c257220 */ /* 0x000fe20000410000 */
[----:B----4-:R-:W-:-:S06]  /*4040*/  FADD.FTZ R72, R56, -R79 ;  /* 0x8000004f38487221 */ /* 0x010fcc0000010000 */
[----:B------:R-:W4:Y:S01]  /*4050*/  MUFU.EX2 R227, R227 ;  /* 0x000000e300e37308 */ /* 0x000f220000000800 */
[----:B------:R-:W-:-:S07]  /*4060*/  FMUL.FTZ R40, R83, R40 ;  /* 0x0000002853287220 */ /* 0x000fce0000410000 */
[----:B------:R-:W4:Y:S01]  /*4070*/  MUFU.EX2 R214, R214 ;  /* 0x000000d600d67308 */ /* 0x000f220000000800 */
[----:B------:R-:W-:-:S07]  /*4080*/  FFMA.FTZ R186, -R186, R186, 1 ;  /* 0x3f800000baba7423 */ /* 0x000fce00000101ba */
[----:B------:R-:W4:Y:S01]  /*4090*/  MUFU.EX2 R210, R210 ;  /* 0x000000d200d27308 */ /* 0x000f220000000800 */
[----:B------:R-:W-:Y:S01]  /*40a0*/  FFMA.FTZ R188, -R188, R188, 1 ;  /* 0x3f800000bcbc7423 */ /* 0x000fe200000101bc */
[----:B------:R-:W-:-:S06]  /*40b0*/  FMUL.FTZ R75, R13, R44 ;  /* 0x0000002c0d4b7220 */ /* 0x000fcc0000410000 */
[----:B------:R-:W-:Y:S01]  /*40c0*/  MUFU.EX2 R223, R223 ;  /* 0x000000df00df7308 */ /* 0x000fe20000000800 */
[----:B-----5:R-:W-:Y:S01]  /*40d0*/  FMUL.FTZ R77, R10, R55 ;  /* 0x000000370a4d7220 */ /* 0x020fe20000410000 */
[----:B------:R-:W-:-:S06]  /*40e0*/  FADD.FTZ R83, R61, -R118 ;  /* 0x800000763d537221 */ /* 0x000fcc0000010000 */
[----:B------:R-:W-:Y:S01]  /*40f0*/  MUFU.EX2 R228, R228 ;  /* 0x000000e400e47308 */ /* 0x000fe20000000800 */
[----:B------:R-:W-:-:S07]  /*4100*/  FADD.FTZ R57, R64, -R199 ;  /* 0x800000c740397221 */ /* 0x000fce0000010000 */
[----:B------:R-:W-:Y:S01]  /*4110*/  MUFU.EX2 R225, R225 ;  /* 0x000000e100e17308 */ /* 0x000fe20000000800 */
[----:B------:R-:W-:-:S07]  /*4120*/  FMUL.FTZ R37, R78, R37 ;  /* 0x000000254e257220 */ /* 0x000fce0000410000 */
[----:B------:R-:W5:Y:S01]  /*4130*/  MUFU.EX2 R212, R212 ;  /* 0x000000d400d47308 */ /* 0x000f620000000800 */
[----:B------:R-:W-:-:S07]  /*4140*/  FFMA.FTZ R187, -R187, R187, 1 ;  /* 0x3f800000bbbb7423 */ /* 0x000fce00000101bb */
[----:B------:R-:W5:Y:S01]  /*4150*/  MUFU.EX2 R226, R226 ;  /* 0x000000e200e27308 */ /* 0x000f620000000800 */
[----:B------:R-:W-:Y:S01]  /*4160*/  FADD.FTZ R56, R65, -R28 ;  /* 0x8000001c41387221 */ /* 0x000fe20000010000 */
[----:B------:R-:W-:Y:S01]  /*4170*/  FFMA.FTZ R48, -R189, R189, 1 ;  /* 0x3f800000bd307423 */ /* 0x000fe200000101bd */
[----:B------:R-:W-:Y:S01]  /*4180*/  FMUL.FTZ R61, R101, R72 ;  /* 0x00000048653d7220 */ /* 0x000fe20000410000 */
[----:B------:R-:W-:Y:S01]  /*4190*/  FADD.FTZ R25, R25, -R234 ;  /* 0x800000ea19197221 */ /* 0x000fe20000010000 */
[--C-:B------:R-:W-:Y:S01]  /*41a0*/  FADD.FTZ R78, R60, -R117.reuse ;  /* 0x800000753c4e7221 */ /* 0x100fe20000010000 */
[----:B------:R-:W-:Y:S01]  /*41b0*/  FADD.FTZ R28, R67, -R28 ;  /* 0x8000001c431c7221 */ /* 0x000fe20000010000 */
[----:B------:R-:W-:Y:S01]  /*41c0*/  FMUL.FTZ R55, R186, R75 ;  /* 0x0000004bba377220 */ /* 0x000fe20000410000 */
[----:B------:R-:W-:Y:S01]  /*41d0*/  FMUL.FTZ R44, R188, R77 ;  /* 0x0000004dbc2c7220 */ /* 0x000fe20000410000 */
[----:B------:R-:W-:Y:S01]  /*41e0*/  FFMA.FTZ R112, -R112, R112, 1 ;  /* 0x3f80000070707423 */ /* 0x000fe20000010170 */
[----:B-1----:R-:W-:Y:S01]  /*41f0*/  FMUL.FTZ R57, R220, R57 ;  /* 0x00000039dc397220 */ /* 0x002fe20000410000 */
[----:B------:R-:W-:Y:S01]  /*4200*/  FMUL.FTZ R49, R187, R74 ;  /* 0x0000004abb317220 */ /* 0x000fe20000410000 */
[----:B------:R-:W-:Y:S01]  /*4210*/  FADD.FTZ R62, R62, -R117 ;  /* 0x800000753e3e7221 */ /* 0x000fe20000010000 */
[----:B------:R-:W-:Y:S01]  /*4220*/  FMUL.FTZ R48, R48, R61 ;  /* 0x0000003d30307220 */ /* 0x000fe20000410000 */
[----:B------:R-:W-:Y:S01]  /*4230*/  FFMA.FTZ R75, -R105, R105, 1 ;  /* 0x3f800000694b7423 */ /* 0x000fe20000010169 */
[----:B------:R-:W-:Y:S01]  /*4240*/  FFMA.FTZ R77, -R107, R107, 1 ;  /* 0x3f8000006b4d7423 */ /* 0x000fe2000001016b */
[----:B------:R-:W-:Y:S01]  /*4250*/  FMUL.FTZ R60, R102, R81 ;  /* 0x00000051663c7220 */ /* 0x000fe20000410000 */
[----:B---3--:R-:W-:Y:S01]  /*4260*/  FMUL.FTZ R76, R43, R76 ;  /* 0x0000004c2b4c7220 */ /* 0x008fe20000410000 */
[----:B------:R-:W-:Y:S01]  /*4270*/  FMUL.FTZ R25, R119, R25 ;  /* 0x0000001977197220 */ /* 0x000fe20000410000 */
[----:B------:R-:W-:Y:S01]  /*4280*/  FADD.FTZ R79, R58, -R79 ;  /* 0x8000004f3a4f7221 */ /* 0x000fe20000010000 */
[----:B------:R-:W-:Y:S01]  /*4290*/  FADD.FTZ R85, R63, -R118 ;  /* 0x800000763f557221 */ /* 0x000fe20000010000 */
[----:B------:R-:W-:Y:S01]  /*42a0*/  FFMA.FTZ R74, -R108, R108, 1 ;  /* 0x3f8000006c4a7423 */ /* 0x000fe2000001016c */
[----:B------:R-:W-:Y:S01]  /*42b0*/  FMUL.FTZ R61, R103, R78 ;  /* 0x0000004e673d7220 */ /* 0x000fe20000410000 */
[----:B------:R-:W-:Y:S01]  /*42c0*/  FFMA.FTZ R115, -R115, R115, 1 ;  /* 0x3f80000073737423 */ /* 0x000fe20000010173 */
[----:B------:R-:W-:Y:S01]  /*42d0*/  FMUL.FTZ R28, R73, R28 ;  /* 0x0000001c491c7220 */ /* 0x000fe20000410000 */
[----:B------:R-:W-:Y:S01]  /*42e0*/  FADD.FTZ R199, R66, -R199 ;  /* 0x800000c742c77221 */ /* 0x000fe20000010000 */
[--C-:B--2---:R-:W-:Y:S01]  /*42f0*/  FADD.FTZ R58, R69, -R200.reuse ;  /* 0x800000c8453a7221 */ /* 0x104fe20000010000 */
        /* <DEDUP_REMOVED lines=8> */
[----:B----4-:R-:W-:Y:S01]  /*4380*/  FMUL.FTZ R57, R227, R70 ;  /* 0x00000046e3397220 */ /* 0x010fe20000410000 */
[----:B------:R-:W-:Y:S01]  /*4390*/  FMUL.FTZ R25, R219, R25 ;  /* 0x00000019db197220 */ /* 0x000fe20000410000 */
[----:B------:R-:W-:Y:S01]  /*43a0*/  FFMA.FTZ R72, -R106, R106, 1 ;  /* 0x3f8000006a487423 */ /* 0x000fe2000001016a */
[----:B------:R-:W-:Y:S01]  /*43b0*/  FMUL.FTZ R79, R214, R79 ;  /* 0x0000004fd64f7220 */ /* 0x000fe20000410000 */
[----:B------:R-:W-:Y:S01]  /*43c0*/  FFMA.FTZ R109, -R109, R109, 1 ;  /* 0x3f8000006d6d7423 */ /* 0x000fe2000001016d */
[----:B------:R-:W-:Y:S01]  /*43d0*/  FFMA.FTZ R76, -R110, R110, 1 ;  /* 0x3f8000006e4c7423 */ /* 0x000fe2000001016e */
[----:B------:R-:W-:Y:S01]  /*43e0*/  FFMA.FTZ R111, -R111, R111, 1 ;  /* 0x3f8000006f6f7423 */ /* 0x000fe2000001016f */
[----:B------:R-:W-:Y:S01]  /*43f0*/  FMUL.FTZ R60, R12, R83 ;  /* 0x000000530c3c7220 */ /* 0x000fe20000410000 */
[----:B------:R-:W-:Y:S01]  /*4400*/  FMUL.FTZ R62, R210, R85 ;  /* 0x00000055d23e7220 */ /* 0x000fe20000410000 */
[----:B------:R-:W-:Y:S01]  /*4410*/  FMUL.FTZ R74, R74, R61 ;  /* 0x0000003d4a4a7220 */ /* 0x000fe20000410000 */
[----:B------:R-:W-:Y:S01]  /*4420*/  FMUL.FTZ R115, R115, R28 ;  /* 0x0000001c73737220 */ /* 0x000fe20000410000 */
[----:B------:R-:W-:Y:S01]  /*4430*/  F2FP.BF16.F32.PACK_AB R70, R23, R20 ;  /* 0x000000141746723e */ /* 0x000fe200000010ff */
[----:B------:R-:W-:Y:S01]  /*4440*/  FFMA.FTZ R191, -R191, R191, 1 ;  /* 0x3f800000bfbf7423 */ /* 0x000fe200000101bf */
[----:B------:R-:W-:Y:S01]  /*4450*/  FFMA.FTZ R114, -R114, R114, 1 ;  /* 0x3f80000072727423 */ /* 0x000fe20000010172 */
[----:B-----5:R-:W-:Y:S01]  /*4460*/  FMUL.FTZ R199, R212, R199 ;  /* 0x000000c7d4c77220 */ /* 0x020fe20000410000 */
        /* <DEDUP_REMOVED lines=37> */
[----:B------:R1:W-:Y:S01]  /*46c0*/  STSM.16.MT88.4 [R20+0x1a800], R68 ;  /* 0x01a8004414007844 */ /* 0x0003e20000004200 */
[----:B------:R-:W-:Y:S02]  /*46d0*/  R2UR UR6, R236 ;  /* 0x00000000ec0672ca */ /* 0x000fe400000e0000 */
[----:B------:R-:W-:Y:S02]  /*46e0*/  F2FP.BF16.F32.PACK_AB R52, R75, R48 ;  /* 0x000000304b34723e */ /* 0x000fe400000010ff */
        /* <DEDUP_REMOVED lines=238> */
.L_x_2871:
        /* <DEDUP_REMOVED lines=56> */
.L_x_2872:
        /* <DEDUP_REMOVED lines=11> */
.L_x_2862:
        /* <DEDUP_REMOVED lines=14> */
[----:B------:R-:W-:Y:S01]  /*5ae0*/  LOP3.LUT R13, R11, 0xfffffffc, RZ, 0xc0, !PT ;  /* 0xfffffffc0b0d7812 */ /* 0x000fe200078ec0ff */
[----:B------:R-:W-:Y:S01]  /*5af0*/  IMAD.IADD R9, R6, 0x1, -R9 ;  /* 0x0000000106097824 */ /* 0x000fe200078e0a09 */
[----:B------:R-:W-:-:S02]  /*5b00*/  LOP3.LUT R7, R8, 0xffffff80, RZ, 0xc0, !PT ;  /* 0xffffff8008077812 */ /* 0x000fc400078ec0ff */
[----:B------:R-:W-:Y:S02]  /*5b10*/  SHF.R.S32.HI R8, RZ, 0x7, R8 ;  /* 0x00000007ff087819 */ /* 0x000fe40000011408 */
[----:B------:R-:W-:Y:S02]  /*5b20*/  SHF.R.S32.HI R10, RZ, 0x1f, R9 ;  /* 0x0000001fff0a7819 */ /* 0x000fe40000011409 */
[----:B------:R-:W-:Y:S02]  /*5b30*/  IADD3 R7, R6, -R7, RZ ;  /* 0x8000000706077210 */ /* 0x000fe40007ffe0ff */
[CC--:B------:R-:W-:Y:S02]  /*5b40*/  LEA.HI R11, R10.reuse, R9.reuse, RZ, 0x3 ;  /* 0x000000090a0b7211 */ /* 0x0c0fe400078f18ff */
[----:B------:R-:W-:Y:S01]  /*5b50*/  LEA.HI R10, R10, R9, RZ, 0x2 ;  /* 0x000000090a0a7211 */ /* 0x000fe200078f10ff */
[----:B------:R-:W-:Y:S01]  /*5b60*/  IMAD.IADD R9, R6, 0x1, -R13 ;  /* 0x0000000106097824 */ /* 0x000fe200078e0a0d */
[----:B------:R-:W-:Y:S01]  /*5b70*/  SHF.R.S32.HI R11, RZ, 0x3, R11 ;  /* 0x00000003ff0b7819 */ /* 0x000fe2000001140b */
[----:B------:R-:W5:Y:S01]  /*5b80*/  LDC R6, c[0x0][0x8b4] ;  /* 0x00022d00ff067b82 */ /* 0x000f620000000800 */
[----:B------:R-:W-:-:S05]  /*5b90*/  SHF.R.S32.HI R13, RZ, 0x2, R10 ;  /* 0x00000002ff0d7819 */ /* 0x000fca000001140a */
[C---:B------:R-:W-:Y:S01]  /*5ba0*/  VIADD R14, R13.reuse, 0x8 ;  /* 0x000000080d0e7836 */ /* 0x040fe20000000000 */
[----:B------:R-:W-:-:S04]  /*5bb0*/  IADD3 R19, R13, 0x10, RZ ;  /* 0x000000100d137810 */ /* 0x000fc80007ffe0ff */
[----:B------:R-:W-:Y:S02]  /*5bc0*/  LEA.HI R15, R14, R14, RZ, 0x1 ;  /* 0x0000000e0e0f7211 */ /* 0x000fe400078f08ff */
[----:B------:R-:W-:Y:S02]  /*5bd0*/  LEA.HI R20, R19, R19, RZ, 0x1 ;  /* 0x0000001313147211 */ /* 0x000fe400078f08ff */
[----:B------:R-:W-:Y:S02]  /*5be0*/  SHF.R.S32.HI R18, RZ, 0x1, R15 ;  /* 0x00000001ff127819 */ /* 0x000fe4000001140f */
[----:B------:R-:W-:Y:S01]  /*5bf0*/  LEA.HI R10, R10, R13, RZ, 0x1 ;  /* 0x0000000d0a0a7211 */ /* 0x000fe200078f08ff */
[----:B------:R-:W-:-:S03]  /*5c00*/  ULOP3.LUT UR4, URZ, UR38, URZ, 0x33, !UPT ;  /* 0x000000263f047292 */ /* 0x000fc6000f8e333f */
[----:B------:R-:W-:-:S05]  /*5c10*/  LOP3.LUT R10, R10, 0xfffffffe, RZ, 0xc0, !PT ;  /* 0xfffffffe0a0a7812 */ /* 0x000fca00078ec0ff */
[----:B------:R-:W-:Y:S02]  /*5c20*/  IMAD.IADD R10, R13, 0x1, -R10 ;  /* 0x000000010d0a7824 */ /* 0x000fe400078e0a0a */
[----:B-----5:R-:W-:Y:S01]  /*5c30*/  VIADD R6, R6, UR4 ;  /* 0x0000000406067c36 */ /* 0x020fe20008000000 */
[----:B------:R-:W-:-:S03]  /*5c40*/  LOP3.LUT R15, R15, 0xfffffffe, RZ, 0xc0, !PT ;  /* 0xfffffffe0f0f7812 */ /* 0x000fc600078ec0ff */
[----:B-1----:R-:W-:Y:S01]  /*5c50*/  IMAD R6, R6, -0x80, R27 ;  /* 0xffffff8006067824 */ /* 0x002fe200078e021b */
[----:B------:R-:W-:Y:S01]  /*5c60*/  IADD3 R15, R14, -R15, RZ ;  /* 0x8000000f0e0f7210 */ /* 0x000fe20007ffe0ff */
[----:B------:R-:W-:Y:S01]  /*5c70*/  IMAD.MOV.U32 R185, RZ, RZ, 0x40000040 ;  /* 0x40000040ffb97424 */ /* 0x000fe200078e00ff */
[----:B------:R-:W-:Y:S01]  /*5c80*/  MOV R187, 0x40000040 ;  /* 0x4000004000bb7802 */ /* 0x000fe20000000f00 */
[----:B------:R-:W-:Y:S01]  /*5c90*/  IMAD.MOV.U32 R189, RZ, RZ, 0x40000040 ;  /* 0x40000040ffbd7424 */ /* 0x000fe200078e00ff */
[----:B------:R-:W-:Y:S01]  /*5ca0*/  MOV R193, 0x40000040 ;  /* 0x4000004000c17802 */ /* 0x000fe20000000f00 */
[----:B------:R-:W-:Y:S01]  /*5cb0*/  IMAD.MOV.U32 R191, RZ, RZ, 0x40000040 ;  /* 0x40000040ffbf7424 */ /* 0x000fe200078e00ff */
[----:B--2---:R-:W-:Y:S02]  /*5cc0*/  LEA.HI R24, R12, R7, RZ, 0x5 ;  /* 0x000000070c187211 */ /* 0x004fe400078f28ff */
[----:B------:R-:W-:Y:S01]  /*5cd0*/  LEA.HI R12, R8, R8, RZ, 0x1 ;  /* 0x00000008080c7211 */ /* 0x000fe200078f08ff */
[----:B------:R-:W-:-:S03]  /*5ce0*/  IMAD.HI R7, R11, 0x2aaaaaab, RZ ;  /* 0x2aaaaaab0b077827 */ /* 0x000fc600078e02ff */
[----:B------:R-:W-:Y:S02]  /*5cf0*/  LOP3.LUT R21, R12, 0xfffffffe, RZ, 0xc0, !PT ;  /* 0xfffffffe0c157812 */ /* 0x000fe400078ec0ff */
[----:B------:R-:W-:-:S03]  /*5d00*/  SHF.R.U32.HI R12, RZ, 0x1, R7 ;  /* 0x00000001ff0c7819 */ /* 0x000fc60000011607 */
[----:B------:R-:W-:Y:S01]  /*5d10*/  IMAD.IADD R25, R8, 0x1, -R21 ;  /* 0x0000000108197824 */ /* 0x000fe200078e0a15 */
[----:B------:R-:W-:Y:S02]  /*5d20*/  SHF.R.S32.HI R21, RZ, 0x1, R20 ;  /* 0x00000001ff157819 */ /* 0x000fe40000011414 */
[----:B------:R-:W-:Y:S01]  /*5d30*/  LEA.HI R12, R7, R12, RZ, 0x1 ;  /* 0x0000000c070c7211 */ /* 0x000fe200078f08ff */
[----:B------:R-:W-:-:S04]  /*5d40*/  IMAD.HI R7, R18, 0x2aaaaaab, RZ ;  /* 0x2aaaaaab12077827 */ /* 0x000fc800078e02ff */
[----:B------:R-:W-:Y:S01]  /*5d50*/  IMAD.HI R22, R21, 0x2aaaaaab, RZ ;  /* 0x2aaaaaab15167827 */ /* 0x000fe200078e02ff */
[----:B------:R-:W-:-:S04]  /*5d60*/  SHF.R.U32.HI R8, RZ, 0x1, R7 ;  /* 0x00000001ff087819 */ /* 0x000fc80000011607 */
[----:B------:R-:W-:Y:S02]  /*5d70*/  SHF.R.U32.HI R13, RZ, 0x1, R22 ;  /* 0x00000001ff0d7819 */ /* 0x000fe40000011616 */
[----:B------:R-:W-:Y:S02]  /*5d80*/  LEA.HI R7, R7, R8, RZ, 0x1 ;  /* 0x0000000807077211 */ /* 0x000fe400078f08ff */
[--C-:B---3--:R-:W-:Y:S02]  /*5d90*/  SHF.R.S32.HI R23, RZ, 0x2, R28.reuse ;  /* 0x00000002ff177819 */ /* 0x108fe4000001141c */
[----:B------:R-:W-:Y:S02]  /*5da0*/  SHF.R.S32.HI R8, RZ, 0x1f, R28 ;  /* 0x0000001fff087819 */ /* 0x000fe4000001141c */
[----:B------:R-:W-:Y:S01]  /*5db0*/  LEA.HI R22, R22, R13, RZ, 0x1 ;  /* 0x0000000d16167211 */ /* 0x000fe200078f08ff */
[----:B------:R-:W-:Y:S01]  /*5dc0*/  IMAD R11, R12, -0xc, R11 ;  /* 0xfffffff40c0b7824 */ /* 0x000fe200078e020b */
[----:B------:R-:W-:-:S02]  /*5dd0*/  SHF.R.S32.HI R13, RZ, 0x5, R24 ;  /* 0x00000005ff0d7819 */ /* 0x000fc40000011418 */
[----:B------:R-:W-:Y:S01]  /*5de0*/  LEA.HI R8, R8, R23, RZ, 0x3 ;  /* 0x0000001708087211 */ /* 0x000fe200078f18ff */
[----:B------:R-:W-:Y:S01]  /*5df0*/  IMAD R18, R7, -0xc, R18 ;  /* 0xfffffff407127824 */ /* 0x000fe200078e0212 */
[----:B------:R-:W-:Y:S01]  /*5e00*/  LEA R7, R11, R10, 0x3 ;  /* 0x0000000a0b077211 */ /* 0x000fe200078e18ff */
[----:B------:R-:W-:Y:S01]  /*5e10*/  IMAD R6, R13, -0x10, R6 ;  /* 0xfffffff00d067824 */ /* 0x000fe200078e0206 */
[----:B------:R-:W-:-:S03]  /*5e20*/  LOP3.LUT R8, R8, 0xfffffff8, RZ, 0xc0, !PT ;  /* 0xfffffff808087812 */ /* 0x000fc600078ec0ff */
[----:B------:R1:W-:Y:S01]  /*5e30*/  STL [R1+0x2c], R7 ;  /* 0x00002c0701007387 */ /* 0x0003e20000100800 */
[----:B------:R-:W-:Y:S01]  /*5e40*/  IADD3 R6, R6, R8, -R23 ;  /* 0x0000000806067210 */ /* 0x000fe20007ffe817 */
[----:B------:R-:W-:Y:S01]  /*5e50*/  IMAD R8, R18, 0x8, R15 ;  /* 0x0000000812087824 */ /* 0x000fe200078e020f */
[C---:B------:R-:W-:Y:S01]  /*5e60*/  LEA R10, R5.reuse, R17, 0xd ;  /* 0x00000011050a7211 */ /* 0x040fe200078e68ff */
[----:B-1----:R-:W-:-:S03]  /*5e70*/  IMAD R7, R5, 0x800, R17 ;  /* 0x0000080005077824 */ /* 0x002fc600078e0211 */
[----:B------:R1:W-:Y:S01]  /*5e80*/  STL [R1+0x28], R8 ;  /* 0x0000280801007387 */ /* 0x0003e20000100800 */
[----:B------:R-:W-:Y:S01]  /*5e90*/  LOP3.LUT R20, R20, 0xfffffffe, RZ, 0xc0, !PT ;  /* 0xfffffffe14147812 */ /* 0x000fe200078ec0ff */
[----:B------:R-:W-:Y:S02]  /*5ea0*/  VIADD R5, R7, 0x1a800 ;  /* 0x0001a80007057836 */ /* 0x000fe40000000000 */
[----:B-1----:R-:W-:Y:S01]  /*5eb0*/  IMAD R8, R25, -0x40, R6 ;  /* 0xffffffc019087824 */ /* 0x002fe200078e0206 */
[----:B------:R-:W-:Y:S02]  /*5ec0*/  IADD3 R6, R10, 0x4000, RZ ;  /* 0x000040000a067810 */ /* 0x000fe40007ffe0ff */
[----:B------:R-:W-:Y:S02]  /*5ed0*/  SHF.R.U32.HI R10, RZ, 0x4, R10 ;  /* 0x00000004ff0a7819 */ /* 0x000fe4000001160a */
[----:B------:R-:W-:Y:S01]  /*5ee0*/  SHF.R.U32.HI R5, RZ, 0x4, R5 ;  /* 0x00000004ff057819 */ /* 0x000fe20000011605 */
[----:B------:R-:W-:Y:S01]  /*5ef0*/  IMAD.IADD R20, R19, 0x1, -R20 ;  /* 0x0000000113147824 */ /* 0x000fe200078e0a14 */
[----:B------:R-:W-:Y:S01]  /*5f00*/  SHF.R.U32.HI R6, RZ, 0x4, R6 ;  /* 0x00000004ff067819 */ /* 0x000fe20000011606 */
[----:B------:R-:W-:Y:S01]  /*5f10*/  IMAD R21, R22, -0xc, R21 ;  /* 0xfffffff416157824 */ /* 0x000fe200078e0215 */
[----:B------:R-:W-:-:S02]  /*5f20*/  LOP3.LUT R10, R10, 0x3fff, RZ, 0xc0, !PT ;  /* 0x00003fff0a0a7812 */ /* 0x000fc400078ec0ff */
[----:B------:R-:W-:Y:S01]  /*5f30*/  LOP3.LUT R5, R5, 0x3fff, RZ, 0xc0, !PT ;  /* 0x00003fff05057812 */ /* 0x000fe200078ec0ff */
[----:B------:R-:W-:Y:S01]  /*5f40*/  IMAD R11, R21, 0x8, R20 ;  /* 0x00000008150b7824 */ /* 0x000fe200078e0214 */
[----:B------:R-:W-:Y:S02]  /*5f50*/  LOP3.LUT R6, R6, 0x3fff, RZ, 0xc0, !PT ;  /* 0x00003fff06067812 */ /* 0x000fe400078ec0ff */
[----:B------:R-:W-:Y:S02]  /*5f60*/  LOP3.LUT R10, R10, 0x10000, RZ, 0xfc, !PT ;  /* 0x000100000a0a7812 */ /* 0x000fe400078efcff */
[----:B------:R-:W-:Y:S02]  /*5f70*/  LOP3.LUT R5, R5, 0x10000, RZ, 0xfc, !PT ;  /* 0x0001000005057812 */ /* 0x000fe400078efcff */
[----:B------:R-:W-:Y:S01]  /*5f80*/  LOP3.LUT R6, R6, 0x10000, RZ, 0xfc, !PT ;  /* 0x0001000006067812 */ /* 0x000fe200078efcff */
[----:B------:R-:W-:Y:S01]  /*5f90*/  STL [R1+0x20], R11 ;  /* 0x0000200b01007387 */ /* 0x000fe20000100800 */
[C---:B------:R-:W-:Y:S01]  /*5fa0*/  VIADD R22, R10.reuse, 0x2 ;  /* 0x000000020a167836 */ /* 0x040fe20000000000 */
[----:B------:R-:W-:-:S02]  /*5fb0*/  IADD3 R186, R10, 0x6, RZ ;  /* 0x000000060aba7810 */ /* 0x000fc40007ffe0ff */
[----:B------:R1:W-:Y:S01]  /*5fc0*/  STL [R1+0x18], R10 ;  /* 0x0000180a01007387 */ /* 0x0003e20000100800 */
[----:B------:R-:W-:Y:S01]  /*5fd0*/  VIADD R184, R10, 0x4 ;  /* 0x000000040ab87836 */ /* 0x000fe20000000000 */
[C---:B------:R-:W-:Y:S01]  /*5fe0*/  IADD3 R192, R6.reuse, 0x6, RZ ;  /* 0x0000000606c07810 */ /* 0x040fe20007ffe0ff */
[C---:B------:R-:W-:Y:S01]  /*5ff0*/  VIADD R188, R6.reuse, 0x2 ;  /* 0x0000000206bc7836 */ /* 0x040fe20000000000 */
[----:B------:R2:W-:Y:S01]  /*6000*/  STL [R1+0x24], R5 ;  /* 0x0000240501007387 */ /* 0x0005e20000100800 */
[----:B------:R-:W-:Y:S01]  /*6010*/  VIADD R190, R6, 0x4 ;  /* 0x0000000406be7836 */ /* 0x000fe20000000000 */
[----:B----4-:R-:W-:Y:S02]  /*6020*/  LOP3.LUT R7, R26, 0x1, RZ, 0xfc, !PT ;  /* 0x000000011a077812 */ /* 0x010fe400078efcff */
[----:B------:R3:W-:Y:S01]  /*6030*/  STL [R1+0x14], R6 ;  /* 0x0000140601007387 */ /* 0x0007e20000100800 */
[----:B------:R-:W-:Y:S02]  /*6040*/  IMAD.MOV.U32 R23, RZ, RZ, 0x40000040 ;  /* 0x40000040ff177424 */ /* 0x000fe400078e00ff */
[----:B-1----:R-:W-:-:S02]  /*6050*/  VIADD R10, R9, 0x8 ;  /* 0x00000008090a7836 */ /* 0x002fc40000000000 */
[C---:B------:R-:W-:Y:S01]  /*6060*/  VIADD R10, R9.reuse, 0x14 ;  /* 0x00000014090a7836 */ /* 0x040fe20000000000 */
[C---:B--2---:R-:W-:Y:S02]  /*6070*/  IADD3 R5, R9.reuse, 0x10, RZ ;  /* 0x0000001009057810 */ /* 0x044fe40007ffe0ff */
[C---:B------:R-:W-:Y:S01]  /*6080*/  IADD3 R5, R9.reuse, 0x1c, RZ ;  /* 0x0000001c09057810 */ /* 0x040fe20007ffe0ff */
[C---:B---3--:R-:W-:Y:S02]  /*6090*/  VIADD R6, R9.reuse, 0xc ;  /* 0x0000000c09067836 */ /* 0x048fe40000000000 */
[----:B------:R-:W-:-:S07]  /*60a0*/  VIADD R6, R9, 0x18 ;  /* 0x0000001809067836 */ /* 0x000fce0000000000 */
.L_x_2885:
[----:B------:R-:W-:-:S13]  /*60b0*/  ISETP.NE.AND P0, PT, R7, 0x3, PT ;  /* 0x000000030700780c */ /* 0x000fda0003f05270 */
[----:B------:R-:W-:Y:S05]  /*60c0*/  @!P0 BRA `(.L_x_2875) ;  /* 0x0000000000048947 */ /* 0x000fea0003800000 */
[----:B------:R-:W-:Y:S01]  /*60d0*/  BPT.TRAP 0x1 ;  /* 0x000000040000795c */ /* 0x000fe20000300000 */
.L_x_2875:
[----:B------:R-:W-:Y:S01]  /*60e0*/  IMAD R6, R0, 0x8, R17 ;  /* 0x0000000800067824 */ /* 0x000fe200078e0211 */
[----:B------:R-:W-:-:S04]  /*60f0*/  SHF.L.U32 R15, R4, 0x1f, RZ ;  /* 0x0000001f040f7819 */ /* 0x000fc800000006ff */
[----:B------:R1:W2:Y:S01]  /*6100*/  SYNCS.PHASECHK.TRANS64.TRYWAIT P1, [R6+URZ+0x26810], R15 ;  /* 0x0268100f060075a7 */ /* 0x0002a2000802017f */
[----:B------:R-:W-:Y:S05]  /*6110*/  @!P0 BRA `(.L_x_2876) ;  /* 0x0000000000048947 */ /* 0x000fea0003800000 */
[----:B------:R-:W-:Y:S01]  /*6120*/  BPT.TRAP 0x1 ;  /* 0x000000040000795c */ /* 0x000fe20000300000 */
.L_x_2876:
[----:B------:R-:W-:-:S05]  /*6130*/  VIADD R5, R17, 0xe000 ;  /* 0x0000e00011057836 */ /* 0x000fca0000000000 */
[----:B------:R-:W-:-:S04]  /*6140*/  SHF.R.U32.HI R5, RZ, 0x4, R5 ;  /* 0x00000004ff057819 */ /* 0x000fc80000011605 */
[----:B------:R-:W-:-:S04]  /*6150*/  LOP3.LUT R5, R5, 0x3fff, RZ, 0xc0, !PT ;  /* 0x00003fff05057812 */ /* 0x000fc800078ec0ff */
[----:B------:R-:W-:Y:S01]  /*6160*/  LOP3.LUT R11, R5, 0x10000, RZ, 0xfc, !PT ;  /* 0x00010000050b7812 */ /* 0x000fe200078efcff */
[----:B--2---:R-:W-:Y:S06]  /*6170*/  @P1 BRA `(.L_x_2877) ;  /* 0x0000000000081947 */ /* 0x004fec0003800000 */
[----:B------:R-:W2:Y:S02]  /*6180*/  SYNCS.PHASECHK.TRANS64.TRYWAIT P1, [R6+URZ+0x26810], R15 ;  /* 0x0268100f060075a7 */ /* 0x000ea4000802017f */
[----:B--2---:R-:W-:Y:S05]  /*6190*/  @!P1 BRA `(.L_x_2878) ;  /* 0x0000008000789947 */ /* 0x004fea0003800000 */
.L_x_2877:
        /* <DEDUP_REMOVED lines=54> */
.L_x_2879:
[----:B------:R1:W1:Y:S01]  /*6500*/  SYNCS.PHASECHK.TRANS64.TRYWAIT P1, [R6+URZ+0x26830], R15 ;  /* 0x0268300f060075a7 */ /* 0x000262000802017f */
[----:B------:R-:W-:Y:S05]  /*6510*/  @!P0 BRA `(.L_x_2880) ;  /* 0x0000000000048947 */ /* 0x000fea0003800000 */
[----:B------:R-:W-:Y:S01]  /*6520*/  BPT.TRAP 0x1 ;  /* 0x000000040000795c */ /* 0x000fe20000300000 */
.L_x_2880:
        /* <DEDUP_REMOVED lines=8> */
.L_x_2881:
        /* <DEDUP_REMOVED lines=11> */
[C---:B------:R-:W-:Y:S01]  /*6660*/  IADD3 R230, R9.reuse, 0x14, RZ ;  /* 0x0000001409e67810 */ /* 0x040fe20007ffe0ff */
[----:B------:R1:W-:Y:S01]  /*6670*/  STL [R1+0x40], R5 ;  /* 0x0000400501007387 */ /* 0x0003e20000100800 */
[C---:B------:R-:W-:Y:S01]  /*6680*/  VIADD R205, R9.reuse, 0x10 ;  /* 0x0000001009cd7836 */ /* 0x040fe20000000000 */
[C---:B------:R-:W-:Y:S01]  /*6690*/  ISETP.GT.AND P2, PT, R8.reuse, RZ, PT ;  /* 0x000000ff0800720c */ /* 0x040fe20003f44270 */
[C---:B------:R-:W-:Y:S01]  /*66a0*/  VIADD R231, R9.reuse, 0x18 ;  /* 0x0000001809e77836 */ /* 0x040fe20000000000 */
[----:B------:R-:W-:Y:S01]  /*66b0*/  STL [R1+0x3c], R4 ;  /* 0x00003c0401007387 */ /* 0x000fe20000100800 */
[C---:B------:R-:W-:Y:S01]  /*66c0*/  VIADD R209, R9.reuse, 0x1c ;  /* 0x0000001c09d17836 */ /* 0x040fe20000000000 */
[----:B------:R-:W-:Y:S01]  /*66d0*/  ISETP.GT.AND P1, PT, R8, 0x8, PT ;  /* 0x000000080800780c */ /* 0x000fe20003f24270 */
[----:B------:R-:W-:Y:S01]  /*66e0*/  IMAD R236, R0, 0x300, R12 ;  /* 0x0000030000ec7824 */ /* 0x000fe200078e020c */
[----:B------:R-:W-:Y:S01]  /*66f0*/  STL [R1+0x38], R3 ;  /* 0x0000380301007387 */ /* 0x000fe20000100800 */
[----:B------:R-:W-:-:S03]  /*6700*/  VIADD R12, R9, 0x1c ;  /* 0x0000001c090c7836 */ /* 0x000fc60000000000 */
[----:B------:R1:W-:Y:S04]  /*6710*/  STL [R1+0x34], R2 ;  /* 0x0000340201007387 */ /* 0x0003e80000100800 */
        /* <DEDUP_REMOVED lines=21> */
[----:B------:R-:W-:Y:S01]  /*6870*/  FMUL.FTZ R195, R115, UR5 ;  /* 0x0000000573c37c20 */ /* 0x000fe20008410000 */
[----:B------:R-:W-:Y:S01]  /*6880*/  FMUL.FTZ R77, R77, UR5 ;  /* 0x000000054d4d7c20 */ /* 0x000fe20008410000 */
[----:B------:R-:W-:Y:S01]  /*6890*/  VIADD R115, R9, 0x4 ;  /* 0x0000000409737836 */ /* 0x000fe20000000000 */
[----:B------:R-:W2:Y:S01]  /*68a0*/  SHFL.IDX PT, R86, R198, R9, 0x1f ;  /* 0x00001f09c6567589 */ /* 0x000ea200000e0000 */
[----:B------:R-:W3:Y:S01]  /*68b0*/  MUFU.TANH R15, R15 ;  /* 0x0000000f000f7308 */ /* 0x000ee20000002400 */
        /* <DEDUP_REMOVED lines=8> */
[----:B------:R-:W-:Y:S01]  /*6940*/  SHFL.IDX PT, R92, R198, R229, 0x1f ;  /* 0x00001fe5c65c7589 */ /* 0x000fe200000e0000 */
[----:B------:R-:W-:Y:S01]  /*6950*/  FMUL.FTZ R19, R81, UR5 ;  /* 0x0000000551137c20 */ /* 0x000fe20008410000 */
[----:B------:R-:W-:Y:S01]  /*6960*/  FMUL.FTZ R21, R83, UR5 ;  /* 0x0000000553157c20 */ /* 0x000fe20008410000 */
[----:B------:R-:W-:Y:S01]  /*6970*/  FMUL.FTZ R72, R84, UR5 ;  /* 0x0000000554487c20 */ /* 0x000fe20008410000 */
[----:B------:R-:W-:Y:S01]  /*6980*/  FMUL.FTZ R79, R91, UR5 ;  /* 0x000000055b4f7c20 */ /* 0x000fe20008410000 */
[----:B------:R-:W-:Y:S01]  /*6990*/  FMUL.FTZ R194, R96, UR5 ;  /* 0x0000000560c27c20 */ /* 0x000fe20008410000 */
[----:B------:R-:W-:Y:S01]  /*69a0*/  SHFL.IDX PT, R91, R198, R230, 0x1f ;  /* 0x00001fe6c65b7589 */ /* 0x000fe200000e0000 */
[----:B-1----:R1:W-:Y:S01]  /*69b0*/  MUFU.TANH R5, R75 ;  /* 0x0000004b00057308 */ /* 0x0023e20000002400 */
[----:B------:R-:W-:Y:S01]  /*69c0*/  FMUL.FTZ R81, R93, UR5 ;  /* 0x000000055d517c20 */ /* 0x000fe20008410000 */
[----:B---3--:R-:W-:Y:S01]  /*69d0*/  FSEL R84, R15, -INF , P2 ;  /* 0xff8000000f547808 */ /* 0x008fe20001000000 */
[----:B------:R-:W-:Y:S01]  /*69e0*/  SHFL.IDX PT, R96, R198, R209, 0x1f ;  /* 0x00001fd1c6607589 */ /* 0x000fe200000e0000 */
[----:B------:R-:W-:Y:S01]  /*69f0*/  FMUL.FTZ R82, R94, UR5 ;  /* 0x000000055e527c20 */ /* 0x000fe20008410000 */
[----:B------:R-:W-:Y:S01]  /*6a00*/  FMUL.FTZ R196, R117, UR5 ;  /* 0x0000000575c47c20 */ /* 0x000fe20008410000 */
[----:B------:R-:W-:Y:S01]  /*6a10*/  FMUL.FTZ R197, R118, UR5 ;  /* 0x0000000576c57c20 */ /* 0x000fe20008410000 */
[----:B------:R-:W-:Y:S01]  /*6a20*/  SHFL.IDX PT, R93, R14, R115, 0x1f ;  /* 0x00001f730e5d7589 */ /* 0x000fe200000e0000 */
[----:B------:R3:W-:Y:S01]  /*6a30*/  MUFU.TANH R2, R77 ;  /* 0x0000004d00027308 */ /* 0x0007e20000002400 */
[----:B-1----:R-:W-:Y:S01]  /*6a40*/  FMUL.FTZ R75, R87, UR5 ;  /* 0x00000005574b7c20 */ /* 0x002fe20008410000 */
[----:B------:R-:W-:Y:S01]  /*6a50*/  FMUL.FTZ R98, R98, UR5 ;  /* 0x0000000562627c20 */ /* 0x000fe20008410000 */
[----:B------:R-:W1:Y:S01]  /*6a60*/  SHFL.IDX PT, R87, R198, R115, 0x1f ;  /* 0x00001f73c6577589 */ /* 0x000e6200000e0000 */
[----:B------:R-:W-:Y:S01]  /*6a70*/  FMUL.FTZ R83, R95, UR5 ;  /* 0x000000055f537c20 */ /* 0x000fe20008410000 */
[----:B------:R-:W-:Y:S01]  /*6a80*/  FMUL.FTZ R97, R97, UR5 ;  /* 0x0000000561617c20 */ /* 0x000fe20008410000 */
[----:B------:R-:W-:Y:S01]  /*6a90*/  FMUL.FTZ R99, R99, UR5 ;  /* 0x0000000563637c20 */ /* 0x000fe20008410000 */
[----:B------:R-:W-:Y:S01]  /*6aa0*/  FMUL.FTZ R100, R100, UR5 ;  /* 0x0000000564647c20 */ /* 0x000fe20008410000 */
[----:B------:R2:W1:Y:S01]  /*6ab0*/  MUFU.TANH R6, R73 ;  /* 0x0000004900067308 */ /* 0x0004620000002400 */
[----:B---3--:R-:W-:Y:S01]  /*6ac0*/  FMUL.FTZ R77, R89, UR5 ;  /* 0x00000005594d7c20 */ /* 0x008fe20008410000 */
[----:B------:R-:W-:Y:S01]  /*6ad0*/  FMUL.FTZ R102, R102, UR5 ;  /* 0x0000000566667c20 */ /* 0x000fe20008410000 */
[----:B------:R-:W3:Y:S01]  /*6ae0*/  SHFL.IDX PT, R89, R198, R233, 0x1f ;  /* 0x00001fe9c6597589 */ /* 0x000ee200000e0000 */
[----:B------:R-:W-:Y:S01]  /*6af0*/  FMUL.FTZ R101, R101, UR5 ;  /* 0x0000000565657c20 */ /* 0x000fe20008410000 */
[----:B------:R-:W-:Y:S01]  /*6b00*/  FMUL.FTZ R103, R103, UR5 ;  /* 0x0000000567677c20 */ /* 0x000fe20008410000 */
[----:B------:R-:W-:Y:S01]  /*6b10*/  FMUL.FTZ R104, R104, UR5 ;  /* 0x0000000568687c20 */ /* 0x000fe20008410000 */
[----:B------:R-:W-:Y:S01]  /*6b20*/  FMUL.FTZ R106, R106, UR5 ;  /* 0x000000056a6a7c20 */ /* 0x000fe20008410000 */
[----:B------:R1:W-:Y:S01]  /*6b30*/  MUFU.TANH R4, R76 ;  /* 0x0000004c00047308 */ /* 0x0003e20000002400 */
[----:B--2---:R-:W-:Y:S01]  /*6b40*/  FMUL.FTZ R73, R85, UR5 ;  /* 0x0000000555497c20 */ /* 0x004fe20008410000 */
[----:B----4-:R-:W-:Y:S01]  /*6b50*/  FSEL R85, R18, -INF , P1 ;  /* 0xff80000012557808 */ /* 0x010fe20000800000 */
[----:B------:R-:W-:Y:S01]  /*6b60*/  FMUL.FTZ R108, R108, UR5 ;  /* 0x000000056c6c7c20 */ /* 0x000fe20008410000 */
[----:B------:R-:W-:Y:S01]  /*6b70*/  FMUL.FTZ R110, R110, UR5 ;  /* 0x000000056e6e7c20 */ /* 0x000fe20008410000 */
[----:B------:R-:W-:Y:S01]  /*6b80*/  FMUL.FTZ R109, R109, UR5 ;  /* 0x000000056d6d7c20 */ /* 0x000fe20008410000 */
[----:B------:R-:W-:Y:S01]  /*6b90*/  FMUL.FTZ R111, R111, UR5 ;  /* 0x000000056f6f7c20 */ /* 0x000fe20008410000 */
[----:B------:R-:W-:Y:S01]  /*6ba0*/  FMUL.FTZ R112, R112, UR5 ;  /* 0x0000000570707c20 */ /* 0x000fe20008410000 */
[----:B------:R2:W-:Y:S01]  /*6bb0*/  MUFU.TANH R3, R78 ;  /* 0x0000004e00037308 */ /* 0x0005e20000002400 */
[----:B-1----:R-:W-:Y:S01]  /*6bc0*/  FMUL.FTZ R76, R88, UR5 ;  /* 0x00000005584c7c20 */ /* 0x002fe20008410000 */
[----:B------:R-:W-:Y:S01]  /*6bd0*/  FSEL R117, R6, -INF , P2 ;  /* 0xff80000006757808 */ /* 0x000fe20001000000 */
[----:B------:R-:W-:Y:S01]  /*6be0*/  FMUL.FTZ R114, R114, UR5 ;  /* 0x0000000572727c20 */ /* 0x000fe20008410000 */
[----:B------:R-:W-:Y:S01]  /*6bf0*/  FSEL R88, R5, -INF , P1 ;  /* 0xff80000005587808 */ /* 0x000fe20000800000 */
[----:B------:R-:W-:Y:S01]  /*6c00*/  FMUL.FTZ R113, R113, UR5 ;  /* 0x0000000571717c20 */ /* 0x000fe20008410000 */
[----:B------:R-:W-:Y:S01]  /*6c10*/  FMUL.FTZ R116, R116, UR5 ;  /* 0x0000000574747c20 */ /* 0x000fe20008410000 */
[----:B------:R-:W-:Y:S01]  /*6c20*/  FMUL.FTZ R105, R105, UR5 ;  /* 0x0000000569697c20 */ /* 0x000fe20008410000 */
[----:B------:R-:W1:Y:S01]  /*6c30*/  MUFU.TANH R237, R237 ;  /* 0x000000ed00ed7308 */ /* 0x000e620000002400 */
[----:B--2---:R-:W-:Y:S01]  /*6c40*/  FMUL.FTZ R78, R90, UR5 ;  /* 0x000000055a4e7c20 */ /* 0x004fe20008410000 */
[----:B------:R-:W-:Y:S01]  /*6c50*/  FMUL.FTZ R107, R107, UR5 ;  /* 0x000000056b6b7c20 */ /* 0x000fe20008410000 */
[----:B------:R-:W2:Y:S01]  /*6c60*/  SHFL.IDX PT, R90, R198, R205, 0x1f ;  /* 0x00001fcdc65a7589 */ /* 0x000ea200000e0000 */
[----:B------:R-:W-:-:S03]  /*6c70*/  FMUL.FTZ R119, R119, UR5 ;  /* 0x0000000577777c20 */ /* 0x000fc60008410000 */
[----:B------:R-:W-:Y:S01]  /*6c80*/  SHFL.IDX PT, R205, R13, R205, 0x1f ;  /* 0x00001fcd0dcd7589 */ /* 0x000fe200000e0000 */
[----:B------:R-:W4:Y:S03]  /*6c90*/  MUFU.TANH R235, R235 ;  /* 0x000000eb00eb7308 */ /* 0x000f260000002400 */
[----:B------:R-:W-:Y:S05]  /*6ca0*/  SHFL.IDX PT, R212, R13, R115, 0x1f ;  /* 0x00001f730dd47589 */ /* 0x000fea00000e0000 */
[----:B------:R-:W2:Y:S01]  /*6cb0*/  MUFU.TANH R20, R20 ;  /* 0x0000001400147308 */ /* 0x000ea20000002400 */
[----:B-1----:R-:W-:-:S07]  /*6cc0*/  FSEL R201, R237, -INF , P1 ;  /* 0xff800000edc97808 */ /* 0x002fce0000800000 */
[----:B------:R-:W1:Y:S01]  /*6cd0*/  MUFU.TANH R19, R19 ;  /* 0x0000001300137308 */ /* 0x000e620000002400 */
[----:B------:R-:W-:Y:S02]  /*6ce0*/  WARPGROUP.DEPBAR.LE gsb0, 0x0 ;  /* 0x00008000000079c5 */ /* 0x000fe40000010000 */
[----:B------:R-:W-:-:S05]  /*6cf0*/  WARPGROUP.ARRIVE ;  /* 0x00000000000079c5 */ /* 0x000fca0000000000 */
[----:B------:R-:W1:Y:S01]  /*6d00*/  MUFU.TANH R21, R21 ;  /* 0x0000001500157308 */ /* 0x000e620000002400 */
[----:B------:R-:W-:Y:S01]  /*6d10*/  HGMMA.64x96x16.F32.BF16 R24, gdesc[UR8], R24, gsb0 ;  /* 0x01600000081879f0 */ /* 0x000fe20008001818 */
[----:B------:R-:W-:Y:S01]  /*6d20*/  R2UR UR8, R190 ;  /* 0x00000000be0872ca */ /* 0x000fe200000e0000 */
[----:B------:R-:W-:Y:S01]  /*6d30*/  UMOV UR10, UR4 ;  /* 0x00000004000a7c82 */ /* 0x000fe20008000000 */
[----:B------:R-:W-:Y:S01]  /*6d40*/  R2UR UR9, R191 ;  /* 0x00000000bf0972ca */ /* 0x000fe200000e0000 */
[----:B------:R-:W-:-:S03]  /*6d50*/  UMOV UR11, 0x40000040 ;  /* 0x40000040000b7882 */ /* 0x000fc60000000000 */
[----:B------:R-:W1:Y:S01]  /*6d60*/  MUFU.TANH R72, R72 ;  /* 0x0000004800487308 */ /* 0x000e620000002400 */
[----:B------:R-:W-:Y:S02]  /*6d70*/  ULDC UR4, c[0x0][0x744] ;  /* 0x0001d10000047ab9 */ /* 0x000fe40000000800 */
[--C-:B------:R-:W-:Y:S01]  /*6d80*/  FFMA.FTZ R118, R84, UR4, -R86.reuse ;  /* 0x0000000454767c23 */ /* 0x100fe20008010856 */
[----:B------:R-:W-:Y:S01]  /*6d90*/  FFMA.FTZ R202, R85, UR4, -R86 ;  /* 0x0000000455ca7c23 */ /* 0x000fe20008010856 */
[----:B------:R-:W-:Y:S01]  /*6da0*/  FSEL R85, R4, -INF , P2 ;  /* 0xff80000004557808 */ /* 0x000fe20001000000 */
[--C-:B------:R-:W-:Y:S01]  /*6db0*/  FFMA.FTZ R117, R117, UR4, -R87.reuse ;  /* 0x0000000475757c23 */ /* 0x100fe20008010857 */
[----:B------:R-:W-:Y:S01]  /*6dc0*/  FSEL R84, R3, -INF , P1 ;  /* 0xff80000003547808 */ /* 0x000fe20000800000 */
[----:B------:R-:W1:Y:S01]  /*6dd0*/  MUFU.TANH R73, R73 ;  /* 0x0000004900497308 */ /* 0x000e620000002400 */
[----:B------:R-:W-:Y:S01]  /*6de0*/  FFMA.FTZ R88, R88, UR4, -R87 ;  /* 0x0000000458587c23 */ /* 0x000fe20008010857 */
[----:B------:R-:W-:Y:S01]  /*6df0*/  FSEL R86, R2, -INF , P2 ;  /* 0xff80000002567808 */ /* 0x000fe20001000000 */
[--C-:B---3--:R-:W-:Y:S01]  /*6e00*/  FFMA.FTZ R85, R85, UR4, -R89.reuse ;  /* 0x0000000455557c23 */ /* 0x108fe20008010859 */
[----:B------:R-:W-:Y:S01]  /*6e10*/  FFMA.FTZ R84, R84, UR4, -R89 ;  /* 0x0000000454547c23 */ /* 0x000fe20008010859 */
[----:B----4-:R-:W-:Y:S01]  /*6e20*/  FSEL R87, R235, -INF , P2 ;  /* 0xff800000eb577808 */ /* 0x010fe20001000000 */
[--C-:B------:R-:W-:Y:S01]  /*6e30*/  FFMA.FTZ R201, R201, UR4, -R92.reuse ;  /* 0x00000004c9c97c23 */ /* 0x100fe2000801085c */
[----:B--2---:R-:W-:Y:S01]  /*6e40*/  FSEL R89, R20, -INF , P1 ;  /* 0xff80000014597808 */ /* 0x004fe20000800000 */
[----:B------:R-:W2:Y:S01]  /*6e50*/  MUFU.TANH R77, R77 ;  /* 0x0000004d004d7308 */ /* 0x000ea20000002400 */
[----:B------:R-:W-:Y:S01]  /*6e60*/  FFMA.FTZ R86, R86, UR4, -R92 ;  /* 0x0000000456567c23 */ /* 0x000fe2000801085c */
[--C-:B------:R-:W-:Y:S01]  /*6e70*/  FFMA.FTZ R200, R87, UR4, -R90.reuse ;  /* 0x0000000457c87c23 */ /* 0x100fe2000801085a */
[----:B-1----:R-:W-:Y:S01]  /*6e80*/  FSEL R92, R19, -INF , P2 ;  /* 0xff800000135c7808 */ /* 0x002fe20001000000 */
[----:B------:R-:W-:Y:S01]  /*6e90*/  FFMA.FTZ R90, R89, UR4, -R90 ;  /* 0x00000004595a7c23 */ /* 0x000fe2000801085a */
[----:B------:R-:W-:-:S02]  /*6ea0*/  FSEL R94, R21, -INF , P1 ;  /* 0xff800000155e7808 */ /* 0x000fc40000800000 */
[----:B------:R-:W-:Y:S01]  /*6eb0*/  FSEL R89, R72, -INF , P2 ;  /* 0xff80000048597808 */ /* 0x000fe20001000000 */
[----:B------:R-:W1:Y:S01]  /*6ec0*/  MUFU.TANH R75, R75 ;  /* 0x0000004b004b7308 */ /* 0x000e620000002400 */
[----:B------:R-:W-:Y:S01]  /*6ed0*/  FSEL R95, R73, -INF , P2 ;  /* 0xff800000495f7808 */ /* 0x000fe20001000000 */
[--C-:B------:R-:W-:Y:S01]  /*6ee0*/  FFMA.FTZ R92, R92, UR4, -R91.reuse ;  /* 0x000000045c5c7c23 */ /* 0x100fe2000801085b */
[----:B------:R-:W-:-:S05]  /*6ef0*/  FFMA.FTZ R91, R94, UR4, -R91 ;  /* 0x000000045e5b7c23 */ /* 0x000fca000801085b */
[----:B------:R-:W3:Y:S01]  /*6f00*/  MUFU.TANH R74, R74 ;  /* 0x0000004a004a7308 */ /* 0x000ee20000002400 */
[----:B--2---:R-:W-:-:S07]  /*6f10*/  FSEL R198, R77, -INF , P2 ;  /* 0xff8000004dc67808 */ /* 0x004fce0001000000 */
[----:B------:R-:W2:Y:S01]  /*6f20*/  MUFU.TANH R76, R76 ;  /* 0x0000004c004c7308 */ /* 0x000ea20000002400 */
[----:B-1----:R-:W-:-:S07]  /*6f30*/  FSEL R203, R75, -INF , P1 ;  /* 0xff8000004bcb7808 */ /* 0x002fce0000800000 */
[----:B------:R-:W1:Y:S01]  /*6f40*/  MUFU.TANH R78, R78 ;  /* 0x0000004e004e7308 */ /* 0x000e620000002400 */
[----:B---3--:R-:W-:-:S07]  /*6f50*/  FSEL R199, R74, -INF , P1 ;  /* 0xff8000004ac77808 */ /* 0x008fce0000800000 */
[----:B------:R-:W3:Y:S01]  /*6f60*/  MUFU.TANH R80, R80 ;  /* 0x0000005000507308 */ /* 0x000ee20000002400 */
[----:B--2---:R-:W-:-:S05]  /*6f70*/  FSEL R94, R76, -INF , P2 ;  /* 0xff8000004c5e7808 */ /* 0x004fca0001000000 */
[----:B------:R-:W-:Y:S02]  /*6f80*/  FFMA.FTZ R94, R94, UR4, -R211 ;  /* 0x000000045e5e7c23 */ /* 0x000fe400080108d3 */
[----:B------:R-:W-:Y:S01]  /*6f90*/  MUFU.TANH R82, R82 ;  /* 0x0000005200527308 */ /* 0x000fe20000002400 */
[----:B-1----:R-:W-:-:S05]  /*6fa0*/  FSEL R206, R78, -INF , P1 ;  /* 0xff8000004ece7808 */ /* 0x002fca0000800000 */
[----:B------:R-:W-:Y:S02]  /*6fb0*/  FFMA.FTZ R211, R206, UR4, -R211 ;  /* 0x00000004ced37c23 */ /* 0x000fe400080108d3 */
[----:B------:R-:W-:Y:S01]  /*6fc0*/  MUFU.TANH R194, R194 ;  /* 0x000000c200c27308 */ /* 0x000fe20000002400 */
[----:B---3--:R-:W-:-:S05]  /*6fd0*/  FSEL R226, R80, -INF , P2 ;  /* 0xff80000050e27808 */ /* 0x008fca0001000000 */
[----:B------:R-:W-:Y:S02]  /*6fe0*/  FFMA.FTZ R226, R226, UR4, -R215 ;  /* 0x00000004e2e27c23 */ /* 0x000fe400080108d7 */
[----:B------:R-:W-:Y:S08]  /*6ff0*/  MUFU.TANH R98, R98 ;  /* 0x0000006200627308 */ /* 0x000ff00000002400 */
[----:B------:R-:W1:Y:S08]  /*7000*/  MUFU.TANH R81, R81 ;  /* 0x0000005100517308 */ /* 0x000e700000002400 */
[----:B------:R-:W-:Y:S01]  /*7010*/  MUFU.TANH R83, R83 ;  /* 0x0000005300537308 */ /* 0x000fe20000002400 */
[----:B------:R-:W-:-:S02]  /*7020*/  WARPGROUP.DEPBAR.LE gsb0, 0x0 ;  /* 0x00008000000079c5 */ /* 0x000fc40000010000 */
[----:B------:R-:W-:-:S05]  /*7030*/  WARPGROUP.ARRIVE ;  /* 0x00000000000079c5 */ /* 0x000fca0000000000 */
[----:B------:R-:W2:Y:S01]  /*7040*/  MUFU.TANH R97, R97 ;  /* 0x0000006100617308 */ /* 0x000ea20000002400 */
[----:B------:R-:W-:Y:S01]  /*7050*/  HGMMA.64x96x16.F32.BF16 R24, gdesc[UR8], R24, gsb0 ;  /* 0x01600000081879f0 */ /* 0x000fe20008001818 */
[----:B------:R-:W-:Y:S01]  /*7060*/  R2UR UR8, R192 ;  /* 0x00000000c00872ca */ /* 0x000fe200000e0000 */
[----:B------:R-:W-:Y:S01]  /*7070*/  UMOV UR10, UR6 ;  /* 0x00000006000a7c82 */ /* 0x000fe20008000000 */
[----:B------:R-:W-:Y:S01]  /*7080*/  R2UR UR9, R193 ;  /* 0x00000000c10972ca */ /* 0x000fe200000e0000 */
[----:B------:R-:W-:Y:S01]  /*7090*/  UMOV UR11, 0x40000040 ;  /* 0x40000040000b7882 */ /* 0x000fe20000000000 */
[----:B-1----:R-:W-:Y:S02]  /*70a0*/  FSEL R206, R81, -INF , P2 ;  /* 0xff80000051ce7808 */ /* 0x002fe40001000000 */
[----:B------:R-:W1:Y:S03]  /*70b0*/  MUFU.TANH R99, R99 ;  /* 0x0000006300637308 */ /* 0x000e660000002400 */
[----:B------:R-:W-:-:S05]  /*70c0*/  FFMA.FTZ R225, R206, UR4, -R223 ;  /* 0x00000004cee17c23 */ /* 0x000fca00080108df */
[----:B------:R3:W-:Y:S01]  /*70d0*/  MUFU.EX2 R87, R202 ;  /* 0x000000ca00577308 */ /* 0x0007e20000000800 */
[----:B--2---:R-:W-:-:S05]  /*70e0*/  FSEL R220, R97, -INF , P2 ;  /* 0xff80000061dc7808 */ /* 0x004fca0001000000 */
[----:B------:R-:W-:Y:S02]  /*70f0*/  FFMA.FTZ R220, R220, UR4, -R217 ;  /* 0x00000004dcdc7c23 */ /* 0x000fe400080108d9 */
[----:B------:R-:W2:Y:S01]  /*7100*/  MUFU.TANH R100, R100 ;  /* 0x0000006400647308 */ /* 0x000ea20000002400 */
[----:B---3--:R-:W-:Y:S01]  /*7110*/  FFMA.FTZ R202, R89, UR4, -R204 ;  /* 0x0000000459ca7c23 */ /* 0x008fe200080108cc */
[--C-:B------:R-:W-:Y:S01]  /*7120*/  FFMA.FTZ R89, R95, UR4, -R96.reuse ;  /* 0x000000045f597c23 */ /* 0x100fe20008010860 */
[----:B------:R-:W-:Y:S01]  /*7130*/  FFMA.FTZ R95, R198, UR4, -R93 ;  /* 0x00000004c65f7c23 */ /* 0x000fe2000801085d */
[----:B------:R-:W-:Y:S01]  /*7140*/  FSEL R198, R82, -INF , P1 ;  /* 0xff80000052c67808 */ /* 0x000fe20000800000 */
[----:B------:R-:W-:Y:S01]  /*7150*/  FFMA.FTZ R96, R203, UR4, -R96 ;  /* 0x00000004cb607c23 */ /* 0x000fe20008010860 */
[----:B------:R-:W-:Y:S01]  /*7160*/  FFMA.FTZ R204, R199, UR4, -R204 ;  /* 0x00000004c7cc7c23 */ /* 0x000fe200080108cc */
[----:B------:R-:W-:Y:S01]  /*7170*/  FSEL R203, R194, -INF , P2 ;  /* 0xff800000c2cb7808 */ /* 0x000fe20001000000 */
[----:B------:R-:W3:Y:S01]  /*7180*/  MUFU.TANH R102, R102 ;  /* 0x0000006600667308 */ /* 0x000ee20000002400 */
[----:B------:R-:W-:Y:S01]  /*7190*/  FSEL R199, R98, -INF , P1 ;  /* 0xff80000062c77808 */ /* 0x000fe20000800000 */
[----:B------:R-:W-:Y:S01]  /*71a0*/  FFMA.FTZ R215, R198, UR4, -R215 ;  /* 0x00000004c6d77c23 */ /* 0x000fe200080108d7 */
[----:B------:R-:W-:Y:S01]  /*71b0*/  FSEL R198, R83, -INF , P1 ;  /* 0xff80000053c67808 */ /* 0x000fe20000800000 */
[----:B------:R-:W-:-:S02]  /*71c0*/  FFMA.FTZ R224, R203, UR4, -R222 ;  /* 0x00000004cbe07c23 */ /* 0x000fc400080108de */
[----:B------:R-:W-:Y:S02]  /*71d0*/  FFMA.FTZ R222, R199, UR4, -R222 ;  /* 0x00000004c7de7c23 */ /* 0x000fe400080108de */
[----:B------:R-:W-:Y:S01]  /*71e0*/  MUFU.EX2 R118, R118 ;  /* 0x0000007600767308 */ /* 0x000fe20000000800 */
[----:B------:R-:W4:Y:S01]  /*71f0*/  SHFL.IDX PT, R199, R13, R9, 0x1f ;  /* 0x00001f090dc77589 */ /* 0x000f2200000e0000 */
[----:B------:R-:W-:Y:S01]  /*7200*/  FFMA.FTZ R223, R198, UR4, -R223 ;  /* 0x00000004c6df7c23 */ /* 0x000fe200080108df */
[----:B-1----:R-:W-:Y:S02]  /*7210*/  FSEL R198, R99, -INF , P1 ;  /* 0xff80000063c67808 */ /* 0x002fe40000800000 */
[----:B--2---:R-:W-:-:S03]  /*7220*/  FSEL R221, R100, -INF , P2 ;  /* 0xff80000064dd7808 */ /* 0x004fc60001000000 */
[----:B------:R-:W1:Y:S01]  /*7230*/  MUFU.TANH R101, R101 ;  /* 0x0000006500657308 */ /* 0x000e620000002400 */
[----:B---3--:R-:W-:Y:S01]  /*7240*/  FSEL R203, R102, -INF , P1 ;  /* 0xff80000066cb7808 */ /* 0x008fe20000800000 */
[----:B------:R-:W-:Y:S01]  /*7250*/  FFMA.FTZ R217, R198, UR4, -R217 ;  /* 0x00000004c6d97c23 */ /* 0x000fe200080108d9 */
[----:B------:R-:W-:Y:S01]  /*7260*/  FFMA.FTZ R198, -R15, R15, 1 ;  /* 0x3f8000000fc67423 */ /* 0x000fe2000001010f */
[--C-:B------:R-:W-:Y:S02]  /*7270*/  FFMA.FTZ R221, R221, UR4, -R218.reuse ;  /* 0x00000004dddd7c23 */ /* 0x100fe400080108da */
[----:B------:R-:W-:Y:S02]  /*7280*/  FFMA.FTZ R218, R203, UR4, -R218 ;  /* 0x00000004cbda7c23 */ /* 0x000fe400080108da */
[----:B------:R-:W-:Y:S01]  /*7290*/  MUFU.TANH R103, R103 ;  /* 0x0000006700677308 */ /* 0x000fe20000002400 */
[----:B------:R-:W-:Y:S07]  /*72a0*/  SHFL.IDX PT, R203, R13, R229, 0x1f ;  /* 0x00001fe50dcb7589 */ /* 0x000fee00000e0000 */
[----:B------:R-:W2:Y:S01]  /*72b0*/  MUFU.TANH R104, R104 ;  /* 0x0000006800687308 */ /* 0x000ea20000002400 */
[----:B-1----:R-:W-:-:S05]  /*72c0*/  FSEL R219, R101, -INF , P2 ;  /* 0xff80000065db7808 */ /* 0x002fca0001000000 */
[----:B------:R-:W-:Y:S02]  /*72d0*/  FFMA.FTZ R219, R219, UR4, -R216 ;  /* 0x00000004dbdb7c23 */ /* 0x000fe400080108d8 */
[----:B------:R-:W-:Y:S08]  /*72e0*/  MUFU.TANH R106, R106 ;  /* 0x0000006a006a7308 */ /* 0x000ff00000002400 */
[----:B------:R-:W1:Y:S01]  /*72f0*/  MUFU.TANH R79, R79 ;  /* 0x0000004f004f7308 */ /* 0x000e620000002400 */
[----:B--2---:R-:W-:-:S05]  /*7300*/  FSEL R206, R104, -INF , P2 ;  /* 0xff80000068ce7808 */ /* 0x004fca0001000000 */
[----:B----4-:R-:W-:Y:S02]  /*7310*/  FFMA.FTZ R206, R206, UR4, -R199 ;  /* 0x00000004cece7c23 */ /* 0x010fe400080108c7 */
[----:B------:R2:W-:Y:S08]  /*7320*/  MUFU.EX2 R14, R201 ;  /* 0x000000c9000e7308 */ /* 0x0005f00000000800 */
[----:B------:R-:W-:Y:S01]  /*7330*/  MUFU.TANH R108, R108 ;  /* 0x0000006c006c7308 */ /* 0x000fe20000002400 */
[----:B--2---:R-:W2:Y:S01]  /*7340*/  SHFL.IDX PT, R201, R13, R233, 0x1f ;  /* 0x00001fe90dc97589 */ /* 0x004ea200000e0000 */
[----:B-1----:R-:W-:Y:S01]  /*7350*/  FSEL R208, R79, -INF , P1 ;  /* 0xff8000004fd07808 */ /* 0x002fe20000800000 */
[----:B------:R-:W-:-:S02]  /*7360*/  WARPGROUP.DEPBAR.LE gsb0, 0x0 ;  /* 0x00008000000079c5 */ /* 0x000fc40000010000 */
[----:B------:R-:W-:-:S03]  /*7370*/  WARPGROUP.ARRIVE ;  /* 0x00000000000079c5 */ /* 0x000fc60000000000 */
[----:B------:R-:W-:Y:S01]  /*7380*/  MUFU.TANH R110, R110 ;  /* 0x0000006e006e7308 */ /* 0x000fe20000002400 */
[----:B------:R-:W-:Y:S02]  /*7390*/  FFMA.FTZ R93, R208, UR4, -R93 ;  /* 0x00000004d05d7c23 */ /* 0x000fe4000801085d */
[----:B------:R1:W-:Y:S01]  /*73a0*/  SHFL.IDX PT, R208, R13, R230, 0x1f ;  /* 0x00001fe60dd07589 */ /* 0x0003e200000e0000 */
[----:B------:R-:W-:Y:S04]  /*73b0*/  HGMMA.64x96x16.F32.BF16 R24, gdesc[UR8], R24, gsb0 ;  /* 0x01600000081879f0 */ /* 0x000fe80008001818 */
[----:B------:R-:W3:Y:S08]  /*73c0*/  MUFU.TANH R109, R109 ;  /* 0x0000006d006d7308 */ /* 0x000ef00000002400 */
[----:B------:R-:W-:Y:S08]  /*73d0*/  MUFU.TANH R111, R111 ;  /* 0x0000006f006f7308 */ /* 0x000ff00000002400 */
[----:B------:R-:W-:Y:S01]  /*73e0*/  MUFU.TANH R112, R112 ;  /* 0x0000007000707308 */ /* 0x000fe20000002400 */
[----:B---3--:R-:W-:-:S07]  /*73f0*/  FSEL R207, R109, -INF , P2 ;  /* 0xff8000006dcf7808 */ /* 0x008fce0001000000 */
[----:B------:R-:W-:Y:S08]  /*7400*/  MUFU.TANH R114, R114 ;  /* 0x0000007200727308 */ /* 0x000ff00000002400 */
[----:B------:R3:W-:Y:S08]  /*7410*/  MUFU.EX2 R15, R200 ;  /* 0x000000c8000f7308 */ /* 0x0007f00000000800 */
[----:B------:R-:W-:Y:S01]  /*7420*/  MUFU.TANH R113, R113 ;  /* 0x0000007100717308 */ /* 0x000fe20000002400 */
[----:B---3--:R-:W-:-:S05]  /*7430*/  FSEL R200, R108, -INF , P2 ;  /* 0xff8000006cc87808 */ /* 0x008fca0001000000 */
[----:B--2---:R-:W-:Y:S02]  /*7440*/  FFMA.FTZ R200, R200, UR4, -R201 ;  /* 0x00000004c8c87c23 */ /* 0x004fe400080108c9 */
        /* <DEDUP_REMOVED lines=8> */
[----:B------:R-:W3:Y:S01]  /*74d0*/  MUFU.TANH R196, R196 ;  /* 0x000000c400c47308 */ /* 0x000ee20000002400 */
[----:B-1----:R-:W-:-:S07]  /*74e0*/  FSEL R228, R105, -INF , P2 ;  /* 0xff80000069e47808 */ /* 0x002fce0001000000 */
[----:B------:R-:W1:Y:S01]  /*74f0*/  MUFU.TANH R119, R119 ;  /* 0x0000007700777308 */ /* 0x000e620000002400 */
[----:B--2---:R-:W-:Y:S01]  /*7500*/  FSEL R213, R107, -INF , P1 ;  /* 0xff8000006bd57808 */ /* 0x004fe20000800000 */
[----:B------:R-:W-:Y:S02]  /*7510*/  WARPGROUP.DEPBAR.LE gsb0, 0x0 ;  /* 0x00008000000079c5 */ /* 0x000fe40000010000 */
[----:B------:R-:W2:Y:S04]  /*7520*/  LDS R227, [R227+0x380] ;  /* 0x00038000e3e37984 */ /* 0x000ea80000000800 */
[----:B------:R-:W-:Y:S08]  /*7530*/  MUFU.EX2 R117, R117 ;  /* 0x0000007500757308 */ /* 0x000ff00000000800 */
[----:B------:R-:W4:Y:S08]  /*7540*/  MUFU.EX2 R85, R85 ;  /* 0x0000005500557308 */ /* 0x000f300000000800 */
[----:B------:R-:W4:Y:S08]  /*7550*/  MUFU.EX2 R86, R86 ;  /* 0x0000005600567308 */ /* 0x000f300000000800 */
[----:B------:R-:W-:Y:S08]  /*7560*/  MUFU.EX2 R90, R90 ;  /* 0x0000005a005a7308 */ /* 0x000ff00000000800 */
[----:B------:R-:W-:Y:S01]  /*7570*/  MUFU.EX2 R88, R88 ;  /* 0x0000005800587308 */ /* 0x000fe20000000800 */
[----:B--2---:R-:W2:Y:S07]  /*7580*/  SHFL.IDX PT, R234, R227, R9, 0x1f ;  /* 0x00001f09e3ea7589 */ /* 0x004eae00000e0000 */
[----:B------:R-:W-:Y:S01]  /*7590*/  MUFU.EX2 R91, R91 ;  /* 0x0000005b005b7308 */ /* 0x000fe20000000800 */
[----:B------:R-:W-:Y:S04]  /*75a0*/  SHFL.IDX PT, R232, R227, R115, 0x1f ;  /* 0x00001f73e3e87589 */ /* 0x000fe800000e0000 */
[----:B------:R-:W3:Y:S03]  /*75b0*/  SHFL.IDX PT, R233, R227, R233, 0x1f ;  /* 0x00001fe9e3e97589 */ /* 0x000ee600000e0000 */
[----:B------:R-:W-:Y:S01]  /*75c0*/  MUFU.EX2 R84, R84 ;  /* 0x0000005400547308 */ /* 0x000fe20000000800 */
[----:B------:R-:W1:Y:S04]  /*75d0*/  SHFL.IDX PT, R229, R227, R229, 0x1f ;  /* 0x00001fe5e3e57589 */ /* 0x000e6800000e0000 */
[----:B------:R-:W4:Y:S03]  /*75e0*/  SHFL.IDX PT, R230, R227, R230, 0x1f ;  /* 0x00001fe6e3e67589 */ /* 0x000f2600000e0000 */
[----:B------:R-:W-:Y:S01]  /*75f0*/  MUFU.EX2 R92, R92 ;  /* 0x0000005c005c7308 */ /* 0x000fe20000000800 */
[----:B------:R-:W4:Y:S01]  /*7600*/  SHFL.IDX PT, R231, R227, R231, 0x1f ;  /* 0x00001fe7e3e77589 */ /* 0x000f2200000e0000 */
[--C-:B--2---:R-:W-:Y:S01]  /*7610*/  FADD.FTZ R24, R24, -R234.reuse ;  /* 0x800000ea18187221 */ /* 0x104fe20000010000 */
[----:B------:R-:W-:-:S05]  /*7620*/  FADD.FTZ R234, R26, -R234 ;  /* 0x800000ea1aea7221 */ /* 0x000fca0000010000 */
[----:B------:R2:W-:Y:S01]  /*7630*/  MUFU.EX2 R26, R202 ;  /* 0x000000ca001a7308 */ /* 0x0005e20000000800 */
[----:B------:R-:W-:Y:S01]  /*7640*/  FMUL.FTZ R24, R118, R24 ;  /* 0x0000001876187220 */ /* 0x000fe20000410000 */
[----:B------:R-:W-:-:S03]  /*7650*/  FMUL.FTZ R234, R87, R234 ;  /* 0x000000ea57ea7220 */ /* 0x000fc60000410000 */
[----:B------:R-:W-:Y:S01]  /*7660*/  FMUL.FTZ R198, R198, R24 ;  /* 0x00000018c6c67220 */ /* 0x000fe20000410000 */
[----:B------:R-:W-:Y:S01]  /*7670*/  FSEL R24, R103, -INF , P1 ;  /* 0xff80000067187808 */ /* 0x000fe20000800000 */
[----:B---3--:R-:W-:Y:S01]  /*7680*/  FADD.FTZ R28, R28, -R233 ;  /* 0x800000e91c1c7221 */ /* 0x008fe20000010000 */
[----:B------:R-:W-:Y:S01]  /*7690*/  FFMA.FTZ R237, -R237, R237, 1 ;  /* 0x3f800000eded7423 */ /* 0x000fe200000101ed */
[----:B--2---:R-:W-:Y:S01]  /*76a0*/  FFMA.FTZ R202, R207, UR4, -R203 ;  /* 0x00000004cfca7c23 */ /* 0x004fe200080108cb */
[----:B------:R-:W-:Y:S01]  /*76b0*/  FSEL R207, R114, -INF , P1 ;  /* 0xff80000072cf7808 */ /* 0x000fe20000800000 */
[----:B------:R-:W-:Y:S01]  /*76c0*/  FFMA.FTZ R216, R24, UR4, -R216 ;  /* 0x0000000418d87c23 */ /* 0x000fe200080108d8 */
[----:B------:R-:W-:Y:S01]  /*76d0*/  FSEL R24, R106, -INF , P1 ;  /* 0xff8000006a187808 */ /* 0x000fe20000800000 */
[--C-:B-1----:R-:W-:Y:S01]  /*76e0*/  FADD.FTZ R29, R29, -R229.reuse ;  /* 0x800000e51d1d7221 */ /* 0x102fe20000010000 */
[----:B------:R-:W-:Y:S01]  /*76f0*/  FADD.FTZ R31, R31, -R229 ;  /* 0x800000e51f1f7221 */ /* 0x000fe20000010000 */
[----:B----4-:R-:W-:Y:S01]  /*7700*/  FADD.FTZ R35, R35, -R230 ;  /* 0x800000e623237221 */ /* 0x010fe20000010000 */
[----:B------:R-:W-:Y:S01]  /*7710*/  FFMA.FTZ R21, -R21, R21, 1 ;  /* 0x3f80000015157423 */ /* 0x000fe20000010115 */
[----:B------:R-:W-:Y:S01]  /*7720*/  FFMA.FTZ R199, R24, UR4, -R199 ;  /* 0x0000000418c77c23 */ /* 0x000fe200080108c7 */
[----:B------:R-:W-:Y:S01]  /*7730*/  FSEL R24, R110, -INF , P1 ;  /* 0xff8000006e187808 */ /* 0x000fe20000800000 */
[----:B------:R-:W-:Y:S01]  /*7740*/  FADD.FTZ R38, R38, -R231 ;  /* 0x800000e726267221 */ /* 0x000fe20000010000 */
[----:B------:R-:W-:Y:S01]  /*7750*/  FADD.FTZ R30, R30, -R233 ;  /* 0x800000e91e1e7221 */ /* 0x000fe20000010000 */
[----:B------:R-:W-:Y:S01]  /*7760*/  FADD.FTZ R36, R36, -R231 ;  /* 0x800000e724247221 */ /* 0x000fe20000010000 */
[----:B------:R-:W-:Y:S01]  /*7770*/  MUFU.EX2 R89, R89 ;  /* 0x0000005900597308 */ /* 0x000fe20000000800 */
[----:B------:R-:W-:Y:S01]  /*7780*/  FFMA.FTZ R201, R24, UR4, -R201 ;  /* 0x0000000418c97c23 */ /* 0x000fe200080108c9 */
[----:B------:R-:W-:-:S05]  /*7790*/  FSEL R24, R111, -INF , P1 ;  /* 0xff8000006f187808 */ /* 0x000fca0000800000 */
[----:B------:R-:W-:Y:S01]  /*77a0*/  FFMA.FTZ R203, R24, UR4, -R203 ;  /* 0x0000000418cb7c23 */ /* 0x000fe200080108cb */
[----:B------:R-:W-:Y:S08]  /*77b0*/  MUFU.EX2 R96, R96 ;  /* 0x0000006000607308 */ /* 0x000ff00000000800 */
[----:B------:R1:W2:Y:S01]  /*77c0*/  MUFU.EX2 R24, R204 ;  /* 0x000000cc00187308 */ /* 0x0002a20000000800 */
[----:B------:R-:W-:-:S07]  /*77d0*/  FFMA.FTZ R72, -R72, R72, 1 ;  /* 0x3f80000048487423 */ /* 0x000fce0000010148 */
[----:B------:R-:W3:Y:S01]  /*77e0*/  MUFU.EX2 R94, R94 ;  /* 0x0000005e005e7308 */ /* 0x000ee20000000800 */
[----:B-1----:R-:W-:-:S05]  /*77f0*/  FSEL R204, R112, -INF , P2 ;  /* 0xff80000070cc7808 */ /* 0x002fca0001000000 */
[--C-:B------:R-:W-:Y:S01]  /*7800*/  FFMA.FTZ R204, R204, UR4, -R205.reuse ;  /* 0x00000004cccc7c23 */ /* 0x100fe200080108cd */
[----:B------:R-:W-:Y:S01]  /*7810*/  FFMA.FTZ R205, R207, UR4, -R205 ;  /* 0x00000004cfcd7c23 */ /* 0x000fe200080108cd */
[----:B------:R-:W-:Y:S01]  /*7820*/  FSEL R207, R113, -INF , P2 ;  /* 0xff80000071cf7808 */ /* 0x000fe20001000000 */
[----:B------:R-:W-:Y:S04]  /*7830*/  MUFU.EX2 R95, R95 ;  /* 0x0000005f005f7308 */ /* 0x000fe80000000800 */
[--C-:B------:R-:W-:Y:S01]  /*7840*/  FFMA.FTZ R207, R207, UR4, -R208.reuse ;  /* 0x00000004cfcf7c23 */ /* 0x100fe200080108d0 */
[----:B------:R-:W-:Y:S01]  /*7850*/  FFMA.FTZ R208, R13, UR4, -R208 ;  /* 0x000000040dd07c23 */ /* 0x000fe200080108d0 */
[----:B------:R-:W-:Y:S01]  /*7860*/  FSEL R13, R197, -INF , P1 ;  /* 0xff800000c50d7808 */ /* 0x000fe20000800000 */
[----:B------:R-:W-:Y:S01]  /*7870*/  FFMA.FTZ R73, -R73, R73, 1 ;  /* 0x3f80000049497423 */ /* 0x000fe20000010149 */
[----:B------:R-:W-:Y:S01]  /*7880*/  FFMA.FTZ R75, -R75, R75, 1 ;  /* 0x3f8000004b4b7423 */ /* 0x000fe2000001014b */
[----:B------:R-:W-:Y:S01]  /*7890*/  FFMA.FTZ R76, -R76, R76, 1 ;  /* 0x3f8000004c4c7423 */ /* 0x000fe2000001014c */
[----:B------:R-:W-:Y:S01]  /*78a0*/  FFMA.FTZ R81, -R81, R81, 1 ;  /* 0x3f80000051517423 */ /* 0x000fe20000010151 */
[----:B------:R-:W-:Y:S01]  /*78b0*/  FFMA.FTZ R210, R13, UR4, -R210 ;  /* 0x000000040dd27c23 */ /* 0x000fe200080108d2 */
[----:B------:R-:W-:Y:S01]  /*78c0*/  FFMA.FTZ R80, -R80, R80, 1 ;  /* 0x3f80000050507423 */ /* 0x000fe20000010150 */
[----:B------:R1:W4:Y:S01]  /*78d0*/  MUFU.EX2 R13, R211 ;  /* 0x000000d3000d7308 */ /* 0x0003220000000800 */
[----:B------:R-:W-:Y:S01]  /*78e0*/  FFMA.FTZ R83, -R83, R83, 1 ;  /* 0x3f80000053537423 */ /* 0x000fe20000010153 */
[----:B------:R-:W-:Y:S01]  /*78f0*/  FFMA.FTZ R99, -R99, R99, 1 ;  /* 0x3f80000063637423 */ /* 0x000fe20000010163 */
[----:B------:R-:W-:-:S05]  /*7900*/  FFMA.FTZ R78, -R78, R78, 1 ;  /* 0x3f8000004e4e7423 */ /* 0x000fca000001014e */
[----:B------:R-:W-:Y:S01]  /*7910*/  MUFU.EX2 R93, R93 ;  /* 0x0000005d005d7308 */ /* 0x000fe20000000800 */
[--C-:B-1----:R-:W-:Y:S01]  /*7920*/  FFMA.FTZ R211, R228, UR4, -R212.reuse ;  /* 0x00000004e4d37c23 */ /* 0x102fe200080108d4 */
        /* <DEDUP_REMOVED lines=9> */
[----:B------:R-:W-:Y:S01]  /*79c0*/  FMUL.FTZ R35, R91, R35 ;  /* 0x000000235b237220 */ /* 0x000fe20000410000 */
[----:B------:R-:W-:Y:S01]  /*79d0*/  FMUL.FTZ R30, R84, R30 ;  /* 0x0000001e541e7220 */ /* 0x000fe20000410000 */
[----:B------:R-:W1:Y:S01]  /*79e0*/  SHFL.IDX PT, R228, R227, R228, 0x1f ;  /* 0x00001fe4e3e47589 */ /* 0x000e6200000e0000 */
[----:B------:R-:W-:-:S02]  /*79f0*/  VIADD R231, R9, 0x10 ;  /* 0x0000001009e77836 */ /* 0x000fc40000000000 */
[----:B------:R-:W-:Y:S01]  /*7a00*/  FMUL.FTZ R36, R26, R36 ;  /* 0x000000241a247220 */ /* 0x000fe20000410000 */
[----:B------:R-:W-:Y:S01]  /*7a10*/  IADD3 R233, R9, 0x18, RZ ;  /* 0x0000001809e97810 */ /* 0x000fe20007ffe0ff */
[----:B------:R-:W2:Y:S01]  /*7a20*/  SHFL.IDX PT, R227, R227, R12, 0x1f ;  /* 0x00001f0ce3e37589 */ /* 0x000ea200000e0000 */
[----:B------:R-:W-:Y:S01]  /*7a30*/  FFMA.FTZ R79, -R79, R79, 1 ;  /* 0x3f8000004f4f7423 */ /* 0x000fe2000001014f */
[----:B------:R-:W-:Y:S08]  /*7a40*/  MUFU.EX2 R211, R211 ;  /* 0x000000d300d37308 */ /* 0x000ff00000000800 */
[----:B------:R-:W-:Y:S08]  /*7a50*/  MUFU.EX2 R203, R203 ;  /* 0x000000cb00cb7308 */ /* 0x000ff00000000800 */
[----:B------:R-:W-:Y:S08]  /*7a60*/  MUFU.EX2 R199, R199 ;  /* 0x000000c700c77308 */ /* 0x000ff00000000800 */
[----:B------:R-:W-:Y:S01]  /*7a70*/  MUFU.EX2 R204, R204 ;  /* 0x000000cc00cc7308 */ /* 0x000fe20000000800 */
[----:B-1----:R-:W-:Y:S01]  /*7a80*/  FADD.FTZ R34, R34, -R228 ;  /* 0x800000e422227221 */ /* 0x002fe20000010000 */
[--C-:B--2---:R-:W-:Y:S01]  /*7a90*/  FADD.FTZ R37, R37, -R227.reuse ;  /* 0x800000e325257221 */ /* 0x104fe20000010000 */
[----:B------:R-:W-:-:S05]  /*7aa0*/  FADD.FTZ R39, R39, -R227 ;  /* 0x800000e327277221 */ /* 0x000fca0000010000 */
        /* <DEDUP_REMOVED lines=17> */
[----:B------:R-:W-:Y:S01]  /*7bc0*/  FFMA.FTZ R196, -R196, R196, 1 ;  /* 0x3f800000c4c47423 */ /* 0x000fe200000101c4 */
[----:B------:R-:W-:Y:S01]  /*7bd0*/  FFMA.FTZ R119, -R119, R119, 1 ;  /* 0x3f80000077777423 */ /* 0x000fe20000010177 */
[----:B------:R-:W-:Y:S01]  /*7be0*/  R2UR UR4, R236 ;  /* 0x00000000ec0472ca */ /* 0x000fe200000e0000 */
[----:B-1----:R-:W-:-:S03]  /*7bf0*/  FFMA.FTZ R226, -R18, R18, 1 ;  /* 0x3f80000012e27423 */ /* 0x002fc60000010112 */
[----:B------:R1:W-:Y:S02]  /*7c00*/  MUFU.EX2 R18, R215 ;  /* 0x000000d700127308 */ /* 0x0003e40000000800 */
[----:B-1----:R-:W-:Y:S01]  /*7c10*/  FMUL.FTZ R215, R226, R234 ;  /* 0x000000eae2d77220 */ /* 0x002fe20000410000 */
[--C-:B------:R-:W-:Y:S01]  /*7c20*/  FADD.FTZ R226, R25, -R232.reuse ;  /* 0x800000e819e27221 */ /* 0x100fe20000010000 */
[----:B------:R-:W-:-:S04]  /*7c30*/  FADD.FTZ R232, R27, -R232 ;  /* 0x800000e81be87221 */ /* 0x000fc80000010000 */
[----:B------:R1:W-:Y:S01]  /*7c40*/  MUFU.EX2 R25, R225 ;  /* 0x000000e100197308 */ /* 0x0003e20000000800 */
[----:B------:R-:W-:-:S07]  /*7c50*/  FMUL.FTZ R34, R90, R34 ;  /* 0x000000225a227220 */ /* 0x000fce0000410000 */
[----:B------:R2:W-:Y:S01]  /*7c60*/  MUFU.EX2 R27, R223 ;  /* 0x000000df001b7308 */ /* 0x0005e20000000800 */
[----:B-1----:R-:W-:Y:S01]  /*7c70*/  FADD.FTZ R225, R32, -R228 ;  /* 0x800000e420e17221 */ /* 0x002fe20000010000 */
[----:B------:R-:W-:Y:S01]  /*7c80*/  FADD.FTZ R228, R33, -R230 ;  /* 0x800000e621e47221 */ /* 0x000fe20000010000 */
[----:B------:R-:W-:-:S05]  /*7c90*/  FFMA.FTZ R33, -R6, R6, 1 ;  /* 0x3f80000006217423 */ /* 0x000fca0000010106 */
[----:B------:R1:W-:Y:S01]  /*7ca0*/  MUFU.EX2 R32, R224 ;  /* 0x000000e000207308 */ /* 0x0003e20000000800 */
[----:B--2---:R-:W-:Y:S01]  /*7cb0*/  FFMA.FTZ R223, -R5, R5, 1 ;  /* 0x3f80000005df7423 */ /* 0x004fe20000010105 */
[----:B------:R-:W-:Y:S01]  /*7cc0*/  FMUL.FTZ R232, R88, R232 ;  /* 0x000000e858e87220 */ /* 0x000fe20000410000 */
[----:B------:R-:W-:Y:S01]  /*7cd0*/  FMUL.FTZ R225, R15, R225 ;  /* 0x000000e10fe17220 */ /* 0x000fe20000410000 */
[----:B------:R-:W-:Y:S01]  /*7ce0*/  FFMA.FTZ R227, -R3, R3, 1 ;  /* 0x3f80000003e37423 */ /* 0x000fe20000010103 */
[----:B------:R-:W-:Y:S01]  /*7cf0*/  FMUL.FTZ R228, R92, R228 ;  /* 0x000000e45ce47220 */ /* 0x000fe20000410000 */
[----:B------:R-:W-:Y:S02]  /*7d00*/  VIADD R230, R9, 0x14 ;  /* 0x0000001409e67836 */ /* 0x000fe40000000000 */
[----:B------:R-:W-:Y:S01]  /*7d10*/  FMUL.FTZ R72, R72, R36 ;  /* 0x0000002448487220 */ /* 0x000fe20000410000 */
[----:B------:R-:W-:Y:S01]  /*7d20*/  FMUL.FTZ R37, R89, R37 ;  /* 0x0000002559257220 */ /* 0x000fe20000410000 */
[----:B-1----:R-:W-:Y:S01]  /*7d30*/  FMUL.FTZ R224, R117, R226 ;  /* 0x000000e275e07220 */ /* 0x002fe20000410000 */
[----:B------:R1:W5:Y:S04]  /*7d40*/  LDL.LU R6, [R1+0x44] ;  /* 0x0000440001067983 */ /* 0x0003680000300800 */
[----:B------:R2:W3:Y:S01]  /*7d50*/  LDS R226, [R10+0x380] ;  /* 0x000380000ae27984 */ /* 0x0004e20000000800 */
[----:B------:R-:W-:Y:S01]  /*7d60*/  FMUL.FTZ R224, R33, R224 ;  /* 0x000000e021e07220 */ /* 0x000fe20000410000 */
[----:B------:R-:W-:Y:S01]  /*7d70*/  FFMA.FTZ R33, -R4, R4, 1 ;  /* 0x3f80000004217423 */ /* 0x000fe20000010104 */
[----:B------:R-:W-:Y:S01]  /*7d80*/  FMUL.FTZ R223, R223, R232 ;  /* 0x000000e8dfdf7220 */ /* 0x000fe20000410000 */
[----:B------:R-:W-:Y:S01]  /*7d90*/  FMUL.FTZ R30, R227, R30 ;  /* 0x0000001ee31e7220 */ /* 0x000fe20000410000 */
[----:B------:R-:W-:Y:S01]  /*7da0*/  FMUL.FTZ R36, R96, R39 ;  /* 0x0000002760247220 */ /* 0x000fe20000410000 */
[----:B------:R1:W5:Y:S01]  /*7db0*/  LDL.LU R5, [R1+0x40] ;  /* 0x0000400001057983 */ /* 0x0003620000300800 */
[----:B--2---:R2:W-:Y:S01]  /*7dc0*/  MUFU.EX2 R10, R222 ;  /* 0x000000de000a7308 */ /* 0x0045e20000000800 */
[----:B------:R-:W-:Y:S01]  /*7dd0*/  IADD3 R232, R9, 0xc, RZ ;  /* 0x0000000c09e87810 */ /* 0x000fe20007ffe0ff */
[----:B------:R-:W-:Y:S01]  /*7de0*/  FMUL.FTZ R39, R73, R37 ;  /* 0x0000002549277220 */ /* 0x000fe20000410000 */
[----:B------:R1:W5:Y:S01]  /*7df0*/  LDL.LU R4, [R1+0x3c] ;  /* 0x00003c0001047983 */ /* 0x0003620000300800 */
[----:B--2---:R-:W-:Y:S01]  /*7e00*/  FMUL.FTZ R222, R33, R28 ;  /* 0x0000001c21de7220 */ /* 0x004fe20000410000 */
[----:B------:R-:W-:-:S03]  /*7e10*/  FFMA.FTZ R28, -R2, R2, 1 ;  /* 0x3f800000021c7423 */ /* 0x000fc60000010102 */
[----:B------:R2:W1:Y:S01]  /*7e20*/  MUFU.EX2 R33, R220 ;  /* 0x000000dc00217308 */ /* 0x0004620000000800 */
[----:B------:R-:W-:Y:S01]  /*7e30*/  FMUL.FTZ R37, R75, R36 ;  /* 0x000000244b257220 */ /* 0x000fe20000410000 */
[----:B------:R1:W5:Y:S04]  /*7e40*/  LDL.LU R3, [R1+0x38] ;  /* 0x0000380001037983 */ /* 0x0003680000300800 */
[----:B------:R1:W5:Y:S01]  /*7e50*/  LDL.LU R2, [R1+0x34] ;  /* 0x0000340001027983 */ /* 0x0003620000300800 */
[----:B------:R-:W-:Y:S01]  /*7e60*/  VIADD R234, R9, 0x1c ;  /* 0x0000001c09ea7836 */ /* 0x000fe20000000000 */
[----:B------:R-:W-:Y:S01]  /*7e70*/  MUFU.EX2 R36, R206 ;  /* 0x000000ce00247308 */ /* 0x000fe20000000800 */
[----:B--2---:R-:W-:Y:S01]  /*7e80*/  FMUL.FTZ R220, R14, R31 ;  /* 0x0000001f0edc7220 */ /* 0x004fe20000410000 */
[----:B------:R-:W-:Y:S01]  /*7e90*/  FMUL.FTZ R31, R28, R29 ;  /* 0x0000001d1c1f7220 */ /* 0x000fe20000410000 */
[----:B------:R-:W-:Y:S01]  /*7ea0*/  FFMA.FTZ R28, -R20, R20, 1 ;  /* 0x3f800000141c7423 */ /* 0x000fe20000010114 */
[----:B------:R-:W-:Y:S01]  /*7eb0*/  LDS R73, [R11+0x380] ;  /* 0x000380000b497984 */ /* 0x000fe20000000800 */
[----:B------:R-:W-:Y:S01]  /*7ec0*/  FMUL.FTZ R29, R237, R220 ;  /* 0x000000dced1d7220 */ /* 0x000fe20000410000 */
[----:B------:R-:W-:Y:S01]  /*7ed0*/  FFMA.FTZ R220, -R235, R235, 1 ;  /* 0x3f800000ebdc7423 */ /* 0x000fe200000101eb */
[----:B------:R-:W-:Y:S01]  /*7ee0*/  VIADD R235, R9, 0x8 ;  /* 0x0000000809eb7836 */ /* 0x000fe20000000000 */
[----:B------:R2:W1:Y:S02]  /*7ef0*/  MUFU.EX2 R20, R217 ;  /* 0x000000d900147308 */ /* 0x0004640000000800 */
[----:B------:R-:W-:Y:S01]  /*7f00*/  FMUL.FTZ R220, R220, R225 ;  /* 0x000000e1dcdc7220 */ /* 0x000fe20000410000 */
[----:B------:R-:W-:Y:S01]  /*7f10*/  FFMA.FTZ R225, -R19, R19, 1 ;  /* 0x3f80000013e17423 */ /* 0x000fe20000010113 */
[----:B---3--:R-:W3:Y:S03]  /*7f20*/  SHFL.IDX PT, R227, R226, R231, 0x1f ;  /* 0x00001fe7e2e37589 */ /* 0x008ee600000e0000 */
[----:B------:R-:W-:Y:S01]  /*7f30*/  FMUL.FTZ R225, R225, R228 ;  /* 0x000000e4e1e17220 */ /* 0x000fe20000410000 */
[----:B------:R4:W-:Y:S01]  /*7f40*/  MUFU.EX2 R19, R221 ;  /* 0x000000dd00137308 */ /* 0x0009e20000000800 */
[----:B--2---:R-:W-:Y:S01]  /*7f50*/  FMUL.FTZ R217, R28, R34 ;  /* 0x000000221cd97220 */ /* 0x004fe20000410000 */
[----:B------:R-:W-:Y:S01]  /*7f60*/  FFMA.FTZ R34, -R74, R74, 1 ;  /* 0x3f8000004a227423 */ /* 0x000fe2000001014a */
[----:B------:R-:W2:Y:S03]  /*7f70*/  SHFL.IDX PT, R28, R226, R9, 0x1f ;  /* 0x00001f09e21c7589 */ /* 0x000ea600000e0000 */
[----:B------:R-:W-:Y:S01]  /*7f80*/  FMUL.FTZ R38, R34, R38 ;  /* 0x0000002622267220 */ /* 0x000fe20000410000 */
[----:B------:R-:W1:Y:S01]  /*7f90*/  SHFL.IDX PT, R74, R226, R115, 0x1f ;  /* 0x00001f73e24a7589 */ /* 0x000e6200000e0000 */
[----:B------:R3:W-:Y:S01]  /*7fa0*/  MUFU.EX2 R34, R219 ;  /* 0x000000db00227308 */ /* 0x0007e20000000800 */
[----:B----4-:R-:W-:-:S02]  /*7fb0*/  FMUL.FTZ R221, R21, R35 ;  /* 0x0000002315dd7220 */ /* 0x010fc40000410000 */
[----:B------:R-:W4:Y:S04]  /*7fc0*/  SHFL.IDX PT, R228, R226, R230, 0x1f ;  /* 0x00001fe6e2e47589 */ /* 0x000f2800000e0000 */
[----:B------:R-:W-:Y:S01]  /*7fd0*/  SHFL.IDX PT, R229, R226, R233, 0x1f ;  /* 0x00001fe9e2e57589 */ /* 0x000fe200000e0000 */
[----:B------:R2:W-:Y:S03]  /*7fe0*/  MUFU.EX2 R21, R218 ;  /* 0x000000da00157308 */ /* 0x0005e60000000800 */
[----:B---3--:R-:W3:Y:S01]  /*7ff0*/  SHFL.IDX PT, R219, R226, R232, 0x1f ;  /* 0x00001fe8e2db7589 */ /* 0x008ee200000e0000 */
[--C-:B------:R-:W-:Y:S01]  /*8000*/  FADD.FTZ R48, R48, -R227.reuse ;  /* 0x800000e330307221 */ /* 0x100fe20000010000 */
[----:B------:R-:W-:-:S03]  /*8010*/  FADD.FTZ R50, R50, -R227 ;  /* 0x800000e332327221 */ /* 0x000fc60000010000 */
[----:B------:R-:W3:Y:S01]  /*8020*/  MUFU.EX2 R35, R216 ;  /* 0x000000d800237308 */ /* 0x000ee20000000800 */
[----:B--2---:R-:W2:Y:S01]  /*8030*/  SHFL.IDX PT, R218, R226, R235, 0x1f ;  /* 0x00001febe2da7589 */ /* 0x004ea200000e0000 */
[--C-:B------:R-:W-:Y:S01]  /*8040*/  FADD.FTZ R40, R40, -R28.reuse ;  /* 0x8000001c28287221 */ /* 0x100fe20000010000 */
[----:B------:R-:W-:Y:S01]  /*8050*/  FADD.FTZ R28, R42, -R28 ;  /* 0x8000001c2a1c7221 */ /* 0x000fe20000010000 */
[----:B------:R-:W-:Y:S01]  /*8060*/  FFMA.FTZ R42, -R77, R77, 1 ;  /* 0x3f8000004d2a7423 */ /* 0x000fe2000001014d */
[----:B------:R-:W-:Y:S01]  /*8070*/  SHFL.IDX PT, R226, R226, R234, 0x1f ;  /* 0x00001feae2e27589 */ /* 0x000fe200000e0000 */
[--C-:B-1----:R-:W-:Y:S01]  /*8080*/  FADD.FTZ R41, R41, -R74.reuse ;  /* 0x8000004a29297221 */ /* 0x102fe20000010000 */
[----:B------:R-:W-:Y:S01]  /*8090*/  FMUL.FTZ R75, R94, R40 ;  /* 0x000000285e4b7220 */ /* 0x000fe20000410000 */
[----:B------:R-:W-:Y:S01]  /*80a0*/  FMUL.FTZ R77, R13, R28 ;  /* 0x0000001c0d4d7220 */ /* 0x000fe20000410000 */
[----:B------:R-:W-:Y:S01]  /*80b0*/  FADD.FTZ R43, R43, -R74 ;  /* 0x8000004a2b2b7221 */ /* 0x000fe20000010000 */
[--C-:B----4-:R-:W-:Y:S01]  /*80c0*/  FADD.FTZ R49, R49, -R228.reuse ;  /* 0x800000e431317221 */ /* 0x110fe20000010000 */
[----:B------:R-:W-:Y:S01]  /*80d0*/  FADD.FTZ R51, R51, -R228 ;  /* 0x800000e433337221 */ /* 0x000fe20000010000 */
[----:B------:R-:W-:Y:S01]  /*80e0*/  FMUL.FTZ R11, R78, R77 ;  /* 0x0000004d4e0b7220 */ /* 0x000fe20000410000 */
[----:B------:R-:W-:Y:S01]  /*80f0*/  SHFL.IDX PT, R74, R73, R232, 0x1f ;  /* 0x00001fe8494a7589 */ /* 0x000fe200000e0000 */
[----:B------:R-:W-:Y:S01]  /*8100*/  FMUL.FTZ R49, R33, R49 ;  /* 0x0000003121317220 */ /* 0x000fe20000410000 */
[----:B------:R-:W-:Y:S01]  /*8110*/  FMUL.FTZ R40, R93, R43 ;  /* 0x0000002b5d287220 */ /* 0x000fe20000410000 */
[----:B------:R-:W-:Y:S01]  /*8120*/  FFMA.FTZ R43, -R82, R82, 1 ;  /* 0x3f800000522b7423 */ /* 0x000fe20000010152 */
[----:B------:R-:W1:Y:S01]  /*8130*/  SHFL.IDX PT, R78, R73, R115, 0x1f ;  /* 0x00001f73494e7589 */ /* 0x000e6200000e0000 */
[--C-:B---3--:R-:W-:Y:S01]  /*8140*/  FADD.FTZ R45, R45, -R219.reuse ;  /* 0x800000db2d2d7221 */ /* 0x108fe20000010000 */
[----:B------:R-:W-:Y:S01]  /*8150*/  FADD.FTZ R47, R47, -R219 ;  /* 0x800000db2f2f7221 */ /* 0x000fe20000010000 */
[----:B------:R-:W-:Y:S01]  /*8160*/  FMUL.FTZ R219, R95, R41 ;  /* 0x000000295fdb7220 */ /* 0x000fe20000410000 */
[----:B------:R-:W-:Y:S01]  /*8170*/  FMUL.FTZ R41, R76, R75 ;  /* 0x0000004b4c297220 */ /* 0x000fe20000410000 */
[----:B------:R-:W-:Y:S01]  /*8180*/  FMUL.FTZ R28, R25, R45 ;  /* 0x0000002d191c7220 */ /* 0x000fe20000410000 */
[----:B------:R-:W3:Y:S01]  /*8190*/  SHFL.IDX PT, R77, R73, R231, 0x1f ;  /* 0x00001fe7494d7589 */ /* 0x000ee200000e0000 */
[--C-:B--2---:R-:W-:Y:S01]  /*81a0*/  FADD.FTZ R44, R44, -R218.reuse ;  /* 0x800000da2c2c7221 */ /* 0x104fe20000010000 */
[----:B------:R-:W-:Y:S01]  /*81b0*/  FADD.FTZ R46, R46, -R218 ;  /* 0x800000da2e2e7221 */ /* 0x000fe20000010000 */
[----:B------:R-:W-:Y:S01]  /*81c0*/  FMUL.FTZ R45, R81, R28 ;  /* 0x0000001c512d7220 */ /* 0x000fe20000410000 */
[----:B------:R-:W-:Y:S01]  /*81d0*/  FMUL.FTZ R28, R27, R47 ;  /* 0x0000002f1b1c7220 */ /* 0x000fe20000410000 */
[----:B------:R-:W-:Y:S01]  /*81e0*/  FMUL.FTZ R75, R12, R44 ;  /* 0x0000002c0c4b7220 */ /* 0x000fe20000410000 */
[----:B------:R-:W-:Y:S01]  /*81f0*/  FMUL.FTZ R47, R32, R48 ;  /* 0x00000030202f7220 */ /* 0x000fe20000410000 */
[----:B------:R-:W2:Y:S01]  /*8200*/  SHFL.IDX PT, R81, R73, R9, 0x1f ;  /* 0x00001f0949517589 */ /* 0x000ea200000e0000 */
        /* <DEDUP_REMOVED lines=10> */
[----:B------:R-:W4:Y:S01]  /*82b0*/  LDL R99, [R1+0x1c] ;  /* 0x00001c0001637983 */ /* 0x000f220000100800 */
[----:B------:R-:W-:Y:S01]  /*82c0*/  FFMA.FTZ R46, -R98, R98, 1 ;  /* 0x3f800000622e7423 */ /* 0x000fe20000010162 */
[----:B-1----:R-:W-:Y:S01]  /*82d0*/  FADD.FTZ R59, R59, -R78 ;  /* 0x8000004e3b3b7221 */ /* 0x002fe20000010000 */
[----:B------:R-:W-:Y:S01]  /*82e0*/  FADD.FTZ R61, R61, -R74 ;  /* 0x8000004a3d3d7221 */ /* 0x000fe20000010000 */
[----:B------:R-:W1:Y:S01]  /*82f0*/  SHFL.IDX PT, R79, R73, R235, 0x1f ;  /* 0x00001feb494f7589 */ /* 0x000e6200000e0000 */
[----:B------:R-:W-:Y:S01]  /*8300*/  FMUL.FTZ R46, R46, R75 ;  /* 0x0000004b2e2e7220 */ /* 0x000fe20000410000 */
[--C-:B------:R-:W-:Y:S01]  /*8310*/  FADD.FTZ R55, R55, -R226.reuse ;  /* 0x800000e237377221 */ /* 0x100fe20000010000 */
[----:B------:R-:W1:Y:S01]  /*8320*/  MUFU.EX2 R206, R209 ;  /* 0x000000d100ce7308 */ /* 0x000e620000000800 */
[----:B------:R-:W1:Y:S01]  /*8330*/  SHFL.IDX PT, R28, R73, R230, 0x1f ;  /* 0x00001fe6491c7589 */ /* 0x000e6200000e0000 */
[--C-:B------:R-:W-:Y:S01]  /*8340*/  FADD.FTZ R52, R52, -R229.reuse ;  /* 0x800000e534347221 */ /* 0x100fe20000010000 */
[----:B------:R-:W-:Y:S01]  /*8350*/  FADD.FTZ R54, R54, -R229 ;  /* 0x800000e536367221 */ /* 0x000fe20000010000 */
[----:B------:R-:W-:Y:S01]  /*8360*/  FADD.FTZ R53, R53, -R226 ;  /* 0x800000e235357221 */ /* 0x000fe20000010000 */
[----:B------:R-:W1:Y:S01]  /*8370*/  SHFL.IDX PT, R76, R73, R234, 0x1f ;  /* 0x00001fea494c7589 */ /* 0x000e6200000e0000 */
[----:B---3--:R-:W-:-:S02]  /*8380*/  FADD.FTZ R66, R66, -R77 ;  /* 0x8000004d42427221 */ /* 0x008fc40000010000 */
[----:B------:R-:W3:Y:S01]  /*8390*/  MUFU.EX2 R213, R213 ;  /* 0x000000d500d57308 */ /* 0x000ee20000000800 */
[----:B------:R2:W3:Y:S01]  /*83a0*/  SHFL.IDX PT, R75, R73, R233, 0x1f ;  /* 0x00001fe9494b7589 */ /* 0x0004e200000e0000 */
[----:B------:R-:W-:Y:S01]  /*83b0*/  FFMA.FTZ R82, -R114, R114, 1 ;  /* 0x3f80000072527423 */ /* 0x000fe20000010172 */
[----:B------:R-:W-:Y:S01]  /*83c0*/  FMUL.FTZ R42, R42, R219 ;  /* 0x000000db2a2a7220 */ /* 0x000fe20000410000 */
[----:B------:R-:W-:Y:S01]  /*83d0*/  FMUL.FTZ R47, R194, R47 ;  /* 0x0000002fc22f7220 */ /* 0x000fe20000410000 */
[----:B--2---:R-:W-:Y:S01]  /*83e0*/  FADD.FTZ R73, R56, -R81 ;  /* 0x8000005138497221 */ /* 0x004fe20000010000 */
[----:B------:R-:W-:Y:S01]  /*83f0*/  FADD.FTZ R56, R57, -R78 ;  /* 0x8000004e39387221 */ /* 0x000fe20000010000 */
[----:B------:R-:W-:Y:S01]  /*8400*/  FADD.FTZ R78, R63, -R74 ;  /* 0x8000004a3f4e7221 */ /* 0x000fe20000010000 */
[----:B------:R-:W-:Y:S01]  /*8410*/  FFMA.FTZ R74, -R104, R104, 1 ;  /* 0x3f800000684a7423 */ /* 0x000fe20000010168 */
[----:B------:R-:W-:Y:S01]  /*8420*/  FMUL.FTZ R73, R36, R73 ;  /* 0x0000004924497220 */ /* 0x000fe20000410000 */
[----:B------:R-:W-:Y:S01]  /*8430*/  FADD.FTZ R57, R64, -R77 ;  /* 0x8000004d40397221 */ /* 0x000fe20000010000 */
[----:B------:R-:W-:-:S02]  /*8440*/  FFMA.FTZ R77, -R105, R105, 1 ;  /* 0x3f800000694d7423 */ /* 0x000fc40000010169 */
[----:B------:R-:W-:Y:S01]  /*8450*/  FMUL.FTZ R74, R74, R73 ;  /* 0x000000494a4a7220 */ /* 0x000fe20000410000 */
[----:B------:R-:W-:Y:S01]  /*8460*/  FMUL.FTZ R56, R211, R56 ;  /* 0x00000038d3387220 */ /* 0x000fe20000410000 */
[----:B------:R-:W2:Y:S01]  /*8470*/  MUFU.EX2 R73, R214 ;  /* 0x000000d600497308 */ /* 0x000ea20000000800 */
[----:B------:R-:W-:Y:S01]  /*8480*/  FMUL.FTZ R80, R35, R55 ;  /* 0x0000003723507220 */ /* 0x000fe20000410000 */
[--C-:B-1----:R-:W-:Y:S01]  /*8490*/  FADD.FTZ R55, R60, -R79.reuse ;  /* 0x8000004f3c377221 */ /* 0x102fe20000010000 */
[----:B------:R-:W-:Y:S01]  /*84a0*/  FADD.FTZ R62, R62, -R79 ;  /* 0x8000004f3e3e7221 */ /* 0x000fe20000010000 */
[----:B------:R-:W-:Y:S01]  /*84b0*/  FMUL.FTZ R77, R77, R56 ;  /* 0x000000384d4d7220 */ /* 0x000fe20000410000 */
[----:B------:R-:W-:Y:S01]  /*84c0*/  FADD.FTZ R58, R58, -R81 ;  /* 0x800000513a3a7221 */ /* 0x000fe20000010000 */
[----:B------:R-:W-:Y:S01]  /*84d0*/  FFMA.FTZ R79, -R111, R111, 1 ;  /* 0x3f8000006f4f7423 */ /* 0x000fe2000001016f */
[----:B------:R-:W-:Y:S01]  /*84e0*/  FMUL.FTZ R56, R203, R78 ;  /* 0x0000004ecb387220 */ /* 0x000fe20000410000 */
[----:B------:R-:W-:Y:S01]  /*84f0*/  FFMA.FTZ R51, -R102, R102, 1 ;  /* 0x3f80000066337423 */ /* 0x000fe20000010166 */
[----:B------:R-:W-:Y:S01]  /*8500*/  FMUL.FTZ R83, R19, R52 ;  /* 0x0000003413537220 */ /* 0x000fe20000410000 */
[----:B------:R-:W-:Y:S01]  /*8510*/  FMUL.FTZ R54, R21, R54 ;  /* 0x0000003615367220 */ /* 0x000fe20000410000 */
[--C-:B------:R-:W-:Y:S01]  /*8520*/  FADD.FTZ R60, R65, -R28.reuse ;  /* 0x8000001c413c7221 */ /* 0x100fe20000010000 */
[----:B------:R-:W-:Y:S01]  /*8530*/  FADD.FTZ R67, R67, -R28 ;  /* 0x8000001c43437221 */ /* 0x000fe20000010000 */
[----:B------:R-:W-:Y:S01]  /*8540*/  FMUL.FTZ R52, R34, R53 ;  /* 0x0000003522347220 */ /* 0x000fe20000410000 */
[--C-:B------:R-:W-:Y:S01]  /*8550*/  FADD.FTZ R28, R69, -R76.reuse ;  /* 0x8000004c451c7221 */ /* 0x100fe20000010000 */
[----:B------:R-:W-:Y:S01]  /*8560*/  FMUL.FTZ R69, R199, R58 ;  /* 0x0000003ac7457220 */ /* 0x000fe20000410000 */
[----:B------:R-:W-:Y:S01]  /*8570*/  FMUL.FTZ R79, R79, R56 ;  /* 0x000000384f4f7220 */ /* 0x000fe20000410000 */
[--C-:B---3--:R-:W-:Y:S01]  /*8580*/  FADD.FTZ R63, R68, -R75.reuse ;  /* 0x8000004b443f7221 */ /* 0x108fe20000010000 */
        /* <DEDUP_REMOVED lines=9> */
[----:B------:R-:W-:Y:S01]  /*8620*/  FADD.FTZ R64, R71, -R76 ;  /* 0x8000004c47407221 */ /* 0x000fe20000010000 */
[----:B------:R-:W-:Y:S01]  /*8630*/  FMUL.FTZ R52, R103, R80 ;  /* 0x0000005067347220 */ /* 0x000fe20000410000 */
        /* <DEDUP_REMOVED lines=278> */
.L_x_2883:
        /* <DEDUP_REMOVED lines=58> */
.L_x_2884:
        /* <DEDUP_REMOVED lines=12> */
.L_x_2874:
        /* <DEDUP_REMOVED lines=34> */
.L_x_2854:
[----:B------:R-:W-:Y:S05]  /*9e20*/  @P0 BRA `(.L_x_2853) ;  /* 0x0000004000f40947 */ /* 0x000fea0003800000 */
[----:B------:R-:W1:Y:S01]  /*9e30*/  LDC R12, c[0x0][0x850] ;  /* 0x00021400ff0c7b82 */ /* 0x000e620000000800 */
[----:B------:R-:W2:Y:S01]  /*9e40*/  S2R R20, SR_TID.X ;  /* 0x0000000000147919 */ /* 0x000ea20000002100 */
[----:B------:R-:W-:Y:S01]  /*9e50*/  ULOP3.LUT UR4, URZ, UR38, URZ, 0x33, !UPT ;  /* 0x000000263f047292 */ /* 0x000fe2000f8e333f */
[----:B------:R-:W-:Y:S01]  /*9e60*/  MOV R7, UR40 ;  /* 0x0000002800077c02 */ /* 0x000fe20008000f00 */
[----:B------:R-:W-:Y:S01]  /*9e70*/  ULDC.64 UR6, c[0x0][0x840] ;  /* 0x0002100000067ab9 */ /* 0x000fe20000000a00 */
[----:B------:R-:W3:Y:S01]  /*9e80*/  S2R R21, SR_CgaCtaId ;  /* 0x0000000000157919 */ /* 0x000ee20000008800 */
[----:B------:R-:W-:Y:S02]  /*9e90*/  MOV R10, 0x400 ;  /* 0x00000400000a7802 */ /* 0x000fe40000000f00 */
[----:B------:R-:W4:Y:S08]  /*9ea0*/  LDC R2, c[0x0][0x8b4] ;  /* 0x00022d00ff027b82 */ /* 0x000f300000000800 */
[----:B------:R-:W5:Y:S01]  /*9eb0*/  LDC.64 R14, c[0x0][0x820] ;  /* 0x00020800ff0e7b82 */ /* 0x000f620000000a00 */
[----:B-1----:R-:W-:-:S07]  /*9ec0*/  ISETP.NE.AND P0, PT, R12, 0x1, PT ;  /* 0x000000010c00780c */ /* 0x002fce0003f05270 */
[----:B------:R-:W1:Y:S01]  /*9ed0*/  LDC.64 R16, c[0x0][0x848] ;  /* 0x00021200ff107b82 */ /* 0x000e620000000a00 */
[----:B----4-:R-:W-:Y:S01]  /*9ee0*/  VIADD R18, R2, UR4 ;  /* 0x0000000402127c36 */ /* 0x010fe20008000000 */
[----:B------:R-:W-:Y:S01]  /*9ef0*/  ULDC.64 UR4, c[0x0][0x818] ;  /* 0x0002060000047ab9 */ /* 0x000fe20000000a00 */
[----:B--2---:R-:W-:-:S05]  /*9f00*/  VIADD R19, R20, 0xffffff80 ;  /* 0xffffff8014137836 */ /* 0x004fca0000000000 */
[----:B------:R-:W2:Y:S01]  /*9f10*/  @P0 LDC R0, c[0x0][0x854] ;  /* 0x00021500ff000b82 */ /* 0x000ea20000000800 */
[----:B------:R-:W-:Y:S02]  /*9f20*/  SHF.L.U32 R4, R18, 0xd, RZ ;  /* 0x0000000d12047819 */ /* 0x000fe400000006ff */
[----:B------:R-:W-:Y:S02]  /*9f30*/  SHF.R.S32.HI R2, RZ, 0x1f, R19 ;  /* 0x0000001fff027819 */ /* 0x000fe40000011413 */
[----:B------:R-:W-:Y:S02]  /*9f40*/  SHF.R.S32.HI R5, RZ, 0x1f, R4 ;  /* 0x0000001fff057819 */ /* 0x000fe40000011404 */
[----:B------:R-:W-:Y:S01]  /*9f50*/  LEA.HI R9, R2, R19, RZ, 0x7 ;  /* 0x0000001302097211 */ /* 0x000fe200078f38ff */
[----:B------:R-:W4:Y:S01]  /*9f60*/  @P0 LDC R3, c[0x0][0x858] ;  /* 0x00021600ff030b82 */ /* 0x000f220000000800 */
[----:B---3--:R-:W-:Y:S01]  /*9f70*/  LEA R21, R21, R10, 0x18 ;  /* 0x0000000a15157211 */ /* 0x008fe200078ec0ff */
[----:B--2---:R-:W-:-:S05]  /*9f80*/  @P0 IMAD.HI.U32 R0, R0, UR40, RZ ;  /* 0x0000002800000c27 */ /* 0x004fca000f8e00ff */
[----:B----4-:R-:W-:-:S04]  /*9f90*/  @P0 SHF.R.U32.HI R7, RZ, R3, R0 ;  /* 0x00000003ff070219 */ /* 0x010fc80000011600 */
[----:B------:R-:W-:Y:S01]  /*9fa0*/  SHF.R.S32.HI R8, RZ, 0x1f, R7 ;  /* 0x0000001fff087819 */ /* 0x000fe20000011407 */
[----:B------:R-:W-:-:S04]  /*9fb0*/  IMAD.WIDE.U32 R2, R7, UR4, R4 ;  /* 0x0000000407027c25 */ /* 0x000fc8000f8e0004 */
[C---:B------:R-:W-:Y:S02]  /*9fc0*/  IMAD R6, R8.reuse, UR6, RZ ;  /* 0x0000000608067c24 */ /* 0x040fe4000f8e02ff */
[----:B------:R-:W-:Y:S01]  /*9fd0*/  IMAD R0, R8, UR4, RZ ;  /* 0x0000000408007c24 */ /* 0x000fe2000f8e02ff */
[----:B------:R-:W-:Y:S01]  /*9fe0*/  USHF.R.S32.HI UR4, URZ, 0x1f, UR39 ;  /* 0x0000001f3f047899 */ /* 0x000fe20008011427 */
[C---:B------:R-:W-:Y:S02]  /*9ff0*/  IMAD R13, R7.reuse, UR7, R6 ;  /* 0x00000007070d7c24 */ /* 0x040fe4000f8e0206 */
[----:B------:R-:W-:Y:S01]  /*a000*/  IMAD R11, R7, UR5, R0 ;  /* 0x00000005070b7c24 */ /* 0x000fe2000f8e0200 */
[C---:B------:R-:W-:Y:S01]  /*a010*/  LOP3.LUT R0, R9.reuse, 0xfffff80, RZ, 0xc0, !PT ;  /* 0x0fffff8009007812 */ /* 0x040fe200078ec0ff */
[----:B------:R-:W-:Y:S02]  /*a020*/  IMAD.SHL.U32 R6, R9, 0x20, RZ ;  /* 0x0000002009067824 */ /* 0x000fe400078e00ff */
[----:B------:R-:W-:Y:S01]  /*a030*/  IMAD.WIDE.U32 R4, R7, UR6, R4 ;  /* 0x0000000607047c25 */ /* 0x000fe2000f8e0004 */
[----:B------:R-:W-:-:S02]  /*a040*/  IADD3 R3, R3, R11, RZ ;  /* 0x0000000b03037210 */ /* 0x000fc40007ffe0ff */
[----:B------:R-:W-:Y:S01]  /*a050*/  LOP3.LUT R9, R6, 0x3ffff000, RZ, 0xc0, !PT ;  /* 0x3ffff00006097812 */ /* 0x000fe200078ec0ff */
[----:B------:R-:W-:Y:S02]  /*a060*/  IMAD.IADD R0, R19, 0x1, -R0 ;  /* 0x0000000113007824 */ /* 0x000fe400078e0a00 */
[----:B------:R-:W-:Y:S02]  /*a070*/  IMAD.IADD R5, R5, 0x1, R13 ;  /* 0x0000000105057824 */ /* 0x000fe400078e020d */
[----:B-----5:R-:W-:Y:S02]  /*a080*/  IMAD R6, R14, UR4, RZ ;  /* 0x000000040e067c24 */ /* 0x020fe4000f8e02ff */
[----:B-1----:R-:W-:Y:S01]  /*a090*/  IMAD R10, R16, UR4, RZ ;  /* 0x00000004100a7c24 */ /* 0x002fe2000f8e02ff */
[----:B------:R-:W-:Y:S05]  /*a0a0*/  WARPSYNC.ALL ;  /* 0x0000000000007948 */ /* 0x000fea0003800000 */
[----:B------:R-:W-:-:S02]  /*a0b0*/  IMAD R0, R0, 0x4, R9 ;  /* 0x0000000400007824 */ /* 0x000fc400078e0209 */
[----:B------:R-:W-:Y:S02]  /*a0c0*/  IMAD R11, R15, UR39, R6 ;  /* 0x000000270f0b7c24 */ /* 0x000fe4000f8e0206 */
[----:B------:R-:W-:Y:S01]  /*a0d0*/  IMAD.WIDE.U32 R2, R14, UR39, R2 ;  /* 0x000000270e027c25 */ /* 0x000fe2000f8e0002 */
[----:B------:R-:W-:-:S03]  /*a0e0*/  LEA R0, R0, R21, 0x2 ;  /* 0x0000001500007211 */ /* 0x000fc600078e10ff */
[----:B------:R-:W-:Y:S02]  /*a0f0*/  IMAD R9, R17, UR39, R10 ;  /* 0x0000002711097c24 */ /* 0x000fe4000f8e020a */
[----:B------:R-:W-:-:S04]  /*a100*/  IMAD.WIDE.U32 R4, R16, UR39, R4 ;  /* 0x0000002710047c25 */ /* 0x000fc8000f8e0004 */
[----:B------:R-:W-:Y:S02]  /*a110*/  IMAD.IADD R11, R3, 0x1, R11 ;  /* 0x00000001030b7824 */ /* 0x000fe400078e020b */
[----:B------:R-:W-:Y:S01]  /*a120*/  IMAD.IADD R10, R5, 0x1, R9 ;  /* 0x00000001050a7824 */ /* 0x000fe200078e0209 */
[----:B------:R-:W-:Y:S01]  /*a130*/  BAR.SYNC.DEFER_BLOCKING 0x1, 0x100 ;  /* 0x0044000000007b1d */ /* 0x000fe20000010000 */
[----:B------:R-:W-:Y:S02]  /*a140*/  ISETP.NE.AND P0, PT, R19, RZ, PT ;  /* 0x000000ff1300720c */ /* 0x000fe40003f05270 */
[----:B------:R-:W-:-:S03]  /*a150*/  ISETP.NE.AND P1, PT, R20, 0x80, PT ;  /* 0x000000801400780c */ /* 0x000fc60003f25270 */
        /* <DEDUP_REMOVED lines=9> */
[----:B------:R-:W-:Y:S02]  /*a1f0*/  SHF.R.S32.HI R9, RZ, 0x1f, R6 ;  /* 0x0000001fff097819 */ /* 0x000fe40000011406 */
[----:B------:R-:W-:-:S04]  /*a200*/  IADD3 R6, P2, P3, R6, UR4, R7 ;  /* 0x0000000406067c10 */ /* 0x000fc8000fb5e007 */
[----:B------:R-:W-:Y:S01]  /*a210*/  IADD3.X R9, R9, UR5, R8, P2, P3 ;  /* 0x0000000509097c10 */ /* 0x000fe200097e6408 */
[----:B------:R3:W-:Y:S01]  /*a220*/  STS.128 [R0], R152 ;  /* 0x0000009800007388 */ /* 0x0007e20000000c00 */
[C---:B------:R-:W-:Y:S01]  /*a230*/  SHF.L.U32 R18, R6.reuse, 0x2, RZ ;  /* 0x0000000206127819 */ /* 0x040fe200000006ff */
[----:B------:R-:W-:Y:S01]  /*a240*/  ULDC.64 UR4, c[0x0][0x868] ;  /* 0x00021a0000047ab9 */ /* 0x000fe20000000a00 */
[----:B------:R-:W-:Y:S01]  /*a250*/  SHF.L.U64.HI R13, R6, 0x2, R9 ;  /* 0x00000002060d7819 */ /* 0x000fe20000010209 */
[----:B------:R3:W-:Y:S01]  /*a260*/  STS.128 [R0+0x800], R156 ;  /* 0x0008009c00007388 */ /* 0x0007e20000000c00 */
[----:B------:R-:W-:Y:S01]  /*a270*/  IADD3 R6, P4, R18, UR4, RZ ;  /* 0x0000000412067c10 */ /* 0x000fe2000ff9e0ff */
[----:B------:R-:W-:Y:S01]  /*a280*/  IMAD.MOV R9, RZ, RZ, -R7 ;  /* 0x000000ffff097224 */ /* 0x000fe200078e0a07 */
[----:B-1----:R-:W-:Y:S01]  /*a290*/  LEA R14, P2, R2, R14, 0x2 ;  /* 0x0000000e020e7211 */ /* 0x002fe200078410ff */
[----:B------:R3:W-:Y:S01]  /*a2a0*/  STS.128 [R0+0x1000], R160 ;  /* 0x001000a000007388 */ /* 0x0007e20000000c00 */
[----:B------:R-:W-:Y:S01]  /*a2b0*/  IADD3.X R7, R13, UR5, RZ, P4, !PT ;  /* 0x000000050d077c10 */ /* 0x000fe2000a7fe4ff */
[----:B------:R-:W-:-:S02]  /*a2c0*/  IMAD R9, R12, R9, UR40 ;  /* 0x000000280c097e24 */ /* 0x000fc4000f8e0209 */
[----:B------:R3:W-:Y:S01]  /*a2d0*/  STS.128 [R0+0x1800], R164 ;  /* 0x001800a400007388 */ /* 0x0007e20000000c00 */
[----:B--2---:R-:W-:-:S03]  /*a2e0*/  LEA R16, P3, R4, R16, 0x2 ;  /* 0x0000001004107211 */ /* 0x004fc600078610ff */
[----:B------:R3:W-:Y:S04]  /*a2f0*/  STS.128 [R0+0x2000], R168 ;  /* 0x002000a800007388 */ /* 0x0007e80000000c00 */
[----:B------:R3:W-:Y:S04]  /*a300*/  STS.128 [R0+0x2800], R172 ;  /* 0x002800ac00007388 */ /* 0x0007e80000000c00 */
[----:B------:R3:W-:Y:S04]  /*a310*/  STS.128 [R0+0x3000], R176 ;  /* 0x003000b000007388 */ /* 0x0007e80000000c00 */
[----:B------:R3:W-:Y:S01]  /*a320*/  STS.128 [R0+0x3800], R180 ;  /* 0x003800b400007388 */ /* 0x0007e20000000c00 */
[----:B------:R-:W-:Y:S05]  /*a330*/  @P0 BRA `(.L_x_2887) ;  /* 0x0000000000140947 */ /* 0x000fea0003800000 */
.L_x_2888:
[----:B------:R-:W2:Y:S04]  /*a340*/  LDG.E.STRONG.GPU R8, desc[UR36][R6.64] ;  /* 0x0000002406087981 */ /* 0x000ea8000c1ef900 */
[----:B--2---:R-:W-:Y:S01]  /*a350*/  CCTL.IVALL ;  /* 0x00000000ff00798f */ /* 0x004fe20002000000 */
[----:B------:R-:W-:Y:S05]  /*a360*/  YIELD ;  /* 0x0000000000007946 */ /* 0x000fea0003800000 */
[----:B------:R-:W-:-:S13]  /*a370*/  ISETP.NE.AND P0, PT, R8, R9, PT ;  /* 0x000000090800720c */ /* 0x000fda0003f05270 */
[----:B------:R-:W-:Y:S05]  /*a380*/  @P0 BRA `(.L_x_2888) ;  /* 0xfffffffc00ec0947 */ /* 0x000fea000383ffff */
.L_x_2887:
[----:B------:R-:W-:Y:S05]  /*a390*/  BSYNC B0 ;  /* 0x0000000000007941 */ /* 0x000fea0003800000 */
.L_x_2886:
[----:B------:R-:W-:Y:S01]  /*a3a0*/  UMOV UR4, 0xffffffff ;  /* 0xffffffff00047882 */ /* 0x000fe20000000000 */
[----:B------:R-:W-:Y:S02]  /*a3b0*/  LEA.HI.X R11, R2, R15, R11, 0x2, P2 ;  /* 0x0000000f020b7211 */ /* 0x000fe400010f140b */
[----:B------:R-:W-:Y:S01]  /*a3c0*/  LEA.HI.X R10, R4, R17, R10, 0x2, P3 ;  /* 0x00000011040a7211 */ /* 0x000fe200018f140a */
[----:B------:R-:W-:Y:S06]  /*a3d0*/  BRA.DIV UR4, `(.L_x_2889) ;  /* 0x0000004204107947 */ /* 0x000fec000b800000 */
[----:B------:R-:W-:Y:S01]  /*a3e0*/  NOP ;  /* 0x0000000000007918 */ /* 0x000fe20000000000 */
.L_x_2978:
        /* <DEDUP_REMOVED lines=17> */
.L_x_2892:
[----:B------:R-:W-:Y:S01]  /*a500*/  @P0 ELECT P2, URZ, PT ;  /* 0x00000000003f082f */ /* 0x000fe20003840000 */
[----:B------:R1:W-:-:S12]  /*a510*/  UBLKRED.G.S.ADD.F32.RN [UR4], [UR6], UR7, desc[UR8] ;  /* 0x00000804060073bb */ /* 0x0003d800080a1407 */
[----:B------:R-:W-:Y:S02]  /*a520*/  @P2 PLOP3.LUT P0, PT, P2, PT, PT, 0x8, 0x0 ;  /* 0x000000000000281c */ /* 0x000fe4000170e170 */
[----:B------:R-:W-:-:S11]  /*a530*/  PLOP3.LUT P2, PT, PT, PT, PT, 0x8, 0x0 ;  /* 0x000000000000781c */ /* 0x000fd60003f4e170 */
[----:B-1----:R-:W-:Y:S05]  /*a540*/  @P0 BRA.U.ANY `(.L_x_2892) ;  /* 0xfffffffd00ec0947 */ /* 0x002fea000393ffff */
[----:B------:R0:W-:Y:S01]  /*a550*/  UTMACMDFLUSH ;  /* 0x00000000000079b7 */ /* 0x0001e20000000000 */
[----:B------:R-:W-:-:S04]  /*a560*/  DEPBAR.LE SB0, 0x0 ;  /* 0x000080000000791a */ /* 0x000fc80000000000 */
.L_x_2891:
[----:B------:R-:W-:Y:S05]  /*a570*/  BSYNC B0 ;  /* 0x0000000000007941 */ /* 0x000fea0003800000 */
.L_x_2890:
        /* <DEDUP_REMOVED lines=14> */
.L_x_2894:
[----:B------:R-:W-:Y:S05]  /*a660*/  BSYNC B0 ;  /* 0x0000000000007941 */ /* 0x000fea0003800000 */
.L_x_2893:
        /* <DEDUP_REMOVED lines=14> */
.L_x_2897:
[----:B-1-3--:R-:W2:Y:S04]  /*a750*/  LDG.E.STRONG.GPU R0, desc[UR36][R2.64] ;  /* 0x0000002402007981 */ /* 0x00aea8000c1ef900 */
[----:B--2---:R-:W-:Y:S01]  /*a760*/  CCTL.IVALL ;  /* 0x00000000ff00798f */ /* 0x004fe20002000000 */
[----:B------:R-:W-:Y:S05]  /*a770*/  YIELD ;  /* 0x0000000000007946 */ /* 0x000fea0003800000 */
[----:B------:R-:W-:-:S13]  /*a780*/  ISETP.NE.AND P0, PT, R0, R9, PT ;  /* 0x000000090000720c */ /* 0x000fda0003f05270 */
[----:B------:R-:W-:Y:S05]  /*a790*/  @P0 BRA `(.L_x_2897) ;  /* 0xfffffffc00ec0947 */ /* 0x000fea000383ffff */
.L_x_2896:
[----:B------:R-:W-:Y:S05]  /*a7a0*/  BSYNC B0 ;  /* 0x0000000000007941 */ /* 0x000fea0003800000 */
.L_x_2895:
[----:B------:R-:W-:-:S03]  /*a7b0*/  UMOV UR4, 0xffffffff ;  /* 0xffffffff00047882 */ /* 0x000fc60000000000 */
[----:B------:R-:W-:Y:S05]  /*a7c0*/  BRA.DIV UR4, `(.L_x_2898) ;  /* 0x0000003e04307947 */ /* 0x000fea000b800000 */
[----:B------:R-:W-:Y:S01]  /*a7d0*/  NOP ;  /* 0x0000000000007918 */ /* 0x000fe20000000000 */
.L_x_2981:
        /* <DEDUP_REMOVED lines=17> */
.L_x_2901:
[----:B------:R-:W-:Y:S01]  /*a8f0*/  @P0 ELECT P2, URZ, PT ;  /* 0x00000000003f082f */ /* 0x000fe20003840000 */
[----:B------:R2:W-:-:S12]  /*a900*/  UBLKRED.G.S.ADD.F32.RN [UR4], [UR6], UR7, desc[UR8] ;  /* 0x00000804060073bb */ /* 0x0005d800080a1407 */
[----:B------:R-:W-:Y:S02]  /*a910*/  @P2 PLOP3.LUT P0, PT, P2, PT, PT, 0x8, 0x0 ;  /* 0x000000000000281c */ /* 0x000fe4000170e170 */
[----:B------:R-:W-:-:S11]  /*a920*/  PLOP3.LUT P2, PT, PT, PT, PT, 0x8, 0x0 ;  /* 0x000000000000781c */ /* 0x000fd60003f4e170 */
[----:B--2---:R-:W-:Y:S05]  /*a930*/  @P0 BRA.U.ANY `(.L_x_2901) ;  /* 0xfffffffd00ec0947 */ /* 0x004fea000393ffff */
[----:B------:R0:W-:Y:S01]  /*a940*/  UTMACMDFLUSH ;  /* 0x00000000000079b7 */ /* 0x0001e20000000000 */
[----:B------:R-:W-:-:S04]  /*a950*/  DEPBAR.LE SB0, 0x0 ;  /* 0x000080000000791a */ /* 0x000fc80000000000 */
.L_x_2900:
[----:B------:R-:W-:Y:S05]  /*a960*/  BSYNC B0 ;  /* 0x0000000000007941 */ /* 0x000fea0003800000 */
.L_x_2899:
[----:B------:R-:W-:Y:S01]  /*a970*/  NOP ;  /* 0x0000000000007918 */ /* 0x000fe20000000000 */
[----:B------:R-:W-:Y:S05]  /*a980*/  @P1 BRA `(.L_x_2853) ;  /* 0x00000038001c1947 */ /* 0x000fea0003800000 */
[----:B------:R-:W-:Y:S01]  /*a990*/  MOV R5, 0x1 ;  /* 0x0000000100057802 */ /* 0x000fe20000000f00 */
        /* <DEDUP_REMOVED lines=11> */
.L_x_2849:
        /* <DEDUP_REMOVED lines=29> */
.L_x_2903:
[----:B------:R-:W-:Y:S01]  /*ac20*/  ULDC UR9, c[0x0][0x8cc] ;  /* 0x0002330000097ab9 */ /* 0x000fe20000000800 */
[----:B------:R-:W-:Y:S01]  /*ac30*/  UMOV UR7, UR8 ;  /* 0x0000000800077c82 */ /* 0x000fe20008000000 */
[----:B------:R-:W-:-:S11]  /*ac40*/  UISETP.NE.AND UP0, UPT, UR9, 0x1, UPT ;  /* 0x000000010900788c */ /* 0x000fd6000bf05270 */
[----:B------:R-:W-:Y:S02]  /*ac50*/  @UP0 ULDC.64 UR10, c[0x0][0x8d0] ;  /* 0x00023400000a0ab9 */ /* 0x000fe40000000a00 */
[----:B------:R-:W-:-:S04]  /*ac60*/  UIMAD.WIDE.U32 UR4, UR8, UR10, URZ ;  /* 0x0000000a080472a5 */ /* 0x000fc8000f8e003f */
[----:B------:R-:W-:-:S04]  /*ac70*/  @UP0 USHF.R.U32.HI UR7, URZ, UR11, UR5 ;  /* 0x0000000b3f070299 */ /* 0x000fc80008011605 */
[----:B------:R-:W-:-:S12]  /*ac80*/  UIMAD UR4, UR7, UR9, URZ ;  /* 0x00000009070472a4 */ /* 0x000fd8000f8e023f */
.L_x_2904:
        /* <DEDUP_REMOVED lines=75> */
[----:B------:R-:W-:Y:S01]  /*b140*/  IMAD.U32 R3, RZ, RZ, UR4 ;  /* 0x00000004ff037e24 */ /* 0x000fe2000f8e00ff */
[----:B------:R-:W-:Y:S06]  /*b150*/  @P2 BRA `(.L_x_2907) ;  /* 0x0000000000302947 */ /* 0x000fec0003800000 */
[----:B------:R-:W-:-:S04]  /*b160*/  UIMAD UR4, UR8, 0x60, UR12 ;  /* 0x00000060080478a4 */ /* 0x000fc8000f8e020c */
[----:B------:R-:W-:-:S04]  /*b170*/  USHF.R.S32.HI UR10, URZ, 0x1f, UR4 ;  /* 0x0000001f3f0a7899 */ /* 0x000fc80008011404 */
[----:B------:R-:W-:-:S04]  /*b180*/  ULEA.HI UR10, UR10, UR4, URZ, 0x7 ;  /* 0x000000040a0a7291 */ /* 0x000fc8000f8f383f */
[----:B------:R-:W-:-:S04]  /*b190*/  USHF.R.S32.HI UR10, URZ, 0x7, UR10 ;  /* 0x000000073f0a7899 */ /* 0x000fc8000801140a */
[----:B------:R-:W-:-:S04]  /*b1a0*/  UISETP.LT.AND UP0, UPT, UR16, UR10, UPT ;  /* 0x0000000a1000728c */ /* 0x000fc8000bf01270 */
[----:B------:R-:W-:-:S06]  /*b1b0*/  USEL UR10, UR16, UR10, UP0 ;  /* 0x0000000a100a7287 */ /* 0x000fcc0008000000 */
[----:B------:R-:W-:-:S07]  /*b1c0*/  IADD3 R5, R8, UR10, RZ ;  /* 0x0000000a08057c10 */ /* 0x000fce000fffe0ff */
.L_x_2908:
[----:B------:R-:W2:Y:S04]  /*b1d0*/  LDG.E.STRONG.GPU R4, desc[UR36][R2.64] ;  /* 0x0000002402047981 */ /* 0x000ea8000c1ef900 */
[----:B--2---:R-:W-:Y:S01]  /*b1e0*/  CCTL.IVALL ;  /* 0x00000000ff00798f */ /* 0x004fe20002000000 */
[----:B------:R-:W-:Y:S05]  /*b1f0*/  YIELD ;  /* 0x0000000000007946 */ /* 0x000fea0003800000 */
[----:B------:R-:W-:-:S13]  /*b200*/  ISETP.NE.AND P1, PT, R4, R5, PT ;  /* 0x000000050400720c */ /* 0x000fda0003f25270 */
[----:B------:R-:W-:Y:S05]  /*b210*/  @P1 BRA `(.L_x_2908) ;  /* 0xfffffffc00ec1947 */ /* 0x000fea000383ffff */
.L_x_2907:
[----:B------:R-:W-:Y:S05]  /*b220*/  BSYNC B0 ;  /* 0x0000000000007941 */ /* 0x000fea0003800000 */
.L_x_2906:
[----:B------:R-:W-:-:S03]  /*b230*/  UMOV UR4, 0xffffffff ;  /* 0xffffffff00047882 */ /* 0x000fc60000000000 */
[----:B------:R-:W-:Y:S05]  /*b240*/  BRA.DIV UR4, `(.L_x_2909) ;  /* 0x0000003204ac7947 */ /* 0x000fea000b800000 */
[----:B------:R-:W-:Y:S01]  /*b250*/  NOP ;  /* 0x0000000000007918 */ /* 0x000fe20000000000 */
.L_x_2984:
        /* <DEDUP_REMOVED lines=22> */
.L_x_2911:
[----:B------:R-:W-:Y:S05]  /*b3c0*/  BSYNC B0 ;  /* 0x0000000000007941 */ /* 0x000fea0003800000 */
.L_x_2910:
        /* <DEDUP_REMOVED lines=20> */
.L_x_2913:
[----:B------:R-:W-:Y:S05]  /*b510*/  BSYNC B0 ;  /* 0x0000000000007941 */ /* 0x000fea0003800000 */
.L_x_2912:
[----:B------:R-:W-:Y:S06]  /*b520*/  BAR.ARV 0xa, 0xa0 ;  /* 0x0282800000007b1d */ /* 0x000fec0000002000 */
[----:B------:R-:W-:Y:S04]  /*b530*/  BSSY B0, `(.L_x_2914) ;  /* 0x0000003000007945 */ /* 0x000fe80003800000 */
[----:B------:R-:W-:Y:S05]  /*b540*/  @!P0 BRA `(.L_x_2915) ;  /* 0x0000000000048947 */ /* 0x000fea0003800000 */
[----:B------:R-:W-:-:S04]  /*b550*/  DEPBAR.LE SB0, 0x0 ;  /* 0x000080000000791a */ /* 0x000fc80000000000 */
.L_x_2915:
[----:B------:R-:W-:Y:S05]  /*b560*/  BSYNC B0 ;  /* 0x0000000000007941 */ /* 0x000fea0003800000 */
.L_x_2914:
        /* <DEDUP_REMOVED lines=19> */
.L_x_2917:
[----:B------:R-:W-:Y:S05]  /*b6a0*/  BSYNC B0 ;  /* 0x0000000000007941 */ /* 0x000fea0003800000 */
.L_x_2916:
[----:B------:R-:W-:Y:S01]  /*b6b0*/  UIADD3 UR17, UR8, 0x1, URZ ;  /* 0x0000000108117890 */ /* 0x000fe2000fffe03f */
[----:B------:R-:W-:Y:S11]  /*b6c0*/  BRA `(.L_x_2918) ;  /* 0x0000000000047947 */ /* 0x000ff60003800000 */
.L_x_2905:
[----:B------:R-:W-:-:S05]  /*b6d0*/  UMOV UR17, UR8 ;  /* 0x0000000800117c82 */ /* 0x000fca0008000000 */
.L_x_2918:
        /* <DEDUP_REMOVED lines=12> */
.L_x_2943:
        /* <DEDUP_REMOVED lines=12> */
[----:B------:R-:W-:-:S04]  /*b860*/  USHF.R.S32.HI UR18, URZ, 0x1f, UR28 ;  /* 0x0000001f3f127899 */ /* 0x000fc8000801141c */
[----:B------:R-:W-:-:S04]  /*b870*/  ULEA.HI UR18, UR18, UR28, URZ, 0x7 ;  /* 0x0000001c12127291 */ /* 0x000fc8000f8f383f */
[----:B------:R-:W-:-:S04]  /*b880*/  USHF.R.S32.HI UR18, URZ, 0x7, UR18 ;  /* 0x000000073f127899 */ /* 0x000fc80008011412 */
[----:B------:R-:W-:-:S04]  /*b890*/  UISETP.LT.AND UP0, UPT, UR16, UR18, UPT ;  /* 0x000000121000728c */ /* 0x000fc8000bf01270 */
[----:B------:R-:W-:-:S06]  /*b8a0*/  USEL UR18, UR16, UR18, UP0 ;  /* 0x0000001210127287 */ /* 0x000fcc0008000000 */
[----:B------:R-:W-:-:S07]  /*b8b0*/  VIADD R5, R8, UR18 ;  /* 0x0000001208057c36 */ /* 0x000fce0008000000 */
.L_x_2921:
[----:B------:R-:W2:Y:S04]  /*b8c0*/  LDG.E.STRONG.GPU R4, desc[UR36][R2.64] ;  /* 0x0000002402047981 */ /* 0x000ea8000c1ef900 */
[----:B--2---:R-:W-:Y:S01]  /*b8d0*/  CCTL.IVALL ;  /* 0x00000000ff00798f */ /* 0x004fe20002000000 */
[----:B------:R-:W-:Y:S05]  /*b8e0*/  YIELD ;  /* 0x0000000000007946 */ /* 0x000fea0003800000 */
[----:B------:R-:W-:-:S13]  /*b8f0*/  ISETP.NE.AND P1, PT, R4, R5, PT ;  /* 0x000000050400720c */ /* 0x000fda0003f25270 */
[----:B------:R-:W-:Y:S05]  /*b900*/  @P1 BRA `(.L_x_2921) ;  /* 0xfffffffc00ec1947 */ /* 0x000fea000383ffff */
.L_x_2920:
[----:B------:R-:W-:Y:S05]  /*b910*/  BSYNC B0 ;  /* 0x0000000000007941 */ /* 0x000fea0003800000 */
.L_x_2919:
[----:B------:R-:W-:-:S03]  /*b920*/  UMOV UR18, 0xffffffff ;  /* 0xffffffff00127882 */ /* 0x000fc60000000000 */
[----:B------:R-:W-:Y:S05]  /*b930*/  BRA.DIV UR18, `(.L_x_2922) ;  /* 0x0000002e120c7947 */ /* 0x000fea000b800000 */
[----:B------:R-:W-:Y:S01]  /*b940*/  NOP ;  /* 0x0000000000007918 */ /* 0x000fe20000000000 */
.L_x_2987:
        /* <DEDUP_REMOVED lines=19> */
.L_x_2924:
[----:B------:R-:W-:Y:S05]  /*ba80*/  BSYNC B0 ;  /* 0x0000000000007941 */ /* 0x000fea0003800000 */
.L_x_2923:
        /* <DEDUP_REMOVED lines=15> */
.L_x_2926:
[----:B------:R-:W-:Y:S05]  /*bb80*/  BSYNC B0 ;  /* 0x0000000000007941 */ /* 0x000fea0003800000 */
.L_x_2925:
[----:B------:R-:W-:Y:S06]  /*bb90*/  BAR.ARV 0xa, 0xa0 ;  /* 0x0282800000007b1d */ /* 0x000fec0000002000 */
[----:B------:R-:W-:Y:S04]  /*bba0*/  BSSY B0, `(.L_x_2927) ;  /* 0x0000003000007945 */ /* 0x000fe80003800000 */
[----:B------:R-:W-:Y:S05]  /*bbb0*/  @!P0 BRA `(.L_x_2928) ;  /* 0x0000000000048947 */ /* 0x000fea0003800000 */
[----:B------:R-:W-:-:S04]  /*bbc0*/  DEPBAR.LE SB0, 0x0 ;  /* 0x000080000000791a */ /* 0x000fc80000000000 */
.L_x_2928:
[----:B------:R-:W-:Y:S05]  /*bbd0*/  BSYNC B0 ;  /* 0x0000000000007941 */ /* 0x000fea0003800000 */
.L_x_2927:
        /* <DEDUP_REMOVED lines=19> */
.L_x_2930:
[----:B------:R-:W-:Y:S05]  /*bd10*/  BSYNC B0 ;  /* 0x0000000000007941 */ /* 0x000fea0003800000 */
.L_x_2929:
        /* <DEDUP_REMOVED lines=16> */
.L_x_2933:
[----:B------:R-:W2:Y:S04]  /*be20*/  LDG.E.STRONG.GPU R4, desc[UR36][R2.64] ;  /* 0x0000002402047981 */ /* 0x000ea8000c1ef900 */
[----:B--2---:R-:W-:Y:S01]  /*be30*/  CCTL.IVALL ;  /* 0x00000000ff00798f */ /* 0x004fe20002000000 */
[----:B------:R-:W-:Y:S05]  /*be40*/  YIELD ;  /* 0x0000000000007946 */ /* 0x000fea0003800000 */
[----:B------:R-:W-:-:S13]  /*be50*/  ISETP.NE.AND P1, PT, R4, R5, PT ;  /* 0x000000050400720c */ /* 0x000fda0003f25270 */
[----:B------:R-:W-:Y:S05]  /*be60*/  @P1 BRA `(.L_x_2933) ;  /* 0xfffffffc00ec1947 */ /* 0x000fea000383ffff */
.L_x_2932:
[----:B------:R-:W-:Y:S05]  /*be70*/  BSYNC B0 ;  /* 0x0000000000007941 */ /* 0x000fea0003800000 */
.L_x_2931:
[----:B------:R-:W-:-:S03]  /*be80*/  UMOV UR10, 0xffffffff ;  /* 0xffffffff000a7882 */ /* 0x000fc60000000000 */
[----:B------:R-:W-:Y:S05]  /*be90*/  BRA.DIV UR10, `(.L_x_2934) ;  /* 0x000000260ad07947 */ /* 0x000fea000b800000 */
[----:B------:R-:W-:Y:S01]  /*bea0*/  NOP ;  /* 0x0000000000007918 */ /* 0x000fe20000000000 */
.L_x_2990:
        /* <DEDUP_REMOVED lines=15> */
.L_x_2936:
[----:B------:R-:W-:Y:S05]  /*bfa0*/  BSYNC B0 ;  /* 0x0000000000007941 */ /* 0x000fea0003800000 */
.L_x_2935:
        /* <DEDUP_REMOVED lines=15> */
.L_x_2938:
[----:B------:R-:W-:Y:S05]  /*c0a0*/  BSYNC B0 ;  /* 0x0000000000007941 */ /* 0x000fea0003800000 */
.L_x_2937:
[----:B------:R-:W-:Y:S06]  /*c0b0*/  BAR.ARV 0xa, 0xa0 ;  /* 0x0282800000007b1d */ /* 0x000fec0000002000 */
[----:B------:R-:W-:Y:S04]  /*c0c0*/  BSSY B0, `(.L_x_2939) ;  /* 0x0000003000007945 */ /* 0x000fe80003800000 */
[----:B------:R-:W-:Y:S05]  /*c0d0*/  @!P0 BRA `(.L_x_2940) ;  /* 0x0000000000048947 */ /* 0x000fea0003800000 */
[----:B------:R-:W-:-:S04]  /*c0e0*/  DEPBAR.LE SB0, 0x0 ;  /* 0x000080000000791a */ /* 0x000fc80000000000 */
.L_x_2940:
[----:B------:R-:W-:Y:S05]  /*c0f0*/  BSYNC B0 ;  /* 0x0000000000007941 */ /* 0x000fea0003800000 */
.L_x_2939:
        /* <DEDUP_REMOVED lines=19> */
.L_x_2942:
[----:B------:R-:W-:Y:S05]  /*c230*/  BSYNC B0 ;  /* 0x0000000000007941 */ /* 0x000fea0003800000 */
.L_x_2941:
[----:B------:R-:W-:Y:S02]  /*c240*/  UIADD3 UR17, UR17, 0x2, URZ ;  /* 0x0000000211117890 */ /* 0x000fe4000fffe03f */
[----:B------:R-:W-:Y:S02]  /*c250*/  UIADD3 UR4, UR4, 0x3000, URZ ;  /* 0x0000300004047890 */ /* 0x000fe4000fffe03f */
[----:B------:R-:W-:-:S06]  /*c260*/  UISETP.GE.AND UP0, UPT, UR17, UR5, UPT ;  /* 0x000000051100728c */ /* 0x000fcc000bf06270 */
[----:B------:R-:W-:-:S13]  /*c270*/  PLOP3.LUT P1, PT, PT, PT, UP0, 0x80, 0x0 ;  /* 0x000000000000781c */ /* 0x000fda0003f2f008 */
[----:B------:R-:W-:Y:S05]  /*c280*/  @!P1 BRA `(.L_x_2943) ;  /* 0xfffffff400449947 */ /* 0x000fea000383ffff */
[----:B------:R-:W-:Y:S05]  /*c290*/  BRA `(.L_x_2853) ;  /* 0x0000001c00d87947 */ /* 0x000fea0003800000 */
.L_x_2902:
        /* <DEDUP_REMOVED lines=21> */
.L_x_2944:
[----:B------:R-:W-:Y:S01]  /*c3f0*/  ULDC UR9, c[0x0][0x8cc] ;  /* 0x0002330000097ab9 */ /* 0x000fe20000000800 */
[----:B------:R-:W-:Y:S01]  /*c400*/  UMOV UR7, UR8 ;  /* 0x0000000800077c82 */ /* 0x000fe20008000000 */
[----:B------:R-:W-:-:S11]  /*c410*/  UISETP.NE.AND UP0, UPT, UR9, 0x1, UPT ;  /* 0x000000010900788c */ /* 0x000fd6000bf05270 */
[----:B------:R-:W-:Y:S02]  /*c420*/  @UP0 ULDC.64 UR10, c[0x0][0x8d0] ;  /* 0x00023400000a0ab9 */ /* 0x000fe40000000a00 */
[----:B------:R-:W-:-:S04]  /*c430*/  UIMAD.WIDE.U32 UR4, UR8, UR10, URZ ;  /* 0x0000000a080472a5 */ /* 0x000fc8000f8e003f */
[----:B------:R-:W-:-:S04]  /*c440*/  @UP0 USHF.R.U32.HI UR7, URZ, UR11, UR5 ;  /* 0x0000000b3f070299 */ /* 0x000fc80008011605 */
[----:B------:R-:W-:-:S12]  /*c450*/  UIMAD UR4, UR7, UR9, URZ ;  /* 0x00000009070472a4 */ /* 0x000fd8000f8e023f */
.L_x_2945:
[----:B------:R-:W-:Y:S01]  /*c460*/  ULDC UR9, c[0x0][0x8c0] ;  /* 0x0002300000097ab9 */ /* 0x000fe20000000800 */
[----:B------:R-:W-:Y:S01]  /*c470*/  UIADD3 UR4, UR8, -UR4, URZ ;  /* 0x8000000408047290 */ /* 0x000fe2000fffe03f */
[----:B------:R-:W-:Y:S01]  /*c480*/  IMAD.MOV.U32 R8, RZ, RZ, 0x1 ;  /* 0x00000001ff087424 */ /* 0x000fe200078e00ff */
[----:B------:R-:W-:Y:S01]  /*c490*/  UISETP.NE.AND UP0, UPT, UR9, 0x1, UPT ;  /* 0x000000010900788c */ /* 0x000fe2000bf05270 */
[----:B------:R-:W-:Y:S01]  /*c4a0*/  MOV R0, RZ ;  /* 0x000000ff00007202 */ /* 0x000fe20000000f00 */
        /* <DEDUP_REMOVED lines=18> */
[----:B-1----:R-:W-:Y:S01]  /*c5d0*/  IADD3 R2, -R2, UR11, R3 ;  /* 0x0000000b02027c10 */ /* 0x002fe2000fffe103 */
[----:B------:R-:W-:-:S04]  /*c5e0*/  VIADD R3, R3, 0x5f ;  /* 0x0000005f03037836 */ /* 0x000fc80000000000 */
        /* <DEDUP_REMOVED lines=31> */
[----:B------:R-:W-:Y:S01]  /*c7e0*/  MOV R9, UR21 ;  /* 0x0000001500097c02 */ /* 0x000fe20008000f00 */
[----:B------:R-:W-:-:S03]  /*c7f0*/  IMAD.WIDE.U32 R6, R6, UR20, RZ ;  /* 0x0000001406067c25 */ /* 0x000fc6000f8e00ff */
[----:B------:R-:W-:Y:S01]  /*c800*/  SHF.R.S32.HI R9, RZ, 0x1f, R9 ;  /* 0x0000001fff097819 */ /* 0x000fe20000011409 */
[----:B---3--:R-:W-:-:S04]  /*c810*/  IMAD.WIDE.U32 R2, R12, UR21, R2 ;  /* 0x000000150c027c25 */ /* 0x008fc8000f8e0002 */
[----:B------:R-:W-:Y:S01]  /*c820*/  IMAD R0, R9, R12, RZ ;  /* 0x0000000c09007224 */ /* 0x000fe200078e02ff */
[----:B------:R2:W-:Y:S01]  /*c830*/  STL.64 [R1], R2 ;  /* 0x0000000201007387 */ /* 0x0005e20000100a00 */
[----:B------:R-:W-:Y:S02]  /*c840*/  IMAD.IADD R7, R7, 0x1, R15 ;  /* 0x0000000107077824 */ /* 0x000fe400078e020f */
        /* <DEDUP_REMOVED lines=16> */
.L_x_2991:
[----:B------:R-:W2:Y:S01]  /*c950*/  LDL.64 R14, [R1] ;  /* 0x00000000010e7983 */ /* 0x000ea20000100a00 */
[----:B------:R-:W-:Y:S02]  /*c960*/  IMAD.IADD R21, R7, 0x1, R11 ;  /* 0x0000000107157824 */ /* 0x000fe400078e020b */
[----:B------:R-:W-:Y:S01]  /*c970*/  IMAD.MOV.U32 R8, RZ, RZ, 0x1 ;  /* 0x00000001ff087424 */ /* 0x000fe200078e00ff */
[----:B--2---:R-:W-:-:S05]  /*c980*/  IADD3 R10, R15, R13, RZ ;  /* 0x0000000d0f0a7210 */ /* 0x004fca0007ffe0ff */
[----:B------:R2:W-:Y:S01]  /*c990*/  STL [R1+0x8], R10 ;  /* 0x0000080a01007387 */ /* 0x0005e20000100800 */
[----:B------:R-:W-:Y:S05]  /*c9a0*/  @P0 BRA `(.L_x_2949) ;  /* 0x0000000000180947 */ /* 0x000fea0003800000 */
[----:B------:R-:W3:Y:S01]  /*c9b0*/  S2R R2, SR_TID.X ;  /* 0x0000000000027919 */ /* 0x000ee20000002100 */
[----:B-1----:R-:W-:-:S04]  /*c9c0*/  MOV R3, 0x3180 ;  /* 0x0000318000037802 */ /* 0x002fc80000000f00 */
[----:B------:R4:W-:Y:S01]  /*c9d0*/  SYNCS.ARRIVE.TRANS64 RZ, [R0+URZ+0x26810], R3 ;  /* 0x0268100300ff79a7 */ /* 0x0009e2000800003f */
[----:B---3--:R-:W-:-:S13]  /*c9e0*/  LOP3.LUT P1, RZ, R2, 0x1f, RZ, 0xc0, !PT ;  /* 0x0000001f02ff7812 */ /* 0x008fda000782c0ff */
[----:B----4-:R-:W-:Y:S05]  /*c9f0*/  @!P1 BRA `(.L_x_2949) ;  /* 0x0000000000049947 */ /* 0x010fea0003800000 */
[----:B------:R-:W-:Y:S01]  /*ca00*/  BPT.TRAP 0x1 ;  /* 0x000000040000795c */ /* 0x000fe20000300000 */
.L_x_2949:
        /* <DEDUP_REMOVED lines=21> */
[----:B------:R-:W-:Y:S01]  /*cb60*/  UMOV UR27, UR17 ;  /* 0x00000011001b7c82 */ /* 0x000fe20008000000 */
[----:B------:R-:W-:Y:S01]  /*cb70*/  LEA R11, P1, R2, R9, 0x2 ;  /* 0x00000009020b7211 */ /* 0x000fe200078210ff */
[----:B------:R1:W-:Y:S01]  /*cb80*/  STL [R1+0x1c], R14 ;  /* 0x00001c0e01007387 */ /* 0x0003e20000100800 */
[----:B--2---:R-:W-:-:S02]  /*cb90*/  MOV R10, UR5 ;  /* 0x00000005000a7c02 */ /* 0x004fc40008000f00 */
[----:B------:R-:W-:Y:S01]  /*cba0*/  R2UR UR4, R11 ;  /* 0x000000000b0472ca */ /* 0x000fe200000e0000 */
[----:B---3--:R-:W-:Y:S01]  /*cbb0*/  IMAD.MOV.U32 R11, RZ, RZ, R12 ;  /* 0x000000ffff0b7224 */ /* 0x008fe200078e000c */
[----:B------:R-:W-:Y:S01]  /*cbc0*/  LEA.HI.X R2, R2, R10, R3, 0x2, P1 ;  /* 0x0000000a02027211 */ /* 0x000fe200008f1403 */
[----:B------:R-:W-:Y:S01]  /*cbd0*/  IMAD.MOV.U32 R12, RZ, RZ, R13 ;  /* 0x000000ffff0c7224 */ /* 0x000fe200078e000d */
[----:B------:R1:W-:Y:S01]  /*cbe0*/  STL [R1+0x10], RZ ;  /* 0x000010ff01007387 */ /* 0x0003e20000100800 */
[----:B------:R-:W-:Y:S01]  /*cbf0*/  IMAD.MOV.U32 R13, RZ, RZ, 0x8000 ;  /* 0x00008000ff0d7424 */ /* 0x000fe200078e00ff */
[----:B------:R-:W-:Y:S02]  /*cc00*/  R2UR UR5, R2 ;  /* 0x00000000020572ca */ /* 0x000fe400000e0000 */
[----:B------:R-:W-:-:S04]  /*cc10*/  IADD3 R2, P1, R11, 0xf0, RZ ;  /* 0x000000f00b027810 */ /* 0x000fc80007f3e0ff */
[----:B------:R-:W-:Y:S02]  /*cc20*/  IADD3.X R3, RZ, R12, RZ, P1, !PT ;  /* 0x0000000cff037210 */ /* 0x000fe40000ffe4ff */
[----:B------:R-:W-:Y:S02]  /*cc30*/  R2UR UR22, R2 ;  /* 0x00000000021672ca */ /* 0x000fe400000e0000 */
        /* <DEDUP_REMOVED lines=24> */
[----:B------:R-:W-:Y:S02]  /*cdc0*/  IMAD.MOV.U32 R8, RZ, RZ, 0x1 ;  /* 0x00000001ff087424 */ /* 0x000fe400078e00ff */
[----:B------:R-:W-:Y:S02]  /*cdd0*/  IMAD.MOV.U32 R13, RZ, RZ, R5 ;  /* 0x000000ffff0d7224 */ /* 0x000fe400078e0005 */
[C---:B------:R-:W-:Y:S01]  /*cde0*/  IMAD.IADD R16, R4.reuse, 0x1, R16 ;  /* 0x0000000104107824 */ /* 0x040fe200078e0210 */
[----:B------:R-:W-:-:S04]  /*cdf0*/  IADD3 R4, R4, -0x2, RZ ;  /* 0xfffffffe04047810 */ /* 0x000fc80007ffe0ff */
[----:B------:R-:W-:Y:S02]  /*ce00*/  ISETP.NE.AND P1, PT, R4, R5, PT ;  /* 0x000000050400720c */ /* 0x000fe40003f25270 */
[----:B------:R-:W-:-:S05]  /*ce10*/  LOP3.LUT R4, R16, 0x1, RZ, 0xc0, !PT ;  /* 0x0000000110047812 */ /* 0x000fca00078ec0ff */
[----:B------:R1:W-:Y:S06]  /*ce20*/  STL [R1+0x18], R4 ;  /* 0x0000180401007387 */ /* 0x0003ec0000100800 */
[----:B------:R-:W-:Y:S05]  /*ce30*/  @!P1 BRA `(.L_x_2951) ;  /* 0x0000000800589947 */ /* 0x000fea0003800000 */
[----:B------:R-:W-:Y:S01]  /*ce40*/  IADD3 R16, R16, -R4, RZ ;  /* 0x8000000410107210 */ /* 0x000fe20007ffe0ff */
[----:B------:R-:W-:Y:S02]  /*ce50*/  IMAD.MOV.U32 R13, RZ, RZ, R5 ;  /* 0x000000ffff0d7224 */ /* 0x000fe400078e0005 */
[----:B------:R-:W-:-:S07]  /*ce60*/  IMAD.MOV.U32 R8, RZ, RZ, 0x1 ;  /* 0x00000001ff087424 */ /* 0x000fce00078e00ff */
.L_x_2960:
[----:B--23--:R-:W-:-:S04]  /*ce70*/  SHF.L.U32 R17, R8, 0x1f, RZ ;  /* 0x0000001f08117819 */ /* 0x00cfc800000006ff */
[----:B------:R-:W2:Y:S02]  /*ce80*/  SYNCS.PHASECHK.TRANS64.TRYWAIT P1, [R0+URZ+0x26840], R17 ;  /* 0x02684011000075a7 */ /* 0x000ea4000802017f */
[----:B--2---:R-:W-:Y:S05]  /*ce90*/  @!P1 BRA `(.L_x_2952) ;  /* 0x0000001800009947 */ /* 0x004fea0003800000 */
.L_x_2992:
        /* <DEDUP_REMOVED lines=8> */
.L_x_2953:
        /* <DEDUP_REMOVED lines=17> */
[----:B-1----:R-:W-:Y:S02]  /*d030*/  IMAD.MOV.U32 R11, RZ, RZ, R4 ;  /* 0x000000ffff0b7224 */ /* 0x002fe400078e0004 */
        /* <DEDUP_REMOVED lines=11> */
.L_x_2993:
        /* <DEDUP_REMOVED lines=8> */
.L_x_2955:
        /* <DEDUP_REMOVED lines=31> */
.L_x_2994:
        /* <DEDUP_REMOVED lines=8> */
.L_x_2957:
        /* <DEDUP_REMOVED lines=24> */
.L_x_2996:
        /* <DEDUP_REMOVED lines=8> */
.L_x_2959:
        /* <DEDUP_REMOVED lines=28> */
.L_x_2951:
[----:B-1----:R-:W4:Y:S04]  /*d7a0*/  LDL.LU R4, [R1+0x18] ;  /* 0x0000180001047983 */ /* 0x002f280000300800 */
[----:B------:R1:W5:Y:S01]  /*d7b0*/  LDL R5, [R1+0x1c] ;  /* 0x00001c0001057983 */ /* 0x0003620000100800 */
[----:B----4-:R-:W-:-:S13]  /*d7c0*/  ISETP.NE.AND P1, PT, R4, RZ, PT ;  /* 0x000000ff0400720c */ /* 0x010fda0003f25270 */
[----:B-1----:R-:W-:Y:S05]  /*d7d0*/  @!P1 BRA `(.L_x_2950) ;  /* 0x0000000400249947 */ /* 0x002fea0003800000 */
[----:B------:R-:W-:-:S04]  /*d7e0*/  SHF.L.U32 R14, R8, 0x1f, RZ ;  /* 0x0000001f080e7819 */ /* 0x000fc800000006ff */
[----:B------:R-:W1:Y:S02]  /*d7f0*/  SYNCS.PHASECHK.TRANS64.TRYWAIT P1, [R0+URZ+0x26840], R14 ;  /* 0x0268400e000075a7 */ /* 0x000e64000802017f */
[----:B-1----:R-:W-:Y:S05]  /*d800*/  @!P1 BRA `(.L_x_2961) ;  /* 0x0000000c00f89947 */ /* 0x002fea0003800000 */
.L_x_2997:
        /* <DEDUP_REMOVED lines=8> */
.L_x_2962:
        /* <DEDUP_REMOVED lines=26> */
.L_x_2998:
        /* <DEDUP_REMOVED lines=8> */
.L_x_2964:
        /* <DEDUP_REMOVED lines=28> */
.L_x_2950:
        /* <DEDUP_REMOVED lines=8> */
.L_x_2999:
[----:B------:R-:W-:Y:S05]  /*dcf0*/  @P1 BRA `(.L_x_2966) ;  /* 0x0000000000181947 */ /* 0x000fea0003800000 */
[----:B------:R-:W4:Y:S01]  /*dd00*/  S2R R2, SR_TID.X ;  /* 0x0000000000027919 */ /* 0x000f220000002100 */
[----:B-1----:R-:W-:-:S04]  /*dd10*/  MOV R3, 0x3180 ;  /* 0x0000318000037802 */ /* 0x002fc80000000f00 */
[----:B------:R1:W-:Y:S01]  /*dd20*/  SYNCS.ARRIVE.TRANS64 RZ, [R4+URZ+0x26830], R3 ;  /* 0x0268300304ff79a7 */ /* 0x0003e2000800003f */
[----:B----4-:R-:W-:-:S13]  /*dd30*/  LOP3.LUT P0, RZ, R2, 0x1f, RZ, 0xc0, !PT ;  /* 0x0000001f02ff7812 */ /* 0x010fda000780c0ff */
[----:B-1----:R-:W-:Y:S05]  /*dd40*/  @!P0 BRA `(.L_x_2966) ;  /* 0x0000000000048947 */ /* 0x002fea0003800000 */
[----:B------:R-:W-:Y:S01]  /*dd50*/  BPT.TRAP 0x1 ;  /* 0x000000040000795c */ /* 0x000fe20000300000 */
.L_x_2966:
        /* <DEDUP_REMOVED lines=36> */
.L_x_2947:
[----:B------:R-:W-:Y:S05]  /*dfa0*/  BSYNC B0 ;  /* 0x0000000000007941 */ /* 0x000fea0003800000 */
.L_x_2946:
[----:B------:R-:W-:-:S03]  /*dfb0*/  UMOV UR4, 0xffffffff ;  /* 0xffffffff00047882 */ /* 0x000fc60000000000 */
[----:B------:R-:W-:Y:S05]  /*dfc0*/  BRA.DIV UR4, `(.L_x_2967) ;  /* 0x0000000a04447947 */ /* 0x000fea000b800000 */
[----:B------:R-:W-:-:S13]  /*dfd0*/  ELECT P6, URZ, PT ;  /* 0x00000000003f782f */ /* 0x000fda00038c0000 */
.L_x_3002:
[----:B------:R-:W-:Y:S05]  /*dfe0*/  @!P6 BRA `(.L_x_2853) ;  /* 0x000000000084e947 */ /* 0x000fea0003800000 */
[----:B------:R-:W2:Y:S02]  /*dff0*/  LDL.LU R2, [R1+0xc] ;  /* 0x00000c0001027983 */ /* 0x000ea40000300800 */
[----:B--2---:R-:W-:-:S04]  /*e000*/  LOP3.LUT R2, R2, 0x2, RZ, 0xfc, !PT ;  /* 0x0000000202027812 */ /* 0x004fc800078efcff */
[----:B------:R-:W-:-:S13]  /*e010*/  ISETP.NE.AND P2, PT, R2, 0x3, PT ;  /* 0x000000030200780c */ /* 0x000fda0003f45270 */
[----:B------:R-:W-:Y:S05]  /*e020*/  @!P2 BRA `(.L_x_2968) ;  /* 0x000000000004a947 */ /* 0x000fea0003800000 */
[----:B------:R-:W-:Y:S01]  /*e030*/  BPT.TRAP 0x1 ;  /* 0x000000040000795c */ /* 0x000fe20000300000 */
.L_x_2968:
        /* <DEDUP_REMOVED lines=15> */
.L_x_3003:
[----:B------:R-:W2:Y:S02]  /*e130*/  SYNCS.PHASECHK.TRANS64.TRYWAIT P0, [R3+URZ], R2 ;  /* 0x00000002030075a7 */ /* 0x000ea4000800017f */
[----:B--2---:R-:W-:Y:S05]  /*e140*/  @!P0 BRA `(.L_x_2970) ;  /* 0x0000000800188947 */ /* 0x004fea0003800000 */
.L_x_3004:
[----:B------:R-:W-:Y:S05]  /*e150*/  @!P2 BRA `(.L_x_2971) ;  /* 0x000000000004a947 */ /* 0x000fea0003800000 */
[----:B------:R-:W-:Y:S01]  /*e160*/  BPT.TRAP 0x1 ;  /* 0x000000040000795c */ /* 0x000fe20000300000 */
.L_x_2971:
[----:B--2---:R-:W-:-:S05]  /*e170*/  VIADD R3, R9, 0x26840 ;  /* 0x0002684009037836 */ /* 0x004fca0000000000 */
[----:B------:R-:W-:-:S04]  /*e180*/  LEA R5, R0, R3, 0x3 ;  /* 0x0000000300057211 */ /* 0x000fc800078e18ff */
[----:B------:R-:W2:Y:S02]  /*e190*/  SYNCS.PHASECHK.TRANS64.TRYWAIT P0, [R5+URZ], R4 ;  /* 0x00000004050075a7 */ /* 0x000ea4000800017f */
[----:B--2---:R-:W-:Y:S05]  /*e1a0*/  @!P0 BRA `(.L_x_2972) ;  /* 0x0000000800148947 */ /* 0x004fea0003800000 */
.L_x_3005:
[----:B------:R-:W-:-:S07]  /*e1b0*/  IMAD R3, R6, 0x8, R3 ;  /* 0x0000000806037824 */ /* 0x000fce00078e0203 */
.L_x_2973:
[----:B---3--:R3:W4:Y:S02]  /*e1c0*/  SYNCS.PHASECHK.TRANS64.TRYWAIT P0, [R3+URZ], R2 ;  /* 0x00000002030075a7 */ /* 0x008724000800017f */
[----:B----4-:R-:W-:Y:S05]  /*e1d0*/  @!P0 NANOSLEEP.SYNCS 0x989680 ;  /* 0x009896800000895d */ /* 0x010fea0003900000 */
[----:B------:R-:W4:Y:S02]  /*e1e0*/  @!P0 SYNCS.PHASECHK.TRANS64 P0, [R3+URZ], R2 ;  /* 0x00000002030085a7 */ /* 0x000f24000800007f */
[----:B----4-:R-:W-:Y:S05]  /*e1f0*/  @!P0 BRA `(.L_x_2973) ;  /* 0xfffffffc00f08947 */ /* 0x010fea000383ffff */
.L_x_2853:
[----:B------:R-:W-:Y:S05]  /*e200*/  BSYNC B6 ;  /* 0x0000000000067941 */ /* 0x000fea0003800000 */
.L_x_2848:
[----:B------:R-:W-:Y:S05]  /*e210*/  EXIT ;  /* 0x000000000000794d */ /* 0x000fea0003800000 */
.L_x_2859:
[----:B------:R-:W-:Y:S01]  /*e220*/  MOV R12, RZ ;  /* 0x000000ff000c7202 */ /* 0x000fe20000000f00 */
[----:B------:R-:W-:Y:S01]  /*e230*/  IMAD.MOV.U32 R11, RZ, RZ, 0x1f ;  /* 0x0000001fff0b7424 */ /* 0x000fe200078e00ff */
[----:B------:R-:W-:-:S07]  /*e240*/  MOV R15, 0xffffffff ;  /* 0xffffffff000f7802 */ /* 0x000fce0000000f00 */
[----:B------:R-:W-:Y:S05]  /*e250*/  WARPSYNC.COLLECTIVE R15, `(.L_x_2974) ;  /* 0x000000000f087348 */ /* 0x000fea0003c00000 */
[----:B------:R1:W2:Y:S02]  /*e260*/  SHFL.IDX P6, R14, R13, R12, R11 ;  /* 0x0000000c0d0e7389 */ /* 0x0002a400000c000b */
[----:B-12---:R-:W-:Y:S01]  /*e270*/  ENDCOLLECTIVE ;  /* 0x000000000000791b */ /* 0x006fe20003800000 */
.L_x_2974:
[----:B------:R-:W-:Y:S05]  /*e280*/  BRA `(.L_x_2975) ;  /* 0xffffff2c00a07947 */ /* 0x000fea000383ffff */
.L_x_2861:
[----:B----4-:R4:W1:Y:S02]  /*e290*/  SYNCS.PHASECHK.TRANS64.TRYWAIT P0, [R17+URZ+0x26800], R2 ;  /* 0x02680002110075a7 */ /* 0x010864000800017f */
[----:B-1----:R-:W-:Y:S05]  /*e2a0*/  @!P0 NANOSLEEP.SYNCS 0x989680 ;  /* 0x009896800000895d */ /* 0x002fea0003900000 */
[----:B------:R-:W1:Y:S02]  /*e2b0*/  @!P0 SYNCS.PHASECHK.TRANS64 P0, [R17+URZ+0x26800], R2 ;  /* 0x02680002110085a7 */ /* 0x000e64000800007f */
[----:B-1----:R-:W-:Y:S05]  /*e2c0*/  @!P0 BRA `(.L_x_2861) ;  /* 0xfffffffc00f08947 */ /* 0x002fea000383ffff */
[----:B------:R-:W-:Y:S05]  /*e2d0*/  BRA `(.L_x_2860) ;  /* 0xffffff2c00b47947 */ /* 0x000fea000383ffff */
.L_x_2866:
[----:B--2---:R2:W3:Y:S02]  /*e2e0*/  SYNCS.PHASECHK.TRANS64.TRYWAIT P1, [R6+URZ+0x26810], R21 ;  /* 0x02681015060075a7 */ /* 0x0044e4000802017f */
[----:B---3--:R-:W-:Y:S05]  /*e2f0*/  @!P1 NANOSLEEP.SYNCS 0x989680 ;  /* 0x009896800000995d */ /* 0x008fea0003900000 */
[----:B------:R-:W3:Y:S02]  /*e300*/  @!P1 SYNCS.PHASECHK.TRANS64 P1, [R6+URZ+0x26810], R21 ;  /* 0x02681015060095a7 */ /* 0x000ee4000802007f */
[----:B---3--:R-:W-:Y:S05]  /*e310*/  @!P1 BRA `(.L_x_2866) ;  /* 0xfffffffc00f09947 */ /* 0x008fea000383ffff */
[----:B------:R-:W-:Y:S05]  /*e320*/  BRA `(.L_x_2865) ;  /* 0xffffff3800687947 */ /* 0x000fea000383ffff */
.L_x_2870:
[----:B------:R1:W1:Y:S02]  /*e330*/  SYNCS.PHASECHK.TRANS64.TRYWAIT P1, [R6+URZ+0x26830], R21 ;  /* 0x02683015060075a7 */ /* 0x000264000802017f */
[----:B-1----:R-:W-:Y:S05]  /*e340*/  @!P1 NANOSLEEP.SYNCS 0x989680 ;  /* 0x009896800000995d */ /* 0x002fea0003900000 */
[----:B------:R-:W1:Y:S02]  /*e350*/  @!P1 SYNCS.PHASECHK.TRANS64 P1, [R6+URZ+0x26830], R21 ;  /* 0x02683015060095a7 */ /* 0x000e64000802007f */
[----:B-1----:R-:W-:Y:S05]  /*e360*/  @!P1 BRA `(.L_x_2870) ;  /* 0xfffffffc00f09947 */ /* 0x002fea000383ffff */
[----:B------:R-:W-:Y:S05]  /*e370*/  BRA `(.L_x_2869) ;  /* 0xffffff3c00647947 */ /* 0x000fea000383ffff */
.L_x_2878:
[----:B--2---:R2:W3:Y:S02]  /*e380*/  SYNCS.PHASECHK.TRANS64.TRYWAIT P1, [R6+URZ+0x26810], R15 ;  /* 0x0268100f060075a7 */ /* 0x0044e4000802017f */
[----:B---3--:R-:W-:Y:S05]  /*e390*/  @!P1 NANOSLEEP.SYNCS 0x989680 ;  /* 0x009896800000995d */ /* 0x008fea0003900000 */
[----:B------:R-:W3:Y:S02]  /*e3a0*/  @!P1 SYNCS.PHASECHK.TRANS64 P1, [R6+URZ+0x26810], R15 ;  /* 0x0268100f060095a7 */ /* 0x000ee4000802007f */
[----:B---3--:R-:W-:Y:S05]  /*e3b0*/  @!P1 BRA `(.L_x_2878) ;  /* 0xfffffffc00f09947 */ /* 0x008fea000383ffff */
[----:B------:R-:W-:Y:S05]  /*e3c0*/  BRA `(.L_x_2877) ;  /* 0xffffff7c00747947 */ /* 0x000fea000383ffff */
.L_x_2882:
[----:B------:R1:W1:Y:S02]  /*e3d0*/  SYNCS.PHASECHK.TRANS64.TRYWAIT P1, [R6+URZ+0x26830], R15 ;  /* 0x0268300f060075a7 */ /* 0x000264000802017f */
[----:B-1----:R-:W-:Y:S05]  /*e3e0*/  @!P1 NANOSLEEP.SYNCS 0x989680 ;  /* 0x009896800000995d */ /* 0x002fea0003900000 */
[----:B------:R-:W1:Y:S02]  /*e3f0*/  @!P1 SYNCS.PHASECHK.TRANS64 P1, [R6+URZ+0x26830], R15 ;  /* 0x0268300f060095a7 */ /* 0x000e64000802007f */
[----:B-1----:R-:W-:Y:S05]  /*e400*/  @!P1 BRA `(.L_x_2882) ;  /* 0xfffffffc00f09947 */ /* 0x002fea000383ffff */
[----:B------:R-:W-:Y:S05]  /*e410*/  BRA `(.L_x_2881) ;  /* 0xffffff8000647947 */ /* 0x000fea000383ffff */
.L_x_2889:
[----:B------:R-:W-:Y:S01]  /*e420*/  BSSY B0, `(.L_x_2976) ;  /* 0x0000005000007945 */ /* 0x000fe20003800000 */
[----:B------:R-:W-:-:S07]  /*e430*/  IMAD.MOV.U32 R15, RZ, RZ, -0x1 ;  /* 0xffffffffff0f7424 */ /* 0x000fce00078e00ff */
[----:B---3--:R-:W-:Y:S05]  /*e440*/  WARPSYNC.COLLECTIVE R15, `(.L_x_2977) ;  /* 0x000000000f087348 */ /* 0x008fea0003c00000 */
[----:B------:R-:W-:Y:S01]  /*e450*/  NOP ;  /* 0x0000000000007918 */ /* 0x000fe20000000000 */
[----:B---3--:R-:W-:Y:S01]  /*e460*/  ENDCOLLECTIVE ;  /* 0x000000000000791b */ /* 0x008fe20003800000 */
.L_x_2977:
[----:B------:R-:W-:Y:S05]  /*e470*/  BSYNC B0 ;  /* 0x0000000000007941 */ /* 0x000fea0003800000 */
.L_x_2976:
[----:B------:R-:W-:Y:S05]  /*e480*/  BRA `(.L_x_2978) ;  /* 0xffffffbc00d87947 */ /* 0x000fea000383ffff */
.L_x_2898:
[----:B------:R-:W-:Y:S01]  /*e490*/  BSSY B0, `(.L_x_2979) ;  /* 0x0000005000007945 */ /* 0x000fe20003800000 */
[----:B------:R-:W-:-:S07]  /*e4a0*/  MOV R15, 0xffffffff ;  /* 0xffffffff000f7802 */ /* 0x000fce0000000f00 */
[----:B-1-3--:R-:W-:Y:S05]  /*e4b0*/  WARPSYNC.COLLECTIVE R15, `(.L_x_2980) ;  /* 0x000000000f087348 */ /* 0x00afea0003c00000 */
[----:B------:R-:W-:Y:S01]  /*e4c0*/  NOP ;  /* 0x0000000000007918 */ /* 0x000fe20000000000 */
[----:B-1-3--:R-:W-:Y:S01]  /*e4d0*/  ENDCOLLECTIVE ;  /* 0x000000000000791b */ /* 0x00afe20003800000 */
.L_x_2980:
[----:B------:R-:W-:Y:S05]  /*e4e0*/  BSYNC B0 ;  /* 0x0000000000007941 */ /* 0x000fea0003800000 */
.L_x_2979:
[----:B------:R-:W-:Y:S05]  /*e4f0*/  BRA `(.L_x_2981) ;  /* 0xffffffc000b87947 */ /* 0x000fea000383ffff */
.L_x_2909:
[----:B------:R-:W-:Y:S01]  /*e500*/  BSSY B0, `(.L_x_2982) ;  /* 0x0000005000007945 */ /* 0x000fe20003800000 */
[----:B------:R-:W-:-:S07]  /*e510*/  IMAD.MOV.U32 R15, RZ, RZ, -0x1 ;  /* 0xffffffffff0f7424 */ /* 0x000fce00078e00ff */
[----:B------:R-:W-:Y:S05]  /*e520*/  WARPSYNC.COLLECTIVE R15, `(.L_x_2983) ;  /* 0x000000000f087348 */ /* 0x000fea0003c00000 */
[----:B------:R-:W-:Y:S01]  /*e530*/  NOP ;  /* 0x0000000000007918 */ /* 0x000fe20000000000 */
[----:B------:R-:W-:Y:S01]  /*e540*/  ENDCOLLECTIVE ;  /* 0x000000000000791b */ /* 0x000fe20003800000 */
.L_x_2983:
[----:B------:R-:W-:Y:S05]  /*e550*/  BSYNC B0 ;  /* 0x0000000000007941 */ /* 0x000fea0003800000 */
.L_x_2982:
[----:B------:R-:W-:Y:S05]  /*e560*/  BRA `(.L_x_2984) ;  /* 0xffffffcc003c7947 */ /* 0x000fea000383ffff */
.L_x_2922:
[----:B------:R-:W-:Y:S01]  /*e570*/  BSSY B0, `(.L_x_2985) ;  /* 0x0000005000007945 */ /* 0x000fe20003800000 */
[----:B------:R-:W-:-:S07]  /*e580*/  MOV R15, 0xffffffff ;  /* 0xffffffff000f7802 */ /* 0x000fce0000000f00 */
[----:B------:R-:W-:Y:S05]  /*e590*/  WARPSYNC.COLLECTIVE R15, `(.L_x_2986) ;  /* 0x000000000f087348 */ /* 0x000fea0003c00000 */
[----:B------:R-:W-:Y:S01]  /*e5a0*/  NOP ;  /* 0x0000000000007918 */ /* 0x000fe20000000000 */
[----:B------:R-:W-:Y:S01]  /*e5b0*/  ENDCOLLECTIVE ;  /* 0x000000000000791b */ /* 0x000fe20003800000 */
.L_x_2986:
[----:B------:R-:W-:Y:S05]  /*e5c0*/  BSYNC B0 ;  /* 0x0000000000007941 */ /* 0x000fea0003800000 */
.L_x_2985:
[----:B------:R-:W-:Y:S05]  /*e5d0*/  BRA `(.L_x_2987) ;  /* 0xffffffd000dc7947 */ /* 0x000fea000383ffff */
.L_x_2934:
[----:B------:R-:W-:Y:S01]  /*e5e0*/  BSSY B0, `(.L_x_2988) ;  /* 0x0000005000007945 */ /* 0x000fe20003800000 */
[----:B------:R-:W-:-:S07]  /*e5f0*/  IMAD.MOV.U32 R15, RZ, RZ, -0x1 ;  /* 0xffffffffff0f7424 */ /* 0x000fce00078e00ff */
[----:B------:R-:W-:Y:S05]  /*e600*/  WARPSYNC.COLLECTIVE R15, `(.L_x_2989) ;  /* 0x000000000f087348 */ /* 0x000fea0003c00000 */
[----:B------:R-:W-:Y:S01]  /*e610*/  NOP ;  /* 0x0000000000007918 */ /* 0x000fe20000000000 */
[----:B------:R-:W-:Y:S01]  /*e620*/  ENDCOLLECTIVE ;  /* 0x000000000000791b */ /* 0x000fe20003800000 */
.L_x_2989:
[----:B------:R-:W-:Y:S05]  /*e630*/  BSYNC B0 ;  /* 0x0000000000007941 */ /* 0x000fea0003800000 */
.L_x_2988:
[----:B------:R-:W-:Y:S05]  /*e640*/  BRA `(.L_x_2990) ;  /* 0xffffffd800187947 */ /* 0x000fea000383ffff */
.L_x_2948:
[----:B-1----:R1:W2:Y:S02]  /*e650*/  SYNCS.PHASECHK.TRANS64.TRYWAIT P1, [R0+URZ+0x26820], R3 ;  /* 0x02682003000075a7 */ /* 0x0022a4000802017f */
[----:B--2---:R-:W-:Y:S05]  /*e660*/  @!P1 NANOSLEEP.SYNCS 0x989680 ;  /* 0x009896800000995d */ /* 0x004fea0003900000 */
[----:B------:R-:W2:Y:S02]  /*e670*/  @!P1 SYNCS.PHASECHK.TRANS64 P1, [R0+URZ+0x26820], R3 ;  /* 0x02682003000095a7 */ /* 0x000ea4000802007f */
[----:B--2---:R-:W-:Y:S05]  /*e680*/  @!P1 BRA `(.L_x_2948) ;  /* 0xfffffffc00f09947 */ /* 0x004fea000383ffff */
[----:B------:R-:W-:Y:S05]  /*e690*/  BRA `(.L_x_2991) ;  /* 0xffffffe000ac7947 */ /* 0x000fea000383ffff */
.L_x_2952:
[----:B--2---:R2:W3:Y:S02]  /*e6a0*/  SYNCS.PHASECHK.TRANS64.TRYWAIT P1, [R0+URZ+0x26840], R17 ;  /* 0x02684011000075a7 */ /* 0x0044e4000802017f */
[----:B---3--:R-:W-:Y:S05]  /*e6b0*/  @!P1 NANOSLEEP.SYNCS 0x989680 ;  /* 0x009896800000995d */ /* 0x008fea0003900000 */
[----:B------:R-:W3:Y:S02]  /*e6c0*/  @!P1 SYNCS.PHASECHK.TRANS64 P1, [R0+URZ+0x26840], R17 ;  /* 0x02684011000095a7 */ /* 0x000ee4000802007f */
[----:B---3--:R-:W-:Y:S05]  /*e6d0*/  @!P1 BRA `(.L_x_2952) ;  /* 0xfffffffc00f09947 */ /* 0x008fea000383ffff */
[----:B------:R-:W-:Y:S05]  /*e6e0*/  BRA `(.L_x_2992) ;  /* 0xffffffe400ec7947 */ /* 0x000fea000383ffff */
.L_x_2954:
[----:B-1----:R1:W3:Y:S02]  /*e6f0*/  SYNCS.PHASECHK.TRANS64.TRYWAIT P1, [R0+URZ+0x26828], R17 ;  /* 0x02682811000075a7 */ /* 0x0022e4000802017f */
[----:B---3--:R-:W-:Y:S05]  /*e700*/  @!P1 NANOSLEEP.SYNCS 0x989680 ;  /* 0x009896800000995d */ /* 0x008fea0003900000 */
[----:B------:R-:W3:Y:S02]  /*e710*/  @!P1 SYNCS.PHASECHK.TRANS64 P1, [R0+URZ+0x26828], R17 ;  /* 0x02682811000095a7 */ /* 0x000ee4000802007f */
[----:B---3--:R-:W-:Y:S05]  /*e720*/  @!P1 BRA `(.L_x_2954) ;  /* 0xfffffffc00f09947 */ /* 0x008fea000383ffff */
[----:B------:R-:W-:Y:S05]  /*e730*/  BRA `(.L_x_2993) ;  /* 0xffffffe8006c7947 */ /* 0x000fea000383ffff */
.L_x_2956:
[----:B---3--:R3:W4:Y:S02]  /*e740*/  SYNCS.PHASECHK.TRANS64.TRYWAIT P1, [R0+URZ+0x26848], R17 ;  /* 0x02684811000075a7 */ /* 0x008724000802017f */
[----:B----4-:R-:W-:Y:S05]  /*e750*/  @!P1 NANOSLEEP.SYNCS 0x989680 ;  /* 0x009896800000995d */ /* 0x010fea0003900000 */
[----:B------:R-:W4:Y:S02]  /*e760*/  @!P1 SYNCS.PHASECHK.TRANS64 P1, [R0+URZ+0x26848], R17 ;  /* 0x02684811000095a7 */ /* 0x000f24000802007f */
[----:B----4-:R-:W-:Y:S05]  /*e770*/  @!P1 BRA `(.L_x_2956) ;  /* 0xfffffffc00f09947 */ /* 0x010fea000383ffff */
[----:B------:R-:W-:Y:S05]  /*e780*/  BRA `(.L_x_2994) ;  /* 0xffffffe800f47947 */ /* 0x000fea000383ffff */
.L_x_2958:
[----:B------:R-:W-:-:S07]  /*e790*/  SHF.L.U32 R4, R8, 0x1f, RZ ;  /* 0x0000001f08047819 */ /* 0x000fce00000006ff */
.L_x_2995:
[----:B----4-:R4:W1:Y:S02]  /*e7a0*/  SYNCS.PHASECHK.TRANS64.TRYWAIT P1, [R0+URZ+0x26820], R4 ;  /* 0x02682004000075a7 */ /* 0x010864000802017f */
[----:B-1----:R-:W-:Y:S05]  /*e7b0*/  @!P1 NANOSLEEP.SYNCS 0x989680 ;  /* 0x009896800000995d */ /* 0x002fea0003900000 */
[----:B------:R-:W1:Y:S02]  /*e7c0*/  @!P1 SYNCS.PHASECHK.TRANS64 P1, [R0+URZ+0x26820], R4 ;  /* 0x02682004000095a7 */ /* 0x000e64000802007f */
[----:B-1----:R-:W-:Y:S05]  /*e7d0*/  @!P1 BRA `(.L_x_2995) ;  /* 0xfffffffc00f09947 */ /* 0x002fea000383ffff */
[----:B------:R-:W-:Y:S05]  /*e7e0*/  BRA `(.L_x_2996) ;  /* 0xffffffec005c7947 */ /* 0x000fea000383ffff */
.L_x_2961:
[----:B-1----:R1:W4:Y:S02]  /*e7f0*/  SYNCS.PHASECHK.TRANS64.TRYWAIT P1, [R0+URZ+0x26840], R14 ;  /* 0x0268400e000075a7 */ /* 0x002324000802017f */
[----:B----4-:R-:W-:Y:S05]  /*e800*/  @!P1 NANOSLEEP.SYNCS 0x989680 ;  /* 0x009896800000995d */ /* 0x010fea0003900000 */
[----:B------:R-:W4:Y:S02]  /*e810*/  @!P1 SYNCS.PHASECHK.TRANS64 P1, [R0+URZ+0x26840], R14 ;  /* 0x0268400e000095a7 */ /* 0x000f24000802007f */
[----:B----4-:R-:W-:Y:S05]  /*e820*/  @!P1 BRA `(.L_x_2961) ;  /* 0xfffffffc00f09947 */ /* 0x010fea000383ffff */
[----:B------:R-:W-:Y:S05]  /*e830*/  BRA `(.L_x_2997) ;  /* 0xffffffec00f47947 */ /* 0x000fea000383ffff */
.L_x_2963:
[----:B-1----:R1:W4:Y:S02]  /*e840*/  SYNCS.PHASECHK.TRANS64.TRYWAIT P1, [R0+URZ+0x26828], R14 ;  /* 0x0268280e000075a7 */ /* 0x002324000802017f */
[----:B----4-:R-:W-:Y:S05]  /*e850*/  @!P1 NANOSLEEP.SYNCS 0x989680 ;  /* 0x009896800000995d */ /* 0x010fea0003900000 */
[----:B------:R-:W4:Y:S02]  /*e860*/  @!P1 SYNCS.PHASECHK.TRANS64 P1, [R0+URZ+0x26828], R14 ;  /* 0x0268280e000095a7 */ /* 0x000f24000802007f */
[----:B----4-:R-:W-:Y:S05]  /*e870*/  @!P1 BRA `(.L_x_2963) ;  /* 0xfffffffc00f09947 */ /* 0x010fea000383ffff */
[----:B------:R-:W-:Y:S05]  /*e880*/  BRA `(.L_x_2998) ;  /* 0xfffffff000687947 */ /* 0x000fea000383ffff */
.L_x_2965:
[----:B-1----:R1:W4:Y:S02]  /*e890*/  SYNCS.PHASECHK.TRANS64.TRYWAIT P0, [R4+URZ+0x26840], R3 ;  /* 0x02684003040075a7 */ /* 0x002324000800017f */
[----:B----4-:R-:W-:Y:S05]  /*e8a0*/  @!P0 NANOSLEEP.SYNCS 0x989680 ;  /* 0x009896800000895d */ /* 0x010fea0003900000 */
[----:B------:R-:W4:Y:S02]  /*e8b0*/  @!P0 SYNCS.PHASECHK.TRANS64 P0, [R4+URZ+0x26840], R3 ;  /* 0x02684003040085a7 */ /* 0x000f24000800007f */
[----:B----4-:R-:W-:Y:S05]  /*e8c0*/  @!P0 BRA `(.L_x_2965) ;  /* 0xfffffffc00f08947 */ /* 0x010fea000383ffff */
[----:B------:R-:W-:Y:S05]  /*e8d0*/  BRA `(.L_x_2999) ;  /* 0xfffffff400047947 */ /* 0x000fea000383ffff */
.L_x_2967:
[----:B------:R-:W-:Y:S01]  /*e8e0*/  BSSY B0, `(.L_x_3000) ;  /* 0x0000006000007945 */ /* 0x000fe20003800000 */
[----:B------:R-:W-:-:S07]  /*e8f0*/  MOV R15, 0xffffffff ;  /* 0xffffffff000f7802 */ /* 0x000fce0000000f00 */
[----:B------:R-:W-:Y:S05]  /*e900*/  WARPSYNC.COLLECTIVE R15, `(.L_x_3001) ;  /* 0x000000000f0c7348 */ /* 0x000fea0003c00000 */
[----:B------:R-:W-:Y:S02]  /*e910*/  ELECT P6, UR62, PT ;  /* 0x00000000003e782f */ /* 0x000fe400038c0000 */
[----:B------:R-:W-:Y:S01]  /*e920*/  MOV R14, UR62 ;  /* 0x0000003e000e7c02 */ /* 0x000fe20008000f00 */
[----:B------:R-:W-:Y:S10]  /*e930*/  ENDCOLLECTIVE ;  /* 0x000000000000791b */ /* 0x000ff40003800000 */
.L_x_3001:
[----:B------:R-:W-:Y:S05]  /*e940*/  BSYNC B0 ;  /* 0x0000000000007941 */ /* 0x000fea0003800000 */
.L_x_3000:
[----:B------:R-:W-:Y:S05]  /*e950*/  BRA `(.L_x_3002) ;  /* 0xfffffff400a07947 */ /* 0x000fea000383ffff */
.L_x_2969:
[----:B-1----:R1:W2:Y:S02]  /*e960*/  SYNCS.PHASECHK.TRANS64.TRYWAIT P0, [R7+URZ], R4 ;  /* 0x00000004070075a7 */ /* 0x0022a4000800017f */
[----:B--2---:R-:W-:Y:S05]  /*e970*/  @!P0 NANOSLEEP.SYNCS 0x989680 ;  /* 0x009896800000895d */ /* 0x004fea0003900000 */
[----:B------:R-:W2:Y:S02]  /*e980*/  @!P0 SYNCS.PHASECHK.TRANS64 P0, [R7+URZ], R4 ;  /* 0x00000004070085a7 */ /* 0x000ea4000800007f */
[----:B--2---:R-:W-:Y:S05]  /*e990*/  @!P0 BRA `(.L_x_2969) ;  /* 0xfffffffc00f08947 */ /* 0x004fea000383ffff */
[----:B------:R-:W-:Y:S05]  /*e9a0*/  BRA `(.L_x_3003) ;  /* 0xfffffff400e07947 */ /* 0x000fea000383ffff */
.L_x_2970:
[----:B--2---:R2:W3:Y:S02]  /*e9b0*/  SYNCS.PHASECHK.TRANS64.TRYWAIT P0, [R3+URZ], R2 ;  /* 0x00000002030075a7 */ /* 0x0044e4000800017f */
[----:B---3--:R-:W-:Y:S05]  /*e9c0*/  @!P0 NANOSLEEP.SYNCS 0x989680 ;  /* 0x009896800000895d */ /* 0x008fea0003900000 */
[----:B------:R-:W3:Y:S02]  /*e9d0*/  @!P0 SYNCS.PHASECHK.TRANS64 P0, [R3+URZ], R2 ;  /* 0x00000002030085a7 */ /* 0x000ee4000800007f */
[----:B---3--:R-:W-:Y:S05]  /*e9e0*/  @!P0 BRA `(.L_x_2970) ;  /* 0xfffffffc00f08947 */ /* 0x008fea000383ffff */
[----:B------:R-:W-:Y:S05]  /*e9f0*/  BRA `(.L_x_3004) ;  /* 0xfffffff400d47947 */ /* 0x000fea000383ffff */
.L_x_2972:
[----:B--2---:R2:W3:Y:S02]  /*ea00*/  SYNCS.PHASECHK.TRANS64.TRYWAIT P0, [R5+URZ], R4 ;  /* 0x00000004050075a7 */ /* 0x0044e4000800017f */
[----:B---3--:R-:W-:Y:S05]  /*ea10*/  @!P0 NANOSLEEP.SYNCS 0x989680 ;  /* 0x009896800000895d */ /* 0x008fea0003900000 */
[----:B------:R-:W3:Y:S02]  /*ea20*/  @!P0 SYNCS.PHASECHK.TRANS64 P0, [R5+URZ], R4 ;  /* 0x00000004050085a7 */ /* 0x000ee4000800007f */
[----:B---3--:R-:W-:Y:S05]  /*ea30*/  @!P0 BRA `(.L_x_2972) ;  /* 0xfffffffc00f08947 */ /* 0x008fea000383ffff */
[----:B------:R-:W-:Y:S05]  /*ea40*/  BRA `(.L_x_3005) ;  /* 0xfffffff400d87947 */ /* 0x000fea000383ffff */
.L_x_3006:
        /* <DEDUP_REMOVED lines=11> */
.L_x_3740:


//--------------------- .text._ZN7cutlass13device_kernelIN5flash22FlashAttnBwdPreprocessIN4cute5tupleIJNS3_1CILi96EEENS5_ILi64EEEEEENS_10bfloat16_tEfNS_4arch4Sm90ELb1ELb0EEEEEvNT_6ParamsE --------------------------
	.section	.text._ZN7cutlass13device_kernelIN5flash22FlashAttnBwdPreprocessIN4cute5tupleIJNS3_1CILi96EEENS5_ILi64EEEEEENS_10bfloat16_tEfNS_4arch4Sm90ELb1ELb0EEEEEvNT_6ParamsE,"ax",@progbits
	.align	128
.text._ZN7cutlass13device_kernelIN5flash22FlashAttnBwdPreprocessIN4cute5tupleIJNS3_1CILi96EEENS5_ILi64EEEEEENS_10bfloat16_tEfNS_4arch4Sm90ELb1ELb0EEEEEvNT_6ParamsE:
        .type           _ZN7cutlass13device_kernelIN5flash22FlashAttnBwdPreprocessIN4cute5tupleIJNS3_1CILi96EEENS5_ILi64EEEEEENS_10bfloat16_tEfNS_4arch4Sm90ELb1ELb0EEEEEvNT_6ParamsE,@function
        .size           _ZN7cutlass13device_kernelIN5flash22FlashAttnBwdPreprocessIN4cute5tupleIJNS3_1CILi96EEENS5_ILi64EEEEEENS_10bfloat16_tEfNS_4arch4Sm90ELb1ELb0EEEEEvNT_6ParamsE,(.L_x_3741 - _ZN7cutlass13device_kernelIN5flash22FlashAttnBwdPreprocessIN4cute5tupleIJNS3_1CILi96EEENS5_ILi64EEEEEENS_10bfloat16_tEfNS_4arch4Sm90ELb1ELb0EEEEEvNT_6ParamsE)
        .other          _ZN7cutlass13device_kernelIN5flash22FlashAttnBwdPreprocessIN4cute5tupleIJNS3_1CILi96EEENS5_ILi64EEEEEENS_10bfloat16_tEfNS_4arch4Sm90ELb1ELb0EEEEEvNT_6ParamsE,@"STO_CUDA_ENTRY STV_DEFAULT"
_ZN7cutlass13device_kernelIN5flash22FlashAttnBwdPreprocessIN4cute5tupleIJNS3_1CILi96EEENS5_ILi64EEEEEENS_10bfloat16_tEfNS_4arch4Sm90ELb1ELb0EEEEEvNT_6ParamsE:
[----:B------:R-:W-:Y:S01]  /*0000*/  LDC R1, c[0x0][0x28] ;  /* 0x00000a00ff017b82 */ /* 0x000fe20000000800 */
[----:B------:R-:W0:Y:S07]  /*0010*/  S2R R2, SR_CTAID.X ;  /* 0x0000000000027919 */ /* 0x000e2e0000002500 */
[----:B------:R-:W0:Y:S01]  /*0020*/  LDC R7, c[0x0][0x218] ;  /* 0x00008600ff077b82 */ /* 0x000e220000000800 */
[----:B------:R-:W-:Y:S01]  /*0030*/  ULDC.64 UR4, c[0x0][0x208] ;  /* 0x0000820000047ab9 */ /* 0x000fe20000000a00 */
[----:B------:R-:W-:Y:S01]  /*0040*/  BSSY B0, `(.L_x_3007) ;  /* 0x0000023000007945 */ /* 0x000fe20003800000 */
[----:B------:R-:W1:Y:S01]  /*0050*/  S2R R0, SR_TID.X ;  /* 0x0000000000007919 */ /* 0x000e620000002100 */
[----:B------:R-:W-:-:S04]  /*0060*/  MOV R4, 0x7f800000 ;  /* 0x7f80000000047802 */ /* 0x000fc80000000f00 */
[----:B------:R-:W2:Y:S08]  /*0070*/  S2UR UR6, SR_CTAID.Y ;  /* 0x00000000000679c3 */ /* 0x000eb00000002600 */
[----:B------:R-:W3:Y:S08]  /*0080*/  S2UR UR7, SR_CTAID.Z ;  /* 0x00000000000779c3 */ /* 0x000ef00000002700 */
[----:B------:R-:W4:Y:S01]  /*0090*/  LDC.64 R8, c[0x0][0x230] ;  /* 0x00008c00ff087b82 */ /* 0x000f220000000a00 */
[----:B0-----:R-:W-:Y:S01]  /*00a0*/  IMAD R3, R2, -0x60, R7 ;  /* 0xffffffa002037824 */ /* 0x001fe200078e0207 */
[----:B--2---:R-:W-:Y:S01]  /*00b0*/  USHF.R.S32.HI UR8, URZ, 0x1f, UR6 ;  /* 0x0000001f3f087899 */ /* 0x004fe20008011406 */
[----:B-1----:R-:W-:-:S02]  /*00c0*/  ISETP.GT.AND P0, PT, R0, 0x5f, PT ;  /* 0x0000005f0000780c */ /* 0x002fc40003f04270 */
[----:B------:R-:W-:Y:S02]  /*00d0*/  SHF.R.S32.HI R5, RZ, 0x1f, R0 ;  /* 0x0000001fff057819 */ /* 0x000fe40000011400 */
[----:B------:R-:W-:Y:S01]  /*00e0*/  ISETP.GE.OR P1, PT, R0, R3, P0 ;  /* 0x000000030000720c */ /* 0x000fe20000726670 */
[----:B---3--:R-:W-:Y:S01]  /*00f0*/  USHF.R.S32.HI UR9, URZ, 0x1f, UR7 ;  /* 0x0000001f3f097899 */ /* 0x008fe20008011407 */
[----:B------:R-:W-:-:S04]  /*0100*/  LEA.HI R6, R5, R0, RZ, 0x3 ;  /* 0x0000000005067211 */ /* 0x000fc800078f18ff */
[----:B------:R-:W-:-:S04]  /*0110*/  LOP3.LUT R5, R6, 0xfffffff8, RZ, 0xc0, !PT ;  /* 0xfffffff806057812 */ /* 0x000fc800078ec0ff */
[----:B------:R-:W-:-:S05]  /*0120*/  IADD3 R5, -R5, R0, RZ ;  /* 0x0000000005057210 */ /* 0x000fca0007ffe1ff */
[----:B------:R-:W-:Y:S01]  /*0130*/  IMAD.SHL.U32 R14, R5, 0x8, RZ ;  /* 0x00000008050e7824 */ /* 0x000fe200078e00ff */
[----:B------:R-:W-:Y:S06]  /*0140*/  @P1 BRA `(.L_x_3008) ;  /* 0x0000000000481947 */ /* 0x000fec0003800000 */
[----:B------:R-:W0:Y:S01]  /*0150*/  LDC.64 R16, c[0x0][0x290] ;  /* 0x0000a400ff107b82 */ /* 0x000e220000000a00 */
[----:B------:R-:W-:Y:S01]  /*0160*/  IMAD R11, R2, 0x60, RZ ;  /* 0x00000060020b7824 */ /* 0x000fe200078e02ff */
[----:B------:R-:W-:Y:S01]  /*0170*/  SHF.R.S32.HI R4, RZ, 0x1f, R0 ;  /* 0x0000001fff047819 */ /* 0x000fe20000011400 */
[----:B------:R-:W-:-:S03]  /*0180*/  ULDC.64 UR10, c[0x0][0x288] ;  /* 0x0000a200000a7ab9 */ /* 0x000fc60000000a00 */
[C---:B------:R-:W-:Y:S02]  /*0190*/  IADD3 R10, P1, R11.reuse, R0, RZ ;  /* 0x000000000b0a7210 */ /* 0x040fe40007f3e0ff */
[----:B------:R-:W1:Y:S02]  /*01a0*/  LDC.64 R18, c[0x0][0x298] ;  /* 0x0000a600ff127b82 */ /* 0x000e640000000a00 */
[----:B------:R-:W-:Y:S01]  /*01b0*/  LEA.HI.X.SX32 R11, R11, R4, 0x1, P1 ;  /* 0x000000040b0b7211 */ /* 0x000fe200008f0eff */
[C---:B0-----:R-:W-:Y:S02]  /*01c0*/  IMAD R12, R16.reuse, UR8, RZ ;  /* 0x00000008100c7c24 */ /* 0x041fe4000f8e02ff */
[----:B------:R-:W-:-:S04]  /*01d0*/  IMAD.WIDE.U32 R10, R16, UR6, R10 ;  /* 0x00000006100a7c25 */ /* 0x000fc8000f8e000a */
[----:B------:R-:W-:Y:S02]  /*01e0*/  IMAD R13, R17, UR6, R12 ;  /* 0x00000006110d7c24 */ /* 0x000fe4000f8e020c */
[----:B-1----:R-:W-:-:S03]  /*01f0*/  IMAD R4, R18, UR9, RZ ;  /* 0x0000000912047c24 */ /* 0x002fc6000f8e02ff */
[----:B------:R-:W-:Y:S01]  /*0200*/  IADD3 R11, R11, R13, RZ ;  /* 0x0000000d0b0b7210 */ /* 0x000fe20007ffe0ff */
[----:B------:R-:W-:Y:S02]  /*0210*/  IMAD R13, R19, UR7, R4 ;  /* 0x00000007130d7c24 */ /* 0x000fe4000f8e0204 */
[----:B------:R-:W-:-:S04]  /*0220*/  IMAD.WIDE.U32 R10, R18, UR7, R10 ;  /* 0x00000007120a7c25 */ /* 0x000fc8000f8e000a */
[----:B------:R-:W-:Y:S01]  /*0230*/  IMAD.IADD R11, R11, 0x1, R13 ;  /* 0x000000010b0b7824 */ /* 0x000fe200078e020d */
[----:B------:R-:W-:-:S04]  /*0240*/  LEA R12, P1, R10, UR10, 0x2 ;  /* 0x0000000a0a0c7c11 */ /* 0x000fc8000f8210ff */
[----:B------:R-:W-:-:S05]  /*0250*/  LEA.HI.X R13, R10, UR11, R11, 0x2, P1 ;  /* 0x0000000b0a0d7c11 */ /* 0x000fca00088f140b */
[----:B------:R0:W5:Y:S04]  /*0260*/  LDG.E R4, desc[UR4][R12.64] ;  /* 0x000000040c047981 */ /* 0x000168000c1e1900 */
.L_x_3008:
[----:B------:R-:W-:Y:S05]  /*0270*/  BSYNC B0 ;  /* 0x0000000000007941 */ /* 0x000fea0003800000 */
.L_x_3007:
[----:B------:R-:W1:Y:S01]  /*0280*/  LDC.64 R34, c[0x0][0x238] ;  /* 0x00008e00ff227b82 */ /* 0x000e620000000a00 */
[----:B------:R-:W-:Y:S01]  /*0290*/  ULDC UR10, c[0x0][0x21c] ;  /* 0x00008700000a7ab9 */ /* 0x000fe20000000800 */
[----:B------:R-:W-:Y:S01]  /*02a0*/  SHF.R.S32.HI R10, RZ, 0x3, R6 ;  /* 0x00000003ff0a7819 */ /* 0x000fe20000011406 */
[----:B----4-:R-:W-:Y:S01]  /*02b0*/  IMAD R6, R8, UR8, RZ ;  /* 0x0000000808067c24 */ /* 0x010fe2000f8e02ff */
[----:B------:R-:W-:Y:S02]  /*02c0*/  ISETP.GE.AND P1, PT, R14, UR10, PT ;  /* 0x0000000a0e007c0c */ /* 0x000fe4000bf26270 */
[----:B------:R-:W-:Y:S01]  /*02d0*/  SHF.R.S32.HI R15, RZ, 0x1f, R14 ;  /* 0x0000001fff0f7819 */ /* 0x000fe2000001140e */
[----:B0-----:R-:W-:Y:S01]  /*02e0*/  IMAD R13, R9, UR6, R6 ;  /* 0x00000006090d7c24 */ /* 0x001fe2000f8e0206 */
[----:B------:R-:W0:Y:S01]  /*02f0*/  LDC.64 R20, c[0x0][0x250] ;  /* 0x00009400ff147b82 */ /* 0x000e220000000a00 */
[----:B------:R-:W-:Y:S01]  /*0300*/  ISETP.LT.AND P3, PT, R10, R3, !P1 ;  /* 0x000000030a00720c */ /* 0x000fe20004f61270 */
[----:B------:R-:W-:Y:S01]  /*0310*/  IMAD.WIDE.U32 R8, R8, UR6, R14 ;  /* 0x0000000608087c25 */ /* 0x000fe2000f8e000e */
[----:B------:R-:W-:-:S02]  /*0320*/  IADD3 R6, R10, 0x20, RZ ;  /* 0x000000200a067810 */ /* 0x000fc40007ffe0ff */
[--C-:B------:R-:W-:Y:S01]  /*0330*/  SHF.R.S32.HI R11, RZ, 0x1f, R10.reuse ;  /* 0x0000001fff0b7819 */ /* 0x100fe2000001140a */
[----:B------:R-:W-:Y:S02]  /*0340*/  IMAD.IADD R9, R9, 0x1, R13 ;  /* 0x0000000109097824 */ /* 0x000fe400078e020d */
[----:B------:R-:W2:Y:S01]  /*0350*/  LDC.64 R30, c[0x0][0x258] ;  /* 0x00009600ff1e7b82 */ /* 0x000ea20000000a00 */
[----:B------:R-:W-:Y:S01]  /*0360*/  ISETP.LT.AND P2, PT, R6, R3, !P1 ;  /* 0x000000030600720c */ /* 0x000fe20004f41270 */
[----:B------:R-:W-:-:S06]  /*0370*/  IMAD.WIDE R12, R2, 0x60, R10 ;  /* 0x00000060020c7825 */ /* 0x000fcc00078e020a */
[----:B------:R-:W3:Y:S01]  /*0380*/  @P3 LDC.64 R18, c[0x0][0x228] ;  /* 0x00008a00ff123b82 */ /* 0x000ee20000000a00 */
[----:B-1----:R-:W-:-:S04]  /*0390*/  IMAD R22, R34, UR9, RZ ;  /* 0x0000000922167c24 */ /* 0x002fc8000f8e02ff */
[----:B------:R-:W-:Y:S01]  /*03a0*/  IMAD R23, R35, UR7, R22 ;  /* 0x0000000723177c24 */ /* 0x000fe2000f8e0216 */
[----:B------:R-:W-:Y:S01]  /*03b0*/  @P2 IADD3 R53, P5, R12, 0x20, RZ ;  /* 0x000000200c352810 */ /* 0x000fe20007fbe0ff */
[----:B------:R-:W-:Y:S01]  /*03c0*/  IMAD.WIDE.U32 R34, R34, UR7, R8 ;  /* 0x0000000722227c25 */ /* 0x000fe2000f8e0008 */
[----:B------:R-:W1:Y:S01]  /*03d0*/  @P3 LDC.64 R16, c[0x0][0x248] ;  /* 0x00009200ff103b82 */ /* 0x000e620000000a00 */
[----:B------:R-:W-:Y:S02]  /*03e0*/  IADD3 R8, R10, 0x40, RZ ;  /* 0x000000400a087810 */ /* 0x000fe40007ffe0ff */
[----:B0-----:R-:W-:Y:S02]  /*03f0*/  IMAD R22, R20, UR8, RZ ;  /* 0x0000000814167c24 */ /* 0x001fe4000f8e02ff */
[----:B------:R-:W-:Y:S01]  /*0400*/  ISETP.LT.AND P1, PT, R8, R3, !P1 ;  /* 0x000000030800720c */ /* 0x000fe20004f21270 */
[----:B------:R-:W-:Y:S01]  /*0410*/  IMAD.IADD R35, R35, 0x1, R23 ;  /* 0x0000000123237824 */ /* 0x000fe200078e0217 */
[----:B------:R-:W-:Y:S01]  /*0420*/  @P2 IADD3 R23, P6, R12, 0x20, RZ ;  /* 0x000000200c172810 */ /* 0x000fe20007fde0ff */
[----:B------:R-:W-:Y:S01]  /*0430*/  IMAD R9, R21, UR6, R22 ;  /* 0x0000000615097c24 */ /* 0x000fe2000f8e0216 */
[----:B------:R-:W0:Y:S01]  /*0440*/  @P2 LDC.64 R46, c[0x0][0x228] ;  /* 0x00008a00ff2e2b82 */ /* 0x000e220000000a00 */
[----:B------:R-:W-:-:S04]  /*0450*/  IMAD.WIDE.U32 R20, R20, UR6, R14 ;  /* 0x0000000614147c25 */ /* 0x000fc8000f8e000e */
[----:B--2---:R-:W-:Y:S01]  /*0460*/  IMAD R22, R30, UR9, RZ ;  /* 0x000000091e167c24 */ /* 0x004fe2000f8e02ff */
[----:B------:R-:W-:Y:S01]  /*0470*/  IADD3 R21, R21, R9, RZ ;  /* 0x0000000915157210 */ /* 0x000fe20007ffe0ff */
[----:B---3--:R-:W-:Y:S01]  /*0480*/  @P3 IMAD R24, R13, R18, RZ ;  /* 0x000000120d183224 */ /* 0x008fe200078e02ff */
[----:B------:R-:W2:Y:S01]  /*0490*/  @P3 LDC.64 R48, c[0x0][0x210] ;  /* 0x00008400ff303b82 */ /* 0x000ea20000000a00 */
[----:B------:R-:W-:Y:S01]  /*04a0*/  IMAD R25, R31, UR7, R22 ;  /* 0x000000071f197c24 */ /* 0x000fe2000f8e0216 */
[----:B------:R-:W-:Y:S01]  /*04b0*/  @P1 IADD3 R51, P4, R12, 0x40, RZ ;  /* 0x000000400c331810 */ /* 0x000fe20007f9e0ff */
[----:B------:R-:W-:Y:S01]  /*04c0*/  IMAD.WIDE.U32 R30, R30, UR7, R20 ;  /* 0x000000071e1e7c25 */ /* 0x000fe2000f8e0014 */
[----:B------:R-:W-:Y:S02]  /*04d0*/  @P2 MOV R20, R34 ;  /* 0x0000002200142202 */ /* 0x000fe40000000f00 */
[----:B------:R-:W-:Y:S01]  /*04e0*/  @P1 IADD3.X R29, RZ, R13, RZ, P4, !PT ;  /* 0x0000000dff1d1210 */ /* 0x000fe200027fe4ff */
[----:B------:R-:W-:Y:S01]  /*04f0*/  @P3 IMAD R19, R12, R19, R24 ;  /* 0x000000130c133224 */ /* 0x000fe200078e0218 */
[----:B------:R-:W-:Y:S01]  /*0500*/  IADD3 R31, R31, R25, RZ ;  /* 0x000000191f1f7210 */ /* 0x000fe20007ffe0ff */
[----:B------:R-:W3:Y:S01]  /*0510*/  @P1 LDC.64 R26, c[0x0][0x228] ;  /* 0x00008a00ff1a1b82 */ /* 0x000ee20000000a00 */
[----:B-1----:R-:W-:-:S02]  /*0520*/  @P3 IMAD R9, R13, R16, RZ ;  /* 0x000000100d093224 */ /* 0x002fc400078e02ff */
[----:B------:R-:W-:Y:S02]  /*0530*/  @P2 IMAD.X R21, RZ, RZ, R13, P6 ;  /* 0x000000ffff152224 */ /* 0x000fe400030e060d */
[C---:B------:R-:W-:Y:S01]  /*0540*/  @P3 IMAD R37, R12.reuse, R17, R9 ;  /* 0x000000110c253224 */ /* 0x040fe200078e0209 */
[C---:B------:R-:W-:Y:S01]  /*0550*/  @P1 IADD3 R9, P6, R12.reuse, 0x40, RZ ;  /* 0x000000400c091810 */ /* 0x040fe20007fde0ff */
[----:B------:R-:W-:Y:S01]  /*0560*/  @P3 IMAD.WIDE.U32 R14, R12, R18, R34 ;  /* 0x000000120c0e3225 */ /* 0x000fe200078e0022 */
[----:B------:R-:W1:Y:S03]  /*0570*/  @P2 LDC.64 R24, c[0x0][0x248] ;  /* 0x00009200ff182b82 */ /* 0x000e660000000a00 */
[--C-:B------:R-:W-:Y:S01]  /*0580*/  @P2 IMAD.X R17, RZ, RZ, R13.reuse, P5 ;  /* 0x000000ffff112224 */ /* 0x100fe200028e060d */
[----:B------:R-:W-:Y:S01]  /*0590*/  @P3 IADD3 R19, R15, R19, RZ ;  /* 0x000000130f133210 */ /* 0x000fe20007ffe0ff */
[----:B------:R-:W-:-:S02]  /*05a0*/  @P1 IMAD.X R33, RZ, RZ, R13, P6 ;  /* 0x000000ffff211224 */ /* 0x000fc400030e060d */
[----:B------:R-:W-:Y:S01]  /*05b0*/  @P3 IMAD.WIDE.U32 R12, R12, R16, R30 ;  /* 0x000000100c0c3225 */ /* 0x000fe200078e001e */
[----:B------:R-:W4:Y:S01]  /*05c0*/  @P3 LDC.64 R42, c[0x0][0x240] ;  /* 0x00009000ff2a3b82 */ /* 0x000f220000000a00 */
[C---:B--2---:R-:W-:Y:S02]  /*05d0*/  @P3 LEA R48, P4, R14.reuse, R48, 0x1 ;  /* 0x000000300e303211 */ /* 0x044fe400078808ff */
[-C--:B0-----:R-:W-:Y:S02]  /*05e0*/  @P2 IMAD R16, R21, R46.reuse, RZ ;  /* 0x0000002e15102224 */ /* 0x081fe400078e02ff */
[----:B------:R-:W-:Y:S01]  /*05f0*/  @P2 IMAD.MOV.U32 R21, RZ, RZ, R35 ;  /* 0x000000ffff152224 */ /* 0x000fe200078e0023 */
[----:B------:R-:W-:Y:S01]  /*0600*/  @P3 LEA.HI.X R49, R14, R49, R19, 0x1, P4 ;  /* 0x000000310e313211 */ /* 0x000fe200020f0c13 */
[C---:B------:R-:W-:Y:S01]  /*0610*/  @P2 IMAD R47, R23.reuse, R47, R16 ;  /* 0x0000002f172f2224 */ /* 0x040fe200078e0210 */
[----:B------:R-:W0:Y:S01]  /*0620*/  @P2 LDC.64 R38, c[0x0][0x210] ;  /* 0x00008400ff262b82 */ /* 0x000e220000000a00 */
[----:B------:R-:W-:Y:S01]  /*0630*/  @P2 IMAD.WIDE.U32 R20, R23, R46, R20 ;  /* 0x0000002e17142225 */ /* 0x000fe200078e0014 */
[----:B------:R-:W-:-:S02]  /*0640*/  CS2R R14, SRZ ;  /* 0x00000000000e7805 */ /* 0x000fc4000001ff00 */
[----:B------:R-:W-:Y:S01]  /*0650*/  CS2R R18, SRZ ;  /* 0x0000000000127805 */ /* 0x000fe2000001ff00 */
[----:B---3--:R-:W-:Y:S02]  /*0660*/  @P1 IMAD R32, R29, R26, RZ ;  /* 0x0000001a1d201224 */ /* 0x008fe400078e02ff */
[----:B------:R-:W-:Y:S01]  /*0670*/  @P3 IMAD.IADD R13, R13, 0x1, R37 ;  /* 0x000000010d0d3824 */ /* 0x000fe200078e0225 */
[----:B------:R-:W2:Y:S01]  /*0680*/  @P1 LDC.64 R22, c[0x0][0x248] ;  /* 0x00009200ff161b82 */ /* 0x000ea20000000a00 */
[----:B-1----:R-:W-:Y:S01]  /*0690*/  @P2 IMAD R28, R17, R24, RZ ;  /* 0x00000018111c2224 */ /* 0x002fe200078e02ff */
[----:B------:R-:W-:Y:S01]  /*06a0*/  CS2R R16, SRZ ;  /* 0x0000000000107805 */ /* 0x000fe2000001ff00 */
[----:B------:R-:W-:Y:S02]  /*06b0*/  @P2 IMAD.MOV.U32 R29, RZ, RZ, R31 ;  /* 0x000000ffff1d2224 */ /* 0x000fe400078e001f */
[----:B------:R-:W-:Y:S01]  /*06c0*/  @P2 IMAD R45, R53, R25, R28 ;  /* 0x00000019352d2224 */ /* 0x000fe200078e021c */
[----:B------:R-:W-:-:S02]  /*06d0*/  @P2 MOV R28, R30 ;  /* 0x0000001e001c2202 */ /* 0x000fc40000000f00 */
[----:B------:R-:W1:Y:S01]  /*06e0*/  @P1 LDC.64 R36, c[0x0][0x210] ;  /* 0x00008400ff241b82 */ /* 0x000e620000000a00 */
[C---:B----4-:R-:W-:Y:S02]  /*06f0*/  @P3 LEA R42, P5, R12.reuse, R42, 0x1 ;  /* 0x0000002a0c2a3211 */ /* 0x050fe400078a08ff */
[----:B------:R-:W-:Y:S02]  /*0700*/  @P2 IMAD.WIDE.U32 R24, R53, R24, R28 ;  /* 0x0000001835182225 */ /* 0x000fe400078e001c */
[----:B------:R-:W-:Y:S02]  /*0710*/  @P3 LEA.HI.X R43, R12, R43, R13, 0x1, P5 ;  /* 0x0000002b0c2b3211 */ /* 0x000fe400028f0c0d */
[----:B------:R-:W-:Y:S01]  /*0720*/  CS2R R12, SRZ ;  /* 0x00000000000c7805 */ /* 0x000fe2000001ff00 */
[----:B------:R-:W3:Y:S01]  /*0730*/  @P2 LDC.64 R40, c[0x0][0x240] ;  /* 0x00009000ff282b82 */ /* 0x000ee20000000a00 */
[C---:B------:R-:W-:Y:S01]  /*0740*/  @P1 IMAD R53, R51.reuse, R27, R32 ;  /* 0x0000001b33351224 */ /* 0x040fe200078e0220 */
[----:B------:R4:W4:Y:S06]  /*0750*/  @P3 LDG.E.128 R16, desc[UR4][R42.64] ;  /* 0x000000042a103981 */ /* 0x00092c000c1e1d00 */
[----:B------:R-:W4:Y:S01]  /*0760*/  @P1 LDC.64 R28, c[0x0][0x240] ;  /* 0x00009000ff1c1b82 */ /* 0x000f220000000a00 */
[----:B------:R-:W4:Y:S01]  /*0770*/  @P3 LDG.E.128 R12, desc[UR4][R48.64] ;  /* 0x00000004300c3981 */ /* 0x000f22000c1e1d00 */
[----:B------:R-:W-:Y:S01]  /*0780*/  @P1 IMAD.WIDE.U32 R26, R51, R26, R34 ;  /* 0x0000001a331a1225 */ /* 0x000fe200078e0022 */
[----:B------:R-:W-:-:S03]  /*0790*/  @P2 IADD3 R47, R21, R47, RZ ;  /* 0x0000002f152f2210 */ /* 0x000fc60007ffe0ff */
[-C--:B--2---:R-:W-:Y:S01]  /*07a0*/  @P1 IMAD R32, R33, R22.reuse, RZ ;  /* 0x0000001621201224 */ /* 0x084fe200078e02ff */
[----:B------:R-:W-:Y:S01]  /*07b0*/  @P1 IADD3 R21, R27, R53, RZ ;  /* 0x000000351b151210 */ /* 0x000fe20007ffe0ff */
[----:B------:R-:W-:Y:S01]  /*07c0*/  @P1 IMAD.WIDE.U32 R30, R9, R22, R30 ;  /* 0x00000016091e1225 */ /* 0x000fe200078e001e */
[----:B0-----:R-:W-:-:S03]  /*07d0*/  @P2 LEA R38, P3, R20, R38, 0x1 ;  /* 0x0000002614262211 */ /* 0x001fc600078608ff */
[----:B------:R-:W-:Y:S01]  /*07e0*/  @P1 IMAD R27, R9, R23, R32 ;  /* 0x00000017091b1224 */ /* 0x000fe200078e0220 */
[----:B-1----:R-:W-:Y:S01]  /*07f0*/  @P1 LEA R36, P4, R26, R36, 0x1 ;  /* 0x000000241a241211 */ /* 0x002fe200078808ff */
[----:B------:R-:W-:Y:S01]  /*0800*/  @P2 IMAD.IADD R45, R25, 0x1, R45 ;  /* 0x00000001192d2824 */ /* 0x000fe200078e022d */
[----:B------:R-:W-:Y:S01]  /*0810*/  @P2 LEA.HI.X R39, R20, R39, R47, 0x1, P3 ;  /* 0x0000002714272211 */ /* 0x000fe200018f0c2f */
[----:B------:R-:W-:Y:S01]  /*0820*/  @P1 IMAD.IADD R9, R31, 0x1, R27 ;  /* 0x000000011f091824 */ /* 0x000fe200078e021b */
[----:B---3--:R-:W-:Y:S02]  /*0830*/  @P2 LEA R40, P5, R24, R40, 0x1 ;  /* 0x0000002818282211 */ /* 0x008fe400078a08ff */
[----:B------:R-:W-:Y:S02]  /*0840*/  CS2R R22, SRZ ;  /* 0x0000000000167805 */ /* 0x000fe4000001ff00 */
[----:B------:R-:W-:Y:S02]  /*0850*/  @P1 LEA.HI.X R37, R26, R37, R21, 0x1, P4 ;  /* 0x000000251a251211 */ /* 0x000fe400020f0c15 */
[----:B------:R-:W-:-:S02]  /*0860*/  CS2R R20, SRZ ;  /* 0x0000000000147805 */ /* 0x000fc4000001ff00 */
[----:B------:R-:W-:Y:S02]  /*0870*/  @P2 LEA.HI.X R41, R24, R41, R45, 0x1, P5 ;  /* 0x0000002918292211 */ /* 0x000fe400028f0c2d */
[C---:B----4-:R-:W-:Y:S02]  /*0880*/  @P1 LEA R42, P3, R30.reuse, R28, 0x1 ;  /* 0x0000001c1e2a1211 */ /* 0x050fe400078608ff */
[----:B------:R-:W-:Y:S02]  /*0890*/  CS2R R24, SRZ ;  /* 0x0000000000187805 */ /* 0x000fe4000001ff00 */
[----:B------:R-:W-:Y:S02]  /*08a0*/  CS2R R26, SRZ ;  /* 0x00000000001a7805 */ /* 0x000fe4000001ff00 */
[----:B------:R-:W-:Y:S02]  /*08b0*/  CS2R R32, SRZ ;  /* 0x0000000000207805 */ /* 0x000fe4000001ff00 */
[----:B------:R-:W-:-:S02]  /*08c0*/  @P1 LEA.HI.X R43, R30, R29, R9, 0x1, P3 ;  /* 0x0000001d1e2b1211 */ /* 0x000fc400018f0c09 */
[----:B------:R-:W-:Y:S02]  /*08d0*/  CS2R R28, SRZ ;  /* 0x00000000001c7805 */ /* 0x000fe4000001ff00 */
[----:B------:R-:W-:Y:S02]  /*08e0*/  CS2R R30, SRZ ;  /* 0x00000000001e7805 */ /* 0x000fe4000001ff00 */
[----:B------:R-:W-:Y:S01]  /*08f0*/  CS2R R34, SRZ ;  /* 0x0000000000227805 */ /* 0x000fe2000001ff00 */
[----:B------:R0:W2:Y:S04]  /*0900*/  @P2 LDG.E.128 R20, desc[UR4][R38.64] ;  /* 0x0000000426142981 */ /* 0x0000a8000c1e1d00 */
[----:B------:R1:W3:Y:S04]  /*0910*/  @P2 LDG.E.128 R24, desc[UR4][R40.64] ;  /* 0x0000000428182981 */ /* 0x0002e8000c1e1d00 */
[----:B------:R2:W4:Y:S04]  /*0920*/  @P1 LDG.E.128 R28, desc[UR4][R36.64] ;  /* 0x00000004241c1981 */ /* 0x000528000c1e1d00 */
[----:B------:R-:W4:Y:S01]  /*0930*/  @P1 LDG.E.128 R32, desc[UR4][R42.64] ;  /* 0x000000042a201981 */ /* 0x000f22000c1e1d00 */
[----:B------:R-:W-:Y:S01]  /*0940*/  BSSY B0, `(.L_x_3009) ;  /* 0x000008d000007945 */ /* 0x000fe20003800000 */
[C---:B0-----:R-:W-:Y:S01]  /*0950*/  LOP3.LUT R38, R16.reuse, 0xffff0000, RZ, 0xc0, !PT ;  /* 0xffff000010267812 */ /* 0x041fe200078ec0ff */
[----:B------:R-:W-:Y:S01]  /*0960*/  IMAD.U32 R39, R16, 0x10000, RZ ;  /* 0x0001000010277824 */ /* 0x000fe200078e00ff */
[----:B------:R-:W-:-:S02]  /*0970*/  LOP3.LUT R9, R12, 0xffff0000, RZ, 0xc0, !PT ;  /* 0xffff00000c097812 */ /* 0x000fc400078ec0ff */
[----:B------:R-:W-:-:S03]  /*0980*/  SHF.L.U32 R12, R12, 0x10, RZ ;  /* 0x000000100c0c7819 */ /* 0x000fc600000006ff */
[----:B-1----:R-:W-:Y:S01]  /*0990*/  FMUL.FTZ R41, R9, R38 ;  /* 0x0000002609297220 */ /* 0x002fe20000410000 */
[----:B------:R-:W-:Y:S01]  /*09a0*/  SHF.L.U32 R9, R13, 0x10, RZ ;  /* 0x000000100d097819 */ /* 0x000fe200000006ff */
[----:B------:R-:W-:Y:S02]  /*09b0*/  IMAD.U32 R16, R17, 0x10000, RZ ;  /* 0x0001000011107824 */ /* 0x000fe400078e00ff */
[----:B------:R-:W-:Y:S01]  /*09c0*/  FFMA.FTZ R38, R12, R39, R41 ;  /* 0x000000270c267223 */ /* 0x000fe20000010029 */
[----:B------:R-:W-:Y:S02]  /*09d0*/  LOP3.LUT R13, R13, 0xffff0000, RZ, 0xc0, !PT ;  /* 0xffff00000d0d7812 */ /* 0x000fe400078ec0ff */
[----:B------:R-:W-:Y:S01]  /*09e0*/  LOP3.LUT R12, R17, 0xffff0000, RZ, 0xc0, !PT ;  /* 0xffff0000110c7812 */ /* 0x000fe200078ec0ff */
[----:B------:R-:W-:Y:S01]  /*09f0*/  FFMA.FTZ R38, R9, R16, R38 ;  /* 0x0000001009267223 */ /* 0x000fe20000010026 */
[----:B------:R-:W-:Y:S01]  /*0a00*/  SHF.L.U32 R9, R14, 0x10, RZ ;  /* 0x000000100e097819 */ /* 0x000fe200000006ff */
[----:B------:R-:W-:-:S02]  /*0a10*/  IMAD.U32 R16, R18, 0x10000, RZ ;  /* 0x0001000012107824 */ /* 0x000fc400078e00ff */
[----:B------:R-:W-:Y:S01]  /*0a20*/  FFMA.FTZ R12, R13, R12, R38 ;  /* 0x0000000c0d0c7223 */ /* 0x000fe20000010026 */
[----:B------:R-:W-:Y:S02]  /*0a30*/  LOP3.LUT R14, R14, 0xffff0000, RZ, 0xc0, !PT ;  /* 0xffff00000e0e7812 */ /* 0x000fe400078ec0ff */
[----:B------:R-:W-:Y:S01]  /*0a40*/  LOP3.LUT R13, R18, 0xffff0000, RZ, 0xc0, !PT ;  /* 0xffff0000120d7812 */ /* 0x000fe200078ec0ff */
[----:B------:R-:W-:Y:S01]  /*0a50*/  FFMA.FTZ R17, R9, R16, R12 ;  /* 0x0000001009117223 */ /* 0x000fe2000001000c */
[----:B------:R-:W-:Y:S01]  /*0a60*/  SHF.L.U32 R9, R15, 0x10, RZ ;  /* 0x000000100f097819 */ /* 0x000fe200000006ff */
[----:B------:R-:W-:Y:S02]  /*0a70*/  IMAD.U32 R16, R19, 0x10000, RZ ;  /* 0x0001000013107824 */ /* 0x000fe400078e00ff */
[----:B------:R-:W-:Y:S01]  /*0a80*/  FFMA.FTZ R14, R14, R13, R17 ;  /* 0x0000000d0e0e7223 */ /* 0x000fe20000010011 */
[----:B--2---:R-:W-:Y:S02]  /*0a90*/  LOP3.LUT R37, R20, 0xffff0000, RZ, 0xc0, !PT ;  /* 0xffff000014257812 */ /* 0x004fe400078ec0ff */
[----:B---3--:R-:W-:-:S02]  /*0aa0*/  LOP3.LUT R38, R24, 0xffff0000, RZ, 0xc0, !PT ;  /* 0xffff000018267812 */ /* 0x008fc400078ec0ff */
[----:B------:R-:W-:Y:S02]  /*0ab0*/  SHF.L.U32 R39, R24, 0x10, RZ ;  /* 0x0000001018277819 */ /* 0x000fe400000006ff */
[----:B----4-:R-:W-:Y:S01]  /*0ac0*/  LOP3.LUT R24, R28, 0xffff0000, RZ, 0xc0, !PT ;  /* 0xffff00001c187812 */ /* 0x010fe200078ec0ff */
[----:B------:R-:W-:Y:S01]  /*0ad0*/  FMUL.FTZ R37, R37, R38 ;  /* 0x0000002625257220 */ /* 0x000fe20000410000 */
[----:B------:R-:W-:Y:S02]  /*0ae0*/  SHF.L.U32 R36, R20, 0x10, RZ ;  /* 0x0000001014247819 */ /* 0x000fe400000006ff */
[C---:B------:R-:W-:Y:S01]  /*0af0*/  LOP3.LUT R41, R32.reuse, 0xffff0000, RZ, 0xc0, !PT ;  /* 0xffff000020297812 */ /* 0x040fe200078ec0ff */
[C---:B------:R-:W-:Y:S01]  /*0b00*/  IMAD.U32 R40, R25.reuse, 0x10000, RZ ;  /* 0x0001000019287824 */ /* 0x040fe200078e00ff */
[----:B------:R-:W-:Y:S01]  /*0b10*/  LOP3.LUT R42, R25, 0xffff0000, RZ, 0xc0, !PT ;  /* 0xffff0000192a7812 */ /* 0x000fe200078ec0ff */
[----:B------:R-:W-:Y:S01]  /*0b20*/  IMAD.U32 R25, R32, 0x10000, RZ ;  /* 0x0001000020197824 */ /* 0x000fe200078e00ff */
[----:B------:R-:W-:Y:S01]  /*0b30*/  SHF.L.U32 R28, R28, 0x10, RZ ;  /* 0x000000101c1c7819 */ /* 0x000fe200000006ff */
[----:B------:R-:W-:Y:S01]  /*0b40*/  FMUL.FTZ R41, R24, R41 ;  /* 0x0000002918297220 */ /* 0x000fe20000410000 */
[----:B------:R-:W-:Y:S01]  /*0b50*/  LOP3.LUT R12, R19, 0xffff0000, RZ, 0xc0, !PT ;  /* 0xffff0000130c7812 */ /* 0x000fe200078ec0ff */
[----:B------:R-:W-:Y:S01]  /*0b60*/  FFMA.FTZ R14, R9, R16, R14 ;  /* 0x00000010090e7223 */ /* 0x000fe2000001000e */
[----:B------:R-:W-:-:S02]  /*0b70*/  IMAD.U32 R19, R21, 0x10000, RZ ;  /* 0x0001000015137824 */ /* 0x000fc400078e00ff */
[----:B------:R-:W-:Y:S01]  /*0b80*/  FFMA.FTZ R36, R36, R39, R37 ;  /* 0x0000002724247223 */ /* 0x000fe20000010025 */
[C---:B------:R-:W-:Y:S01]  /*0b90*/  IMAD.U32 R18, R27.reuse, 0x10000, RZ ;  /* 0x000100001b127824 */ /* 0x040fe200078e00ff */
[----:B------:R-:W-:Y:S01]  /*0ba0*/  LOP3.LUT R16, R27, 0xffff0000, RZ, 0xc0, !PT ;  /* 0xffff00001b107812 */ /* 0x000fe200078ec0ff */
[----:B------:R-:W-:Y:S01]  /*0bb0*/  IMAD.U32 R27, R33, 0x10000, RZ ;  /* 0x00010000211b7824 */ /* 0x000fe200078e00ff */
[----:B------:R-:W-:Y:S01]  /*0bc0*/  SHF.L.U32 R24, R29, 0x10, RZ ;  /* 0x000000101d187819 */ /* 0x000fe200000006ff */
[----:B------:R-:W-:Y:S01]  /*0bd0*/  FFMA.FTZ R25, R28, R25, R41 ;  /* 0x000000191c197223 */ /* 0x000fe20000010029 */
[----:B------:R-:W-:Y:S01]  /*0be0*/  LOP3.LUT R21, R21, 0xffff0000, RZ, 0xc0, !PT ;  /* 0xffff000015157812 */ /* 0x000fe200078ec0ff */
[----:B------:R-:W-:Y:S01]  /*0bf0*/  FFMA.FTZ R36, R19, R40, R36 ;  /* 0x0000002813247223 */ /* 0x000fe20000010024 */
[C---:B------:R-:W-:Y:S02]  /*0c00*/  SHF.L.U32 R20, R26.reuse, 0x10, RZ ;  /* 0x000000101a147819 */ /* 0x040fe400000006ff */
[----:B------:R-:W-:Y:S01]  /*0c10*/  LOP3.LUT R17, R26, 0xffff0000, RZ, 0xc0, !PT ;  /* 0xffff00001a117812 */ /* 0x000fe200078ec0ff */
[----:B------:R-:W-:Y:S01]  /*0c20*/  FFMA.FTZ R28, R24, R27, R25 ;  /* 0x0000001b181c7223 */ /* 0x000fe20000010019 */
[----:B------:R-:W-:-:S02]  /*0c30*/  LOP3.LUT R29, R29, 0xffff0000, RZ, 0xc0, !PT ;  /* 0xffff00001d1d7812 */ /* 0x000fc400078ec0ff */
[----:B------:R-:W-:Y:S01]  /*0c40*/  LOP3.LUT R26, R33, 0xffff0000, RZ, 0xc0, !PT ;  /* 0xffff0000211a7812 */ /* 0x000fe200078ec0ff */
        /* <DEDUP_REMOVED lines=10> */
[----:B------:R-:W-:-:S02]  /*0cf0*/  IMAD.U32 R9, R23, 0x10000, RZ ;  /* 0x0001000017097824 */ /* 0x000fc400078e00ff */
        /* <DEDUP_REMOVED lines=15> */
[----:B------:R-:W2:Y:S01]  /*0df0*/  SHFL.BFLY PT, R15, R20, 0x4, 0x1f ;  /* 0x0c801f00140f7f89 */ /* 0x000ea200000e0000 */
[----:B------:R-:W-:Y:S01]  /*0e00*/  IADD3 R21, R7, 0x5f, RZ ;  /* 0x0000005f07157810 */ /* 0x000fe20007ffe0ff */
[----:B0-----:R-:W-:Y:S01]  /*0e10*/  FADD.FTZ R9, R14, R9 ;  /* 0x000000090e097221 */ /* 0x001fe20000010000 */
[----:B-1----:R-:W-:Y:S01]  /*0e20*/  FADD.FTZ R17, R22, R13 ;  /* 0x0000000d16117221 */ /* 0x002fe20000010000 */
[----:B--2---:R-:W-:-:S03]  /*0e30*/  FADD.FTZ R19, R20, R15 ;  /* 0x0000000f14137221 */ /* 0x004fc60000010000 */
[----:B------:R-:W0:Y:S01]  /*0e40*/  SHFL.BFLY PT, R16, R9, 0x2, 0x1f ;  /* 0x0c401f0009107f89 */ /* 0x000e2200000e0000 */
[----:B------:R-:W-:Y:S01]  /*0e50*/  IMAD.HI R7, R21, 0x2aaaaaab, RZ ;  /* 0x2aaaaaab15077827 */ /* 0x000fe200078e02ff */
[----:B------:R-:W1:Y:S02]  /*0e60*/  LDC.64 R12, c[0x0][0x2d0] ;  /* 0x0000b400ff0c7b82 */ /* 0x000e640000000a00 */
[----:B------:R-:W2:Y:S04]  /*0e70*/  SHFL.BFLY PT, R18, R17, 0x2, 0x1f ;  /* 0x0c401f0011127f89 */ /* 0x000ea800000e0000 */
[----:B------:R-:W3:Y:S01]  /*0e80*/  SHFL.BFLY PT, R24, R19, 0x2, 0x1f ;  /* 0x0c401f0013187f89 */ /* 0x000ee200000e0000 */
[----:B------:R-:W-:-:S04]  /*0e90*/  SHF.R.U32.HI R14, RZ, 0x1f, R7 ;  /* 0x0000001fff0e7819 */ /* 0x000fc80000011607 */
[----:B------:R-:W-:Y:S02]  /*0ea0*/  LEA.HI.SX32 R22, R7, R14, 0x1c ;  /* 0x0000000e07167211 */ /* 0x000fe400078fe2ff */
[----:B------:R-:W4:Y:S01]  /*0eb0*/  LDC.64 R14, c[0x0][0x2d8] ;  /* 0x0000b600ff0e7b82 */ /* 0x000f220000000a00 */
[----:B------:R-:W-:Y:S02]  /*0ec0*/  IMAD.SHL.U32 R20, R0, 0x4, RZ ;  /* 0x0000000400147824 */ /* 0x000fe400078e00ff */
[----:B------:R-:W-:Y:S02]  /*0ed0*/  IMAD R23, R2, 0x1800, RZ ;  /* 0x0000180002177824 */ /* 0x000fe400078e02ff */
[----:B0-----:R-:W-:Y:S01]  /*0ee0*/  FADD.FTZ R9, R9, R16 ;  /* 0x0000001009097221 */ /* 0x001fe20000010000 */
[----:B--2---:R-:W-:Y:S01]  /*0ef0*/  FADD.FTZ R7, R17, R18 ;  /* 0x0000001211077221 */ /* 0x004fe20000010000 */
[----:B---3--:R-:W-:Y:S01]  /*0f00*/  FADD.FTZ R24, R19, R24 ;  /* 0x0000001813187221 */ /* 0x008fe20000010000 */
[----:B------:R-:W-:-:S02]  /*0f10*/  SHF.R.S32.HI R26, RZ, 0x1f, R20 ;  /* 0x0000001fff1a7819 */ /* 0x000fc40000011414 */
[----:B------:R-:W0:Y:S01]  /*0f20*/  SHFL.BFLY PT, R18, R9, 0x1, 0x1f ;  /* 0x0c201f0009127f89 */ /* 0x000e2200000e0000 */
[----:B------:R-:W-:-:S03]  /*0f30*/  IADD3 R16, P1, R23, R20, RZ ;  /* 0x0000001417107210 */ /* 0x000fc60007f3e0ff */
[----:B------:R-:W2:Y:S04]  /*0f40*/  SHFL.BFLY PT, R20, R7, 0x1, 0x1f ;  /* 0x0c201f0007147f89 */ /* 0x000ea800000e0000 */
[----:B------:R-:W3:Y:S01]  /*0f50*/  SHFL.BFLY PT, R19, R24, 0x1, 0x1f ;  /* 0x0c201f0018137f89 */ /* 0x000ee200000e0000 */
[C---:B-1----:R-:W-:Y:S01]  /*0f60*/  IMAD R28, R12.reuse, UR8, RZ ;  /* 0x000000080c1c7c24 */ /* 0x042fe2000f8e02ff */
[----:B------:R-:W-:Y:S02]  /*0f70*/  LEA.HI.X.SX32 R17, R23, R26, 0x1, P1 ;  /* 0x0000001a17117211 */ /* 0x000fe400008f0eff */
[----:B------:R-:W-:Y:S01]  /*0f80*/  ISETP.NE.AND P1, PT, R5, RZ, PT ;  /* 0x000000ff0500720c */ /* 0x000fe20003f25270 */
[----:B------:R-:W-:Y:S02]  /*0f90*/  IMAD R23, R13, UR6, R28 ;  /* 0x000000060d177c24 */ /* 0x000fe4000f8e021c */
[----:B------:R-:W-:-:S04]  /*0fa0*/  IMAD.WIDE.U32 R12, R12, UR6, R16 ;  /* 0x000000060c0c7c25 */ /* 0x000fc8000f8e0010 */
[--C-:B------:R-:W-:Y:S02]  /*0fb0*/  IMAD R22, R22, 0x60, -R21.reuse ;  /* 0x0000006016167824 */ /* 0x100fe400078e0a15 */
[----:B------:R-:W-:Y:S02]  /*0fc0*/  IMAD R21, R2, -0x60, R21 ;  /* 0xffffffa002157824 */ /* 0x000fe400078e0215 */
[----:B------:R-:W-:Y:S02]  /*0fd0*/  IMAD.IADD R13, R13, 0x1, R23 ;  /* 0x000000010d0d7824 */ /* 0x000fe400078e0217 */
[C---:B----4-:R-:W-:Y:S01]  /*0fe0*/  IMAD R16, R14.reuse, UR9, RZ ;  /* 0x000000090e107c24 */ /* 0x050fe2000f8e02ff */
[----:B------:R-:W-:Y:S01]  /*0ff0*/  IADD3 R21, R21, R22, RZ ;  /* 0x0000001615157210 */ /* 0x000fe20007ffe0ff */
[----:B------:R-:W-:-:S04]  /*1000*/  IMAD.WIDE.U32 R12, R14, UR7, R12 ;  /* 0x000000070e0c7c25 */ /* 0x000fc8000f8e000c */
[----:B------:R-:W-:Y:S01]  /*1010*/  IMAD R5, R15, UR7, R16 ;  /* 0x000000070f057c24 */ /* 0x000fe2000f8e0210 */
[----:B------:R-:W-:Y:S01]  /*1020*/  ISETP.GE.OR P0, PT, R0, R21, P0 ;  /* 0x000000150000720c */ /* 0x000fe20000706670 */
[----:B0-----:R-:W-:Y:S01]  /*1030*/  FADD.FTZ R17, R9, R18 ;  /* 0x0000001209117221 */ /* 0x001fe20000010000 */
[----:B--2---:R-:W-:Y:S01]  /*1040*/  FADD.FTZ R22, R7, R20 ;  /* 0x0000001407167221 */ /* 0x004fe20000010000 */
[----:B---3--:R-:W-:Y:S01]  /*1050*/  FADD.FTZ R24, R24, R19 ;  /* 0x0000001318187221 */ /* 0x008fe20000010000 */
[----:B------:R-:W-:Y:S01]  /*1060*/  IADD3 R5, R13, R5, RZ ;  /* 0x000000050d057210 */ /* 0x000fe20007ffe0ff */
[----:B------:R-:W-:Y:S08]  /*1070*/  @P1 BRA `(.L_x_3010) ;  /* 0x0000000000641947 */ /* 0x000ff00003800000 */
[----:B------:R-:W0:Y:S01]  /*1080*/  LDC.64 R18, c[0x0][0x278] ;  /* 0x00009e00ff127b82 */ /* 0x000e220000000a00 */
[----:B------:R-:W-:Y:S01]  /*1090*/  IMAD R14, R2, 0x60, RZ ;  /* 0x00000060020e7824 */ /* 0x000fe200078e02ff */
[----:B------:R-:W-:Y:S01]  /*10a0*/  ULDC.64 UR10, c[0x0][0x260] ;  /* 0x00009800000a7ab9 */ /* 0x000fe20000000a00 */
[-C--:B------:R-:W-:Y:S02]  /*10b0*/  ISETP.GE.AND P3, PT, R10, R3.reuse, PT ;  /* 0x000000030a00720c */ /* 0x080fe40003f66270 */
[----:B------:R-:W-:Y:S02]  /*10c0*/  ISETP.GE.AND P2, PT, R6, R3, PT ;  /* 0x000000030600720c */ /* 0x000fe40003f46270 */
[--C-:B------:R-:W-:Y:S01]  /*10d0*/  SHF.R.S32.HI R15, RZ, 0x1f, R14.reuse ;  /* 0x0000001fff0f7819 */ /* 0x100fe2000001140e */
[----:B------:R-:W1:Y:S01]  /*10e0*/  LDC.64 R20, c[0x0][0x280] ;  /* 0x0000a000ff147b82 */ /* 0x000e620000000a00 */
[C---:B0-----:R-:W-:Y:S02]  /*10f0*/  IMAD R16, R18.reuse, UR8, RZ ;  /* 0x0000000812107c24 */ /* 0x041fe4000f8e02ff */
[----:B------:R-:W-:-:S04]  /*1100*/  IMAD.WIDE.U32 R14, R18, UR6, R14 ;  /* 0x00000006120e7c25 */ /* 0x000fc8000f8e000e */
[----:B------:R-:W-:Y:S02]  /*1110*/  IMAD R7, R19, UR6, R16 ;  /* 0x0000000613077c24 */ /* 0x000fe4000f8e0210 */
[C---:B-1----:R-:W-:Y:S02]  /*1120*/  IMAD R16, R20.reuse, UR9, RZ ;  /* 0x0000000914107c24 */ /* 0x042fe4000f8e02ff */
[----:B------:R-:W-:Y:S02]  /*1130*/  IMAD.IADD R15, R15, 0x1, R7 ;  /* 0x000000010f0f7824 */ /* 0x000fe400078e0207 */
        /* <DEDUP_REMOVED lines=10> */
[----:B------:R0:W-:Y:S04]  /*11e0*/  STG.E desc[UR4][R14.64], R3 ;  /* 0x000000030e007986 */ /* 0x0001e8000c101904 */
[----:B------:R0:W-:Y:S04]  /*11f0*/  STG.E desc[UR4][R14.64+0x80], R7 ;  /* 0x000080070e007986 */ /* 0x0001e8000c101904 */
[----:B------:R0:W-:Y:S02]  /*1200*/  STG.E desc[UR4][R14.64+0x100], R9 ;  /* 0x000100090e007986 */ /* 0x0001e4000c101904 */
.L_x_3010:
[----:B------:R-:W-:Y:S05]  /*1210*/  BSYNC B0 ;  /* 0x0000000000007941 */ /* 0x000fea0003800000 */
.L_x_3009:
[----:B------:R-:W-:Y:S04]  /*1220*/  BSSY B0, `(.L_x_3011) ;  /* 0x0000017000007945 */ /* 0x000fe80003800000 */
[----:B------:R-:W-:Y:S05]  /*1230*/  @P0 BRA `(.L_x_3012) ;  /* 0x0000000000540947 */ /* 0x000fea0003800000 */
[----:B------:R-:W1:Y:S01]  /*1240*/  LDC.64 R10, c[0x0][0x2a8] ;  /* 0x0000aa00ff0a7b82 */ /* 0x000e620000000a00 */
[----:B0-----:R-:W-:Y:S01]  /*1250*/  IMAD R3, R2, 0x60, RZ ;  /* 0x0000006002037824 */ /* 0x001fe200078e02ff */
[----:B------:R-:W-:Y:S01]  /*1260*/  SHF.R.S32.HI R16, RZ, 0x1f, R0 ;  /* 0x0000001fff107819 */ /* 0x000fe20000011400 */
[----:B------:R-:W-:-:S03]  /*1270*/  ULDC.64 UR10, c[0x0][0x2a0] ;  /* 0x0000a800000a7ab9 */ /* 0x000fc60000000a00 */
[C---:B------:R-:W-:Y:S02]  /*1280*/  IADD3 R6, P0, R3.reuse, R0, RZ ;  /* 0x0000000003067210 */ /* 0x040fe40007f1e0ff */
[----:B------:R-:W0:Y:S02]  /*1290*/  LDC.64 R14, c[0x0][0x2b0] ;  /* 0x0000ac00ff0e7b82 */ /* 0x000e240000000a00 */
[----:B------:R-:W-:Y:S02]  /*12a0*/  LEA.HI.X.SX32 R7, R3, R16, 0x1, P0 ;  /* 0x0000001003077211 */ /* 0x000fe400000f0eff */
[----:B-----5:R-:W-:Y:S01]  /*12b0*/  FSETP.NEU.FTZ.AND P0, PT, R4, -INF , PT ;  /* 0xff8000000400780b */ /* 0x020fe20003f1d000 */
[C---:B-1----:R-:W-:Y:S02]  /*12c0*/  IMAD R8, R10.reuse, UR8, RZ ;  /* 0x000000080a087c24 */ /* 0x042fe4000f8e02ff */
[----:B------:R-:W-:-:S04]  /*12d0*/  IMAD.WIDE.U32 R6, R10, UR6, R6 ;  /* 0x000000060a067c25 */ /* 0x000fc8000f8e0006 */
[----:B------:R-:W-:Y:S02]  /*12e0*/  IMAD R3, R11, UR6, R8 ;  /* 0x000000060b037c24 */ /* 0x000fe4000f8e0208 */
[----:B0-----:R-:W-:-:S03]  /*12f0*/  IMAD R8, R14, UR9, RZ ;  /* 0x000000090e087c24 */ /* 0x001fc6000f8e02ff */
[----:B------:R-:W-:Y:S01]  /*1300*/  IADD3 R7, R7, R3, RZ ;  /* 0x0000000307077210 */ /* 0x000fe20007ffe0ff */
[----:B------:R-:W-:Y:S02]  /*1310*/  IMAD R9, R15, UR7, R8 ;  /* 0x000000070f097c24 */ /* 0x000fe4000f8e0208 */
[----:B------:R-:W-:Y:S01]  /*1320*/  FMUL.FTZ R3, R4, 1.4426950216293334961 ;  /* 0x3fb8aa3b04037820 */ /* 0x000fe20000410000 */
[----:B------:R-:W-:-:S04]  /*1330*/  IMAD.WIDE.U32 R6, R14, UR7, R6 ;  /* 0x000000070e067c25 */ /* 0x000fc8000f8e0006 */
[----:B------:R-:W-:Y:S01]  /*1340*/  FSEL R3, R3, RZ, P0 ;  /* 0x000000ff03037208 */ /* 0x000fe20000000000 */
[----:B------:R-:W-:Y:S01]  /*1350*/  IMAD.IADD R7, R7, 0x1, R9 ;  /* 0x0000000107077824 */ /* 0x000fe200078e0209 */
[----:B------:R-:W-:-:S04]  /*1360*/  LEA R8, P1, R6, UR10, 0x2 ;  /* 0x0000000a06087c11 */ /* 0x000fc8000f8210ff */
[----:B------:R-:W-:-:S05]  /*1370*/  LEA.HI.X R9, R6, UR11, R7, 0x2, P1 ;  /* 0x0000000b06097c11 */ /* 0x000fca00088f1407 */
[----:B------:R1:W-:Y:S04]  /*1380*/  STG.E desc[UR4][R8.64], R3 ;  /* 0x0000000308007986 */ /* 0x0003e8000c101904 */
.L_x_3012:
[----:B------:R-:W-:Y:S05]  /*1390*/  BSYNC B0 ;  /* 0x0000000000007941 */ /* 0x000fea0003800000 */
.L_x_3011:
[----:B------:R-:W-:Y:S01]  /*13a0*/  ULDC.64 UR12, c[0x0][0x2e8] ;  /* 0x0000ba00000c7ab9 */ /* 0x000fe20000000a00 */
[----:B------:R-:W-:Y:S01]  /*13b0*/  ULDC.64 UR10, c[0x0][0x2b8] ;  /* 0x0000ae00000a7ab9 */ /* 0x000fe20000000a00 */
[----:B------:R-:W-:Y:S02]  /*13c0*/  ISETP.NE.U32.AND P0, PT, RZ, UR12, PT ;  /* 0x0000000cff007c0c */ /* 0x000fe4000bf05070 */
[C---:B-----5:R-:W-:Y:S02]  /*13d0*/  LEA R4, P1, R12.reuse, UR10, 0x2 ;  /* 0x0000000a0c047c11 */ /* 0x060fe4000f8210ff */
        /* <DEDUP_REMOVED lines=8> */
[----:B------:R2:W-:Y:S01]  /*1460*/  STG.E.128 desc[UR4][R4.64+0x5000], RZ ;  /* 0x005000ff04007986 */ /* 0x0005e2000c101d04 */
[----:B------:R-:W-:Y:S05]  /*1470*/  @P0 EXIT ;  /* 0x000000000000094d */ /* 0x000fea0003800000 */
[----:B01----:R-:W0:Y:S08]  /*1480*/  LDC R3, c[0x0][0x2e0] ;  /* 0x0000b800ff037b82 */ /* 0x003e300000000800 */
[----:B------:R-:W1:Y:S08]  /*1490*/  LDC R7, c[0x0][0x220] ;  /* 0x00008800ff077b82 */ /* 0x000e700000000800 */
[----:B--2---:R-:W2:Y:S01]  /*14a0*/  LDC.64 R4, c[0x0][0x2e8] ;  /* 0x0000ba00ff047b82 */ /* 0x004ea20000000a00 */
[----:B0-----:R-:W-:-:S04]  /*14b0*/  IMAD R2, R2, R3, UR7 ;  /* 0x0000000702027e24 */ /* 0x001fc8000f8e0203 */
[----:B-1----:R-:W-:-:S04]  /*14c0*/  IMAD R3, R2, R7, UR6 ;  /* 0x0000000602037e24 */ /* 0x002fc8000f8e0207 */
[----:B--2---:R-:W-:-:S05]  /*14d0*/  IMAD.WIDE R2, R3, 0x4, R4 ;  /* 0x0000000403027825 */ /* 0x004fca00078e0204 */
[----:B------:R-:W-:Y:S01]  /*14e0*/  STG.E desc[UR4][R2.64], RZ ;  /* 0x000000ff02007986 */ /* 0x000fe2000c101904 */
[----:B------:R-:W-:Y:S05]  /*14f0*/  EXIT ;  /* 0x000000000000794d */ /* 0x000fea0003800000 */
.L_x_3013:
        /* <DEDUP_REMOVED lines=16> */
.L_x_3741:


//--------------------- .text._ZN7cutlass13device_kernelIN5flash11enable_sm90INS1_16FlashAttnBwdSm90INS1_25CollectiveMainloopBwdSm90ILi2ELi2ELi2EN4cute5tupleIJNS5_1CILi1EEES8_S8_EEENS6_IJNS7_ILi96EEENS7_ILi128EEENS7_ILi64EEEEEENS_10bfloat16_tEfNS_4arch4Sm90ELb1ELb0ELb1ELb1ELb0ELb1ELb0ELb1ELi2ELi1ELi2ELi2ELb0EEENS1_21CollectiveEpilogueBwdISD_SE_SG_Li256ELb1ELb0ELi1EEENS1_25SingleTileBwdLPTSchedulerILb1ELi128ELb0EEEEEEEEEvNT_6ParamsE --------------------------
	.section	.text._ZN7cutlass13device_kernelIN5flash11enable_sm90INS1_16FlashAttnBwdSm90INS1_25CollectiveMainloopBwdSm90ILi2ELi2ELi2EN4cute5tupleIJNS5_1CILi1EEES8_S8_EEENS6_IJNS7_ILi96EEENS7_ILi128EEENS7_ILi64EEEEEENS_10bfloat16_tEfNS_4arch4Sm90ELb1ELb0ELb1ELb1ELb0ELb1ELb0ELb1ELi2ELi1ELi2ELi2ELb0EEENS1_21CollectiveEpilogueBwdISD_SE_SG_Li256ELb1ELb0ELi1EEENS1_25SingleTileBwdLPTSchedulerILb1ELi128ELb0EEEEEEEEEvNT_6ParamsE,"ax",@progbits
	.align	128
.text._ZN7cutlass13device_kernelIN5flash11enable_sm90INS1_16FlashAttnBwdSm90INS1_25CollectiveMainloopBwdSm90ILi2ELi2ELi2EN4cute5tupleIJNS5_1CILi1EEES8_S8_EEENS6_IJNS7_ILi96EEENS7_ILi128EEENS7_ILi64EEEEEENS_10bfloat16_tEfNS_4arch4Sm90ELb1ELb0ELb1ELb1ELb0ELb1ELb0ELb1ELi2ELi1ELi2ELi2ELb0EEENS1_21CollectiveEpilogueBwdISD_SE_SG_Li256ELb1ELb0ELi1EEENS1_25SingleTileBwdLPTSchedulerILb1ELi128ELb0EEEEEEEEEvNT_6ParamsE:
        .type           _ZN7cutlass13device_kernelIN5flash11enable_sm90INS1_16FlashAttnBwdSm90INS1_25CollectiveMainloopBwdSm90ILi2ELi2ELi2EN4cute5tupleIJNS5_1CILi1EEES8_S8_EEENS6_IJNS7_ILi96EEENS7_ILi128EEENS7_ILi64EEEEEENS_10bfloat16_tEfNS_4arch4Sm90ELb1ELb0ELb1ELb1ELb0ELb1ELb0ELb1ELi2ELi1ELi2ELi2ELb0EEENS1_21CollectiveEpilogueBwdISD_SE_SG_Li256ELb1ELb0ELi1EEENS1_25SingleTileBwdLPTSchedulerILb1ELi128ELb0EEEEEEEEEvNT_6ParamsE,@function
        .size           _ZN7cutlass13device_kernelIN5flash11enable_sm90INS1_16FlashAttnBwdSm90INS1_25CollectiveMainloopBwdSm90ILi2ELi2ELi2EN4cute5tupleIJNS5_1CILi1EEES8_S8_EEENS6_IJNS7_ILi96EEENS7_ILi128EEENS7_ILi64EEEEEENS_10bfloat16_tEfNS_4arch4Sm90ELb1ELb0ELb1ELb1ELb0ELb1ELb0ELb1ELi2ELi1ELi2ELi2ELb0EEENS1_21CollectiveEpilogueBwdISD_SE_SG_Li256ELb1ELb0ELi1EEENS1_25SingleTileBwdLPTSchedulerILb1ELi128ELb0EEEEEEEEEvNT_6ParamsE,(.L_x_3742 - _ZN7cutlass13device_kernelIN5flash11enable_sm90INS1_16FlashAttnBwdSm90INS1_25CollectiveMainloopBwdSm90ILi2ELi2ELi2EN4cute5tupleIJNS5_1CILi1EEES8_S8_EEENS6_IJNS7_ILi96EEENS7_ILi128EEENS7_ILi64EEEEEENS_10bfloat16_tEfNS_4arch4Sm90ELb1ELb0ELb1ELb1ELb0ELb1ELb0ELb1ELi2ELi1ELi2ELi2ELb0EEENS1_21CollectiveEpilogueBwdISD_SE_SG_Li256ELb1ELb0ELi1EEENS1_25SingleTileBwdLPTSchedulerILb1ELi128ELb0EEEEEEEEEvNT_6ParamsE)
        .other          _ZN7cutlass13device_kernelIN5flash11enable_sm90INS1_16FlashAttnBwdSm90INS1_25CollectiveMainloopBwdSm90ILi2ELi2ELi2EN4cute5tupleIJNS5_1CILi1EEES8_S8_EEENS6_IJNS7_ILi96EEENS7_ILi128EEENS7_ILi64EEEEEENS_10bfloat16_tEfNS_4arch4Sm90ELb1ELb0ELb1ELb1ELb0ELb1ELb0ELb1ELi2ELi1ELi2ELi2ELb0EEENS1_21CollectiveEpilogueBwdISD_SE_SG_Li256ELb1ELb0ELi1EEENS1_25SingleTileBwdLPTSchedulerILb1ELi128ELb0EEEEEEEEEvNT_6ParamsE,@"STO_CUDA_ENTRY STV_DEFAULT"
_ZN7cutlass13device_kernelIN5flash11enable_sm90INS1_16FlashAttnBwdSm90INS1_25CollectiveMainloopBwdSm90ILi2ELi2ELi2EN4cute5tupleIJNS5_1CILi1EEES8_S8_EEENS6_IJNS7_ILi96EEENS7_ILi128EEENS7_ILi64EEEEEENS_10bfloat16_tEfNS_4arch4Sm90ELb1ELb0ELb1ELb1ELb0ELb1ELb0ELb1ELi2ELi1ELi2ELi2ELb0EEENS1_21CollectiveEpilogueBwdISD_SE_SG_Li256ELb1ELb0ELi1EEENS1_25SingleTileBwdLPTSchedulerILb1ELi128ELb0EEEEEEEEEvNT_6ParamsE:
        /* <DEDUP_REMOVED lines=24> */
.L_x_3015:
[----:B------:R-:W-:Y:S05]  /*0180*/  BSYNC B0 ;  /* 0x0000000000007941 */ /* 0x000fea0003800000 */
.L_x_3014:
        /* <DEDUP_REMOVED lines=37> */
.L_x_3016:
        /* <DEDUP_REMOVED lines=22> */
.L_x_3017:
[----:B------:R-:W-:Y:S01]  /*0540*/  PLOP3.LUT P0, PT, PT, PT, UP0, 0x80, 0x0 ;  /* 0x000000000000781c */ /* 0x000fe20003f0f008 */
[----:B------:R-:W-:Y:S01]  /*0550*/  NOP ;  /* 0x0000000000007918 */ /* 0x000fe20000000000 */
[----:B------:R-:W-:Y:S01]  /*0560*/  ULDC.64 UR38, c[0x0][0x208] ;  /* 0x0000820000267ab9 */ /* 0x000fe20000000a00 */
[----:B------:R-:W-:Y:S01]  /*0570*/  BSSY B6, `(.L_x_3018) ;  /* 0x0000f5b000067945 */ /* 0x000fe20003800000 */
[----:B-12-4-:R-:W-:Y:S09]  /*0580*/  BAR.SYNC.DEFER_BLOCKING 0x0 ;  /* 0x0000000000007b1d */ /* 0x016ff20000010000 */
[----:B------:R-:W-:Y:S05]  /*0590*/  @!P0 BRA `(.L_x_3019) ;  /* 0x000000b800ac8947 */ /* 0x000fea0003800000 */
.L_x_3020:
[----:B------:R-:W-:-:S08]  /*05a0*/  NOP ;  /* 0x0000000000007918 */ /* 0x000fd00000000000 */
[----:B------:R-:W1:Y:S02]  /*05b0*/  USETMAXREG.TRY_ALLOC.CTAPOOL UP0, 0xf0 ;  /* 0x000000f0000079c8 */ /* 0x000e640008000600 */
[----:B-1----:R-:W-:-:S13]  /*05c0*/  PLOP3.LUT P0, PT, PT, PT, UP0, 0x80, 0x0 ;  /* 0x000000000000781c */ /* 0x002fda0003f0f008 */
[----:B------:R-:W-:Y:S05]  /*05d0*/  @!P0 BRA `(.L_x_3020) ;  /* 0xfffffffc00f08947 */ /* 0x000fea000383ffff */
[----:B------:R-:W-:Y:S01]  /*05e0*/  LOP3.LUT R0, R0, 0x3, RZ, 0xc0, !PT ;  /* 0x0000000300007812 */ /* 0x000fe200078ec0ff */
[----:B------:R-:W1:Y:S01]  /*05f0*/  S2R R2, SR_TID.X ;  /* 0x0000000000027919 */ /* 0x000e620000002100 */
        /* <DEDUP_REMOVED lines=14> */
[----:B------:R-:W-:-:S05]  /*06e0*/  @!P0 VIADD R2, R2, 0x9 ;  /* 0x0000000902028836 */ /* 0x000fca0000000000 */
        /* <DEDUP_REMOVED lines=11> */
.L_x_3021:
[----:B------:R-:W-:Y:S01]  /*07a0*/  ULDC UR7, c[0x0][0x8c4] ;  /* 0x0002310000077ab9 */ /* 0x000fe20000000800 */
[----:B------:R-:W-:Y:S01]  /*07b0*/  UMOV UR37, UR10 ;  /* 0x0000000a00257c82 */ /* 0x000fe20008000000 */
[----:B------:R-:W-:-:S11]  /*07c0*/  UISETP.NE.AND UP0, UPT, UR7, 0x1, UPT ;  /* 0x000000010700788c */ /* 0x000fd6000bf05270 */
[----:B------:R-:W-:Y:S02]  /*07d0*/  @UP0 ULDC.64 UR8, c[0x0][0x8c8] ;  /* 0x0002320000080ab9 */ /* 0x000fe40000000a00 */
[----:B------:R-:W-:-:S04]  /*07e0*/  UIMAD.WIDE.U32 UR4, UR10, UR8, URZ ;  /* 0x000000080a0472a5 */ /* 0x000fc8000f8e003f */
[----:B------:R-:W-:-:S04]  /*07f0*/  @UP0 USHF.R.U32.HI UR37, URZ, UR9, UR5 ;  /* 0x000000093f250299 */ /* 0x000fc80008011605 */
[----:B------:R-:W-:-:S12]  /*0800*/  UIMAD UR4, UR37, UR7, URZ ;  /* 0x00000007250472a4 */ /* 0x000fd8000f8e023f */
.L_x_3022:
        /* <DEDUP_REMOVED lines=9> */
[----:B------:R-:W-:-:S03]  /*08a0*/  @UP0 USHF.R.U32.HI UR41, URZ, UR7, UR5 ;  /* 0x000000073f290299 */ /* 0x000fc60008011605 */
[----:B------:R-:W-:Y:S02]  /*08b0*/  ULDC.64 UR4, c[0x0][0x8f8] ;  /* 0x00023e0000047ab9 */ /* 0x000fe40000000a00 */
[----:B------:R-:W-:Y:S01]  /*08c0*/  ISETP.NE.U32.AND P0, PT, RZ, UR4, PT ;  /* 0x00000004ff007c0c */ /* 0x000fe2000bf05070 */
[----:B------:R-:W-:-:S03]  /*08d0*/  UIADD3 UR4, -UR41, URZ, URZ ;  /* 0x0000003f29047290 */ /* 0x000fc6000fffe13f */
[----:B------:R-:W-:Y:S01]  /*08e0*/  ISETP.NE.AND.EX P0, PT, RZ, UR5, PT, P0 ;  /* 0x00000005ff007c0c */ /* 0x000fe2000bf05300 */
[----:B------:R-:W-:-:S12]  /*08f0*/  UIMAD UR40, UR40, UR4, UR6 ;  /* 0x00000004282872a4 */ /* 0x000fd8000f8e0206 */
        /* <DEDUP_REMOVED lines=8> */
.L_x_3023:
[----:B------:R-:W-:Y:S02]  /*0980*/  ULDC.64 UR4, c[0x0][0x8f0] ;  /* 0x00023c0000047ab9 */ /* 0x000fe40000000a00 */
        /* <DEDUP_REMOVED lines=11> */
[----:B------:R-:W-:Y:S01]  /*0a40*/  UIADD3 UR4, -UR4, UR5, URZ ;  /* 0x0000000504047290 */ /* 0x000fe2000fffe13f */
[----:B------:R-:W-:Y:S11]  /*0a50*/  BRA `(.L_x_3024) ;  /* 0x0000000000047947 */ /* 0x000ff60003800000 */
.L_x_3025:
[----:B------:R-:W-:-:S05]  /*0a60*/  ULDC UR4, c[0x0][0x8ec] ;  /* 0x00023b0000047ab9 */ /* 0x000fca0000000800 */
.L_x_3024:
[----:B------:R-:W-:-:S04]  /*0a70*/  UIADD3 UR4, UR4, 0x7f, URZ ;  /* 0x0000007f04047890 */ /* 0x000fc8000fffe03f */
[----:B------:R-:W-:-:S04]  /*0a80*/  USHF.R.S32.HI UR5, URZ, 0x1f, UR4 ;  /* 0x0000001f3f057899 */ /* 0x000fc80008011404 */
[----:B------:R-:W-:-:S04]  /*0a90*/  ULEA.HI UR5, UR5, UR4, URZ, 0x7 ;  /* 0x0000000405057291 */ /* 0x000fc8000f8f383f */
[----:B------:R-:W-:-:S04]  /*0aa0*/  USHF.R.S32.HI UR5, URZ, 0x7, UR5 ;  /* 0x000000073f057899 */ /* 0x000fc80008011405 */
[----:B------:R-:W-:-:S04]  /*0ab0*/  UISETP.GE.AND UP0, UPT, UR37, UR5, UPT ;  /* 0x000000052500728c */ /* 0x000fc8000bf06270 */
[----:B------:R-:W-:-:S06]  /*0ac0*/  USEL UR41, UR41, 0xffffffff, !UP0 ;  /* 0xffffffff29297887 */ /* 0x000fcc000c000000 */
[----:B------:R-:W-:-:S13]  /*0ad0*/  ISETP.LE.AND P0, PT, RZ, UR41, PT ;  /* 0x00000029ff007c0c */ /* 0x000fda000bf03270 */
[----:B------:R-:W-:Y:S05]  /*0ae0*/  @!P0 BRA `(.L_x_3026) ;  /* 0x000000f0000c8947 */ /* 0x000fea0003800000 */
[----:B------:R-:W1:Y:S01]  /*0af0*/  S2R R0, SR_TID.X ;  /* 0x0000000000007919 */ /* 0x000e620000002100 */
[----:B------:R-:W-:Y:S01]  /*0b00*/  ULDC.64 UR4, c[0x0][0x780] ;  /* 0x0001e00000047ab9 */ /* 0x000fe20000000a00 */
[----:B------:R-:W-:Y:S01]  /*0b10*/  USHF.R.S32.HI UR46, URZ, 0x1f, UR40 ;  /* 0x0000001f3f2e7899 */ /* 0x000fe20008011428 */
[----:B------:R-:W-:Y:S01]  /*0b20*/  ISETP.NE.U32.AND P0, PT, RZ, UR4, PT ;  /* 0x00000004ff007c0c */ /* 0x000fe2000bf05070 */
[----:B------:R-:W-:-:S03]  /*0b30*/  ULDC UR42, c[0x0][0x290] ;  /* 0x0000a400002a7ab9 */ /* 0x000fc60000000800 */
[----:B------:R-:W-:Y:S01]  /*0b40*/  ISETP.NE.AND.EX P0, PT, RZ, UR5, PT, P0 ;  /* 0x00000005ff007c0c */ /* 0x000fe2000bf05300 */
[----:B-1----:R-:W-:-:S12]  /*0b50*/  VIADD R17, R0, 0xffffff80 ;  /* 0xffffff8000117836 */ /* 0x002fd80000000000 */
        /* <DEDUP_REMOVED lines=8> */
.L_x_3027:
        /* <DEDUP_REMOVED lines=14> */
.L_x_3028:
        /* <DEDUP_REMOVED lines=11> */
.L_x_3029:
        /* <DEDUP_REMOVED lines=13> */
.L_x_3030:
[----:B------:R-:W-:Y:S01]  /*0e40*/  UIADD3 UR5, UR43, -UR42, URZ ;  /* 0x8000002a2b057290 */ /* 0x000fe2000fffe03f */
[----:B------:R-:W-:Y:S01]  /*0e50*/  PLOP3.LUT P0, PT, PT, PT, PT, 0x80, 0x0 ;  /* 0x000000000000781c */ /* 0x000fe20003f0f070 */
[----:B------:R-:W-:Y:S01]  /*0e60*/  ULDC UR6, c[0x0][0x74c] ;  /* 0x0001d30000067ab9 */ /* 0x000fe20000000800 */
[----:B------:R-:W-:Y:S01]  /*0e70*/  UIADD3 UR4, UR43, 0x5f, URZ ;  /* 0x0000005f2b047890 */ /* 0x000fe2000fffe03f */
[----:B------:R-:W-:Y:S01]  /*0e80*/  CS2R R150, SRZ ;  /* 0x0000000000967805 */ /* 0x000fe2000001ff00 */
[----:B------:R-:W-:Y:S01]  /*0e90*/  ULEA UR5, UR37, UR5, 0x7 ;  /* 0x0000000525057291 */ /* 0x000fe2000f8e383f */
[----:B------:R-:W-:Y:S02]  /*0ea0*/  CS2R R148, SRZ ;  /* 0x0000000000947805 */ /* 0x000fe4000001ff00 */
[----:B------:R-:W-:Y:S02]  /*0eb0*/  CS2R R146, SRZ ;  /* 0x0000000000927805 */ /* 0x000fe4000001ff00 */
[----:B------:R-:W-:Y:S01]  /*0ec0*/  CS2R R144, SRZ ;  /* 0x0000000000907805 */ /* 0x000fe2000001ff00 */
[----:B------:R-:W-:Y:S01]  /*0ed0*/  UIADD3 UR5, UR5, -UR6, URZ ;  /* 0x8000000605057290 */ /* 0x000fe2000fffe03f */
[----:B------:R-:W-:-:S02]  /*0ee0*/  CS2R R142, SRZ ;  /* 0x00000000008e7805 */ /* 0x000fc4000001ff00 */
[----:B------:R-:W-:Y:S02]  /*0ef0*/  CS2R R140, SRZ ;  /* 0x00000000008c7805 */ /* 0x000fe4000001ff00 */
        /* <DEDUP_REMOVED lines=12> */
[----:B------:R-:W-:Y:S01]  /*0fc0*/  CS2R R126, SRZ ;  /* 0x00000000007e7805 */ /* 0x000fe2000001ff00 */
[----:B------:R-:W-:Y:S01]  /*0fd0*/  UISETP.LT.AND UP0, UPT, URZ, UR6, UPT ;  /* 0x000000063f00728c */ /* 0x000fe2000bf01270 */
[----:B------:R-:W-:-:S02]  /*0fe0*/  CS2R R124, SRZ ;  /* 0x00000000007c7805 */ /* 0x000fc4000001ff00 */
[----:B------:R-:W-:Y:S02]  /*0ff0*/  CS2R R122, SRZ ;  /* 0x00000000007a7805 */ /* 0x000fe4000001ff00 */
[----:B------:R-:W-:Y:S01]  /*1000*/  CS2R R120, SRZ ;  /* 0x0000000000787805 */ /* 0x000fe2000001ff00 */
[----:B------:R-:W-:Y:S01]  /*1010*/  USEL UR45, URZ, UR6, !UP0 ;  /* 0x000000063f2d7287 */ /* 0x000fe2000c000000 */
[----:B------:R-:W-:Y:S02]  /*1020*/  CS2R R182, SRZ ;  /* 0x0000000000b67805 */ /* 0x000fe4000001ff00 */
[----:B------:R-:W-:Y:S02]  /*1030*/  CS2R R180, SRZ ;  /* 0x0000000000b47805 */ /* 0x000fe4000001ff00 */
[----:B------:R-:W-:Y:S01]  /*1040*/  CS2R R178, SRZ ;  /* 0x0000000000b27805 */ /* 0x000fe2000001ff00 */
[----:B------:R-:W-:Y:S01]  /*1050*/  UISETP.GT.AND UP0, UPT, UR44, UR45, UPT ;  /* 0x0000002d2c00728c */ /* 0x000fe2000bf04270 */
[----:B------:R-:W-:-:S02]  /*1060*/  CS2R R176, SRZ ;  /* 0x0000000000b07805 */ /* 0x000fc4000001ff00 */
[----:B------:R-:W-:Y:S02]  /*1070*/  CS2R R174, SRZ ;  /* 0x0000000000ae7805 */ /* 0x000fe4000001ff00 */
[----:B------:R-:W-:Y:S02]  /*1080*/  CS2R R172, SRZ ;  /* 0x0000000000ac7805 */ /* 0x000fe4000001ff00 */
[----:B------:R-:W-:Y:S02]  /*1090*/  CS2R R170, SRZ ;  /* 0x0000000000aa7805 */ /* 0x000fe4000001ff00 */
[----:B------:R-:W-:Y:S02]  /*10a0*/  CS2R R168, SRZ ;  /* 0x0000000000a87805 */ /* 0x000fe4000001ff00 */
[----:B------:R-:W-:Y:S02]  /*10b0*/  PLOP3.LUT P1, PT, PT, PT, UP0, 0x80, 0x0 ;  /* 0x000000000000781c */ /* 0x000fe40003f2f008 */
        /* <DEDUP_REMOVED lines=19> */
[----:B------:R-:W-:Y:S01]  /*11f0*/  MOV R10, UR6 ;  /* 0x00000006000a7c02 */ /* 0x000fe20008000f00 */
[----:B------:R-:W-:Y:S01]  /*1200*/  IMAD.U32 R6, RZ, RZ, UR4 ;  /* 0x00000004ff067e24 */ /* 0x000fe2000f8e00ff */
[----:B------:R-:W-:Y:S01]  /*1210*/  MOV R13, RZ ;  /* 0x000000ff000d7202 */ /* 0x000fe20000000f00 */
[----:B------:R-:W-:-:S02]  /*1220*/  IMAD.U32 R7, RZ, RZ, UR5 ;  /* 0x00000005ff077e24 */ /* 0x000fc4000f8e00ff */
[----:B------:R-:W-:Y:S02]  /*1230*/  IMAD.U32 R11, RZ, RZ, UR7 ;  /* 0x00000007ff0b7e24 */ /* 0x000fe4000f8e00ff */
[----:B------:R-:W-:Y:S02]  /*1240*/  IMAD.MOV.U32 R8, RZ, RZ, 0x70 ;  /* 0x00000070ff087424 */ /* 0x000fe400078e00ff */
[----:B-1----:R-:W-:-:S07]  /*1250*/  IMAD.MOV.U32 R12, RZ, RZ, 0x1 ;  /* 0x00000001ff0c7424 */ /* 0x002fce00078e00ff */
[----:B------:R-:W-:-:S07]  /*1260*/  LEPC R20, `(.L_x_3033) ;  /* 0x000000001014794e */ /* 0x000fce0000000000 */
[----:B--2---:R-:W-:Y:S05]  /*1270*/  CALL.ABS.NOINC R14 ;  /* 0x000000000e007343 */ /* 0x004fea0003c00000 */
.L_x_3033:
        /* <DEDUP_REMOVED lines=15> */
.L_x_3032:
        /* <DEDUP_REMOVED lines=19> */
[----:B-1----:R-:W-:-:S07]  /*14a0*/  IMAD.MOV.U32 R13, RZ, RZ, RZ ;  /* 0x000000ffff0d7224 */ /* 0x002fce00078e00ff */
[----:B------:R-:W-:-:S07]  /*14b0*/  LEPC R20, `(.L_x_3035) ;  /* 0x000000001014794e */ /* 0x000fce0000000000 */
[----:B--2---:R-:W-:Y:S05]  /*14c0*/  CALL.ABS.NOINC R14 ;  /* 0x000000000e007343 */ /* 0x004fea0003c00000 */
.L_x_3035:
[----:B------:R-:W1:Y:S01]  /*14d0*/  LDC.64 R2, c[0x4][R2] ;  /* 0x0100000002027b82 */ /* 0x000e620000000a00 */
[----:B------:R-:W-:Y:S01]  /*14e0*/  ULDC.64 UR4, c[0x4][0x90] ;  /* 0x0100240000047ab9 */ /* 0x000fe20000000a00 */
[----:B------:R-:W-:Y:S01]  /*14f0*/  ULDC.64 UR6, c[0x4][0x10] ;  /* 0x0100040000067ab9 */ /* 0x000fe20000000a00 */
[----:B------:R-:W-:Y:S01]  /*1500*/  MOV R4, UR4 ;  /* 0x0000000400047c02 */ /* 0x000fe20008000f00 */
[----:B------:R-:W-:Y:S01]  /*1510*/  IMAD.U32 R5, RZ, RZ, UR5 ;  /* 0x00000005ff057e24 */ /* 0x000fe2000f8e00ff */
[----:B------:R-:W-:Y:S01]  /*1520*/  ULDC.64 UR4, c[0x4][0x98] ;  /* 0x0100260000047ab9 */ /* 0x000fe20000000a00 */
[----:B------:R-:W-:Y:S01]  /*1530*/  MOV R10, UR6 ;  /* 0x00000006000a7c02 */ /* 0x000fe20008000f00 */
[----:B------:R-:W-:Y:S01]  /*1540*/  IMAD.U32 R6, RZ, RZ, UR4 ;  /* 0x00000004ff067e24 */ /* 0x000fe2000f8e00ff */
[----:B------:R-:W-:Y:S01]  /*1550*/  MOV R13, RZ ;  /* 0x000000ff000d7202 */ /* 0x000fe20000000f00 */
[----:B------:R-:W-:Y:S02]  /*1560*/  IMAD.U32 R7, RZ, RZ, UR5 ;  /* 0x00000005ff077e24 */ /* 0x000fe4000f8e00ff */
[----:B------:R-:W-:-:S02]  /*1570*/  IMAD.U32 R11, RZ, RZ, UR7 ;  /* 0x00000007ff0b7e24 */ /* 0x000fc4000f8e00ff */
[----:B------:R-:W-:Y:S02]  /*1580*/  IMAD.MOV.U32 R8, RZ, RZ, 0x70 ;  /* 0x00000070ff087424 */ /* 0x000fe400078e00ff */
[----:B------:R-:W-:-:S07]  /*1590*/  IMAD.MOV.U32 R12, RZ, RZ, 0x1 ;  /* 0x00000001ff0c7424 */ /* 0x000fce00078e00ff */
[----:B------:R-:W-:-:S07]  /*15a0*/  LEPC R20, `(.L_x_3034) ;  /* 0x000000001014794e */ /* 0x000fce0000000000 */
[----:B-1----:R-:W-:Y:S05]  /*15b0*/  CALL.ABS.NOINC R2 ;  /* 0x0000000002007343 */ /* 0x002fea0003c00000 */
.L_x_3034:
[----:B------:R-:W-:Y:S01]  /*15c0*/  SHF.R.S32.HI R6, RZ, 0x1f, R17 ;  /* 0x0000001fff067819 */ /* 0x000fe20000011411 */
[----:B------:R-:W-:-:S03]  /*15d0*/  UMOV UR4, 0xffffffff ;  /* 0xffffffff00047882 */ /* 0x000fc60000000000 */
[----:B------:R-:W-:-:S04]  /*15e0*/  LEA.HI R0, R6, R17, RZ, 0x7 ;  /* 0x0000001106007211 */ /* 0x000fc800078f38ff */
[----:B------:R-:W-:Y:S01]  /*15f0*/  SHF.R.S32.HI R13, RZ, 0x7, R0 ;  /* 0x00000007ff0d7819 */ /* 0x000fe20000011400 */
[----:B------:R-:W-:Y:S06]  /*1600*/  BRA.DIV UR4, `(.L_x_3036) ;  /* 0x000000e6044c7947 */ /* 0x000fec000b800000 */
[----:B------:R1:W2:Y:S02]  /*1610*/  SHFL.IDX PT, R14, R13, RZ, 0x1f ;  /* 0x00001fff0d0e7589 */ /* 0x0002a400000e0000 */
.L_x_3161:
[----:B------:R-:W-:Y:S01]  /*1620*/  SHF.L.U32 R3, RZ, 0x1f, RZ ;  /* 0x0000001fff037819 */ /* 0x000fe200000006ff */
[----:B------:R-:W-:-:S03]  /*1630*/  IMAD.SHL.U32 R2, R17, 0x40, RZ ;  /* 0x0000004011027824 */ /* 0x000fc600078e00ff */
[----:B------:R-:W3:Y:S02]  /*1640*/  SYNCS.PHASECHK.TRANS64.TRYWAIT P0, [R16+URZ+0x26800], R3 ;  /* 0x02680003100075a7 */ /* 0x000ee4000800017f */
[----:B---3--:R-:W-:Y:S05]  /*1650*/  @P0 BRA `(.L_x_3037) ;  /* 0x0000000000080947 */ /* 0x008fea0003800000 */
[----:B------:R-:W3:Y:S02]  /*1660*/  SYNCS.PHASECHK.TRANS64.TRYWAIT P0, [R16+URZ+0x26800], R3 ;  /* 0x02680003100075a7 */ /* 0x000ee4000800017f */
[----:B---3--:R-:W-:Y:S05]  /*1670*/  @!P0 BRA `(.L_x_3038) ;  /* 0x000000e4004c8947 */ /* 0x008fea0003800000 */
.L_x_3037:
[-C--:B------:R-:W-:Y:S01]  /*1680*/  LEA.HI R7, R6, R17.reuse, RZ, 0x5 ;  /* 0x0000001106077211 */ /* 0x080fe200078f28ff */
[----:B------:R-:W-:Y:S01]  /*1690*/  UIADD3 UR4, -UR42, 0x7f, UR43 ;  /* 0x0000007f2a047890 */ /* 0x000fe2000fffe12b */
[----:B---3--:R-:W-:Y:S01]  /*16a0*/  LOP3.LUT R3, R2, 0x1c0, RZ, 0xc0, !PT ;  /* 0x000001c002037812 */ /* 0x008fe200078ec0ff */
[----:B------:R-:W-:Y:S01]  /*16b0*/  ULDC UR5, c[0x0][0x74c] ;  /* 0x0001d30000057ab9 */ /* 0x000fe20000000800 */
[----:B------:R-:W-:Y:S01]  /*16c0*/  SHF.R.S32.HI R2, RZ, 0x5, R7 ;  /* 0x00000005ff027819 */ /* 0x000fe20000011407 */
[----:B------:R-:W-:Y:S01]  /*16d0*/  ULEA UR4, UR37, UR4, 0x7 ;  /* 0x0000000425047291 */ /* 0x000fe2000f8e383f */
[-C--:B------:R-:W-:Y:S02]  /*16e0*/  LEA.HI R5, R6, R17.reuse, RZ, 0x4 ;  /* 0x0000001106057211 */ /* 0x080fe400078f20ff */
[----:B------:R-:W-:Y:S02]  /*16f0*/  CS2R R150, SRZ ;  /* 0x0000000000967805 */ /* 0x000fe4000001ff00 */
[----:B------:R-:W-:Y:S01]  /*1700*/  CS2R R148, SRZ ;  /* 0x0000000000947805 */ /* 0x000fe2000001ff00 */
[----:B------:R-:W-:Y:S01]  /*1710*/  IMAD.SHL.U32 R4, R2, 0x10, RZ ;  /* 0x0000001002047824 */ /* 0x000fe200078e00ff */
[----:B------:R-:W-:Y:S01]  /*1720*/  SHF.R.S32.HI R8, RZ, 0x4, R5 ;  /* 0x00000004ff087819 */ /* 0x000fe20000011405 */
[----:B------:R-:W-:Y:S01]  /*1730*/  UIADD3 UR4, UR4, -UR5, URZ ;  /* 0x8000000504047290 */ /* 0x000fe2000fffe03f */
[----:B------:R-:W-:-:S02]  /*1740*/  LEA.HI R2, R6, R17, RZ, 0x3 ;  /* 0x0000001106027211 */ /* 0x000fc400078f18ff */
[----:B------:R-:W-:Y:S02]  /*1750*/  CS2R R146, SRZ ;  /* 0x0000000000927805 */ /* 0x000fe4000001ff00 */
[----:B------:R-:W-:Y:S01]  /*1760*/  LEA.HI R9, R5, R8, RZ, 0x1 ;  /* 0x0000000805097211 */ /* 0x000fe200078f08ff */
[----:B------:R-:W-:Y:S01]  /*1770*/  UIMAD.WIDE UR4, UR4, 0x2aaaaaab, URZ ;  /* 0x2aaaaaab040478a5 */ /* 0x000fe2000f8e023f */
[----:B------:R-:W-:Y:S02]  /*1780*/  LOP3.LUT R5, R3, 0x30, R4, 0xf8, !PT ;  /* 0x0000003003057812 */ /* 0x000fe400078ef804 */
[----:B------:R-:W-:Y:S02]  /*1790*/  CS2R R144, SRZ ;  /* 0x0000000000907805 */ /* 0x000fe4000001ff00 */
[----:B------:R-:W-:Y:S01]  /*17a0*/  SHF.R.U32.HI R4, RZ, 0x3, R3 ;  /* 0x00000003ff047819 */ /* 0x000fe20000011603 */
[----:B------:R-:W-:Y:S01]  /*17b0*/  USHF.R.U32.HI UR4, URZ, 0x1f, UR5 ;  /* 0x0000001f3f047899 */ /* 0x000fe20008011605 */
[----:B------:R-:W-:-:S02]  /*17c0*/  LOP3.LUT R5, R5, 0x8, R2, 0xf8, !PT ;  /* 0x0000000805057812 */ /* 0x000fc400078ef802 */
[----:B------:R-:W-:Y:S02]  /*17d0*/  CS2R R142, SRZ ;  /* 0x00000000008e7805 */ /* 0x000fe4000001ff00 */
[----:B------:R-:W-:Y:S01]  /*17e0*/  LOP3.LUT R9, R9, 0x7ffffe, RZ, 0xc0, !PT ;  /* 0x007ffffe09097812 */ /* 0x000fe200078ec0ff */
[----:B------:R-:W-:Y:S01]  /*17f0*/  ULEA.HI.SX32 UR4, UR5, UR4, 0x1c ;  /* 0x0000000405047291 */ /* 0x000fe2000f8fe23f */
[----:B--2---:R-:W-:Y:S02]  /*1800*/  LEA.HI R2, R14, R14, RZ, 0x1 ;  /* 0x0000000e0e027211 */ /* 0x004fe400078f08ff */
[----:B------:R-:W-:Y:S02]  /*1810*/  CS2R R140, SRZ ;  /* 0x00000000008c7805 */ /* 0x000fe4000001ff00 */
[----:B------:R-:W-:Y:S01]  /*1820*/  LOP3.LUT R4, R5, R4, RZ, 0x3c, !PT ;  /* 0x0000000405047212 */ /* 0x000fe200078e3cff */
[----:B------:R-:W-:Y:S01]  /*1830*/  IMAD.IADD R8, R8, 0x1, -R9 ;  /* 0x0000000108087824 */ /* 0x000fe200078e0a09 */
[----:B------:R-:W-:Y:S01]  /*1840*/  LOP3.LUT R5, R2, 0xfffffffe, RZ, 0xc0, !PT ;  /* 0xfffffffe02057812 */ /* 0x000fe200078ec0ff */
[----:B------:R-:W-:Y:S01]  /*1850*/  IMAD.U32 R10, RZ, RZ, UR4 ;  /* 0x00000004ff0a7e24 */ /* 0x000fe2000f8e00ff */
[----:B------:R-:W-:Y:S01]  /*1860*/  LOP3.LUT R2, R0, 0xffffff80, RZ, 0xc0, !PT ;  /* 0xffffff8000027812 */ /* 0x000fe200078ec0ff */
[----:B------:R-:W-:Y:S01]  /*1870*/  IMAD R3, R13, 0xc, R8 ;  /* 0x0000000c0d037824 */ /* 0x000fe200078e0208 */
[----:B------:R-:W-:Y:S01]  /*1880*/  MOV R9, 0x1 ;  /* 0x0000000100097802 */ /* 0x000fe20000000f00 */
[----:B------:R-:W-:Y:S01]  /*1890*/  IMAD.IADD R5, R14, 0x1, -R5 ;  /* 0x000000010e057824 */ /* 0x000fe200078e0a05 */
[----:B------:R-:W-:Y:S01]  /*18a0*/  MOV R0, RZ ;  /* 0x000000ff00007202 */ /* 0x000fe20000000f00 */
[----:B------:R-:W-:Y:S01]  /*18b0*/  IMAD.IADD R8, R17, 0x1, -R2 ;  /* 0x0000000111087824 */ /* 0x000fe200078e0a02 */
[----:B------:R-:W-:Y:S01]  /*18c0*/  VIADDMNMX R10, R10, R9, UR44, PT ;  /* 0x0000002c0a0a7e46 */ /* 0x000fe2000b800109 */
[----:B------:R-:W-:Y:S01]  /*18d0*/  IMAD.U32 R3, R3, 0x200, R4 ;  /* 0x0000020003037824 */ /* 0x000fe200078e0004 */
[----:B------:R-:W-:Y:S01]  /*18e0*/  CS2R R138, SRZ ;  /* 0x00000000008a7805 */ /* 0x000fe2000001ff00 */
[--C-:B------:R-:W-:Y:S01]  /*18f0*/  IMAD R9, R13, 0x300, R8.reuse ;  /* 0x000003000d097824 */ /* 0x100fe200078e0208 */
[----:B------:R-:W-:Y:S01]  /*1900*/  SHF.R.S32.HI R12, RZ, 0x1f, R8 ;  /* 0x0000001fff0c7819 */ /* 0x000fe20000011408 */
[----:B------:R-:W-:Y:S01]  /*1910*/  IMAD.MOV.U32 R4, RZ, RZ, RZ ;  /* 0x000000ffff047224 */ /* 0x000fe200078e00ff */
[----:B------:R2:W-:Y:S01]  /*1920*/  STL [R1+0x10], R3 ;  /* 0x0000100301007387 */ /* 0x0005e20000100800 */
[----:B------:R-:W-:Y:S01]  /*1930*/  ISETP.LE.AND P0, PT, R10, UR45, PT ;  /* 0x0000002d0a007c0c */ /* 0x000fe2000bf03270 */
[----:B------:R-:W-:Y:S01]  /*1940*/  IMAD.SHL.U32 R9, R9, 0x4, RZ ;  /* 0x0000000409097824 */ /* 0x000fe200078e00ff */
[----:B------:R-:W-:Y:S01]  /*1950*/  LEA.HI R11, R12, R8, RZ, 0x2 ;  /* 0x000000080c0b7211 */ /* 0x000fe200078f10ff */
[----:B------:R3:W-:Y:S01]  /*1960*/  STL [R1+0x14], R12 ;  /* 0x0000140c01007387 */ /* 0x0007e20000100800 */
[----:B------:R-:W-:-:S02]  /*1970*/  CS2R R136, SRZ ;  /* 0x0000000000887805 */ /* 0x000fc4000001ff00 */
[----:B------:R-:W-:Y:S02]  /*1980*/  CS2R R134, SRZ ;  /* 0x0000000000867805 */ /* 0x000fe4000001ff00 */
[----:B------:R-:W-:Y:S01]  /*1990*/  CS2R R132, SRZ ;  /* 0x0000000000847805 */ /* 0x000fe2000001ff00 */
[----:B------:R3:W-:Y:S01]  /*19a0*/  STL [R1+0x8], R11 ;  /* 0x0000080b01007387 */ /* 0x0007e20000100800 */
        /* <DEDUP_REMOVED lines=23> */
[----:B------:R-:W-:Y:S01]  /*1b20*/  LEA R2, R9, R16, 0x2 ;  /* 0x0000001009027211 */ /* 0x000fe200078e10ff */
[----:B------:R-:W-:Y:S01]  /*1b30*/  IMAD.IADD R3, R8, 0x1, -R3 ;  /* 0x0000000108037824 */ /* 0x000fe200078e0a03 */
[----:B---3--:R-:W-:Y:S06]  /*1b40*/  @P0 BRA `(.L_x_3039) ;  /* 0x00000040006c0947 */ /* 0x008fec0003800000 */
[----:B------:R-:W-:Y:S01]  /*1b50*/  LOP3.LUT R0, R7, 0xffffffe0, RZ, 0xc0, !PT ;  /* 0xffffffe007007812 */ /* 0x000fe200078ec0ff */
[----:B------:R-:W-:Y:S01]  /*1b60*/  UIMAD UR4, UR37, -0x80, UR42 ;  /* 0xffffff80250478a4 */ /* 0x000fe2000f8e022a */
[----:B------:R-:W-:Y:S02]  /*1b70*/  LEA.HI R8, R12, R8, RZ, 0x5 ;  /* 0x000000080c087211 */ /* 0x000fe400078f28ff */
[----:B------:R-:W-:Y:S01]  /*1b80*/  LEA.HI R4, R13, R13, RZ, 0x1 ;  /* 0x0000000d0d047211 */ /* 0x000fe200078f08ff */
[----:B------:R-:W-:Y:S01]  /*1b90*/  IMAD.IADD R0, R17, 0x1, -R0 ;  /* 0x0000000111007824 */ /* 0x000fe200078e0a00 */
[----:B------:R-:W-:Y:S01]  /*1ba0*/  SHF.R.S32.HI R9, RZ, 0x5, R8 ;  /* 0x00000005ff097819 */ /* 0x000fe20000011408 */
[----:B------:R-:W-:Y:S01]  /*1bb0*/  IMAD.U32 R12, RZ, RZ, UR4 ;  /* 0x00000004ff0c7e24 */ /* 0x000fe2000f8e00ff */
[----:B------:R-:W-:Y:S02]  /*1bc0*/  LOP3.LUT R8, R4, 0xfffffffe, RZ, 0xc0, !PT ;  /* 0xfffffffe04087812 */ /* 0x000fe400078ec0ff */
[----:B------:R-:W-:Y:S01]  /*1bd0*/  SHF.R.S32.HI R7, RZ, 0x1f, R0 ;  /* 0x0000001fff077819 */ /* 0x000fe20000011400 */
[----:B------:R-:W-:Y:S01]  /*1be0*/  IMAD R21, R9, -0x10, R12 ;  /* 0xfffffff009157824 */ /* 0x000fe200078e020c */
[----:B------:R-:W-:-:S02]  /*1bf0*/  IADD3 R23, R13, -R8, RZ ;  /* 0x800000080d177210 */ /* 0x000fc40007ffe0ff */
[CC--:B------:R-:W-:Y:S02]  /*1c00*/  LEA.HI R4, R7.reuse, R0.reuse, RZ, 0x2 ;  /* 0x0000000007047211 */ /* 0x0c0fe400078f10ff */
[----:B------:R-:W-:Y:S02]  /*1c10*/  LEA.HI R0, R7, R0, RZ, 0x3 ;  /* 0x0000000007007211 */ /* 0x000fe400078f18ff */
[----:B------:R-:W-:Y:S02]  /*1c20*/  SHF.R.S32.HI R7, RZ, 0x2, R4 ;  /* 0x00000002ff077819 */ /* 0x000fe40000011404 */
[--C-:B------:R-:W-:Y:S02]  /*1c30*/  SHF.R.S32.HI R15, RZ, 0x2, R11.reuse ;  /* 0x00000002ff0f7819 */ /* 0x100fe4000001140b */
[----:B------:R-:W-:Y:S01]  /*1c40*/  SHF.R.S32.HI R8, RZ, 0x1f, R11 ;  /* 0x0000001fff087819 */ /* 0x000fe2000001140b */
[C---:B------:R-:W-:Y:S01]  /*1c50*/  VIADD R11, R7.reuse, 0x8 ;  /* 0x00000008070b7836 */ /* 0x040fe20000000000 */
[----:B------:R-:W-:Y:S01]  /*1c60*/  LEA.HI R6, R6, R17, RZ, 0x2 ;  /* 0x0000001106067211 */ /* 0x000fe200078f10ff */
[----:B------:R-:W-:Y:S01]  /*1c70*/  VIADD R18, R7, 0x10 ;  /* 0x0000001007127836 */ /* 0x000fe20000000000 */
[----:B------:R-:W-:-:S02]  /*1c80*/  SHF.R.S32.HI R0, RZ, 0x3, R0 ;  /* 0x00000003ff007819 */ /* 0x000fc40000011400 */
[----:B------:R-:W-:Y:S02]  /*1c90*/  LEA.HI R12, R11, R11, RZ, 0x1 ;  /* 0x0000000b0b0c7211 */ /* 0x000fe400078f08ff */
[----:B------:R-:W-:Y:S02]  /*1ca0*/  LOP3.LUT R6, R6, 0xfffffffc, RZ, 0xc0, !PT ;  /* 0xfffffffc06067812 */ /* 0x000fe400078ec0ff */
[----:B-1----:R-:W-:Y:S02]  /*1cb0*/  SHF.R.S32.HI R13, RZ, 0x1, R12 ;  /* 0x00000001ff0d7819 */ /* 0x002fe4000001140c */
[----:B------:R-:W-:Y:S01]  /*1cc0*/  LEA.HI R9, R8, R15, RZ, 0x3 ;  /* 0x0000000f08097211 */ /* 0x000fe200078f18ff */
[----:B------:R-:W-:Y:S01]  /*1cd0*/  IMAD.IADD R6, R17, 0x1, -R6 ;  /* 0x0000000111067824 */ /* 0x000fe200078e0a06 */
[----:B------:R-:W-:Y:S01]  /*1ce0*/  LEA.HI R17, R18, R18, RZ, 0x1 ;  /* 0x0000001212117211 */ /* 0x000fe200078f08ff */
[----:B------:R-:W-:Y:S01]  /*1cf0*/  IMAD.HI R8, R0, 0x2aaaaaab, RZ ;  /* 0x2aaaaaab00087827 */ /* 0x000fe200078e02ff */
[----:B------:R-:W-:-:S02]  /*1d00*/  LOP3.LUT R22, R9, 0xfffffff8, RZ, 0xc0, !PT ;  /* 0xfffffff809167812 */ /* 0x000fc400078ec0ff */
[----:B------:R-:W-:Y:S01]  /*1d10*/  SHF.R.S32.HI R19, RZ, 0x1, R17 ;  /* 0x00000001ff137819 */ /* 0x000fe20000011411 */
[----:B------:R-:W-:Y:S01]  /*1d20*/  IMAD.HI R14, R13, 0x2aaaaaab, RZ ;  /* 0x2aaaaaab0d0e7827 */ /* 0x000fe200078e02ff */
[----:B------:R-:W-:Y:S02]  /*1d30*/  IADD3 R22, R21, R22, -R15 ;  /* 0x0000001615167210 */ /* 0x000fe40007ffe80f */
[----:B------:R-:W-:Y:S01]  /*1d40*/  LEA.HI R4, R4, R7, RZ, 0x1 ;  /* 0x0000000704047211 */ /* 0x000fe200078f08ff */
[----:B------:R-:W-:Y:S01]  /*1d50*/  IMAD.HI R20, R19, 0x2aaaaaab, RZ ;  /* 0x2aaaaaab13147827 */ /* 0x000fe200078e02ff */
[----:B------:R-:W-:Y:S02]  /*1d60*/  SHF.R.U32.HI R9, RZ, 0x1, R8 ;  /* 0x00000001ff097819 */ /* 0x000fe40000011608 */
[----:B------:R-:W-:Y:S02]  /*1d70*/  SHF.R.U32.HI R15, RZ, 0x1, R14 ;  /* 0x00000001ff0f7819 */ /* 0x000fe4000001160e */
[----:B------:R-:W-:-:S02]  /*1d80*/  LOP3.LUT R4, R4, 0xfffffffe, RZ, 0xc0, !PT ;  /* 0xfffffffe04047812 */ /* 0x000fc400078ec0ff */
[----:B------:R-:W-:Y:S02]  /*1d90*/  LEA.HI R9, R8, R9, RZ, 0x1 ;  /* 0x0000000908097211 */ /* 0x000fe400078f08ff */
[----:B------:R-:W-:Y:S02]  /*1da0*/  LEA.HI R14, R14, R15, RZ, 0x1 ;  /* 0x0000000f0e0e7211 */ /* 0x000fe400078f08ff */
[----:B------:R-:W-:Y:S01]  /*1db0*/  LOP3.LUT R12, R12, 0xfffffffe, RZ, 0xc0, !PT ;  /* 0xfffffffe0c0c7812 */ /* 0x000fe200078ec0ff */
[----:B------:R-:W-:Y:S01]  /*1dc0*/  IMAD R9, R9, -0xc, R0 ;  /* 0xfffffff409097824 */ /* 0x000fe200078e0200 */
[----:B------:R-:W-:Y:S01]  /*1dd0*/  SHF.R.U32.HI R21, RZ, 0x1, R20 ;  /* 0x00000001ff157819 */ /* 0x000fe20000011614 */
[----:B------:R-:W-:Y:S01]  /*1de0*/  IMAD R13, R14, -0xc, R13 ;  /* 0xfffffff40e0d7824 */ /* 0x000fe200078e020d */
[----:B------:R-:W-:Y:S01]  /*1df0*/  IADD3 R4, R7, -R4, RZ ;  /* 0x8000000407047210 */ /* 0x000fe20007ffe0ff */
[----:B------:R-:W-:Y:S01]  /*1e00*/  IMAD.IADD R12, R11, 0x1, -R12 ;  /* 0x000000010b0c7824 */ /* 0x000fe200078e0a0c */
[----:B------:R-:W-:Y:S01]  /*1e10*/  LEA.HI R20, R20, R21, RZ, 0x1 ;  /* 0x0000001514147211 */ /* 0x000fe200078f08ff */
[----:B------:R-:W-:Y:S01]  /*1e20*/  IMAD R7, R23, -0x40, R22 ;  /* 0xffffffc017077824 */ /* 0x000fe200078e0216 */
[----:B------:R-:W-:Y:S01]  /*1e30*/  LOP3.LUT R17, R17, 0xfffffffe, RZ, 0xc0, !PT ;  /* 0xfffffffe11117812 */ /* 0x000fe200078ec0ff */
[----:B------:R-:W-:Y:S01]  /*1e40*/  IMAD R4, R9, 0x8, R4 ;  /* 0x0000000809047824 */ /* 0x000fe200078e0204 */
[----:B------:R-:W-:Y:S01]  /*1e50*/  LEA R0, R13, R12, 0x3 ;  /* 0x0000000c0d007211 */ /* 0x000fe200078e18ff */
[----:B------:R-:W-:Y:S01]  /*1e60*/  IMAD R20, R20, -0xc, R19 ;  /* 0xfffffff414147824 */ /* 0x000fe200078e0213 */
[----:B------:R-:W-:Y:S01]  /*1e70*/  MOV R151, RZ ;  /* 0x000000ff00977202 */ /* 0x000fe20000000f00 */
[----:B------:R-:W-:Y:S01]  /*1e80*/  IMAD.IADD R17, R18, 0x1, -R17 ;  /* 0x0000000112117824 */ /* 0x000fe200078e0a11 */
[----:B------:R1:W-:Y:S03]  /*1e90*/  STL [R1+0x4], R4 ;  /* 0x0000040401007387 */ /* 0x0003e60000100800 */
[----:B------:R-:W-:Y:S01]  /*1ea0*/  IMAD R237, R20, 0x8, R17 ;  /* 0x0000000814ed7824 */ /* 0x000fe200078e0211 */
[----:B------:R2:W-:Y:S01]  /*1eb0*/  STL [R1], R0 ;  /* 0x0000000001007387 */ /* 0x0005e20000100800 */
[----:B-1----:R-:W-:-:S02]  /*1ec0*/  IMAD.MOV.U32 R4, RZ, RZ, RZ ;  /* 0x000000ffff047224 */ /* 0x002fc400078e00ff */
[----:B--2---:R-:W-:-:S07]  /*1ed0*/  IMAD.MOV.U32 R0, RZ, RZ, RZ ;  /* 0x000000ffff007224 */ /* 0x004fce00078e00ff */
.L_x_3050:
[----:B------:R-:W-:-:S06]  /*1ee0*/  ULOP3.LUT UR4, UR36, 0x1, URZ, 0xfc, !UPT ;  /* 0x0000000124047892 */ /* 0x000fcc000f8efc3f */
[----:B--2---:R-:W-:-:S05]  /*1ef0*/  IMAD.U32 R8, RZ, RZ, UR4 ;  /* 0x00000004ff087e24 */ /* 0x004fca000f8e00ff */
[----:B------:R-:W-:-:S13]  /*1f00*/  ISETP.NE.AND P0, PT, R8, 0x3, PT ;  /* 0x000000030800780c */ /* 0x000fda0003f05270 */
[----:B------:R-:W-:Y:S05]  /*1f10*/  @!P0 BRA `(.L_x_3040) ;  /* 0x0000000000048947 */ /* 0x000fea0003800000 */
[----:B------:R-:W-:Y:S01]  /*1f20*/  BPT.TRAP 0x1 ;  /* 0x000000040000795c */ /* 0x000fe20000300000 */
.L_x_3040:
[----:B------:R-:W-:Y:S01]  /*1f30*/  IMAD R8, R0, 0x8, R16 ;  /* 0x0000000800087824 */ /* 0x000fe200078e0210 */
[----:B------:R-:W-:-:S04]  /*1f40*/  SHF.L.U32 R21, R4, 0x1f, RZ ;  /* 0x0000001f04157819 */ /* 0x000fc800000006ff */
[----:B------:R1:W2:Y:S01]  /*1f50*/  SYNCS.PHASECHK.TRANS64.TRYWAIT P1, [R8+URZ+0x26810], R21 ;  /* 0x02681015080075a7 */ /* 0x0002a2000802017f */
[----:B------:R-:W-:Y:S05]  /*1f60*/  @!P0 BRA `(.L_x_3041) ;  /* 0x0000000000048947 */ /* 0x000fea0003800000 */
[----:B------:R-:W-:Y:S01]  /*1f70*/  BPT.TRAP 0x1 ;  /* 0x000000040000795c */ /* 0x000fe20000300000 */
.L_x_3041:
[----:B------:R-:W-:-:S05]  /*1f80*/  VIADD R9, R16, 0xe000 ;  /* 0x0000e00010097836 */ /* 0x000fca0000000000 */
[----:B------:R-:W-:-:S04]  /*1f90*/  SHF.R.U32.HI R9, RZ, 0x4, R9 ;  /* 0x00000004ff097819 */ /* 0x000fc80000011609 */
[----:B------:R-:W-:Y:S01]  /*1fa0*/  LOP3.LUT R9, R9, 0x3fff, RZ, 0xc0, !PT ;  /* 0x00003fff09097812 */ /* 0x000fe200078ec0ff */
[----:B--2---:R-:W-:Y:S06]  /*1fb0*/  @P1 BRA `(.L_x_3042) ;  /* 0x0000000000081947 */ /* 0x004fec0003800000 */
[----:B------:R-:W2:Y:S02]  /*1fc0*/  SYNCS.PHASECHK.TRANS64.TRYWAIT P1, [R8+URZ+0x26810], R21 ;  /* 0x02681015080075a7 */ /* 0x000ea4000802017f */
[----:B--2---:R-:W-:Y:S05]  /*1fd0*/  @!P1 BRA `(.L_x_3043) ;  /* 0x000000dc00089947 */ /* 0x004fea0003800000 */
.L_x_3042:
[----:B------:R-:W-:Y:S05]  /*1fe0*/  WARPSYNC.ALL ;  /* 0x0000000000007948 */ /* 0x000fea0003800000 */
[----:B------:R-:W-:Y:S02]  /*1ff0*/  LOP3.LUT R11, R9, 0x10000, RZ, 0xfc, !PT ;  /* 0x00010000090b7812 */ /* 0x000fe400078efcff */
[----:B------:R-:W-:Y:S01]  /*2000*/  LEA R12, R5, R16, 0xd ;  /* 0x00000010050c7211 */ /* 0x000fe200078e68ff */
[----:B------:R-:W3:Y:S03]  /*2010*/  LDL R14, [R1+0x4] ;  /* 0x00000400010e7983 */ /* 0x000ee60000100800 */
[----:B------:R-:W-:Y:S01]  /*2020*/  R2UR UR9, R12 ;  /* 0x000000000c0972ca */ /* 0x000fe200000e0000 */
[C---:B------:R-:W-:Y:S01]  /*2030*/  IMAD R11, R0.reuse, 0x300, R11 ;  /* 0x00000300000b7824 */ /* 0x040fe200078e020b */
[----:B------:R-:W4:Y:S01]  /*2040*/  LDL R13, [R1] ;  /* 0x00000000010d7983 */ /* 0x000f220000100800 */
[----:B------:R-:W-:Y:S01]  /*2050*/  WARPGROUP.ARRIVE ;  /* 0x00000000000079c5 */ /* 0x000fe20000000000 */
[----:B------:R-:W-:Y:S01]  /*2060*/  UMOV UR7, 0x40000040 ;  /* 0x4000004000077882 */ /* 0x000fe20000000000 */
[----:B------:R-:W-:Y:S01]  /*2070*/  UMOV UR5, 0x40000040 ;  /* 0x4000004000057882 */ /* 0x000fe20000000000 */
[----:B------:R-:W-:Y:S01]  /*2080*/  R2UR UR8, R11 ;  /* 0x000000000b0872ca */ /* 0x000fe200000e0000 */
[----:B------:R-:W-:-:S04]  /*2090*/  IMAD R18, R0, 0x80, R237 ;  /* 0x0000008000127824 */ /* 0x000fc800078e02ed */
[----:B------:R-:W-:Y:S02]  /*20a0*/  IMAD R19, R3, 0x2, R18 ;  /* 0x0000000203137824 */ /* 0x000fe400078e0212 */
[----:B------:R-:W-:Y:S01]  /*20b0*/  USHF.R.U32.HI UR4, URZ, 0x4, UR9 ;  /* 0x000000043f047899 */ /* 0x000fe20008011609 */
[----:B------:R-:W-:-:S03]  /*20c0*/  VIADD R18, R16, 0x1a000 ;  /* 0x0001a00010127836 */ /* 0x000fc60000000000 */
        /* <DEDUP_REMOVED lines=23> */
[C---:B---3--:R-:W-:Y:S02]  /*2240*/  IMAD R12, R0.reuse, 0x80, R14 ;  /* 0x00000080000c7824 */ /* 0x048fe400078e020e */
[----:B----4-:R-:W-:-:S03]  /*2250*/  IMAD R14, R0, 0x80, R13 ;  /* 0x00000080000e7824 */ /* 0x010fc600078e020d */
[C---:B------:R-:W-:Y:S01]  /*2260*/  LEA R11, R3.reuse, R12, 0x1 ;  /* 0x0000000c030b7211 */ /* 0x040fe200078e08ff */
[----:B------:R-:W-:-:S04]  /*2270*/  IMAD R13, R3, 0x2, R14 ;  /* 0x00000002030d7824 */ /* 0x000fc800078e020e */
[--C-:B------:R-:W-:Y:S02]  /*2280*/  IMAD R17, R11, 0x4, R16.reuse ;  /* 0x000000040b117824 */ /* 0x100fe400078e0210 */
[----:B------:R-:W-:Y:S01]  /*2290*/  IMAD R14, R19, 0x4, R16 ;  /* 0x00000004130e7824 */ /* 0x000fe200078e0210 */
[----:B------:R-:W-:Y:S01]  /*22a0*/  LEA R15, R13, R16, 0x2 ;  /* 0x000000100d0f7211 */ /* 0x000fe200078e10ff */
[--C-:B------:R-:W-:Y:S01]  /*22b0*/  IMAD R190, R11, 0x4, R18.reuse ;  /* 0x000000040bbe7824 */ /* 0x100fe200078e0212 */
[----:B------:R-:W-:Y:S01]  /*22c0*/  LEA R12, R13, R18, 0x2 ;  /* 0x000000120d0c7211 */ /* 0x000fe200078e10ff */
        /* <DEDUP_REMOVED lines=10> */
.L_x_3044:
[----:B------:R1:W1:Y:S01]  /*2370*/  SYNCS.PHASECHK.TRANS64.TRYWAIT P1, [R8+URZ+0x26830], R21 ;  /* 0x02683015080075a7 */ /* 0x000262000802017f */
[----:B------:R-:W-:Y:S05]  /*2380*/  @!P0 BRA `(.L_x_3045) ;  /* 0x0000000000048947 */ /* 0x000fea0003800000 */
[----:B------:R-:W-:Y:S01]  /*2390*/  BPT.TRAP 0x1 ;  /* 0x000000040000795c */ /* 0x000fe20000300000 */
.L_x_3045:
[----:B------:R-:W-:-:S05]  /*23a0*/  VIADD R13, R16, 0x14000 ;  /* 0x00014000100d7836 */ /* 0x000fca0000000000 */
[----:B------:R-:W-:-:S04]  /*23b0*/  SHF.R.U32.HI R13, RZ, 0x4, R13 ;  /* 0x00000004ff0d7819 */ /* 0x000fc8000001160d */
[----:B------:R-:W-:-:S04]  /*23c0*/  LOP3.LUT R13, R13, 0x3fff, RZ, 0xc0, !PT ;  /* 0x00003fff0d0d7812 */ /* 0x000fc800078ec0ff */
[----:B------:R-:W-:Y:S01]  /*23d0*/  LOP3.LUT R19, R13, 0x10000, RZ, 0xfc, !PT ;  /* 0x000100000d137812 */ /* 0x000fe200078efcff */
[----:B-1----:R-:W-:Y:S06]  /*23e0*/  @P1 BRA `(.L_x_3046) ;  /* 0x0000000000081947 */ /* 0x002fec0003800000 */
[----:B------:R-:W1:Y:S02]  /*23f0*/  SYNCS.PHASECHK.TRANS64.TRYWAIT P1, [R8+URZ+0x26830], R21 ;  /* 0x02683015080075a7 */ /* 0x000e64000802017f */
[----:B-1----:R-:W-:Y:S05]  /*2400*/  @!P1 BRA `(.L_x_3047) ;  /* 0x000000d800109947 */ /* 0x002fea0003800000 */
.L_x_3046:
        /* <DEDUP_REMOVED lines=16> */
[----:B------:R-:W-:-:S02]  /*2510*/  IMAD.MOV.U32 R92, RZ, RZ, -0x2 ;  /* 0xfffffffeff5c7424 */ /* 0x000fc400078e00ff */
[----:B------:R-:W-:Y:S01]  /*2520*/  FMUL.FTZ R192, R72, UR10 ;  /* 0x0000000a48c07c20 */ /* 0x000fe20008410000 */
[----:B------:R-:W-:Y:S01]  /*2530*/  FMUL.FTZ R18, R73, UR10 ;  /* 0x0000000a49127c20 */ /* 0x000fe20008410000 */
        /* <DEDUP_REMOVED lines=23> */
[----:B--2---:R-:W-:Y:S01]  /*26b0*/  FMUL.FTZ R21, R76, UR10 ;  /* 0x0000000a4c157c20 */ /* 0x004fe20008410000 */
[----:B------:R-:W-:Y:S01]  /*26c0*/  FMUL.FTZ R76, R83, UR10 ;  /* 0x0000000a534c7c20 */ /* 0x000fe20008410000 */
[----:B------:R-:W-:Y:S01]  /*26d0*/  FMUL.FTZ R191, R113, UR10 ;  /* 0x0000000a71bf7c20 */ /* 0x000fe20008410000 */
[----:B------:R-:W-:Y:S01]  /*26e0*/  FMUL.FTZ R80, R87, UR10 ;  /* 0x0000000a57507c20 */ /* 0x000fe20008410000 */
[----:B------:R-:W-:Y:S01]  /*26f0*/  FMUL.FTZ R83, R90, UR10 ;  /* 0x0000000a5a537c20 */ /* 0x000fe20008410000 */
[----:B------:R-:W-:Y:S01]  /*2700*/  FMUL.FTZ R87, R94, UR10 ;  /* 0x0000000a5e577c20 */ /* 0x000fe20008410000 */
[----:B------:R-:W2:Y:S01]  /*2710*/  MUFU.TANH R73, R73 ;  /* 0x0000004900497308 */ /* 0x000ea20000002400 */
[----:B------:R-:W-:Y:S01]  /*2720*/  FMUL.FTZ R90, R97, UR10 ;  /* 0x0000000a615a7c20 */ /* 0x000fe20008410000 */
[----:B------:R-:W-:Y:S01]  /*2730*/  FMUL.FTZ R81, R88, UR10 ;  /* 0x0000000a58517c20 */ /* 0x000fe20008410000 */
[----:B------:R-:W-:Y:S01]  /*2740*/  FMUL.FTZ R189, R104, UR10 ;  /* 0x0000000a68bd7c20 */ /* 0x000fe20008410000 */
[----:B------:R-:W-:Y:S01]  /*2750*/  FMUL.FTZ R88, R95, UR10 ;  /* 0x0000000a5f587c20 */ /* 0x000fe20008410000 */
[----:B---3--:R-:W3:Y:S01]  /*2760*/  SHFL.IDX PT, R104, R17, R6, 0x1f ;  /* 0x00001f0611687589 */ /* 0x008ee200000e0000 */
        /* <DEDUP_REMOVED lines=10> */
[----:B------:R-:W3:Y:S01]  /*2810*/  MUFU.TANH R77, R77 ;  /* 0x0000004d004d7308 */ /* 0x000ee20000002400 */
[----:B------:R-:W-:Y:S01]  /*2820*/  FMUL.FTZ R107, R107, UR10 ;  /* 0x0000000a6b6b7c20 */ /* 0x000fe20008410000 */
[----:B------:R-:W-:Y:S01]  /*2830*/  FMUL.FTZ R112, R112, UR10 ;  /* 0x0000000a70707c20 */ /* 0x000fe20008410000 */
[----:B------:R-:W-:Y:S01]  /*2840*/  FMUL.FTZ R110, R110, UR10 ;  /* 0x0000000a6e6e7c20 */ /* 0x000fe20008410000 */
[----:B------:R-:W-:Y:S01]  /*2850*/  FMUL.FTZ R111, R111, UR10 ;  /* 0x0000000a6f6f7c20 */ /* 0x000fe20008410000 */
[----:B------:R-:W-:Y:S01]  /*2860*/  FMUL.FTZ R114, R114, UR10 ;  /* 0x0000000a72727c20 */ /* 0x000fe20008410000 */
[----:B------:R-:W-:Y:S01]  /*2870*/  FMUL.FTZ R194, R117, UR10 ;  /* 0x0000000a75c27c20 */ /* 0x000fe20008410000 */
[----:B------:R-:W-:Y:S01]  /*2880*/  VIADD R117, R6, 0x8 ;  /* 0x0000000806757836 */ /* 0x000fe20000000000 */
[----:B------:R-:W3:Y:S01]  /*2890*/  MUFU.TANH R82, R82 ;  /* 0x0000005200527308 */ /* 0x000ee20000002400 */
[----:B------:R-:W-:Y:S01]  /*28a0*/  FMUL.FTZ R201, R119, UR10 ;  /* 0x0000000a77c97c20 */ /* 0x000fe20008410000 */
[----:B------:R-:W-:Y:S01]  /*28b0*/  FMUL.FTZ R196, R118, UR10 ;  /* 0x0000000a76c47c20 */ /* 0x000fe20008410000 */
[----:B------:R-:W-:Y:S01]  /*28c0*/  IADD3 R118, R6, 0xc, RZ ;  /* 0x0000000c06767810 */ /* 0x000fe20007ffe0ff */
[----:B------:R-:W3:Y:S01]  /*28d0*/  SHFL.IDX PT, R228, R17, R117, 0x1f ;  /* 0x00001f7511e47589 */ /* 0x000ee200000e0000 */
[----:B------:R-:W-:-:S03]  /*28e0*/  FMUL.FTZ R115, R115, UR10 ;  /* 0x0000000a73737c20 */ /* 0x000fc60008410000 */
[----:B------:R-:W3:Y:S01]  /*28f0*/  MUFU.TANH R85, R85 ;  /* 0x0000005500557308 */ /* 0x000ee20000002400 */
[----:B------:R-:W3:Y:S07]  /*2900*/  SHFL.IDX PT, R225, R17, R118, 0x1f ;  /* 0x00001f7611e17589 */ /* 0x000eee00000e0000 */
[----:B------:R-:W3:Y:S08]  /*2910*/  MUFU.TANH R86, R86 ;  /* 0x0000005600567308 */ /* 0x000ef00000002400 */
[----:B------:R-:W3:Y:S08]  /*2920*/  MUFU.TANH R185, R185 ;  /* 0x000000b900b97308 */ /* 0x000ef00000002400 */
[----:B------:R-:W-:Y:S08]  /*2930*/  MUFU.TANH R19, R19 ;  /* 0x0000001300137308 */ /* 0x000ff00000002400 */
[----:B------:R-:W3:Y:S08]  /*2940*/  MUFU.TANH R186, R186 ;  /* 0x000000ba00ba7308 */ /* 0x000ef00000002400 */
[----:B------:R-:W3:Y:S01]  /*2950*/  MUFU.TANH R20, R20 ;  /* 0x0000001400147308 */ /* 0x000ee20000002400 */
[----:B------:R-:W-:-:S02]  /*2960*/  WARPGROUP.DEPBAR.LE gsb0, 0x0 ;  /* 0x00008000000079c5 */ /* 0x000fc40000010000 */
[----:B------:R-:W-:-:S05]  /*2970*/  WARPGROUP.ARRIVE ;  /* 0x00000000000079c5 */ /* 0x000fca0000000000 */
[----:B------:R-:W3:Y:S01]  /*2980*/  MUFU.TANH R23, R23 ;  /* 0x0000001700177308 */ /* 0x000ee20000002400 */
[----:B------:R-:W-:Y:S01]  /*2990*/  HGMMA.64x96x16.F32.BF16 R24, gdesc[UR4], R24, gsb0 ;  /* 0x01600000041879f0 */ /* 0x000fe20008001818 */
[----:B------:R-:W-:Y:S02]  /*29a0*/  UIADD3 UR6, UR8, 0x4, URZ ;  /* 0x0000000408067890 */ /* 0x000fe4000fffe03f */
[----:B------:R-:W-:-:S04]  /*29b0*/  UIADD3 UR4, UR9, 0x4, URZ ;  /* 0x0000000409047890 */ /* 0x000fc8000fffe03f */
[----:B------:R-:W3:Y:S01]  /*29c0*/  MUFU.TANH R72, R72 ;  /* 0x0000004800487308 */ /* 0x000ee20000002400 */
[----:B------:R-:W-:Y:S01]  /*29d0*/  UMOV UR7, 0x40000040 ;  /* 0x4000004000077882 */ /* 0x000fe20000000000 */
[----:B------:R-:W-:-:S06]  /*29e0*/  UMOV UR5, 0x40000040 ;  /* 0x4000004000057882 */ /* 0x000fcc0000000000 */
[----:B------:R-:W3:Y:S08]  /*29f0*/  MUFU.TANH R75, R75 ;  /* 0x0000004b004b7308 */ /* 0x000ef00000002400 */
        /* <DEDUP_REMOVED lines=10> */
[----:B------:R-:W-:Y:S01]  /*2aa0*/  MUFU.TANH R88, R88 ;  /* 0x0000005800587308 */ /* 0x000fe20000002400 */
[----:B------:R-:W-:-:S02]  /*2ab0*/  WARPGROUP.DEPBAR.LE gsb0, 0x0 ;  /* 0x00008000000079c5 */ /* 0x000fc40000010000 */
[----:B------:R-:W-:-:S05]  /*2ac0*/  WARPGROUP.ARRIVE ;  /* 0x00000000000079c5 */ /* 0x000fca0000000000 */
[----:B------:R-:W3:Y:S01]  /*2ad0*/  MUFU.TANH R89, R89 ;  /* 0x0000005900597308 */ /* 0x000ee20000002400 */
[----:B------:R-:W-:Y:S01]  /*2ae0*/  HGMMA.64x96x16.F32.BF16 R24, gdesc[UR4], R24, gsb0 ;  /* 0x01600000041879f0 */ /* 0x000fe20008001818 */
[----:B------:R-:W-:Y:S02]  /*2af0*/  UIMAD UR4, UR45, -0x60, UR43 ;  /* 0xffffffa02d0478a4 */ /* 0x000fe4000f8e022b */
[----:B------:R-:W-:Y:S01]  /*2b00*/  UIADD3 UR6, UR8, 0x6, URZ ;  /* 0x0000000608067890 */ /* 0x000fe2000fffe03f */
[----:B------:R-:W-:Y:S01]  /*2b10*/  UMOV UR7, 0x40000040 ;  /* 0x4000004000077882 */ /* 0x000fe20000000000 */
[----:B------:R-:W-:Y:S02]  /*2b20*/  UMOV UR5, 0x40000040 ;  /* 0x4000004000057882 */ /* 0x000fe40000000000 */
[----:B------:R-:W-:Y:S01]  /*2b30*/  IMAD R92, R3, R92, UR4 ;  /* 0x00000004035c7e24 */ /* 0x000fe2000f8e025c */
[----:B------:R-:W-:Y:S01]  /*2b40*/  UIADD3 UR4, UR9, 0x6, URZ ;  /* 0x0000000609047890 */ /* 0x000fe2000fffe03f */
[----:B------:R-:W3:Y:S03]  /*2b50*/  MUFU.TANH R91, R91 ;  /* 0x0000005b005b7308 */ /* 0x000ee60000002400 */
[----:B------:R-:W-:-:S04]  /*2b60*/  IADD3 R92, -R7, R92, RZ ;  /* 0x0000005c075c7210 */ /* 0x000fc80007ffe1ff */
[C---:B------:R-:W-:Y:S01]  /*2b70*/  SEL R103, R92.reuse, 0x60, P2 ;  /* 0x000000605c677807 */ /* 0x040fe20001000000 */
[----:B------:R-:W-:Y:S01]  /*2b80*/  VIADD R97, R92, 0x8 ;  /* 0x000000085c617836 */ /* 0x000fe20000000000 */
[----:B------:R-:W3:Y:S02]  /*2b90*/  MUFU.TANH R90, R90 ;  /* 0x0000005a005a7308 */ /* 0x000ee40000002400 */
[C---:B------:R-:W-:Y:S02]  /*2ba0*/  ISETP.GT.AND P6, PT, R103.reuse, RZ, PT ;  /* 0x000000ff6700720c */ /* 0x040fe40003fc4270 */
[C---:B------:R-:W-:Y:S02]  /*2bb0*/  ISETP.GT.AND P5, PT, R103.reuse, 0x1, PT ;  /* 0x000000016700780c */ /* 0x040fe40003fa4270 */
[C---:B------:R-:W-:Y:S02]  /*2bc0*/  ISETP.GT.AND P4, PT, R103.reuse, 0x10, PT ;  /* 0x000000106700780c */ /* 0x040fe40003f84270 */
[----:B-1----:R-:W-:Y:S01]  /*2bd0*/  FSEL R113, R192, -INF , !P6 ;  /* 0xff800000c0717808 */ /* 0x002fe20007000000 */
[----:B------:R-:W1:Y:S01]  /*2be0*/  MUFU.TANH R184, R184 ;  /* 0x000000b800b87308 */ /* 0x000e620000002400 */
[----:B-----5:R-:W-:Y:S01]  /*2bf0*/  FSEL R197, R18, -INF , !P5 ;  /* 0xff80000012c57808 */ /* 0x020fe20006800000 */
[----:B------:R-:W-:Y:S01]  /*2c00*/  FFMA.FTZ R192, -R192, R192, 1 ;  /* 0x3f800000c0c07423 */ /* 0x000fe200000101c0 */
[----:B------:R-:W-:-:S02]  /*2c10*/  ISETP.GT.AND P6, PT, R103, 0x11, PT ;  /* 0x000000116700780c */ /* 0x000fc40003fc4270 */
[----:B------:R-:W-:Y:S02]  /*2c20*/  ISETP.GT.AND P5, PT, R103, 0x18, PT ;  /* 0x000000186700780c */ /* 0x000fe40003fa4270 */
[----:B--2---:R-:W-:Y:S01]  /*2c30*/  FSEL R94, R73, -INF , !P4 ;  /* 0xff800000495e7808 */ /* 0x004fe20006000000 */
[----:B------:R-:W2:Y:S01]  /*2c40*/  MUFU.TANH R187, R187 ;  /* 0x000000bb00bb7308 */ /* 0x000ea20000002400 */
[----:B------:R-:W-:Y:S02]  /*2c50*/  ISETP.GT.AND P4, PT, R103, 0x21, PT ;  /* 0x000000216700780c */ /* 0x000fe40003f84270 */
[----:B----4-:R-:W-:Y:S02]  /*2c60*/  FSEL R93, R74, -INF , !P6 ;  /* 0xff8000004a5d7808 */ /* 0x010fe40007000000 */
[----:B---3--:R-:W-:Y:S02]  /*2c70*/  FSEL R95, R77, -INF , !P5 ;  /* 0xff8000004d5f7808 */ /* 0x008fe40006800000 */
[C---:B------:R-:W-:Y:S01]  /*2c80*/  ISETP.GT.AND P6, PT, R103.reuse, 0x28, PT ;  /* 0x000000286700780c */ /* 0x040fe20003fc4270 */
[----:B------:R-:W3:Y:S01]  /*2c90*/  MUFU.TANH R188, R188 ;  /* 0x000000bc00bc7308 */ /* 0x000ee20000002400 */
[----:B------:R-:W-:-:S02]  /*2ca0*/  ISETP.GT.AND P5, PT, R103, 0x29, PT ;  /* 0x000000296700780c */ /* 0x000fc40003fa4270 */
[----:B------:R-:W-:Y:S02]  /*2cb0*/  FSEL R98, R82, -INF , !P4 ;  /* 0xff80000052627808 */ /* 0x000fe40006000000 */
[----:B------:R-:W-:Y:S02]  /*2cc0*/  SEL R193, R97, 0x60, P1 ;  /* 0x0000006061c17807 */ /* 0x000fe40000800000 */
[----:B------:R-:W-:Y:S01]  /*2cd0*/  ISETP.GT.AND P4, PT, R103, 0x38, PT ;  /* 0x000000386700780c */ /* 0x000fe20003f84270 */
[----:B------:R-:W4:Y:S01]  /*2ce0*/  MUFU.TANH R189, R189 ;  /* 0x000000bd00bd7308 */ /* 0x000f220000002400 */
[----:B------:R-:W-:Y:S02]  /*2cf0*/  FSEL R96, R85, -INF , !P6 ;  /* 0xff80000055607808 */ /* 0x000fe40007000000 */
[----:B------:R-:W-:Y:S02]  /*2d00*/  FSEL R97, R86, -INF , !P5 ;  /* 0xff80000056617808 */ /* 0x000fe40006800000 */
[----:B------:R-:W-:-:S02]  /*2d10*/  ISETP.GT.AND P6, PT, R103, 0x39, PT ;  /* 0x000000396700780c */ /* 0x000fc40003fc4270 */
[----:B------:R-:W-:Y:S01]  /*2d20*/  ISETP.GT.AND P5, PT, R193, RZ, PT ;  /* 0x000000ffc100720c */ /* 0x000fe20003fa4270 */
[----:B------:R-:W5:Y:S01]  /*2d30*/  MUFU.TANH R105, R105 ;  /* 0x0000006900697308 */ /* 0x000f620000002400 */
[----:B------:R-:W-:Y:S02]  /*2d40*/  FSEL R100, R185, -INF , !P4 ;  /* 0xff800000b9647808 */ /* 0x000fe40006000000 */
[----:B------:R-:W-:Y:S02]  /*2d50*/  ISETP.GT.AND P4, PT, R193, 0x1, PT ;  /* 0x00000001c100780c */ /* 0x000fe40003f84270 */
[----:B------:R-:W-:Y:S02]  /*2d60*/  FSEL R222, R186, -INF , !P6 ;  /* 0xff800000bade7808 */ /* 0x000fe40007000000 */
[----:B------:R-:W-:Y:S01]  /*2d70*/  FSEL R226, R19, -INF , !P5 ;  /* 0xff80000013e27808 */ /* 0x000fe20006800000 */
[----:B------:R-:W5:Y:S01]  /*2d80*/  MUFU.TANH R108, R108 ;  /* 0x0000006c006c7308 */ /* 0x000f620000002400 */
[----:B------:R-:W-:Y:S01]  /*2d90*/  ISETP.GT.AND P6, PT, R193, 0x8, PT ;  /* 0x00000008c100780c */ /* 0x000fe20003fc4270 */
[----:B------:R-:W-:Y:S01]  /*2da0*/  FFMA.FTZ R19, -R19, R19, 1 ;  /* 0x3f80000013137423 */ /* 0x000fe20000010113 */
[----:B------:R-:W-:-:S02]  /*2db0*/  ISETP.GT.AND P5, PT, R193, 0x9, PT ;  /* 0x00000009c100780c */ /* 0x000fc40003fa4270 */
[----:B------:R-:W-:Y:S02]  /*2dc0*/  FSEL R224, R20, -INF , !P4 ;  /* 0xff80000014e07808 */ /* 0x000fe40006000000 */
[----:B------:R-:W-:Y:S01]  /*2dd0*/  ISETP.GT.AND P4, PT, R193, 0x10, PT ;  /* 0x00000010c100780c */ /* 0x000fe20003f84270 */
[----:B------:R-:W5:Y:S01]  /*2de0*/  MUFU.TANH R109, R109 ;  /* 0x0000006d006d7308 */ /* 0x000f620000002400 */
[----:B------:R-:W-:Y:S02]  /*2df0*/  FSEL R219, R23, -INF , !P6 ;  /* 0xff80000017db7808 */ /* 0x000fe40007000000 */
[----:B------:R-:W-:Y:S02]  /*2e00*/  FSEL R221, R72, -INF , !P5 ;  /* 0xff80000048dd7808 */ /* 0x000fe40006800000 */
[----:B------:R-:W-:Y:S02]  /*2e10*/  ISETP.GT.AND P3, PT, R103, 0x8, PT ;  /* 0x000000086700780c */ /* 0x000fe40003f64270 */
[C---:B------:R-:W-:Y:S01]  /*2e20*/  ISETP.GT.AND P6, PT, R193.reuse, 0x11, PT ;  /* 0x00000011c100780c */ /* 0x040fe20003fc4270 */
[----:B------:R-:W-:Y:S01]  /*2e30*/  MUFU.TANH R106, R106 ;  /* 0x0000006a006a7308 */ /* 0x000fe20000002400 */
[----:B------:R-:W-:-:S02]  /*2e40*/  ISETP.GT.AND P5, PT, R193, 0x18, PT ;  /* 0x00000018c100780c */ /* 0x000fc40003fa4270 */
[----:B------:R-:W-:Y:S02]  /*2e50*/  FSEL R209, R75, -INF , !P4 ;  /* 0xff8000004bd17808 */ /* 0x000fe40006000000 */
[----:B------:R-:W-:Y:S02]  /*2e60*/  ISETP.GT.AND P2, PT, R103, 0x9, PT ;  /* 0x000000096700780c */ /* 0x000fe40003f44270 */
[----:B------:R-:W-:Y:S01]  /*2e70*/  ISETP.GT.AND P4, PT, R193, 0x19, PT ;  /* 0x00000019c100780c */ /* 0x000fe20003f84270 */
[----:B------:R-:W-:Y:S01]  /*2e80*/  MUFU.TANH R107, R107 ;  /* 0x0000006b006b7308 */ /* 0x000fe20000002400 */
[----:B------:R-:W-:Y:S02]  /*2e90*/  FSEL R198, R21, -INF , !P3 ;  /* 0xff80000015c67808 */ /* 0x000fe40005800000 */
[----:B------:R-:W-:Y:S02]  /*2ea0*/  FSEL R208, R76, -INF , !P6 ;  /* 0xff8000004cd07808 */ /* 0x000fe40007000000 */
[----:B------:R-:W-:-:S02]  /*2eb0*/  FSEL R205, R79, -INF , !P5 ;  /* 0xff8000004fcd7808 */ /* 0x000fc40006800000 */
[----:B------:R-:W-:Y:S01]  /*2ec0*/  ISETP.GT.AND P3, PT, R103, 0x19, PT ;  /* 0x000000196700780c */ /* 0x000fe20003f64270 */
[----:B------:R-:W5:Y:S01]  /*2ed0*/  MUFU.TANH R112, R112 ;  /* 0x0000007000707308 */ /* 0x000f620000002400 */
[C---:B------:R-:W-:Y:S01]  /*2ee0*/  ISETP.GT.AND P6, PT, R193.reuse, 0x20, PT ;  /* 0x00000020c100780c */ /* 0x040fe20003fc4270 */
[----:B------:R-:W-:Y:S02]  /*2ef0*/  WARPGROUP.DEPBAR.LE gsb0, 0x0 ;  /* 0x00008000000079c5 */ /* 0x000fe40000010000 */
[----:B------:R-:W1:Y:S01]  /*2f00*/  LDS R190, [R190+0x380] ;  /* 0x00038000bebe7984 */ /* 0x000e620000000800 */
[----:B------:R-:W-:Y:S01]  /*2f10*/  WARPGROUP.ARRIVE ;  /* 0x00000000000079c5 */ /* 0x000fe20000000000 */
[----:B------:R-:W-:Y:S02]  /*2f20*/  ISETP.GT.AND P5, PT, R193, 0x21, PT ;  /* 0x00000021c100780c */ /* 0x000fe40003fa4270 */
[----:B------:R-:W5:Y:S01]  /*2f30*/  MUFU.TANH R110, R110 ;  /* 0x0000006e006e7308 */ /* 0x000f620000002400 */
[----:B------:R-:W-:-:S02]  /*2f40*/  FSEL R200, R22, -INF , !P2 ;  /* 0xff80000016c87808 */ /* 0x000fc40005000000 */
[----:B------:R-:W-:Y:S01]  /*2f50*/  FSEL R207, R80, -INF , !P4 ;  /* 0xff80000050cf7808 */ /* 0x000fe20006000000 */
[----:B------:R-:W-:Y:S01]  /*2f60*/  HGMMA.64x96x16.F32.BF16 R24, gdesc[UR4], R24, gsb0 ;  /* 0x01600000041879f0 */ /* 0x000fe20008001818 */
[----:B------:R-:W-:Y:S01]  /*2f70*/  ULDC UR4, c[0x0][0x744] ;  /* 0x0001d10000047ab9 */ /* 0x000fe20000000800 */
[----:B------:R-:W-:Y:S01]  /*2f80*/  ISETP.GT.AND P2, PT, R103, 0x20, PT ;  /* 0x000000206700780c */ /* 0x000fe20003f44270 */
[----:B------:R-:W-:Y:S01]  /*2f90*/  FFMA.FTZ R113, R113, UR4, -R104 ;  /* 0x0000000471717c23 */ /* 0x000fe20008010868 */
[----:B------:R-:W-:Y:S01]  /*2fa0*/  ISETP.GT.AND P4, PT, R193, 0x28, PT ;  /* 0x00000028c100780c */ /* 0x000fe20003f84270 */
[----:B------:R-:W5:Y:S01]  /*2fb0*/  MUFU.TANH R111, R111 ;  /* 0x0000006f006f7308 */ /* 0x000f620000002400 */
[----:B------:R-:W-:Y:S01]  /*2fc0*/  FSEL R92, R78, -INF , !P3 ;  /* 0xff8000004e5c7808 */ /* 0x000fe20005800000 */
[----:B------:R-:W-:Y:S01]  /*2fd0*/  FFMA.FTZ R198, R198, UR4, -R228 ;  /* 0x00000004c6c67c23 */ /* 0x000fe200080108e4 */
[----:B------:R-:W-:Y:S01]  /*2fe0*/  FSEL R223, R83, -INF , !P6 ;  /* 0xff80000053df7808 */ /* 0x000fe20007000000 */
[----:B------:R-:W-:Y:S01]  /*2ff0*/  FFMA.FTZ R104, R226, UR4, -R104 ;  /* 0x00000004e2687c23 */ /* 0x000fe20008010868 */
[----:B------:R-:W-:Y:S01]  /*3000*/  FSEL R202, R84, -INF , !P5 ;  /* 0xff80000054ca7808 */ /* 0x000fe20006800000 */
[----:B------:R-:W-:Y:S01]  /*3010*/  FFMA.FTZ R221, R221, UR4, -R225 ;  /* 0x00000004dddd7c23 */ /* 0x000fe200080108e1 */
[----:B------:R-:W-:Y:S01]  /*3020*/  ISETP.GT.AND P3, PT, R103, 0x30, PT ;  /* 0x000000306700780c */ /* 0x000fe20003f64270 */
[----:B------:R-:W-:Y:S01]  /*3030*/  MUFU.EX2 R113, R113 ;  /* 0x0000007100717308 */ /* 0x000fe20000000800 */
[----:B------:R-:W-:Y:S01]  /*3040*/  ISETP.GT.AND P6, PT, R193, 0x29, PT ;  /* 0x00000029c100780c */ /* 0x000fe20003fc4270 */
[----:B------:R-:W-:Y:S01]  /*3050*/  FFMA.FTZ R219, R219, UR4, -R228 ;  /* 0x00000004dbdb7c23 */ /* 0x000fe200080108e4 */
[----:B------:R-:W-:Y:S01]  /*3060*/  ISETP.GT.AND P5, PT, R193, 0x30, PT ;  /* 0x00000030c100780c */ /* 0x000fe20003fa4270 */
[----:B------:R-:W2:Y:S01]  /*3070*/  SHFL.IDX PT, R228, R15, R117, 0x1f ;  /* 0x00001f750fe47589 */ /* 0x000ea200000e0000 */
[----:B------:R-:W-:-:S02]  /*3080*/  FSEL R206, R81, -INF , !P2 ;  /* 0xff80000051ce7808 */ /* 0x000fc40005000000 */
[----:B------:R-:W-:Y:S01]  /*3090*/  FSEL R204, R87, -INF , !P4 ;  /* 0xff80000057cc7808 */ /* 0x000fe20006000000 */
[----:B------:R-:W5:Y:S01]  /*30a0*/  MUFU.TANH R114, R114 ;  /* 0x0000007200727308 */ /* 0x000f620000002400 */
[----:B------:R-:W-:Y:S02]  /*30b0*/  ISETP.GT.AND P2, PT, R103, 0x31, PT ;  /* 0x000000316700780c */ /* 0x000fe40003f44270 */
[----:B------:R-:W-:Y:S02]  /*30c0*/  ISETP.GT.AND P4, PT, R193, 0x31, PT ;  /* 0x00000031c100780c */ /* 0x000fe40003f84270 */
[----:B------:R-:W-:Y:S02]  /*30d0*/  FSEL R230, R89, -INF , !P3 ;  /* 0xff80000059e67808 */ /* 0x000fe40005800000 */
[----:B------:R-:W-:Y:S01]  /*30e0*/  FSEL R203, R88, -INF , !P6 ;  /* 0xff80000058cb7808 */ /* 0x000fe20007000000 */
[----:B------:R-:W-:Y:S01]  /*30f0*/  MUFU.TANH R191, R191 ;  /* 0x000000bf00bf7308 */ /* 0x000fe20000002400 */
[----:B------:R-:W-:-:S02]  /*3100*/  FSEL R218, R91, -INF , !P5 ;  /* 0xff8000005bda7808 */ /* 0x000fc40006800000 */
[C---:B------:R-:W-:Y:S01]  /*3110*/  ISETP.GT.AND P1, PT, R103.reuse, 0x40, PT ;  /* 0x000000406700780c */ /* 0x040fe20003f24270 */
[----:B-1----:R-:W1:Y:S01]  /*3120*/  SHFL.IDX PT, R195, R190, R6, 0x1f ;  /* 0x00001f06bec37589 */ /* 0x002e6200000e0000 */
[----:B------:R-:W-:Y:S02]  /*3130*/  ISETP.GT.AND P3, PT, R103, 0x41, PT ;  /* 0x000000416700780c */ /* 0x000fe40003f64270 */
[C---:B------:R-:W-:Y:S01]  /*3140*/  ISETP.GT.AND P6, PT, R193.reuse, 0x38, PT ;  /* 0x00000038c100780c */ /* 0x040fe20003fc4270 */
[----:B------:R-:W-:Y:S01]  /*3150*/  MUFU.TANH R115, R115 ;  /* 0x0000007300737308 */ /* 0x000fe20000002400 */
[----:B------:R-:W-:Y:S01]  /*3160*/  ISETP.GT.AND P5, PT, R193, 0x39, PT ;  /* 0x00000039c100780c */ /* 0x000fe20003fa4270 */
[----:B------:R-:W-:Y:S01]  /*3170*/  SHFL.IDX PT, R232, R190, R118, 0x1f ;  /* 0x00001f76bee87589 */ /* 0x000fe200000e0000 */
[----:B------:R-:W-:Y:S01]  /*3180*/  FSEL R99, R90, -INF , !P2 ;  /* 0xff8000005a637808 */ /* 0x000fe20005000000 */
[----:B--2---:R-:W-:Y:S01]  /*3190*/  FFMA.FTZ R204, R204, UR4, -R228 ;  /* 0x00000004cccc7c23 */ /* 0x004fe200080108e4 */
[----:B------:R-:W-:-:S02]  /*31a0*/  FSEL R217, R184, -INF , !P4 ;  /* 0xff800000b8d97808 */ /* 0x000fc40006000000 */
[C---:B------:R-:W-:Y:S01]  /*31b0*/  ISETP.GT.AND P2, PT, R103.reuse, 0x48, PT ;  /* 0x000000486700780c */ /* 0x040fe20003f44270 */
[----:B------:R-:W-:Y:S01]  /*31c0*/  MUFU.TANH R194, R194 ;  /* 0x000000c200c27308 */ /* 0x000fe20000002400 */
[----:B------:R-:W-:Y:S02]  /*31d0*/  ISETP.GT.AND P4, PT, R103, 0x49, PT ;  /* 0x000000496700780c */ /* 0x000fe40003f84270 */
[----:B------:R-:W-:Y:S02]  /*31e0*/  FSEL R213, R187, -INF , !P6 ;  /* 0xff800000bbd57808 */ /* 0x000fe40007000000 */
[----:B---3--:R-:W-:Y:S02]  /*31f0*/  FSEL R210, R188, -INF , !P5 ;  /* 0xff800000bcd27808 */ /* 0x008fe40006800000 */
[----:B----4-:R-:W-:Y:S01]  /*3200*/  FSEL R101, R189, -INF , !P1 ;  /* 0xff800000bd657808 */ /* 0x010fe20004800000 */
[----:B------:R-:W-:Y:S01]  /*3210*/  MUFU.TANH R196, R196 ;  /* 0x000000c400c47308 */ /* 0x000fe20000002400 */
[----:B-----5:R-:W-:-:S02]  /*3220*/  FSEL R102, R105, -INF , !P3 ;  /* 0xff80000069667808 */ /* 0x020fc40005800000 */
[C---:B------:R-:W-:Y:S02]  /*3230*/  ISETP.GT.AND P6, PT, R103.reuse, 0x50, PT ;  /* 0x000000506700780c */ /* 0x040fe40003fc4270 */
[C---:B------:R-:W-:Y:S02]  /*3240*/  ISETP.GT.AND P5, PT, R103.reuse, 0x51, PT ;  /* 0x000000516700780c */ /* 0x040fe40003fa4270 */
[C---:B------:R-:W-:Y:S01]  /*3250*/  ISETP.GT.AND P1, PT, R103.reuse, 0x58, PT ;  /* 0x000000586700780c */ /* 0x040fe20003f24270 */
[----:B------:R-:W-:Y:S01]  /*3260*/  MUFU.TANH R201, R201 ;  /* 0x000000c900c97308 */ /* 0x000fe20000002400 */
[----:B------:R-:W-:Y:S02]  /*3270*/  ISETP.GT.AND P3, PT, R103, 0x59, PT ;  /* 0x000000596700780c */ /* 0x000fe40003f64270 */
[----:B------:R-:W-:Y:S02]  /*3280*/  FSEL R103, R108, -INF , !P2 ;  /* 0xff8000006c677808 */ /* 0x000fe40005000000 */
[----:B------:R-:W-:-:S02]  /*3290*/  FSEL R235, R109, -INF , !P4 ;  /* 0xff8000006deb7808 */ /* 0x000fc40006000000 */
[C---:B------:R-:W-:Y:S01]  /*32a0*/  ISETP.GT.AND P2, PT, R193.reuse, 0x40, PT ;  /* 0x00000040c100780c */ /* 0x040fe20003f44270 */
[----:B------:R-:W2:Y:S01]  /*32b0*/  MUFU.EX2 R104, R104 ;  /* 0x0000006800687308 */ /* 0x000ea20000000800 */
[----:B------:R-:W-:Y:S02]  /*32c0*/  ISETP.GT.AND P4, PT, R193, 0x41, PT ;  /* 0x00000041c100780c */ /* 0x000fe40003f84270 */
[----:B------:R-:W-:Y:S02]  /*32d0*/  FSEL R220, R112, -INF , !P6 ;  /* 0xff80000070dc7808 */ /* 0x000fe40007000000 */
[----:B------:R-:W-:Y:S02]  /*32e0*/  FSEL R214, R106, -INF , !P2 ;  /* 0xff8000006ad67808 */ /* 0x000fe40005000000 */
[----:B------:R-:W-:Y:S02]  /*32f0*/  FSEL R216, R107, -INF , !P4 ;  /* 0xff8000006bd87808 */ /* 0x000fe40006000000 */
[----:B------:R-:W-:-:S02]  /*3300*/  ISETP.GT.AND P6, PT, R193, 0x48, PT ;  /* 0x00000048c100780c */ /* 0x000fc40003fc4270 */
[C---:B------:R-:W-:Y:S02]  /*3310*/  ISETP.GT.AND P2, PT, R193.reuse, 0x49, PT ;  /* 0x00000049c100780c */ /* 0x040fe40003f44270 */
[----:B------:R-:W-:Y:S02]  /*3320*/  ISETP.GT.AND P4, PT, R193, 0x50, PT ;  /* 0x00000050c100780c */ /* 0x000fe40003f84270 */
[----:B------:R-:W-:Y:S02]  /*3330*/  FSEL R215, R110, -INF , !P6 ;  /* 0xff8000006ed77808 */ /* 0x000fe40007000000 */
[----:B------:R-:W-:Y:S02]  /*3340*/  FSEL R211, R111, -INF , !P2 ;  /* 0xff8000006fd37808 */ /* 0x000fe40005000000 */
[----:B------:R-:W-:Y:S02]  /*3350*/  FSEL R212, R114, -INF , !P4 ;  /* 0xff80000072d47808 */ /* 0x000fe40006000000 */
[----:B------:R-:W-:-:S02]  /*3360*/  ISETP.GT.AND P6, PT, R193, 0x51, PT ;  /* 0x00000051c100780c */ /* 0x000fc40003fc4270 */
[C---:B------:R-:W-:Y:S02]  /*3370*/  ISETP.GT.AND P2, PT, R193.reuse, 0x58, PT ;  /* 0x00000058c100780c */ /* 0x040fe40003f44270 */
[----:B------:R-:W-:Y:S01]  /*3380*/  ISETP.GT.AND P4, PT, R193, 0x59, PT ;  /* 0x00000059c100780c */ /* 0x000fe20003f84270 */
[----:B------:R-:W-:-:S06]  /*3390*/  FMUL.FTZ R193, R116, UR10 ;  /* 0x0000000a74c17c20 */ /* 0x000fcc0008410000 */
[----:B------:R-:W-:Y:S01]  /*33a0*/  MUFU.TANH R193, R193 ;  /* 0x000000c100c17308 */ /* 0x000fe20000002400 */
[----:B------:R-:W-:Y:S02]  /*33b0*/  WARPGROUP.DEPBAR.LE gsb0, 0x0 ;  /* 0x00008000000079c5 */ /* 0x000fe40000010000 */
[--C-:B-1----:R-:W-:Y:S01]  /*33c0*/  FADD.FTZ R24, R24, -R195.reuse ;  /* 0x800000c318187221 */ /* 0x102fe20000010000 */
[----:B------:R-:W-:Y:S01]  /*33d0*/  FADD.FTZ R195, R26, -R195 ;  /* 0x800000c31ac37221 */ /* 0x000fe20000010000 */
[----:B------:R-:W-:Y:S01]  /*33e0*/  FFMA.FTZ R26, R200, UR4, -R225 ;  /* 0x00000004c81a7c23 */ /* 0x000fe200080108e1 */
[----:B------:R-:W-:Y:S01]  /*33f0*/  IADD3 R200, R6, 0x1c, RZ ;  /* 0x0000001c06c87810 */ /* 0x000fe20007ffe0ff */
[----:B------:R-:W-:Y:S01]  /*3400*/  FMUL.FTZ R199, R113, R24 ;  /* 0x0000001871c77220 */ /* 0x000fe20000410000 */
[----:B------:R-:W-:Y:S03]  /*3410*/  SHFL.IDX PT, R225, R15, R6, 0x1f ;  /* 0x00001f060fe17589 */ /* 0x000fe600000e0000 */
[----:B------:R-:W-:Y:S01]  /*3420*/  FMUL.FTZ R116, R192, R199 ;  /* 0x000000c7c0747220 */ /* 0x000fe20000410000 */
[C---:B------:R-:W-:Y:S01]  /*3430*/  VIADD R192, R6.reuse, 0x4 ;  /* 0x0000000406c07836 */ /* 0x040fe20000000000 */
[----:B------:R-:W1:Y:S01]  /*3440*/  SHFL.IDX PT, R229, R17, R200, 0x1f ;  /* 0x00001fc811e57589 */ /* 0x000e6200000e0000 */
[----:B------:R-:W-:-:S03]  /*3450*/  VIADD R199, R6, 0x10 ;  /* 0x0000001006c77836 */ /* 0x000fc60000000000 */
[----:B------:R-:W-:Y:S01]  /*3460*/  LDS R12, [R12+0x380] ;  /* 0x000380000c0c7984 */ /* 0x000fe20000000800 */
[----:B--2---:R-:W-:Y:S01]  /*3470*/  FMUL.FTZ R195, R104, R195 ;  /* 0x000000c368c37220 */ /* 0x004fe20000410000 */
[----:B------:R-:W-:Y:S02]  /*3480*/  MUFU.EX2 R26, R26 ;  /* 0x0000001a001a7308 */ /* 0x000fe40000000800 */
[----:B------:R-:W2:Y:S04]  /*3490*/  SHFL.IDX PT, R24, R17, R192, 0x1f ;  /* 0x00001fc011187589 */ /* 0x000ea800000e0000 */
[----:B------:R-:W3:Y:S04]  /*34a0*/  SHFL.IDX PT, R227, R17, R199, 0x1f ;  /* 0x00001fc711e37589 */ /* 0x000ee800000e0000 */
[----:B------:R-:W4:Y:S04]  /*34b0*/  SHFL.IDX PT, R234, R190, R192, 0x1f ;  /* 0x00001fc0beea7589 */ /* 0x000f2800000e0000 */
[----:B------:R-:W5:Y:S01]  /*34c0*/  SHFL.IDX PT, R233, R190, R199, 0x1f ;  /* 0x00001fc7bee97589 */ /* 0x000f6200000e0000 */
[--C-:B-1----:R-:W-:Y:S01]  /*34d0*/  FFMA.FTZ R92, R92, UR4, -R229.reuse ;  /* 0x000000045c5c7c23 */ /* 0x102fe200080108e5 */
[----:B------:R-:W-:Y:S01]  /*34e0*/  FFMA.FTZ R207, R207, UR4, -R229 ;  /* 0x00000004cfcf7c23 */ /* 0x000fe200080108e5 */
[--C-:B------:R-:W-:Y:S01]  /*34f0*/  FFMA.FTZ R229, R206, UR4, -R225.reuse ;  /* 0x00000004cee57c23 */ /* 0x100fe200080108e1 */
[----:B------:R-:W-:Y:S01]  /*3500*/  FFMA.FTZ R206, R223, UR4, -R225 ;  /* 0x00000004dfce7c23 */ /* 0x000fe200080108e1 */
[----:B------:R-:W-:Y:S01]  /*3510*/  FMUL.FTZ R195, R19, R195 ;  /* 0x000000c313c37220 */ /* 0x000fe20000410000 */
[----:B------:R-:W-:Y:S01]  /*3520*/  FADD.FTZ R29, R29, -R232 ;  /* 0x800000e81d1d7221 */ /* 0x000fe20000010000 */
[--C-:B--2---:R-:W-:Y:S01]  /*3530*/  FFMA.FTZ R119, R197, UR4, -R24.reuse ;  /* 0x00000004c5777c23 */ /* 0x104fe20008010818 */
[----:B------:R-:W-:Y:S01]  /*3540*/  FFMA.FTZ R224, R224, UR4, -R24 ;  /* 0x00000004e0e07c23 */ /* 0x000fe20008010818 */
[----:B------:R-:W-:Y:S01]  /*3550*/  VIADD R197, R6, 0x14 ;  /* 0x0000001406c57836 */ /* 0x000fe20000000000 */
[----:B------:R1:W-:Y:S01]  /*3560*/  MUFU.EX2 R24, R198 ;  /* 0x000000c600187308 */ /* 0x0003e20000000800 */
[--C-:B---3--:R-:W-:Y:S01]  /*3570*/  FFMA.FTZ R94, R94, UR4, -R227.reuse ;  /* 0x000000045e5e7c23 */ /* 0x108fe200080108e3 */
[----:B------:R-:W-:-:S02]  /*3580*/  FFMA.FTZ R209, R209, UR4, -R227 ;  /* 0x00000004d1d17c23 */ /* 0x000fc400080108e3 */
[----:B------:R-:W2:Y:S04]  /*3590*/  SHFL.IDX PT, R231, R17, R197, 0x1f ;  /* 0x00001fc511e77589 */ /* 0x000ea800000e0000 */
[----:B------:R-:W3:Y:S01]  /*35a0*/  SHFL.IDX PT, R227, R15, R118, 0x1f ;  /* 0x00001f760fe37589 */ /* 0x000ee200000e0000 */
[----:B-1----:R-:W-:Y:S01]  /*35b0*/  VIADD R198, R6, 0x18 ;  /* 0x0000001806c67836 */ /* 0x002fe20000000000 */
        /* <DEDUP_REMOVED lines=17> */
[----:B------:R-:W2:Y:S02]  /*36d0*/  SHFL.IDX PT, R228, R14, R192, 0x1f ;  /* 0x00001fc00ee47589 */ /* 0x000ea400000e0000 */
[----:B------:R-:W-:Y:S01]  /*36e0*/  MUFU.EX2 R206, R206 ;  /* 0x000000ce00ce7308 */ /* 0x000fe20000000800 */
[--C-:B-1----:R-:W-:Y:S01]  /*36f0*/  FFMA.FTZ R99, R99, UR4, -R225.reuse ;  /* 0x0000000463637c23 */ /* 0x102fe200080108e1 */
[----:B------:R-:W-:Y:S01]  /*3700*/  FFMA.FTZ R217, R217, UR4, -R225 ;  /* 0x00000004d9d97c23 */ /* 0x000fe200080108e1 */
[----:B------:R-:W1:Y:S01]  /*3710*/  SHFL.IDX PT, R227, R14, R117, 0x1f ;  /* 0x00001f750ee37589 */ /* 0x000e6200000e0000 */
[--C-:B------:R-:W-:Y:S01]  /*3720*/  FFMA.FTZ R95, R95, UR4, -R226.reuse ;  /* 0x000000045f5f7c23 */ /* 0x100fe200080108e2 */
[----:B------:R-:W-:-:S02]  /*3730*/  FFMA.FTZ R205, R205, UR4, -R226 ;  /* 0x00000004cdcd7c23 */ /* 0x000fc400080108e2 */
[----:B------:R-:W3:Y:S01]  /*3740*/  SHFL.IDX PT, R225, R14, R199, 0x1f ;  /* 0x00001fc70ee17589 */ /* 0x000ee200000e0000 */
[----:B------:R-:W-:Y:S01]  /*3750*/  MUFU.EX2 R204, R204 ;  /* 0x000000cc00cc7308 */ /* 0x000fe20000000800 */
[--C-:B------:R-:W-:Y:S01]  /*3760*/  FFMA.FTZ R223, R98, UR4, -R17.reuse ;  /* 0x0000000462df7c23 */ /* 0x100fe20008010811 */
[----:B------:R-:W-:Y:S01]  /*3770*/  FFMA.FTZ R202, R202, UR4, -R17 ;  /* 0x00000004caca7c23 */ /* 0x000fe20008010811 */
[----:B------:R-:W4:Y:S04]  /*3780*/  SHFL.IDX PT, R226, R15, R199, 0x1f ;  /* 0x00001fc70fe27589 */ /* 0x000f2800000e0000 */
[----:B------:R-:W5:Y:S01]  /*3790*/  SHFL.IDX PT, R98, R15, R198, 0x1f ;  /* 0x00001fc60f627589 */ /* 0x000f6200000e0000 */
[----:B------:R1:W-:Y:S01]  /*37a0*/  MUFU.EX2 R96, R223 ;  /* 0x000000df00607308 */ /* 0x0003e20000000800 */
[----:B--2---:R-:W-:-:S07]  /*37b0*/  FFMA.FTZ R102, R102, UR4, -R228 ;  /* 0x0000000466667c23 */ /* 0x004fce00080108e4 */
[----:B------:R2:W-:Y:S01]  /*37c0*/  MUFU.EX2 R17, R229 ;  /* 0x000000e500117308 */ /* 0x0005e20000000800 */
[----:B-1----:R-:W1:Y:S01]  /*37d0*/  SHFL.IDX PT, R223, R14, R6, 0x1f ;  /* 0x00001f060edf7589 */ /* 0x002e6200000e0000 */
[----:B------:R-:W-:Y:S01]  /*37e0*/  FFMA.FTZ R216, R216, UR4, -R228 ;  /* 0x00000004d8d87c23 */ /* 0x000fe200080108e4 */
[--C-:B------:R-:W-:Y:S01]  /*37f0*/  FFMA.FTZ R103, R103, UR4, -R227.reuse ;  /* 0x0000000467677c23 */ /* 0x100fe200080108e3 */
[----:B------:R-:W-:Y:S01]  /*3800*/  FFMA.FTZ R215, R215, UR4, -R227 ;  /* 0x00000004d7d77c23 */ /* 0x000fe200080108e3 */
[----:B------:R-:W-:Y:S01]  /*3810*/  FSEL R228, R191, -INF , !P5 ;  /* 0xff800000bfe47808 */ /* 0x000fe20006800000 */
[----:B------:R-:W-:Y:S01]  /*3820*/  SHFL.IDX PT, R227, R14, R198, 0x1f ;  /* 0x00001fc60ee37589 */ /* 0x000fe200000e0000 */
[--C-:B---3--:R-:W-:Y:S01]  /*3830*/  FFMA.FTZ R220, R220, UR4, -R225.reuse ;  /* 0x00000004dcdc7c23 */ /* 0x108fe200080108e1 */
[----:B------:R-:W-:Y:S01]  /*3840*/  FFMA.FTZ R212, R212, UR4, -R225 ;  /* 0x00000004d4d47c23 */ /* 0x000fe200080108e1 */
[----:B------:R-:W-:Y:S01]  /*3850*/  FSEL R225, R194, -INF , !P3 ;  /* 0xff800000c2e17808 */ /* 0x000fe20005800000 */
[----:B--2---:R2:W3:Y:S01]  /*3860*/  SHFL.IDX PT, R229, R15, R200, 0x1f ;  /* 0x00001fc80fe57589 */ /* 0x0044e200000e0000 */
[--C-:B----4-:R-:W-:Y:S01]  /*3870*/  FFMA.FTZ R230, R230, UR4, -R226.reuse ;  /* 0x00000004e6e67c23 */ /* 0x110fe200080108e2 */
[----:B------:R-:W-:Y:S01]  /*3880*/  FFMA.FTZ R218, R218, UR4, -R226 ;  /* 0x00000004dada7c23 */ /* 0x000fe200080108e2 */
[----:B------:R-:W4:Y:S01]  /*3890*/  MUFU.EX2 R31, R219 ;  /* 0x000000db001f7308 */ /* 0x000f220000000800 */
[----:B------:R-:W4:Y:S01]  /*38a0*/  SHFL.IDX PT, R226, R14, R118, 0x1f ;  /* 0x00001f760ee27589 */ /* 0x000f2200000e0000 */
[--C-:B-----5:R-:W-:Y:S01]  /*38b0*/  FFMA.FTZ R100, R100, UR4, -R98.reuse ;  /* 0x0000000464647c23 */ /* 0x120fe20008010862 */
[----:B------:R-:W-:-:S05]  /*38c0*/  FFMA.FTZ R213, R213, UR4, -R98 ;  /* 0x00000004d5d57c23 */ /* 0x000fca0008010862 */
[----:B------:R5:W-:Y:S01]  /*38d0*/  MUFU.EX2 R98, R230 ;  /* 0x000000e600627308 */ /* 0x000be20000000800 */
[--C-:B-1----:R-:W-:Y:S01]  /*38e0*/  FFMA.FTZ R101, R101, UR4, -R223.reuse ;  /* 0x0000000465657c23 */ /* 0x102fe200080108df */
[----:B------:R-:W-:Y:S02]  /*38f0*/  FFMA.FTZ R214, R214, UR4, -R223 ;  /* 0x00000004d6d67c23 */ /* 0x000fe400080108df */
[----:B------:R-:W1:Y:S04]  /*3900*/  SHFL.IDX PT, R223, R14, R197, 0x1f ;  /* 0x00001fc50edf7589 */ /* 0x000e6800000e0000 */
[----:B--2---:R2:W-:Y:S01]  /*3910*/  MUFU.EX2 R15, R231 ;  /* 0x000000e7000f7308 */ /* 0x0045e20000000800 */
[----:B-----5:R-:W-:Y:S01]  /*3920*/  FSEL R230, R115, -INF , !P6 ;  /* 0xff80000073e67808 */ /* 0x020fe20007000000 */
[--C-:B---3--:R-:W-:Y:S01]  /*3930*/  FFMA.FTZ R222, R222, UR4, -R229.reuse ;  /* 0x00000004dede7c23 */ /* 0x108fe200080108e5 */
[----:B------:R-:W-:Y:S01]  /*3940*/  FFMA.FTZ R210, R210, UR4, -R229 ;  /* 0x00000004d2d27c23 */ /* 0x000fe200080108e5 */
[----:B------:R-:W-:Y:S01]  /*3950*/  FSEL R229, R201, -INF , !P4 ;  /* 0xff800000c9e57808 */ /* 0x000fe20006000000 */
[----:B------:R-:W-:Y:S01]  /*3960*/  FMUL.FTZ R32, R94, R32 ;  /* 0x000000205e207220 */ /* 0x000fe20000410000 */
[--C-:B----4-:R-:W-:Y:S01]  /*3970*/  FFMA.FTZ R235, R235, UR4, -R226.reuse ;  /* 0x00000004ebeb7c23 */ /* 0x110fe200080108e2 */
[----:B------:R-:W-:Y:S01]  /*3980*/  FFMA.FTZ R211, R211, UR4, -R226 ;  /* 0x00000004d3d37c23 */ /* 0x000fe200080108e2 */
[----:B--2---:R-:W-:Y:S01]  /*3990*/  SHFL.IDX PT, R231, R190, R117, 0x1f ;  /* 0x00001f75bee77589 */ /* 0x004fe200000e0000 */
[----:B------:R-:W2:Y:S03]  /*39a0*/  MUFU.EX2 R209, R209 ;  /* 0x000000d100d17308 */ /* 0x000ea60000000800 */
[----:B------:R3:W4:Y:S05]  /*39b0*/  SHFL.IDX PT, R226, R14, R200, 0x1f ;  /* 0x00001fc80ee27589 */ /* 0x00072a00000e0000 */
[----:B------:R5:W-:Y:S08]  /*39c0*/  MUFU.EX2 R13, R235 ;  /* 0x000000eb000d7308 */ /* 0x000bf00000000800 */
[----:B---3--:R1:W-:Y:S01]  /*39d0*/  MUFU.EX2 R14, R222 ;  /* 0x000000de000e7308 */ /* 0x0083e20000000800 */
[----:B-----5:R-:W3:Y:S07]  /*39e0*/  LDL R235, [R1+0x10] ;  /* 0x0000100001eb7983 */ /* 0x020eee0000100800 */
[----:B------:R-:W5:Y:S01]  /*39f0*/  MUFU.EX2 R93, R93 ;  /* 0x0000005d005d7308 */ /* 0x000f620000000800 */
[--C-:B-1----:R-:W-:Y:S01]  /*3a00*/  FFMA.FTZ R222, R228, UR4, -R223.reuse ;  /* 0x00000004e4de7c23 */ /* 0x102fe200080108df */
[----:B------:R-:W-:Y:S01]  /*3a10*/  FFMA.FTZ R223, R230, UR4, -R223 ;  /* 0x00000004e6df7c23 */ /* 0x000fe200080108df */
[----:B------:R-:W-:Y:S01]  /*3a20*/  FSEL R228, R193, -INF , !P1 ;  /* 0xff800000c1e47808 */ /* 0x000fe20004800000 */
[--C-:B----4-:R-:W-:Y:S01]  /*3a30*/  FFMA.FTZ R225, R225, UR4, -R226.reuse ;  /* 0x00000004e1e17c23 */ /* 0x110fe200080108e2 */
[----:B------:R-:W-:Y:S01]  /*3a40*/  FSEL R230, R196, -INF , !P2 ;  /* 0xff800000c4e67808 */ /* 0x000fe20005000000 */
[----:B------:R-:W-:-:S02]  /*3a50*/  FFMA.FTZ R226, R229, UR4, -R226 ;  /* 0x00000004e5e27c23 */ /* 0x000fc400080108e2 */
[--C-:B------:R-:W-:Y:S01]  /*3a60*/  FFMA.FTZ R228, R228, UR4, -R227.reuse ;  /* 0x00000004e4e47c23 */ /* 0x100fe200080108e3 */
[----:B------:R-:W-:Y:S01]  /*3a70*/  SHFL.IDX PT, R229, R190, R198, 0x1f ;  /* 0x00001fc6bee57589 */ /* 0x000fe200000e0000 */
[----:B------:R-:W-:Y:S01]  /*3a80*/  FFMA.FTZ R227, R230, UR4, -R227 ;  /* 0x00000004e6e37c23 */ /* 0x000fe200080108e3 */
[----:B------:R-:W1:Y:S02]  /*3a90*/  MUFU.EX2 R208, R208 ;  /* 0x000000d000d07308 */ /* 0x000e640000000800 */
[----:B------:R-:W-:Y:S04]  /*3aa0*/  SHFL.IDX PT, R230, R190, R197, 0x1f ;  /* 0x00001fc5bee67589 */ /* 0x000fe800000e0000 */
[----:B------:R-:W4:Y:S01]  /*3ab0*/  SHFL.IDX PT, R190, R190, R200, 0x1f ;  /* 0x00001fc8bebe7589 */ /* 0x000f2200000e0000 */
[--C-:B------:R-:W-:Y:S01]  /*3ac0*/  FADD.FTZ R28, R28, -R231.reuse ;  /* 0x800000e71c1c7221 */ /* 0x100fe20000010000 */
[----:B------:R-:W-:Y:S01]  /*3ad0*/  FADD.FTZ R30, R30, -R231 ;  /* 0x800000e71e1e7221 */ /* 0x000fe20000010000 */
[----:B------:R-:W1:Y:S01]  /*3ae0*/  MUFU.EX2 R95, R95 ;  /* 0x0000005f005f7308 */ /* 0x000e620000000800 */
[----:B------:R-:W-:-:S07]  /*3af0*/  FFMA.FTZ R219, -R18, R18, 1 ;  /* 0x3f80000012db7423 */ /* 0x000fce0000010112 */
[----:B------:R-:W-:Y:S08]  /*3b00*/  MUFU.EX2 R97, R97 ;  /* 0x0000006100617308 */ /* 0x000ff00000000800 */
[----:B------:R-:W-:Y:S01]  /*3b10*/  MUFU.EX2 R99, R99 ;  /* 0x0000006300637308 */ /* 0x000fe20000000800 */
[--C-:B----4-:R-:W-:Y:S01]  /*3b20*/  FADD.FTZ R37, R37, -R190.reuse ;  /* 0x800000be25257221 */ /* 0x110fe20000010000 */
        /* <DEDUP_REMOVED lines=12> */
[----:B------:R-:W-:Y:S01]  /*3bf0*/  FFMA.FTZ R30, -R72, R72, 1 ;  /* 0x3f800000481e7423 */ /* 0x000fe20000010148 */
[----:B------:R-:W-:Y:S01]  /*3c00*/  FMUL.FTZ R29, R29, R32 ;  /* 0x000000201d1d7220 */ /* 0x000fe20000410000 */
[----:B------:R-:W-:Y:S01]  /*3c10*/  FFMA.FTZ R32, -R75, R75, 1 ;  /* 0x3f8000004b207423 */ /* 0x000fe2000001014b */
[----:B------:R-:W-:Y:S01]  /*3c20*/  SHFL.IDX PT, R72, R12, R118, 0x1f ;  /* 0x00001f760c487589 */ /* 0x000fe200000e0000 */
[----:B------:R-:W-:Y:S03]  /*3c30*/  MUFU.EX2 R202, R202 ;  /* 0x000000ca00ca7308 */ /* 0x000fe60000000800 */
[----:B------:R-:W4:Y:S01]  /*3c40*/  SHFL.IDX PT, R75, R12, R198, 0x1f ;  /* 0x00001fc60c4b7589 */ /* 0x000f2200000e0000 */
[--C-:B------:R-:W-:Y:S01]  /*3c50*/  FADD.FTZ R33, R33, -R230.reuse ;  /* 0x800000e621217221 */ /* 0x100fe20000010000 */
[----:B------:R-:W-:Y:S01]  /*3c60*/  FADD.FTZ R35, R35, -R230 ;  /* 0x800000e623237221 */ /* 0x000fe20000010000 */
[----:B------:R-:W-:Y:S01]  /*3c70*/  FADD.FTZ R36, R36, -R229 ;  /* 0x800000e524247221 */ /* 0x000fe20000010000 */
[----:B--2---:R-:W-:Y:S01]  /*3c80*/  FMUL.FTZ R73, R209, R34 ;  /* 0x00000022d1497220 */ /* 0x004fe20000410000 */
[----:B------:R-:W-:Y:S01]  /*3c90*/  FFMA.FTZ R34, -R74, R74, 1 ;  /* 0x3f8000004a227423 */ /* 0x000fe2000001014a */
[----:B-----5:R-:W-:Y:S01]  /*3ca0*/  FMUL.FTZ R33, R93, R33 ;  /* 0x000000215d217220 */ /* 0x020fe20000410000 */
[----:B------:R-:W2:Y:S01]  /*3cb0*/  MUFU.EX2 R18, R221 ;  /* 0x000000dd00127308 */ /* 0x000ea20000000800 */
[----:B-1----:R-:W-:Y:S01]  /*3cc0*/  FMUL.FTZ R35, R208, R35 ;  /* 0x00000023d0237220 */ /* 0x002fe20000410000 */
        /* <DEDUP_REMOVED lines=8> */
[----:B------:R-:W1:Y:S01]  /*3d50*/  SHFL.IDX PT, R73, R12, R6, 0x1f ;  /* 0x00001f060c497589 */ /* 0x000e6200000e0000 */
[----:B------:R-:W-:Y:S03]  /*3d60*/  MUFU.EX2 R203, R203 ;  /* 0x000000cb00cb7308 */ /* 0x000fe60000000800 */
[----:B------:R-:W-:Y:S04]  /*3d70*/  SHFL.IDX PT, R28, R12, R192, 0x1f ;  /* 0x00001fc00c1c7589 */ /* 0x000fe800000e0000 */
[----:B------:R-:W5:Y:S01]  /*3d80*/  SHFL.IDX PT, R79, R12, R117, 0x1f ;  /* 0x00001f750c4f7589 */ /* 0x000f6200000e0000 */
[----:B----4-:R-:W-:Y:S01]  /*3d90*/  FADD.FTZ R54, R54, -R75 ;  /* 0x8000004b36367221 */ /* 0x010fe20000010000 */
[----:B------:R-:W-:Y:S01]  /*3da0*/  FFMA.FTZ R87, -R87, R87, 1 ;  /* 0x3f80000057577423 */ /* 0x000fe20000010157 */
[----:B------:R-:W-:Y:S01]  /*3db0*/  MUFU.EX2 R218, R218 ;  /* 0x000000da00da7308 */ /* 0x000fe20000000800 */
[----:B------:R-:W4:Y:S04]  /*3dc0*/  SHFL.IDX PT, R77, R12, R199, 0x1f ;  /* 0x00001fc70c4d7589 */ /* 0x000f2800000e0000 */
[----:B------:R-:W-:Y:S03]  /*3dd0*/  SHFL.IDX PT, R76, R12, R197, 0x1f ;  /* 0x00001fc50c4c7589 */ /* 0x000fe600000e0000 */
[----:B------:R-:W-:Y:S01]  /*3de0*/  MUFU.EX2 R92, R92 ;  /* 0x0000005c005c7308 */ /* 0x000fe20000000800 */
[----:B------:R2:W-:Y:S01]  /*3df0*/  SHFL.IDX PT, R74, R12, R200, 0x1f ;  /* 0x00001fc80c4a7589 */ /* 0x0005e200000e0000 */
[----:B------:R-:W-:Y:S01]  /*3e00*/  FFMA.FTZ R83, -R83, R83, 1 ;  /* 0x3f80000053537423 */ /* 0x000fe20000010153 */
[----:B------:R-:W-:-:S05]  /*3e10*/  FFMA.FTZ R84, -R84, R84, 1 ;  /* 0x3f80000054547423 */ /* 0x000fca0000010154 */
[----:B------:R-:W-:Y:S01]  /*3e20*/  MUFU.EX2 R100, R100 ;  /* 0x0000006400647308 */ /* 0x000fe20000000800 */
[----:B--2---:R-:W-:Y:S01]  /*3e30*/  FADD.FTZ R12, R45, -R72 ;  /* 0x800000482d0c7221 */ /* 0x004fe20000010000 */
[----:B------:R-:W-:Y:S02]  /*3e40*/  FADD.FTZ R45, R52, -R75 ;  /* 0x8000004b342d7221 */ /* 0x000fe40000010000 */
[----:B------:R-:W2:Y:S01]  /*3e50*/  LDS R75, [R11+0x380] ;  /* 0x000380000b4b7984 */ /* 0x000ea20000000800 */
[----:B------:R-:W-:-:S03]  /*3e60*/  FMUL.FTZ R27, R18, R232 ;  /* 0x000000e8121b7220 */ /* 0x000fc60000410000 */
[----:B------:R-:W-:Y:S01]  /*3e70*/  MUFU.EX2 R213, R213 ;  /* 0x000000d500d57308 */ /* 0x000fe20000000800 */
[----:B------:R-:W-:-:S07]  /*3e80*/  FMUL.FTZ R30, R30, R27 ;  /* 0x0000001b1e1e7220 */ /* 0x000fce0000410000 */
[----:B------:R-:W4:Y:S01]  /*3e90*/  MUFU.EX2 R27, R205 ;  /* 0x000000cd001b7308 */ /* 0x000f220000000800 */
[----:B------:R-:W-:Y:S01]  /*3ea0*/  FADD.FTZ R38, R38, -R229 ;  /* 0x800000e526267221 */ /* 0x000fe20000010000 */
[--C-:B-1----:R-:W-:Y:S01]  /*3eb0*/  FADD.FTZ R40, R40, -R73.reuse ;  /* 0x8000004928287221 */ /* 0x102fe20000010000 */
[----:B------:R-:W-:Y:S01]  /*3ec0*/  FADD.FTZ R73, R42, -R73 ;  /* 0x800000492a497221 */ /* 0x000fe20000010000 */
[----:B------:R-:W-:Y:S01]  /*3ed0*/  FMUL.FTZ R39, R207, R39 ;  /* 0x00000027cf277220 */ /* 0x000fe20000410000 */
[----:B------:R-:W-:Y:S01]  /*3ee0*/  FADD.FTZ R72, R47, -R72 ;  /* 0x800000482f487221 */ /* 0x000fe20000010000 */
[--C-:B-----5:R-:W-:Y:S01]  /*3ef0*/  FADD.FTZ R44, R44, -R79.reuse ;  /* 0x8000004f2c2c7221 */ /* 0x120fe20000010000 */
[----:B------:R-:W-:Y:S01]  /*3f00*/  FFMA.FTZ R42, -R81, R81, 1 ;  /* 0x3f800000512a7423 */ /* 0x000fe20000010151 */
[----:B------:R-:W-:Y:S01]  /*3f10*/  FMUL.FTZ R47, R17, R40 ;  /* 0x00000028112f7220 */ /* 0x000fe20000410000 */
[----:B------:R-:W-:Y:S01]  /*3f20*/  FADD.FTZ R79, R46, -R79 ;  /* 0x8000004f2e4f7221 */ /* 0x000fe20000010000 */
[----:B------:R-:W1:Y:S01]  /*3f30*/  MUFU.EX2 R101, R101 ;  /* 0x0000006500657308 */ /* 0x000e620000000800 */
[----:B----4-:R-:W-:-:S07]  /*3f40*/  FMUL.FTZ R38, R27, R38 ;  /* 0x000000261b267220 */ /* 0x010fce0000410000 */
[----:B------:R-:W-:Y:S01]  /*3f50*/  MUFU.EX2 R217, R217 ;  /* 0x000000d900d97308 */ /* 0x000fe20000000800 */
[----:B------:R-:W-:Y:S01]  /*3f60*/  FMUL.FTZ R35, R35, R38 ;  /* 0x0000002623237220 */ /* 0x000fe20000410000 */
[----:B------:R-:W-:Y:S01]  /*3f70*/  FFMA.FTZ R38, -R80, R80, 1 ;  /* 0x3f80000050267423 */ /* 0x000fe20000010150 */
[----:B------:R-:W-:Y:S01]  /*3f80*/  FMUL.FTZ R40, R206, R73 ;  /* 0x00000049ce287220 */ /* 0x000fe20000410000 */
[----:B------:R-:W-:Y:S01]  /*3f90*/  FMUL.FTZ R42, R42, R47 ;  /* 0x0000002f2a2a7220 */ /* 0x000fe20000410000 */
[----:B------:R-:W-:Y:S01]  /*3fa0*/  FMUL.FTZ R46, R15, R44 ;  /* 0x0000002c0f2e7220 */ /* 0x000fe20000410000 */
[----:B------:R-:W-:Y:S01]  /*3fb0*/  FMUL.FTZ R38, R38, R39 ;  /* 0x0000002726267220 */ /* 0x000fe20000410000 */
[----:B------:R-:W-:Y:S01]  /*3fc0*/  FADD.FTZ R39, R48, -R77 ;  /* 0x8000004d30277221 */ /* 0x000fe20000010000 */
[----:B------:R-:W-:Y:S01]  /*3fd0*/  FMUL.FTZ R48, R204, R79 ;  /* 0x0000004fcc307220 */ /* 0x000fe20000410000 */
[----:B------:R-:W-:Y:S01]  /*3fe0*/  MUFU.EX2 R103, R103 ;  /* 0x0000006700677308 */ /* 0x000fe20000000800 */
[----:B--2---:R-:W2:Y:S01]  /*3ff0*/  SHFL.IDX PT, R73, R75, R6, 0x1f ;  /* 0x00001f064b497589 */ /* 0x004ea200000e0000 */
[----:B------:R-:W-:Y:S01]  /*4000*/  FFMA.FTZ R44, -R86, R86, 1 ;  /* 0x3f800000562c7423 */ /* 0x000fe20000010156 */
[----:B------:R-:W-:Y:S01]  /*4010*/  FMUL.FTZ R47, R97, R12 ;  /* 0x0000000c612f7220 */ /* 0x000fe20000410000 */
[--C-:B------:R-:W-:Y:S01]  /*4020*/  FADD.FTZ R41, R41, -R28.reuse ;  /* 0x8000001c29297221 */ /* 0x100fe20000010000 */
[----:B------:R-:W4:Y:S01]  /*4030*/  SHFL.IDX PT, R118, R75, R118, 0x1f ;  /* 0x00001f764b767589 */ /* 0x000f2200000e0000 */
[----:B------:R-:W-:Y:S01]  /*4040*/  FADD.FTZ R43, R43, -R28 ;  /* 0x8000001c2b2b7221 */ /* 0x000fe20000010000 */
[----:B------:R-:W-:Y:S01]  /*4050*/  FADD.FTZ R28, R49, -R76 ;  /* 0x8000004c311c7221 */ /* 0x000fe20000010000 */
[----:B------:R-:W-:Y:S01]  /*4060*/  FMUL.FTZ R12, R87, R48 ;  /* 0x00000030570c7220 */ /* 0x000fe20000410000 */
[----:B------:R-:W5:Y:S01]  /*4070*/  SHFL.IDX PT, R192, R75, R192, 0x1f ;  /* 0x00001fc04bc07589 */ /* 0x000f6200000e0000 */
[----:B------:R-:W-:Y:S01]  /*4080*/  FMUL.FTZ R44, R44, R47 ;  /* 0x0000002f2c2c7220 */ /* 0x000fe20000410000 */
[----:B------:R-:W-:Y:S01]  /*4090*/  FFMA.FTZ R47, -R89, R89, 1 ;  /* 0x3f800000592f7423 */ /* 0x000fe20000010159 */
[----:B------:R-:W-:Y:S01]  /*40a0*/  FMUL.FTZ R48, R98, R39 ;  /* 0x0000002762307220 */ /* 0x000fe20000410000 */
[----:B------:R-:W-:Y:S01]  /*40b0*/  FMUL.FTZ R43, R202, R43 ;  /* 0x0000002bca2b7220 */ /* 0x000fe20000410000 */
[----:B------:R-:W-:Y:S01]  /*40c0*/  FMUL.FTZ R39, R99, R28 ;  /* 0x0000001c63277220 */ /* 0x000fe20000410000 */
[----:B------:R-:W-:Y:S01]  /*40d0*/  FMUL.FTZ R72, R203, R72 ;  /* 0x00000048cb487220 */ /* 0x000fe20000410000 */
[----:B------:R-:W-:Y:S01]  /*40e0*/  FMUL.FTZ R47, R47, R48 ;  /* 0x000000302f2f7220 */ /* 0x000fe20000410000 */
[----:B------:R-:W5:Y:S01]  /*40f0*/  SHFL.IDX PT, R117, R75, R117, 0x1f ;  /* 0x00001f754b757589 */ /* 0x000f6200000e0000 */
[----:B------:R-:W-:Y:S01]  /*4100*/  FFMA.FTZ R49, -R88, R88, 1 ;  /* 0x3f80000058317423 */ /* 0x000fe20000010158 */
[----:B------:R-:W-:Y:S01]  /*4110*/  FFMA.FTZ R48, -R90, R90, 1 ;  /* 0x3f8000005a307423 */ /* 0x000fe2000001015a */
[----:B------:R-:W5:Y:S01]  /*4120*/  MUFU.EX2 R214, R214 ;  /* 0x000000d600d67308 */ /* 0x000f620000000800 */
[----:B------:R-:W5:Y:S01]  /*4130*/  SHFL.IDX PT, R199, R75, R199, 0x1f ;  /* 0x00001fc74bc77589 */ /* 0x000f6200000e0000 */
[----:B------:R-:W-:-:S03]  /*4140*/  FMUL.FTZ R11, R84, R43 ;  /* 0x0000002b540b7220 */ /* 0x000fc60000410000 */
[----:B------:R-:W5:Y:S01]  /*4150*/  SHFL.IDX PT, R28, R75, R197, 0x1f ;  /* 0x00001fc54b1c7589 */ /* 0x000f6200000e0000 */
[----:B------:R-:W-:Y:S01]  /*4160*/  FMUL.FTZ R40, R83, R40 ;  /* 0x0000002853287220 */ /* 0x000fe20000410000 */
[----:B------:R-:W-:Y:S01]  /*4170*/  FFMA.FTZ R43, -R85, R85, 1 ;  /* 0x3f800000552b7423 */ /* 0x000fe20000010155 */
[----:B------:R-:W-:Y:S01]  /*4180*/  FADD.FTZ R77, R50, -R77 ;  /* 0x8000004d324d7221 */ /* 0x000fe20000010000 */
[----:B------:R-:W-:Y:S01]  /*4190*/  FMUL.FTZ R49, R49, R72 ;  /* 0x0000004831317220 */ /* 0x000fe20000410000 */
[----:B------:R-:W-:Y:S01]  /*41a0*/  FMUL.FTZ R48, R48, R39 ;  /* 0x0000002730307220 */ /* 0x000fe20000410000 */
[----:B------:R-:W3:Y:S01]  /*41b0*/  SHFL.IDX PT, R83, R75, R198, 0x1f ;  /* 0x00001fc64b537589 */ /* 0x000ee200000e0000 */
[----:B------:R-:W5:Y:S03]  /*41c0*/  MUFU.EX2 R39, R216 ;  /* 0x000000d800277308 */ /* 0x000f660000000800 */
[----:B------:R-:W3:Y:S01]  /*41d0*/  SHFL.IDX PT, R200, R75, R200, 0x1f ;  /* 0x00001fc84bc87589 */ /* 0x000ee200000e0000 */
[----:B------:R-:W-:Y:S01]  /*41e0*/  FMUL.FTZ R43, R43, R46 ;  /* 0x0000002e2b2b7220 */ /* 0x000fe20000410000 */
[----:B------:R-:W-:-:S03]  /*41f0*/  FFMA.FTZ R46, -R91, R91, 1 ;  /* 0x3f8000005b2e7423 */ /* 0x000fc6000001015b */
[----:B------:R-:W5:Y:S01]  /*4200*/  MUFU.EX2 R72, R211 ;  /* 0x000000d300487308 */ /* 0x000f620000000800 */
[----:B------:R-:W-:Y:S01]  /*4210*/  FMUL.FTZ R77, R218, R77 ;  /* 0x0000004dda4d7220 */ /* 0x000fe20000410000 */
[----:B------:R-:W-:Y:S01]  /*4220*/  FFMA.FTZ R78, -R78, R78, 1 ;  /* 0x3f8000004e4e7423 */ /* 0x000fe2000001014e */
[----:B------:R-:W-:-:S05]  /*4230*/  FMUL.FTZ R37, R92, R37 ;  /* 0x000000255c257220 */ /* 0x000fca0000410000 */
[----:B------:R-:W5:Y:S01]  /*4240*/  MUFU.EX2 R210, R210 ;  /* 0x000000d200d27308 */ /* 0x000f620000000800 */
[----:B------:R-:W-:Y:S01]  /*4250*/  FFMA.FTZ R50, -R185, R185, 1 ;  /* 0x3f800000b9327423 */ /* 0x000fe200000101b9 */
[----:B------:R-:W-:Y:S01]  /*4260*/  FMUL.FTZ R45, R100, R45 ;  /* 0x0000002d642d7220 */ /* 0x000fe20000410000 */
[----:B------:R-:W-:Y:S01]  /*4270*/  FMUL.FTZ R46, R46, R77 ;  /* 0x0000004d2e2e7220 */ /* 0x000fe20000410000 */
[----:B------:R-:W-:Y:S01]  /*4280*/  FFMA.FTZ R187, -R187, R187, 1 ;  /* 0x3f800000bbbb7423 */ /* 0x000fe200000101bb */
[----:B------:R-:W-:Y:S01]  /*4290*/  FMUL.FTZ R54, R213, R54 ;  /* 0x00000036d5367220 */ /* 0x000fe20000410000 */
[--C-:B--2---:R-:W-:Y:S02]  /*42a0*/  FADD.FTZ R56, R56, -R73.reuse ;  /* 0x8000004938387221 */ /* 0x104fe40000010000 */
[----:B------:R-:W2:Y:S01]  /*42b0*/  MUFU.EX2 R220, R220 ;  /* 0x000000dc00dc7308 */ /* 0x000ea20000000800 */
[----:B------:R-:W-:Y:S01]  /*42c0*/  FADD.FTZ R77, R58, -R73 ;  /* 0x800000493a4d7221 */ /* 0x000fe20000010000 */
[----:B------:R-:W-:Y:S01]  /*42d0*/  FMUL.FTZ R37, R78, R37 ;  /* 0x000000254e257220 */ /* 0x000fe20000410000 */
[----:B------:R-:W-:-:S05]  /*42e0*/  FMUL.FTZ R50, R50, R45 ;  /* 0x0000002d32327220 */ /* 0x000fca0000410000 */
[----:B------:R-:W2:Y:S01]  /*42f0*/  MUFU.EX2 R222, R222 ;  /* 0x000000de00de7308 */ /* 0x000ea20000000800 */
[----:B----4-:R-:W-:Y:S01]  /*4300*/  FADD.FTZ R78, R61, -R118 ;  /* 0x800000763d4e7221 */ /* 0x010fe20000010000 */
[----:B------:R-:W-:Y:S01]  /*4310*/  FMUL.FTZ R45, R187, R54 ;  /* 0x00000036bb2d7220 */ /* 0x000fe20000410000 */
[----:B-1----:R-:W-:-:S05]  /*4320*/  FMUL.FTZ R61, R101, R56 ;  /* 0x00000038653d7220 */ /* 0x002fca0000410000 */
[----:B------:R-:W1:Y:S01]  /*4330*/  MUFU.EX2 R119, R119 ;  /* 0x0000007700777308 */ /* 0x000e620000000800 */
[----:B-----5:R-:W-:Y:S01]  /*4340*/  FADD.FTZ R79, R57, -R192 ;  /* 0x800000c0394f7221 */ /* 0x020fe20000010000 */
[----:B------:R-:W-:Y:S01]  /*4350*/  FFMA.FTZ R54, -R189, R189, 1 ;  /* 0x3f800000bd367423 */ /* 0x000fe200000101bd */
[----:B------:R-:W-:Y:S01]  /*4360*/  FFMA.FTZ R73, -R106, R106, 1 ;  /* 0x3f8000006a497423 */ /* 0x000fe2000001016a */
[----:B------:R-:W-:-:S04]  /*4370*/  FMUL.FTZ R56, R214, R77 ;  /* 0x0000004dd6387220 */ /* 0x000fc80000410000 */
[----:B------:R-:W4:Y:S01]  /*4380*/  MUFU.EX2 R102, R102 ;  /* 0x0000006600667308 */ /* 0x000f220000000800 */
[----:B------:R-:W-:Y:S01]  /*4390*/  FADD.FTZ R76, R51, -R76 ;  /* 0x8000004c334c7221 */ /* 0x000fe20000010000 */
[----:B------:R-:W-:Y:S01]  /*43a0*/  FADD.FTZ R192, R59, -R192 ;  /* 0x800000c03bc07221 */ /* 0x000fe20000010000 */
[----:B------:R-:W-:Y:S01]  /*43b0*/  FADD.FTZ R81, R63, -R118 ;  /* 0x800000763f517221 */ /* 0x000fe20000010000 */
[----:B------:R-:W-:-:S04]  /*43c0*/  FADD.FTZ R55, R55, -R74 ;  /* 0x8000004a37377221 */ /* 0x000fc80000010000 */
[----:B------:R-:W-:Y:S01]  /*43d0*/  MUFU.EX2 R228, R228 ;  /* 0x000000e400e47308 */ /* 0x000fe20000000800 */
[----:B------:R-:W-:Y:S01]  /*43e0*/  FADD.FTZ R53, R53, -R74 ;  /* 0x8000004a35357221 */ /* 0x000fe20000010000 */
[----:B------:R-:W-:-:S06]  /*43f0*/  FMUL.FTZ R54, R54, R61 ;  /* 0x0000003d36367220 */ /* 0x000fcc0000410000 */
[----:B------:R-:W-:Y:S01]  /*4400*/  MUFU.EX2 R225, R225 ;  /* 0x000000e100e17308 */ /* 0x000fe20000000800 */
[----:B------:R-:W-:-:S07]  /*4410*/  FMUL.FTZ R73, R73, R56 ;  /* 0x0000003849497220 */ /* 0x000fce0000410000 */
[----:B------:R-:W5:Y:S01]  /*4420*/  MUFU.EX2 R215, R215 ;  /* 0x000000d700d77308 */ /* 0x000f620000000800 */
[----:B------:R-:W-:Y:S01]  /*4430*/  FFMA.FTZ R51, -R184, R184, 1 ;  /* 0x3f800000b8337423 */ /* 0x000fe200000101b8 */
[----:B------:R-:W-:-:S06]  /*4440*/  FMUL.FTZ R76, R217, R76 ;  /* 0x0000004cd94c7220 */ /* 0x000fcc0000410000 */
[----:B------:R-:W5:Y:S01]  /*4450*/  MUFU.EX2 R212, R212 ;  /* 0x000000d400d47308 */ /* 0x000f620000000800 */
[----:B------:R-:W-:Y:S01]  /*4460*/  FFMA.FTZ R74, -R107, R107, 1 ;  /* 0x3f8000006b4a7423 */ /* 0x000fe2000001016b */
[----:B------:R-:W-:-:S06]  /*4470*/  FMUL.FTZ R61, R39, R192 ;  /* 0x000000c0273d7220 */ /* 0x000fcc0000410000 */
[----:B------:R-:W5:Y:S01]  /*4480*/  MUFU.EX2 R223, R223 ;  /* 0x000000df00df7308 */ /* 0x000f620000000800 */
[----:B------:R-:W-:Y:S01]  /*4490*/  FFMA.FTZ R111, -R111, R111, 1 ;  /* 0x3f8000006f6f7423 */ /* 0x000fe2000001016f */
[----:B------:R-:W-:-:S06]  /*44a0*/  FMUL.FTZ R56, R72, R81 ;  /* 0x0000005148387220 */ /* 0x000fcc0000410000 */
[----:B------:R-:W5:Y:S01]  /*44b0*/  MUFU.EX2 R227, R227 ;  /* 0x000000e300e37308 */ /* 0x000f620000000800 */
[----:B------:R-:W-:-:S07]  /*44c0*/  FFMA.FTZ R52, -R188, R188, 1 ;  /* 0x3f800000bc347423 */ /* 0x000fce00000101bc */
[----:B------:R-:W5:Y:S01]  /*44d0*/  MUFU.EX2 R226, R226 ;  /* 0x000000e200e27308 */ /* 0x000f620000000800 */
[----:B------:R-:W-:Y:S01]  /*44e0*/  FMUL.FTZ R55, R210, R55 ;  /* 0x00000037d2377220 */ /* 0x000fe20000410000 */
[----:B------:R-:W-:Y:S01]  /*44f0*/  FADD.FTZ R60, R60, -R117 ;  /* 0x800000753c3c7221 */ /* 0x000fe20000010000 */
[----:B------:R-:W-:Y:S01]  /*4500*/  FADD.FTZ R57, R64, -R199 ;  /* 0x800000c740397221 */ /* 0x000fe20000010000 */
[----:B------:R-:W-:Y:S01]  /*4510*/  FADD.FTZ R65, R65, -R28 ;  /* 0x8000001c41417221 */ /* 0x000fe20000010000 */
[----:B------:R-:W-:Y:S01]  /*4520*/  FADD.FTZ R25, R25, -R234 ;  /* 0x800000ea19197221 */ /* 0x000fe20000010000 */
[----:B------:R-:W-:Y:S01]  /*4530*/  FMUL.FTZ R51, R51, R76 ;  /* 0x0000004c33337220 */ /* 0x000fe20000410000 */
[----:B------:R-:W-:Y:S01]  /*4540*/  FMUL.FTZ R74, R74, R61 ;  /* 0x0000003d4a4a7220 */ /* 0x000fe20000410000 */
[----:B------:R-:W-:Y:S01]  /*4550*/  FMUL.FTZ R111, R111, R56 ;  /* 0x000000386f6f7220 */ /* 0x000fe20000410000 */
[----:B------:R-:W-:Y:S01]  /*4560*/  FMUL.FTZ R52, R52, R55 ;  /* 0x0000003734347220 */ /* 0x000fe20000410000 */
[----:B------:R-:W-:Y:S01]  /*4570*/  FADD.FTZ R64, R67, -R28 ;  /* 0x8000001c43407221 */ /* 0x000fe20000010000 */
[----:B------:R-:W-:Y:S01]  /*4580*/  FFMA.FTZ R76, -R108, R108, 1 ;  /* 0x3f8000006c4c7423 */ /* 0x000fe2000001016c */
[----:B------:R-:W-:Y:S01]  /*4590*/  FMUL.FTZ R61, R103, R60 ;  /* 0x0000003c673d7220 */ /* 0x000fe20000410000 */
[----:B------:R-:W-:Y:S01]  /*45a0*/  FFMA.FTZ R112, -R112, R112, 1 ;  /* 0x3f80000070707423 */ /* 0x000fe20000010170 */
[----:B------:R-:W-:Y:S01]  /*45b0*/  FFMA.FTZ R191, -R191, R191, 1 ;  /* 0x3f800000bfbf7423 */ /* 0x000fe200000101bf */
[----:B--2---:R-:W-:Y:S01]  /*45c0*/  FMUL.FTZ R57, R220, R57 ;  /* 0x00000039dc397220 */ /* 0x004fe20000410000 */
[----:B------:R-:W-:Y:S01]  /*45d0*/  FMUL.FTZ R56, R222, R65 ;  /* 0x00000041de387220 */ /* 0x000fe20000410000 */
[----:B-1----:R-:W-:Y:S01]  /*45e0*/  FMUL.FTZ R224, R119, R25 ;  /* 0x0000001977e07220 */ /* 0x002fe20000410000 */
[----:B------:R-:W-:Y:S01]  /*45f0*/  FADD.FTZ R62, R62, -R117 ;  /* 0x800000753e3e7221 */ /* 0x000fe20000010000 */
[----:B---3--:R-:W-:Y:S01]  /*4600*/  FADD.FTZ R55, R68, -R83 ;  /* 0x8000005344377221 */ /* 0x008fe20000010000 */
        /* <DEDUP_REMOVED lines=9> */
[----:B----4-:R-:W-:Y:S01]  /*46a0*/  FMUL.FTZ R58, R102, R79 ;  /* 0x0000004f663a7220 */ /* 0x010fe20000410000 */
[----:B------:R-:W-:Y:S01]  /*46b0*/  FMUL.FTZ R76, R76, R61 ;  /* 0x0000003d4c4c7220 */ /* 0x000fe20000410000 */
[----:B------:R-:W-:Y:S01]  /*46c0*/  FMUL.FTZ R112, R112, R57 ;  /* 0x0000003970707220 */ /* 0x000fe20000410000 */
[----:B------:R-:W-:Y:S01]  /*46d0*/  FMUL.FTZ R191, R191, R56 ;  /* 0x00000038bfbf7220 */ /* 0x000fe20000410000 */
[----:B------:R-:W-:Y:S01]  /*46e0*/  FMUL.FTZ R25, R219, R224 ;  /* 0x000000e0db197220 */ /* 0x000fe20000410000 */
[----:B------:R-:W-:Y:S01]  /*46f0*/  FFMA.FTZ R109, -R109, R109, 1 ;  /* 0x3f8000006d6d7423 */ /* 0x000fe2000001016d */
[----:B------:R-:W-:Y:S01]  /*4700*/  FFMA.FTZ R110, -R110, R110, 1 ;  /* 0x3f8000006e6e7423 */ /* 0x000fe2000001016e */
[----:B-----5:R-:W-:Y:S01]  /*4710*/  FMUL.FTZ R63, R215, R62 ;  /* 0x0000003ed73f7220 */ /* 0x020fe20000410000 */
        /* <DEDUP_REMOVED lines=114> */
[----:B------:R-:W-:-:S04]  /*4e40*/  VIADD R12, R16, 0x1a800 ;  /* 0x0001a800100c7836 */ /* 0x000fc80000000000 */
        /* <DEDUP_REMOVED lines=168> */
.L_x_3048:
[----:B------:R-:W-:Y:S01]  /*58d0*/  IMAD R9, R0, 0x300, R9 ;  /* 0x0000030000097824 */ /* 0x000fe200078e0209 */
        /* <DEDUP_REMOVED lines=55> */
.L_x_3049:
[----:B------:R-:W-:Y:S01]  /*5c50*/  UIADD3 UR45, UR45, 0x1, URZ ;  /* 0x000000012d2d7890 */ /* 0x000fe2000fffe03f */
[----:B------:R-:W-:Y:S01]  /*5c60*/  VIADD R8, R8, 0x26820 ;  /* 0x0002682008087836 */ /* 0x000fe20000000000 */
[----:B------:R-:W-:-:S04]  /*5c70*/  IADD3 R0, R0, 0x1, RZ ;  /* 0x0000000100007810 */ /* 0x000fc80007ffe0ff */
[----:B------:R-:W-:Y:S02]  /*5c80*/  ISETP.LE.AND P1, PT, R10, UR45, PT ;  /* 0x0000002d0a007c0c */ /* 0x000fe4000bf23270 */
[C---:B------:R-:W-:Y:S02]  /*5c90*/  ISETP.NE.AND P0, PT, R0.reuse, 0x2, PT ;  /* 0x000000020000780c */ /* 0x040fe40003f05270 */
[----:B------:R-:W-:Y:S02]  /*5ca0*/  PRMT R8, RZ, 0x654, R8 ;  /* 0x00000654ff087816 */ /* 0x000fe40000000008 */
[----:B-1----:R-:W-:Y:S02]  /*5cb0*/  SEL R9, RZ, 0x1, P0 ;  /* 0x00000001ff097807 */ /* 0x002fe40000000000 */
[----:B------:R2:W-:Y:S01]  /*5cc0*/  SYNCS.ARRIVE.TRANS64.RED.A1T0 RZ, [R8+URZ], RZ ;  /* 0x000000ff08ff79a7 */ /* 0x0005e2000810043f */
[----:B------:R-:W-:Y:S02]  /*5cd0*/  SEL R0, R0, RZ, P0 ;  /* 0x000000ff00007207 */ /* 0x000fe40000000000 */
[----:B------:R-:W-:-:S02]  /*5ce0*/  LOP3.LUT R4, R4, R9, RZ, 0x3c, !PT ;  /* 0x0000000904047212 */ /* 0x000fc400078e3cff */
[----:B------:R-:W-:Y:S05]  /*5cf0*/  @!P1 BRA `(.L_x_3050) ;  /* 0xffffffc000789947 */ /* 0x000fea000383ffff */
.L_x_3039:
[----:B------:R-:W-:-:S06]  /*5d00*/  UISETP.GE.AND UP0, UPT, UR45, UR44, UPT ;  /* 0x0000002c2d00728c */ /* 0x000fcc000bf06270 */
[----:B------:R-:W-:-:S13]  /*5d10*/  PLOP3.LUT P0, PT, PT, PT, UP0, 0x80, 0x0 ;  /* 0x000000000000781c */ /* 0x000fda0003f0f008 */
[----:B------:R-:W-:Y:S05]  /*5d20*/  @P0 BRA `(.L_x_3051) ;  /* 0x0000004000580947 */ /* 0x000fea0003800000 */
[----:B------:R-:W3:Y:S04]  /*5d30*/  LDL.LU R14, [R1+0x14] ;  /* 0x00001400010e7983 */ /* 0x000ee80000300800 */
[----:B------:R-:W4:Y:S01]  /*5d40*/  LDL.LU R12, [R1+0x8] ;  /* 0x00000800010c7983 */ /* 0x000f220000300800 */
[----:B------:R-:W-:Y:S01]  /*5d50*/  UIMAD UR4, UR37, -0x80, UR42 ;  /* 0xffffff80250478a4 */ /* 0x000fe2000f8e022a */
[----:B------:R-:W-:Y:S01]  /*5d60*/  IMAD.MOV.U32 R185, RZ, RZ, 0x40000040 ;  /* 0x40000040ffb97424 */ /* 0x000fe200078e00ff */
[----:B------:R-:W-:Y:S01]  /*5d70*/  MOV R189, 0x40000040 ;  /* 0x4000004000bd7802 */ /* 0x000fe20000000f00 */
[----:B------:R-:W5:Y:S01]  /*5d80*/  S2R R6, SR_TID.X ;  /* 0x0000000000067919 */ /* 0x000f620000002100 */
[----:B------:R-:W-:Y:S02]  /*5d90*/  IMAD.MOV.U32 R187, RZ, RZ, 0x40000040 ;  /* 0x40000040ffbb7424 */ /* 0x000fe400078e00ff */
[----:B------:R-:W-:-:S02]  /*5da0*/  IMAD.MOV.U32 R191, RZ, RZ, 0x40000040 ;  /* 0x40000040ffbf7424 */ /* 0x000fc400078e00ff */
[----:B------:R-:W-:Y:S02]  /*5db0*/  IMAD.MOV.U32 R193, RZ, RZ, 0x40000040 ;  /* 0x40000040ffc17424 */ /* 0x000fe400078e00ff */
[----:B-----5:R-:W-:-:S05]  /*5dc0*/  VIADD R6, R6, 0xffffff80 ;  /* 0xffffff8006067836 */ /* 0x020fca0000000000 */
[----:B------:R-:W-:-:S04]  /*5dd0*/  SHF.R.S32.HI R7, RZ, 0x1f, R6 ;  /* 0x0000001fff077819 */ /* 0x000fc80000011406 */
[CC--:B------:R-:W-:Y:S02]  /*5de0*/  LEA.HI R9, R7.reuse, R6.reuse, RZ, 0x5 ;  /* 0x0000000607097211 */ /* 0x0c0fe400078f28ff */
[-C--:B--2---:R-:W-:Y:S02]  /*5df0*/  LEA.HI R8, R7, R6.reuse, RZ, 0x7 ;  /* 0x0000000607087211 */ /* 0x084fe400078f38ff */
[----:B------:R-:W-:Y:S02]  /*5e00*/  LOP3.LUT R9, R9, 0xffffffe0, RZ, 0xc0, !PT ;  /* 0xffffffe009097812 */ /* 0x000fe400078ec0ff */
[----:B------:R-:W-:Y:S02]  /*5e10*/  LEA.HI R11, R7, R6, RZ, 0x2 ;  /* 0x00000006070b7211 */ /* 0x000fe400078f10ff */
[----:B------:R-:W-:Y:S01]  /*5e20*/  LOP3.LUT R7, R8, 0xffffff80, RZ, 0xc0, !PT ;  /* 0xffffff8008077812 */ /* 0x000fe200078ec0ff */
[----:B------:R-:W-:Y:S01]  /*5e30*/  IMAD.IADD R10, R6, 0x1, -R9 ;  /* 0x00000001060a7824 */ /* 0x000fe200078e0a09 */
[----:B-1----:R-:W-:-:S02]  /*5e40*/  LOP3.LUT R13, R11, 0xfffffffc, RZ, 0xc0, !PT ;  /* 0xfffffffc0b0d7812 */ /* 0x002fc400078ec0ff */
[----:B------:R-:W-:Y:S01]  /*5e50*/  SHF.R.S32.HI R8, RZ, 0x7, R8 ;  /* 0x00000007ff087819 */ /* 0x000fe20000011408 */
[C---:B------:R-:W-:Y:S01]  /*5e60*/  IMAD.IADD R9, R6.reuse, 0x1, -R7 ;  /* 0x0000000106097824 */ /* 0x040fe200078e0a07 */
[----:B------:R-:W-:Y:S02]  /*5e70*/  SHF.R.S32.HI R11, RZ, 0x1f, R10 ;  /* 0x0000001fff0b7819 */ /* 0x000fe4000001140a */
[----:B------:R-:W-:Y:S02]  /*5e80*/  IADD3 R7, R6, -R13, RZ ;  /* 0x8000000d06077210 */ /* 0x000fe40007ffe0ff */
[CC--:B------:R-:W-:Y:S02]  /*5e90*/  LEA.HI R6, R11.reuse, R10.reuse, RZ, 0x3 ;  /* 0x0000000a0b067211 */ /* 0x0c0fe400078f18ff */
[----:B------:R-:W-:Y:S02]  /*5ea0*/  LEA.HI R10, R11, R10, RZ, 0x2 ;  /* 0x0000000a0b0a7211 */ /* 0x000fe400078f10ff */
[----:B------:R-:W-:-:S02]  /*5eb0*/  SHF.R.S32.HI R6, RZ, 0x3, R6 ;  /* 0x00000003ff067819 */ /* 0x000fc40000011406 */
[----:B---3--:R-:W-:Y:S01]  /*5ec0*/  LEA.HI R9, R14, R9, RZ, 0x5 ;  /* 0x000000090e097211 */ /* 0x008fe200078f28ff */
[----:B------:R-:W-:-:S03]  /*5ed0*/  IMAD.U32 R14, RZ, RZ, UR4 ;  /* 0x00000004ff0e7e24 */ /* 0x000fc6000f8e00ff */
[----:B------:R-:W-:Y:S02]  /*5ee0*/  SHF.R.S32.HI R13, RZ, 0x5, R9 ;  /* 0x00000005ff0d7819 */ /* 0x000fe40000011409 */
[----:B------:R-:W-:Y:S02]  /*5ef0*/  SHF.R.S32.HI R9, RZ, 0x2, R10 ;  /* 0x00000002ff097819 */ /* 0x000fe4000001140a */
[----:B----4-:R-:W-:Y:S01]  /*5f00*/  SHF.R.S32.HI R11, RZ, 0x2, R12 ;  /* 0x00000002ff0b7819 */ /* 0x010fe2000001140c */
[----:B------:R-:W-:Y:S01]  /*5f10*/  IMAD R17, R13, -0x10, R14 ;  /* 0xfffffff00d117824 */ /* 0x000fe200078e020e */
[----:B------:R-:W-:Y:S01]  /*5f20*/  SHF.R.S32.HI R12, RZ, 0x1f, R12 ;  /* 0x0000001fff0c7819 */ /* 0x000fe2000001140c */
[C---:B------:R-:W-:Y:S01]  /*5f30*/  VIADD R13, R9.reuse, 0x8 ;  /* 0x00000008090d7836 */ /* 0x040fe20000000000 */
[----:B------:R-:W-:Y:S01]  /*5f40*/  LEA.HI R14, R8, R8, RZ, 0x1 ;  /* 0x00000008080e7211 */ /* 0x000fe200078f08ff */
[----:B------:R-:W-:Y:S01]  /*5f50*/  VIADD R19, R9, 0x10 ;  /* 0x0000001009137836 */ /* 0x000fe20000000000 */
[----:B------:R-:W-:-:S02]  /*5f60*/  LEA.HI R12, R12, R11, RZ, 0x3 ;  /* 0x0000000b0c0c7211 */ /* 0x000fc400078f18ff */
[----:B------:R-:W-:Y:S02]  /*5f70*/  LOP3.LUT R15, R14, 0xfffffffe, RZ, 0xc0, !PT ;  /* 0xfffffffe0e0f7812 */ /* 0x000fe400078ec0ff */
[----:B------:R-:W-:Y:S02]  /*5f80*/  LEA.HI R14, R13, R13, RZ, 0x1 ;  /* 0x0000000d0d0e7211 */ /* 0x000fe400078f08ff */
[----:B------:R-:W-:Y:S02]  /*5f90*/  LOP3.LUT R12, R12, 0xfffffff8, RZ, 0xc0, !PT ;  /* 0xfffffff80c0c7812 */ /* 0x000fe400078ec0ff */
[----:B------:R-:W-:Y:S02]  /*5fa0*/  IADD3 R8, R8, -R15, RZ ;  /* 0x8000000f08087210 */ /* 0x000fe40007ffe0ff */
[----:B------:R-:W-:Y:S02]  /*5fb0*/  SHF.R.S32.HI R15, RZ, 0x1, R14 ;  /* 0x00000001ff0f7819 */ /* 0x000fe4000001140e */
[----:B------:R-:W-:Y:S01]  /*5fc0*/  IADD3 R23, R17, R12, -R11 ;  /* 0x0000000c11177210 */ /* 0x000fe20007ffe80b */
[----:B------:R-:W-:Y:S01]  /*5fd0*/  IMAD.HI R11, R6, 0x2aaaaaab, RZ ;  /* 0x2aaaaaab060b7827 */ /* 0x000fe200078e02ff */
[----:B------:R-:W-:-:S02]  /*5fe0*/  LEA.HI R10, R10, R9, RZ, 0x1 ;  /* 0x000000090a0a7211 */ /* 0x000fc400078f08ff */
[----:B------:R-:W-:Y:S01]  /*5ff0*/  LEA.HI R20, R19, R19, RZ, 0x1 ;  /* 0x0000001313147211 */ /* 0x000fe200078f08ff */
[----:B------:R-:W-:Y:S01]  /*6000*/  IMAD.HI R17, R15, 0x2aaaaaab, RZ ;  /* 0x2aaaaaab0f117827 */ /* 0x000fe200078e02ff */
[----:B------:R-:W-:Y:S02]  /*6010*/  SHF.R.U32.HI R12, RZ, 0x1, R11 ;  /* 0x00000001ff0c7819 */ /* 0x000fe4000001160b */
[----:B------:R-:W-:Y:S01]  /*6020*/  LOP3.LUT R10, R10, 0xfffffffe, RZ, 0xc0, !PT ;  /* 0xfffffffe0a0a7812 */ /* 0x000fe200078ec0ff */
[----:B------:R-:W-:Y:S01]  /*6030*/  IMAD R8, R8, -0x40, R23 ;  /* 0xffffffc008087824 */ /* 0x000fe200078e0217 */
[----:B------:R-:W-:Y:S02]  /*6040*/  SHF.R.U32.HI R18, RZ, 0x1, R17 ;  /* 0x00000001ff127819 */ /* 0x000fe40000011611 */
[----:B------:R-:W-:Y:S01]  /*6050*/  LEA.HI R11, R11, R12, RZ, 0x1 ;  /* 0x0000000c0b0b7211 */ /* 0x000fe200078f08ff */
[----:B------:R-:W-:Y:S01]  /*6060*/  IMAD.IADD R10, R9, 0x1, -R10 ;  /* 0x00000001090a7824 */ /* 0x000fe200078e0a0a */
[----:B------:R-:W-:-:S02]  /*6070*/  LEA.HI R18, R17, R18, RZ, 0x1 ;  /* 0x0000001211127211 */ /* 0x000fc400078f08ff */
[----:B------:R-:W-:Y:S01]  /*6080*/  LOP3.LUT R14, R14, 0xfffffffe, RZ, 0xc0, !PT ;  /* 0xfffffffe0e0e7812 */ /* 0x000fe200078ec0ff */
[----:B------:R-:W-:Y:S01]  /*6090*/  IMAD R11, R11, -0xc, R6 ;  /* 0xfffffff40b0b7824 */ /* 0x000fe200078e0206 */
[----:B------:R-:W-:Y:S01]  /*60a0*/  SHF.R.S32.HI R21, RZ, 0x1, R20 ;  /* 0x00000001ff157819 */ /* 0x000fe20000011414 */
[----:B------:R-:W-:Y:S01]  /*60b0*/  IMAD R15, R18, -0xc, R15 ;  /* 0xfffffff4120f7824 */ /* 0x000fe200078e020f */
[----:B------:R-:W-:Y:S01]  /*60c0*/  LOP3.LUT R20, R20, 0xfffffffe, RZ, 0xc0, !PT ;  /* 0xfffffffe14147812 */ /* 0x000fe200078ec0ff */
[----:B------:R-:W-:Y:S01]  /*60d0*/  IMAD.IADD R14, R13, 0x1, -R14 ;  /* 0x000000010d0e7824 */ /* 0x000fe200078e0a0e */
[----:B------:R-:W-:Y:S01]  /*60e0*/  LEA R10, R11, R10, 0x3 ;  /* 0x0000000a0b0a7211 */ /* 0x000fe200078e18ff */
[----:B------:R-:W-:-:S04]  /*60f0*/  IMAD.HI R22, R21, 0x2aaaaaab, RZ ;  /* 0x2aaaaaab15167827 */ /* 0x000fc800078e02ff */
[----:B------:R-:W-:Y:S01]  /*6100*/  IMAD R9, R15, 0x8, R14 ;  /* 0x000000080f097824 */ /* 0x000fe200078e020e */
[----:B------:R-:W-:Y:S01]  /*6110*/  SHF.R.U32.HI R23, RZ, 0x1, R22 ;  /* 0x00000001ff177819 */ /* 0x000fe20000011616 */
[C-C-:B------:R-:W-:Y:S01]  /*6120*/  IMAD R6, R5.reuse, 0x800, R16.reuse ;  /* 0x0000080005067824 */ /* 0x140fe200078e0210 */
[----:B------:R-:W-:Y:S01]  /*6130*/  STL [R1+0x20], R10 ;  /* 0x0000200a01007387 */ /* 0x000fe20000100800 */
[----:B------:R-:W-:Y:S01]  /*6140*/  IMAD R5, R5, 0x2000, R16 ;  /* 0x0000200005057824 */ /* 0x000fe200078e0210 */
[----:B------:R-:W-:Y:S01]  /*6150*/  LEA.HI R22, R22, R23, RZ, 0x1 ;  /* 0x0000001716167211 */ /* 0x000fe200078f08ff */
[----:B------:R-:W-:Y:S01]  /*6160*/  VIADD R6, R6, 0x1a800 ;  /* 0x0001a80006067836 */ /* 0x000fe20000000000 */
[----:B------:R1:W-:Y:S01]  /*6170*/  STL [R1+0x1c], R9 ;  /* 0x00001c0901007387 */ /* 0x0003e20000100800 */
[----:B------:R-:W-:Y:S01]  /*6180*/  IMAD.IADD R20, R19, 0x1, -R20 ;  /* 0x0000000113147824 */ /* 0x000fe200078e0a14 */
[----:B------:R-:W-:Y:S01]  /*6190*/  MOV R23, 0x40000040 ;  /* 0x4000004000177802 */ /* 0x000fe20000000f00 */
[----:B------:R-:W-:Y:S01]  /*61a0*/  IMAD R21, R22, -0xc, R21 ;  /* 0xfffffff416157824 */ /* 0x000fe200078e0215 */
[----:B------:R-:W-:-:S04]  /*61b0*/  SHF.R.U32.HI R6, RZ, 0x4, R6 ;  /* 0x00000004ff067819 */ /* 0x000fc80000011606 */
[----:B------:R-:W-:Y:S01]  /*61c0*/  LOP3.LUT R6, R6, 0x3fff, RZ, 0xc0, !PT ;  /* 0x00003fff06067812 */ /* 0x000fe200078ec0ff */
[----:B-1----:R-:W-:Y:S01]  /*61d0*/  VIADD R9, R5, 0x4000 ;  /* 0x0000400005097836 */ /* 0x002fe20000000000 */
[----:B------:R-:W-:Y:S02]  /*61e0*/  SHF.R.U32.HI R5, RZ, 0x4, R5 ;  /* 0x00000004ff057819 */ /* 0x000fe40000011605 */
[----:B------:R-:W-:Y:S02]  /*61f0*/  LEA R10, R21, R20, 0x3 ;  /* 0x00000014150a7211 */ /* 0x000fe400078e18ff */
[----:B------:R-:W-:Y:S02]  /*6200*/  SHF.R.U32.HI R9, RZ, 0x4, R9 ;  /* 0x00000004ff097819 */ /* 0x000fe40000011609 */
[----:B------:R-:W-:Y:S01]  /*6210*/  LOP3.LUT R5, R5, 0x3fff, RZ, 0xc0, !PT ;  /* 0x00003fff05057812 */ /* 0x000fe200078ec0ff */
[----:B------:R-:W-:Y:S01]  /*6220*/  STL [R1+0x14], R10 ;  /* 0x0000140a01007387 */ /* 0x000fe20000100800 */
[----:B------:R-:W-:-:S02]  /*6230*/  LOP3.LUT R9, R9, 0x3fff, RZ, 0xc0, !PT ;  /* 0x00003fff09097812 */ /* 0x000fc400078ec0ff */
[----:B------:R-:W-:Y:S02]  /*6240*/  LOP3.LUT R11, R5, 0x10000, RZ, 0xfc, !PT ;  /* 0x00010000050b7812 */ /* 0x000fe400078efcff */
[----:B------:R-:W-:Y:S02]  /*6250*/  LOP3.LUT R6, R6, 0x10000, RZ, 0xfc, !PT ;  /* 0x0001000006067812 */ /* 0x000fe400078efcff */
[----:B------:R-:W-:Y:S01]  /*6260*/  LOP3.LUT R5, R9, 0x10000, RZ, 0xfc, !PT ;  /* 0x0001000009057812 */ /* 0x000fe200078efcff */
[----:B------:R-:W-:Y:S01]  /*6270*/  STL [R1+0xc], R11 ;  /* 0x00000c0b01007387 */ /* 0x000fe20000100800 */
[----:B------:R-:W-:Y:S01]  /*6280*/  IADD3 R9, R7, 0x8, RZ ;  /* 0x0000000807097810 */ /* 0x000fe20007ffe0ff */
[----:B------:R-:W-:Y:S01]  /*6290*/  VIADD R22, R11, 0x2 ;  /* 0x000000020b167836 */ /* 0x000fe20000000000 */
[C---:B------:R-:W-:Y:S01]  /*62a0*/  IADD3 R190, R5.reuse, 0x4, RZ ;  /* 0x0000000405be7810 */ /* 0x040fe20007ffe0ff */
[----:B------:R1:W-:Y:S01]  /*62b0*/  STL [R1+0x18], R6 ;  /* 0x0000180601007387 */ /* 0x0003e20000100800 */
[----:B------:R-:W-:Y:S01]  /*62c0*/  VIADD R188, R5, 0x2 ;  /* 0x0000000205bc7836 */ /* 0x000fe20000000000 */
[----:B------:R-:W-:Y:S01]  /*62d0*/  IADD3 R184, R11, 0x4, RZ ;  /* 0x000000040bb87810 */ /* 0x000fe20007ffe0ff */
[----:B------:R-:W-:Y:S01]  /*62e0*/  VIADD R192, R5, 0x6 ;  /* 0x0000000605c07836 */ /* 0x000fe20000000000 */
[----:B------:R2:W-:Y:S01]  /*62f0*/  STL [R1+0x8], R5 ;  /* 0x0000080501007387 */ /* 0x0005e20000100800 */
[----:B------:R-:W-:Y:S01]  /*6300*/  VIADD R186, R11, 0x6 ;  /* 0x000000060bba7836 */ /* 0x000fe20000000000 */
[C---:B------:R-:W-:Y:S01]  /*6310*/  IADD3 R9, R7.reuse, 0x14, RZ ;  /* 0x0000001407097810 */ /* 0x040fe20007ffe0ff */
[----:B-1----:R-:W-:-:S02]  /*6320*/  VIADD R6, R7, 0xc ;  /* 0x0000000c07067836 */ /* 0x002fc40000000000 */
[C---:B------:R-:W-:Y:S02]  /*6330*/  VIADD R6, R7.reuse, 0x18 ;  /* 0x0000001807067836 */ /* 0x040fe40000000000 */
[C---:B--2---:R-:W-:Y:S02]  /*6340*/  VIADD R5, R7.reuse, 0x4 ;  /* 0x0000000407057836 */ /* 0x044fe40000000000 */
[C---:B------:R-:W-:Y:S02]  /*6350*/  VIADD R5, R7.reuse, 0x10 ;  /* 0x0000001007057836 */ /* 0x040fe40000000000 */
[----:B------:R-:W-:-:S07]  /*6360*/  VIADD R5, R7, 0x1c ;  /* 0x0000001c07057836 */ /* 0x000fce0000000000 */
.L_x_3062:
[----:B------:R-:W-:-:S04]  /*6370*/  MOV R5, UR36 ;  /* 0x0000002400057c02 */ /* 0x000fc80008000f00 */
[----:B------:R-:W-:-:S04]  /*6380*/  LOP3.LUT R5, R5, 0x1, RZ, 0xfc, !PT ;  /* 0x0000000105057812 */ /* 0x000fc800078efcff */
[----:B------:R-:W-:-:S13]  /*6390*/  ISETP.NE.AND P0, PT, R5, 0x3, PT ;  /* 0x000000030500780c */ /* 0x000fda0003f05270 */
[----:B--2---:R-:W-:Y:S05]  /*63a0*/  @!P0 BRA `(.L_x_3052) ;  /* 0x0000000000048947 */ /* 0x004fea0003800000 */
[----:B------:R-:W-:Y:S01]  /*63b0*/  BPT.TRAP 0x1 ;  /* 0x000000040000795c */ /* 0x000fe20000300000 */
.L_x_3052:
[----:B------:R-:W-:Y:S01]  /*63c0*/  IMAD R5, R0, 0x8, R16 ;  /* 0x0000000800057824 */ /* 0x000fe200078e0210 */
[----:B------:R-:W-:-:S04]  /*63d0*/  SHF.L.U32 R18, R4, 0x1f, RZ ;  /* 0x0000001f04127819 */ /* 0x000fc800000006ff */
[----:B------:R1:W2:Y:S01]  /*63e0*/  SYNCS.PHASECHK.TRANS64.TRYWAIT P1, [R5+URZ+0x26810], R18 ;  /* 0x02681012050075a7 */ /* 0x0002a2000802017f */
[----:B------:R-:W-:Y:S05]  /*63f0*/  @!P0 BRA `(.L_x_3053) ;  /* 0x0000000000048947 */ /* 0x000fea0003800000 */
[----:B------:R-:W-:Y:S01]  /*6400*/  BPT.TRAP 0x1 ;  /* 0x000000040000795c */ /* 0x000fe20000300000 */
.L_x_3053:
[----:B------:R-:W-:-:S05]  /*6410*/  VIADD R6, R16, 0xe000 ;  /* 0x0000e00010067836 */ /* 0x000fca0000000000 */
[----:B------:R-:W-:-:S04]  /*6420*/  SHF.R.U32.HI R6, RZ, 0x4, R6 ;  /* 0x00000004ff067819 */ /* 0x000fc80000011606 */
[----:B------:R-:W-:-:S04]  /*6430*/  LOP3.LUT R6, R6, 0x3fff, RZ, 0xc0, !PT ;  /* 0x00003fff06067812 */ /* 0x000fc800078ec0ff */
[----:B------:R-:W-:Y:S01]  /*6440*/  LOP3.LUT R9, R6, 0x10000, RZ, 0xfc, !PT ;  /* 0x0001000006097812 */ /* 0x000fe200078efcff */
[----:B--2---:R-:W-:Y:S06]  /*6450*/  @P1 BRA `(.L_x_3054) ;  /* 0x0000000000081947 */ /* 0x004fec0003800000 */
[----:B------:R-:W2:Y:S02]  /*6460*/  SYNCS.PHASECHK.TRANS64.TRYWAIT P1, [R5+URZ+0x26810], R18 ;  /* 0x02681012050075a7 */ /* 0x000ea4000802017f */
[----:B--2---:R-:W-:Y:S05]  /*6470*/  @!P1 BRA `(.L_x_3055) ;  /* 0x0000009800089947 */ /* 0x004fea0003800000 */
.L_x_3054:
        /* <DEDUP_REMOVED lines=21> */
[----:B--2---:R-:W-:Y:S01]  /*65d0*/  IMAD R14, R0, 0x80, R11 ;  /* 0x00000080000e7824 */ /* 0x004fe200078e020b */
[----:B------:R-:W-:Y:S01]  /*65e0*/  IADD3 R10, R16, 0x1a000, RZ ;  /* 0x0001a000100a7810 */ /* 0x000fe20007ffe0ff */
        /* <DEDUP_REMOVED lines=31> */
.L_x_3056:
[----:B------:R1:W1:Y:S01]  /*67e0*/  SYNCS.PHASECHK.TRANS64.TRYWAIT P1, [R5+URZ+0x26830], R18 ;  /* 0x02683012050075a7 */ /* 0x000262000802017f */
[----:B------:R-:W-:Y:S05]  /*67f0*/  @!P0 BRA `(.L_x_3057) ;  /* 0x0000000000048947 */ /* 0x000fea0003800000 */
[----:B------:R-:W-:Y:S01]  /*6800*/  BPT.TRAP 0x1 ;  /* 0x000000040000795c */ /* 0x000fe20000300000 */
.L_x_3057:
        /* <DEDUP_REMOVED lines=8> */
.L_x_3058:
        /* <DEDUP_REMOVED lines=9> */
[C---:B------:R-:W-:Y:S01]  /*6920*/  IADD3 R233, R7.reuse, 0x8, RZ ;  /* 0x0000000807e97810 */ /* 0x040fe20007ffe0ff */
[C---:B------:R-:W-:Y:S01]  /*6930*/  VIADD R229, R7.reuse, 0xc ;  /* 0x0000000c07e57836 */ /* 0x040fe20000000000 */
[----:B------:R1:W-:Y:S01]  /*6940*/  STL [R1+0x28], R3 ;  /* 0x0000280301007387 */ /* 0x0003e20000100800 */
[C---:B------:R-:W-:Y:S01]  /*6950*/  VIADD R217, R7.reuse, 0x10 ;  /* 0x0000001007d97836 */ /* 0x040fe20000000000 */
[C---:B------:R-:W-:Y:S01]  /*6960*/  IADD3 R230, R7.reuse, 0x14, RZ ;  /* 0x0000001407e67810 */ /* 0x040fe20007ffe0ff */
[C---:B------:R-:W-:Y:S01]  /*6970*/  VIADD R231, R7.reuse, 0x18 ;  /* 0x0000001807e77836 */ /* 0x040fe20000000000 */
[----:B------:R1:W-:Y:S01]  /*6980*/  STL [R1+0x24], R2 ;  /* 0x0000240201007387 */ /* 0x0003e20000100800 */
[C---:B------:R-:W-:Y:S01]  /*6990*/  VIADD R219, R7.reuse, 0x1c ;  /* 0x0000001c07db7836 */ /* 0x040fe20000000000 */
[----:B------:R-:W-:Y:S01]  /*69a0*/  ISETP.GT.AND P1, PT, R8, 0x8, PT ;  /* 0x000000080800780c */ /* 0x000fe20003f24270 */
[----:B------:R-:W-:Y:S01]  /*69b0*/  IMAD R236, R0, 0x300, R11 ;  /* 0x0000030000ec7824 */ /* 0x000fe200078e020b */
[----:B------:R-:W-:Y:S01]  /*69c0*/  ISETP.GT.AND P2, PT, R8, RZ, PT ;  /* 0x000000ff0800720c */ /* 0x000fe20003f44270 */
[----:B--2---:R-:W-:Y:S01]  /*69d0*/  SHFL.IDX PT, R204, R198, R231, 0x1f ;  /* 0x00001fe7c6cc7589 */ /* 0x004fe200000e0000 */
[----:B------:R-:W-:-:S03]  /*69e0*/  VIADD R11, R7, 0x1c ;  /* 0x0000001c070b7836 */ /* 0x000fc60000000000 */
[----:B---3--:R-:W-:Y:S04]  /*69f0*/  SHFL.IDX PT, R224, R13, R233, 0x1f ;  /* 0x00001fe90de07589 */ /* 0x008fe800000e0000 */
[----:B------:R-:W-:Y:S04]  /*6a00*/  SHFL.IDX PT, R213, R13, R217, 0x1f ;  /* 0x00001fd90dd57589 */ /* 0x000fe800000e0000 */
[----:B------:R-:W-:Y:S04]  /*6a10*/  SHFL.IDX PT, R214, R13, R229, 0x1f ;  /* 0x00001fe50dd67589 */ /* 0x000fe800000e0000 */
[----:B------:R-:W-:Y:S04]  /*6a20*/  SHFL.IDX PT, R209, R13, R219, 0x1f ;  /* 0x00001fdb0dd17589 */ /* 0x000fe800000e0000 */
[----:B----4-:R-:W-:Y:S04]  /*6a30*/  SHFL.IDX PT, R206, R12, R7, 0x1f ;  /* 0x00001f070cce7589 */ /* 0x010fe800000e0000 */
[----:B------:R-:W-:Y:S04]  /*6a40*/  SHFL.IDX PT, R212, R12, R232, 0x1f ;  /* 0x00001fe80cd47589 */ /* 0x000fe800000e0000 */
        /* <DEDUP_REMOVED lines=14> */
[----:B------:R-:W2:Y:S01]  /*6b30*/  SHFL.IDX PT, R87, R198, R7, 0x1f ;  /* 0x00001f07c6577589 */ /* 0x000ea200000e0000 */
        /* <DEDUP_REMOVED lines=11> */
[----:B------:R-:W4:Y:S01]  /*6bf0*/  SHFL.IDX PT, R88, R198, R232, 0x1f ;  /* 0x00001fe8c6587589 */ /* 0x000f2200000e0000 */
[----:B------:R-:W-:Y:S01]  /*6c00*/  FMUL.FTZ R19, R80, UR5 ;  /* 0x0000000550137c20 */ /* 0x000fe20008410000 */
[----:B------:R-:W-:Y:S01]  /*6c10*/  FMUL.FTZ R20, R81, UR5 ;  /* 0x0000000551147c20 */ /* 0x000fe20008410000 */
[----:B------:R-:W-:Y:S01]  /*6c20*/  FMUL.FTZ R72, R83, UR5 ;  /* 0x0000000553487c20 */ /* 0x000fe20008410000 */
[----:B------:R-:W4:Y:S01]  /*6c30*/  SHFL.IDX PT, R93, R198, R229, 0x1f ;  /* 0x00001fe5c65d7589 */ /* 0x000f2200000e0000 */
[----:B-1----:R1:W2:Y:S01]  /*6c40*/  MUFU.TANH R3, R73 ;  /* 0x0000004900037308 */ /* 0x0022a20000002400 */
[----:B------:R-:W-:Y:S01]  /*6c50*/  FMUL.FTZ R80, R91, UR5 ;  /* 0x000000055b507c20 */ /* 0x000fe20008410000 */
[----:B------:R-:W-:Y:S01]  /*6c60*/  FMUL.FTZ R81, R92, UR5 ;  /* 0x000000055c517c20 */ /* 0x000fe20008410000 */
[----:B------:R-:W4:Y:S01]  /*6c70*/  SHFL.IDX PT, R90, R198, R233, 0x1f ;  /* 0x00001fe9c65a7589 */ /* 0x000f2200000e0000 */
[----:B------:R-:W-:Y:S01]  /*6c80*/  FMUL.FTZ R74, R85, UR5 ;  /* 0x00000005554a7c20 */ /* 0x000fe20008410000 */
[----:B------:R-:W-:Y:S01]  /*6c90*/  FMUL.FTZ R195, R97, UR5 ;  /* 0x0000000561c37c20 */ /* 0x000fe20008410000 */
[----:B------:R-:W-:Y:S01]  /*6ca0*/  FMUL.FTZ R78, R89, UR5 ;  /* 0x00000005594e7c20 */ /* 0x000fe20008410000 */
[----:B------:R-:W4:Y:S01]  /*6cb0*/  SHFL.IDX PT, R91, R198, R217, 0x1f ;  /* 0x00001fd9c65b7589 */ /* 0x000f2200000e0000 */
[----:B------:R2:W4:Y:S01]  /*6cc0*/  MUFU.TANH R2, R75 ;  /* 0x0000004b00027308 */ /* 0x0005220000002400 */
[----:B-1----:R-:W-:Y:S01]  /*6cd0*/  FMUL.FTZ R73, R84, UR5 ;  /* 0x0000000554497c20 */ /* 0x002fe20008410000 */
[----:B---3--:R-:W-:Y:S01]  /*6ce0*/  FSEL R85, R14, -INF , P2 ;  /* 0xff8000000e557808 */ /* 0x008fe20001000000 */
[----:B------:R-:W1:Y:S01]  /*6cf0*/  SHFL.IDX PT, R92, R198, R230, 0x1f ;  /* 0x00001fe6c65c7589 */ /* 0x000e6200000e0000 */
[----:B------:R-:W-:Y:S01]  /*6d00*/  FMUL.FTZ R83, R94, UR5 ;  /* 0x000000055e537c20 */ /* 0x000fe20008410000 */
[----:B------:R-:W-:Y:S01]  /*6d10*/  FMUL.FTZ R196, R117, UR5 ;  /* 0x0000000575c47c20 */ /* 0x000fe20008410000 */
[----:B------:R-:W-:Y:S01]  /*6d20*/  FMUL.FTZ R197, R118, UR5 ;  /* 0x0000000576c57c20 */ /* 0x000fe20008410000 */
[----:B------:R-:W3:Y:S01]  /*6d30*/  SHFL.IDX PT, R97, R198, R219, 0x1f ;  /* 0x00001fdbc6617589 */ /* 0x000ee200000e0000 */
[----:B------:R-:W-:Y:S01]  /*6d40*/  MUFU.TANH R235, R235 ;  /* 0x000000eb00eb7308 */ /* 0x000fe20000002400 */
[----:B--2---:R-:W-:Y:S01]  /*6d50*/  FMUL.FTZ R75, R86, UR5 ;  /* 0x00000005564b7c20 */ /* 0x004fe20008410000 */
[----:B------:R-:W-:Y:S01]  /*6d60*/  FSEL R86, R15, -INF , P1 ;  /* 0xff8000000f567808 */ /* 0x000fe20000800000 */
[----:B------:R-:W2:Y:S01]  /*6d70*/  SHFL.IDX PT, R94, R13, R7, 0x1f ;  /* 0x00001f070d5e7589 */ /* 0x000ea200000e0000 */
[----:B------:R-:W-:Y:S01]  /*6d80*/  FSEL R117, R3, -INF , P2 ;  /* 0xff80000003757808 */ /* 0x000fe20001000000 */
[----:B------:R-:W-:Y:S01]  /*6d90*/  FMUL.FTZ R194, R96, UR5 ;  /* 0x0000000560c27c20 */ /* 0x000fe20008410000 */
[----:B------:R-:W-:Y:S01]  /*6da0*/  FMUL.FTZ R84, R95, UR5 ;  /* 0x000000055f547c20 */ /* 0x000fe20008410000 */
[----:B------:R-:W2:Y:S01]  /*6db0*/  SHFL.IDX PT, R96, R13, R232, 0x1f ;  /* 0x00001fe80d607589 */ /* 0x000ea200000e0000 */
[----:B------:R-:W1:Y:S01]  /*6dc0*/  MUFU.TANH R18, R18 ;  /* 0x0000001200127308 */ /* 0x000e620000002400 */
[----:B----4-:R-:W-:Y:S01]  /*6dd0*/  FSEL R89, R2, -INF , P1 ;  /* 0xff80000002597808 */ /* 0x010fe20000800000 */
        /* <DEDUP_REMOVED lines=15> */
[----:B-1----:R-:W-:Y:S01]  /*6ed0*/  FSEL R208, R18, -INF , P1 ;  /* 0xff80000012d07808 */ /* 0x002fe20000800000 */
[----:B------:R-:W-:Y:S01]  /*6ee0*/  FMUL.FTZ R111, R111, UR5 ;  /* 0x000000056f6f7c20 */ /* 0x000fe20008410000 */
[----:B------:R-:W-:Y:S01]  /*6ef0*/  FMUL.FTZ R112, R112, UR5 ;  /* 0x0000000570707c20 */ /* 0x000fe20008410000 */
[----:B------:R-:W-:Y:S01]  /*6f00*/  FMUL.FTZ R114, R114, UR5 ;  /* 0x0000000572727c20 */ /* 0x000fe20008410000 */
[----:B------:R-:W-:Y:S01]  /*6f10*/  FMUL.FTZ R113, R113, UR5 ;  /* 0x0000000571717c20 */ /* 0x000fe20008410000 */
[----:B------:R-:W-:Y:S01]  /*6f20*/  FMUL.FTZ R115, R115, UR5 ;  /* 0x0000000573737c20 */ /* 0x000fe20008410000 */
[----:B------:R-:W-:Y:S01]  /*6f30*/  SHFL.IDX PT, R217, R12, R217, 0x1f ;  /* 0x00001fd90cd97589 */ /* 0x000fe200000e0000 */
[----:B------:R-:W1:Y:S01]  /*6f40*/  MUFU.TANH R19, R19 ;  /* 0x0000001300137308 */ /* 0x000e620000002400 */
[----:B------:R-:W-:Y:S01]  /*6f50*/  FMUL.FTZ R116, R116, UR5 ;  /* 0x0000000574747c20 */ /* 0x000fe20008410000 */
[----:B------:R-:W-:-:S06]  /*6f60*/  FMUL.FTZ R119, R119, UR5 ;  /* 0x0000000577777c20 */ /* 0x000fcc0008410000 */
[----:B------:R-:W2:Y:S08]  /*6f70*/  MUFU.TANH R20, R20 ;  /* 0x0000001400147308 */ /* 0x000eb00000002400 */
[----:B------:R-:W2:Y:S08]  /*6f80*/  MUFU.TANH R21, R21 ;  /* 0x0000001500157308 */ /* 0x000eb00000002400 */
[----:B------:R-:W2:Y:S01]  /*6f90*/  MUFU.TANH R72, R72 ;  /* 0x0000004800487308 */ /* 0x000ea20000002400 */
        /* <DEDUP_REMOVED lines=8> */
[----:B------:R-:W-:Y:S02]  /*7020*/  ULDC UR4, c[0x0][0x744] ;  /* 0x0001d10000047ab9 */ /* 0x000fe40000000800 */
[----:B------:R-:W2:Y:S01]  /*7030*/  MUFU.TANH R74, R74 ;  /* 0x0000004a004a7308 */ /* 0x000ea20000002400 */
[--C-:B------:R-:W-:Y:S01]  /*7040*/  FFMA.FTZ R199, R86, UR4, -R87.reuse ;  /* 0x0000000456c77c23 */ /* 0x100fe20008010857 */
[----:B------:R-:W-:Y:S01]  /*7050*/  FFMA.FTZ R118, R85, UR4, -R87 ;  /* 0x0000000455767c23 */ /* 0x000fe20008010857 */
[----:B------:R-:W-:Y:S01]  /*7060*/  FSEL R86, R235, -INF , P2 ;  /* 0xff800000eb567808 */ /* 0x000fe20001000000 */
[--C-:B------:R-:W-:Y:S01]  /*7070*/  FFMA.FTZ R117, R117, UR4, -R88.reuse ;  /* 0x0000000475757c23 */ /* 0x100fe20008010858 */
[----:B----4-:R-:W-:Y:S01]  /*7080*/  FSEL R87, R237, -INF , P2 ;  /* 0xff800000ed577808 */ /* 0x010fe20001000000 */
[----:B------:R-:W-:Y:S01]  /*7090*/  FFMA.FTZ R89, R89, UR4, -R88 ;  /* 0x0000000459597c23 */ /* 0x000fe20008010858 */
[----:B---3--:R-:W-:Y:S01]  /*70a0*/  FSEL R85, R17, -INF , P1 ;  /* 0xff80000011557808 */ /* 0x008fe20000800000 */
[----:B------:R-:W3:Y:S01]  /*70b0*/  MUFU.TANH R75, R75 ;  /* 0x0000004b004b7308 */ /* 0x000ee20000002400 */
[--C-:B------:R-:W-:Y:S01]  /*70c0*/  FFMA.FTZ R86, R86, UR4, -R93.reuse ;  /* 0x0000000456567c23 */ /* 0x100fe2000801085d */
[----:B------:R-:W-:Y:S01]  /*70d0*/  FFMA.FTZ R208, R208, UR4, -R93 ;  /* 0x00000004d0d07c23 */ /* 0x000fe2000801085d */
[--C-:B------:R-:W-:Y:S01]  /*70e0*/  FFMA.FTZ R87, R87, UR4, -R90.reuse ;  /* 0x0000000457577c23 */ /* 0x100fe2000801085a */
[----:B------:R-:W-:Y:S01]  /*70f0*/  FFMA.FTZ R85, R85, UR4, -R90 ;  /* 0x0000000455557c23 */ /* 0x000fe2000801085a */
[----:B-1----:R-:W-:-:S02]  /*7100*/  FSEL R88, R19, -INF , P2 ;  /* 0xff80000013587808 */ /* 0x002fc40001000000 */
[----:B--2---:R-:W-:Y:S01]  /*7110*/  FSEL R93, R20, -INF , P2 ;  /* 0xff800000145d7808 */ /* 0x004fe20001000000 */
[----:B------:R-:W1:Y:S01]  /*7120*/  MUFU.TANH R76, R76 ;  /* 0x0000004c004c7308 */ /* 0x000e620000002400 */
[----:B------:R-:W-:Y:S01]  /*7130*/  FSEL R90, R21, -INF , P1 ;  /* 0xff800000155a7808 */ /* 0x000fe20000800000 */
[--C-:B------:R-:W-:Y:S01]  /*7140*/  FFMA.FTZ R203, R88, UR4, -R91.reuse ;  /* 0x0000000458cb7c23 */ /* 0x100fe2000801085b */
[----:B------:R-:W-:Y:S01]  /*7150*/  FSEL R95, R72, -INF , P1 ;  /* 0xff800000485f7808 */ /* 0x000fe20000800000 */
[--C-:B------:R-:W-:Y:S01]  /*7160*/  FFMA.FTZ R93, R93, UR4, -R92.reuse ;  /* 0x000000045d5d7c23 */ /* 0x100fe2000801085c */
[----:B------:R-:W-:Y:S01]  /*7170*/  FSEL R207, R73, -INF , P2 ;  /* 0xff80000049cf7808 */ /* 0x000fe20001000000 */
[----:B------:R-:W-:Y:S01]  /*7180*/  FFMA.FTZ R91, R90, UR4, -R91 ;  /* 0x000000045a5b7c23 */ /* 0x000fe2000801085b */
[----:B------:R-:W-:Y:S01]  /*7190*/  FSEL R90, R74, -INF , P2 ;  /* 0xff8000004a5a7808 */ /* 0x000fe20001000000 */
[----:B------:R-:W2:Y:S01]  /*71a0*/  MUFU.TANH R77, R77 ;  /* 0x0000004d004d7308 */ /* 0x000ea20000002400 */
[----:B------:R-:W-:Y:S01]  /*71b0*/  FFMA.FTZ R92, R95, UR4, -R92 ;  /* 0x000000045f5c7c23 */ /* 0x000fe2000801085c */
[----:B---3--:R-:W-:Y:S01]  /*71c0*/  FSEL R95, R75, -INF , P1 ;  /* 0xff8000004b5f7808 */ /* 0x008fe20000800000 */
[----:B------:R-:W-:Y:S01]  /*71d0*/  FFMA.FTZ R207, R207, UR4, -R204 ;  /* 0x00000004cfcf7c23 */ /* 0x000fe200080108cc */
[----:B------:R-:W-:-:S03]  /*71e0*/  FFMA.FTZ R90, R90, UR4, -R97 ;  /* 0x000000045a5a7c23 */ /* 0x000fc60008010861 */
[----:B------:R-:W-:Y:S01]  /*71f0*/  FFMA.FTZ R204, R95, UR4, -R204 ;  /* 0x000000045fcc7c23 */ /* 0x000fe200080108cc */
[----:B------:R-:W3:Y:S01]  /*7200*/  MUFU.TANH R79, R79 ;  /* 0x0000004f004f7308 */ /* 0x000ee20000002400 */
[----:B-1----:R-:W-:-:S05]  /*7210*/  FSEL R198, R76, -INF , P1 ;  /* 0xff8000004cc67808 */ /* 0x002fca0000800000 */
[----:B------:R-:W-:Y:S02]  /*7220*/  FFMA.FTZ R97, R198, UR4, -R97 ;  /* 0x00000004c6617c23 */ /* 0x000fe40008010861 */
[----:B------:R-:W-:Y:S01]  /*7230*/  MUFU.TANH R78, R78 ;  /* 0x0000004e004e7308 */ /* 0x000fe20000002400 */
[----:B--2---:R-:W-:Y:S01]  /*7240*/  FSEL R95, R77, -INF , P2 ;  /* 0xff8000004d5f7808 */ /* 0x004fe20001000000 */
[----:B------:R-:W1:Y:S04]  /*7250*/  SHFL.IDX PT, R198, R13, R230, 0x1f ;  /* 0x00001fe60dc67589 */ /* 0x000e6800000e0000 */
[----:B------:R-:W-:Y:S02]  /*7260*/  FFMA.FTZ R216, R95, UR4, -R94 ;  /* 0x000000045fd87c23 */ /* 0x000fe4000801085e */
[----:B------:R-:W-:Y:S01]  /*7270*/  MUFU.TANH R81, R81 ;  /* 0x0000005100517308 */ /* 0x000fe20000002400 */
[----:B---3--:R-:W-:-:S05]  /*7280*/  FSEL R201, R79, -INF , P1 ;  /* 0xff8000004fc97808 */ /* 0x008fca0000800000 */
[----:B------:R-:W-:Y:S02]  /*7290*/  FFMA.FTZ R94, R201, UR4, -R94 ;  /* 0x00000004c95e7c23 */ /* 0x000fe4000801085e */
[----:B------:R-:W2:Y:S01]  /*72a0*/  MUFU.TANH R80, R80 ;  /* 0x0000005000507308 */ /* 0x000ea20000002400 */
[----:B------:R-:W3:Y:S07]  /*72b0*/  SHFL.IDX PT, R201, R13, R231, 0x1f ;  /* 0x00001fe70dc97589 */ /* 0x000eee00000e0000 */
[----:B------:R-:W4:Y:S08]  /*72c0*/  MUFU.TANH R194, R194 ;  /* 0x000000c200c27308 */ /* 0x000f300000002400 */
[----:B------:R-:W1:Y:S01]  /*72d0*/  MUFU.TANH R82, R82 ;  /* 0x0000005200527308 */ /* 0x000e620000002400 */
[----:B--2---:R-:W-:-:S07]  /*72e0*/  FSEL R205, R80, -INF , P1 ;  /* 0xff80000050cd7808 */ /* 0x004fce0000800000 */
[----:B------:R-:W-:Y:S01]  /*72f0*/  MUFU.TANH R84, R84 ;  /* 0x0000005400547308 */ /* 0x000fe20000002400 */
[----:B----4-:R-:W-:-:S05]  /*7300*/  FSEL R202, R194, -INF , P2 ;  /* 0xff800000c2ca7808 */ /* 0x010fca0001000000 */
[----:B------:R-:W-:Y:S01]  /*7310*/  FFMA.FTZ R223, R202, UR4, -R213 ;  /* 0x00000004cadf7c23 */ /* 0x000fe200080108d5 */
[----:B------:R-:W-:Y:S01]  /*7320*/  FFMA.FTZ R202, -R14, R14, 1 ;  /* 0x3f8000000eca7423 */ /* 0x000fe2000001010e */
[----:B------:R-:W2:Y:S01]  /*7330*/  MUFU.TANH R83, R83 ;  /* 0x0000005300537308 */ /* 0x000ea20000002400 */
[----:B-1----:R-:W-:-:S05]  /*7340*/  FSEL R225, R82, -INF , P2 ;  /* 0xff80000052e17808 */ /* 0x002fca0001000000 */
[----:B------:R-:W-:Y:S01]  /*7350*/  FFMA.FTZ R225, R225, UR4, -R214 ;  /* 0x00000004e1e17c23 */ /* 0x000fe200080108d6 */
[----:B------:R-:W-:Y:S02]  /*7360*/  WARPGROUP.DEPBAR.LE gsb0, 0x0 ;  /* 0x00008000000079c5 */ /* 0x000fe40000010000 */
[----:B------:R-:W-:Y:S01]  /*7370*/  WARPGROUP.ARRIVE ;  /* 0x00000000000079c5 */ /* 0x000fe20000000000 */
[----:B------:R-:W-:Y:S05]  /*7380*/  MUFU.EX2 R118, R118 ;  /* 0x0000007600767308 */ /* 0x000fea0000000800 */
[----:B------:R-:W-:Y:S01]  /*7390*/  HGMMA.64x96x16.F32.BF16 R24, gdesc[UR8], R24, gsb0 ;  /* 0x01600000081879f0 */ /* 0x000fe20008001818 */
[----:B------:R-:W-:Y:S01]  /*73a0*/  R2UR UR8, R192 ;  /* 0x00000000c00872ca */ /* 0x000fe200000e0000 */
[----:B------:R-:W-:Y:S01]  /*73b0*/  UMOV UR10, UR6 ;  /* 0x00000006000a7c82 */ /* 0x000fe20008000000 */
[----:B------:R-:W-:Y:S01]  /*73c0*/  R2UR UR9, R193 ;  /* 0x00000000c10972ca */ /* 0x000fe200000e0000 */
[----:B------:R-:W-:Y:S01]  /*73d0*/  UMOV UR11, 0x40000040 ;  /* 0x40000040000b7882 */ /* 0x000fe20000000000 */
[----:B------:R1:W-:Y:S08]  /*73e0*/  MUFU.EX2 R88, R199 ;  /* 0x000000c700587308 */ /* 0x0003f00000000800 */
[----:B------:R-:W4:Y:S01]  /*73f0*/  MUFU.TANH R195, R195 ;  /* 0x000000c300c37308 */ /* 0x000f220000002400 */
[----:B-1----:R-:W-:-:S05]  /*7400*/  FSEL R199, R78, -INF , P2 ;  /* 0xff8000004ec77808 */ /* 0x002fca0001000000 */
[--C-:B------:R-:W-:Y:S01]  /*7410*/  FFMA.FTZ R95, R199, UR4, -R96.reuse ;  /* 0x00000004c75f7c23 */ /* 0x100fe20008010860 */
[----:B------:R-:W-:Y:S01]  /*7420*/  FSEL R199, R81, -INF , P2 ;  /* 0xff80000051c77808 */ /* 0x000fe20001000000 */
[----:B------:R-:W1:Y:S01]  /*7430*/  MUFU.TANH R98, R98 ;  /* 0x0000006200627308 */ /* 0x000e620000002400 */
[----:B------:R-:W-:Y:S01]  /*7440*/  FFMA.FTZ R96, R205, UR4, -R96 ;  /* 0x00000004cd607c23 */ /* 0x000fe20008010860 */
[----:B--2---:R-:W-:Y:S02]  /*7450*/  FSEL R205, R83, -INF , P1 ;  /* 0xff80000053cd7808 */ /* 0x004fe40000800000 */
[--C-:B------:R-:W-:Y:S01]  /*7460*/  FFMA.FTZ R226, R199, UR4, -R224.reuse ;  /* 0x00000004c7e27c23 */ /* 0x100fe200080108e0 */
[----:B------:R-:W-:Y:S02]  /*7470*/  FSEL R199, R84, -INF , P1 ;  /* 0xff80000054c77808 */ /* 0x000fe40000800000 */
[----:B------:R-:W-:Y:S01]  /*7480*/  FFMA.FTZ R224, R205, UR4, -R224 ;  /* 0x00000004cde07c23 */ /* 0x000fe200080108e0 */
[----:B------:R-:W2:Y:S02]  /*7490*/  MUFU.TANH R99, R99 ;  /* 0x0000006300637308 */ /* 0x000ea40000002400 */
[----:B------:R-:W-:Y:S01]  /*74a0*/  FFMA.FTZ R214, R199, UR4, -R214 ;  /* 0x00000004c7d67c23 */ /* 0x000fe200080108d6 */
[----:B----4-:R-:W-:-:S05]  /*74b0*/  FSEL R199, R195, -INF , P2 ;  /* 0xff800000c3c77808 */ /* 0x010fca0001000000 */
[----:B------:R-:W4:Y:S01]  /*74c0*/  MUFU.TANH R101, R101 ;  /* 0x0000006500657308 */ /* 0x000f220000002400 */
[----:B-1----:R-:W-:Y:S01]  /*74d0*/  FSEL R200, R98, -INF , P1 ;  /* 0xff80000062c87808 */ /* 0x002fe20000800000 */
[----:B------:R-:W-:-:S04]  /*74e0*/  FFMA.FTZ R199, R199, UR4, -R198 ;  /* 0x00000004c7c77c23 */ /* 0x000fc800080108c6 */
[----:B------:R-:W-:Y:S02]  /*74f0*/  FFMA.FTZ R213, R200, UR4, -R213 ;  /* 0x00000004c8d57c23 */ /* 0x000fe400080108d5 */
[----:B------:R-:W-:Y:S01]  /*7500*/  MUFU.TANH R103, R103 ;  /* 0x0000006700677308 */ /* 0x000fe20000002400 */
[----:B--2---:R-:W-:-:S05]  /*7510*/  FSEL R205, R99, -INF , P1 ;  /* 0xff80000063cd7808 */ /* 0x004fca0000800000 */
[----:B------:R-:W-:Y:S02]  /*7520*/  FFMA.FTZ R198, R205, UR4, -R198 ;  /* 0x00000004cdc67c23 */ /* 0x000fe400080108c6 */
[----:B------:R-:W1:Y:S01]  /*7530*/  MUFU.TANH R100, R100 ;  /* 0x0000006400647308 */ /* 0x000e620000002400 */
[----:B----4-:R-:W-:-:S05]  /*7540*/  FSEL R210, R101, -INF , P2 ;  /* 0xff80000065d27808 */ /* 0x010fca0001000000 */
[----:B------:R-:W-:Y:S02]  /*7550*/  FFMA.FTZ R210, R210, UR4, -R209 ;  /* 0x00000004d2d27c23 */ /* 0x000fe400080108d1 */
[----:B------:R-:W2:Y:S08]  /*7560*/  MUFU.TANH R102, R102 ;  /* 0x0000006600667308 */ /* 0x000eb00000002400 */
[----:B------:R-:W-:Y:S01]  /*7570*/  MUFU.TANH R104, R104 ;  /* 0x0000006800687308 */ /* 0x000fe20000002400 */
[----:B-1----:R-:W-:-:S05]  /*7580*/  FSEL R200, R100, -INF , P2 ;  /* 0xff80000064c87808 */ /* 0x002fca0001000000 */
[----:B---3--:R-:W-:Y:S02]  /*7590*/  FFMA.FTZ R200, R200, UR4, -R201 ;  /* 0x00000004c8c87c23 */ /* 0x008fe400080108c9 */
[----:B------:R-:W-:Y:S01]  /*75a0*/  MUFU.TANH R106, R106 ;  /* 0x0000006a006a7308 */ /* 0x000fe20000002400 */
[----:B--2---:R-:W-:-:S05]  /*75b0*/  FSEL R205, R102, -INF , P1 ;  /* 0xff80000066cd7808 */ /* 0x004fca0000800000 */
[----:B------:R-:W-:Y:S02]  /*75c0*/  FFMA.FTZ R201, R205, UR4, -R201 ;  /* 0x00000004cdc97c23 */ /* 0x000fe400080108c9 */
[----:B------:R-:W1:Y:S08]  /*75d0*/  MUFU.TANH R105, R105 ;  /* 0x0000006900697308 */ /* 0x000e700000002400 */
[----:B------:R-:W-:Y:S08]  /*75e0*/  MUFU.TANH R107, R107 ;  /* 0x0000006b006b7308 */ /* 0x000ff00000002400 */
[----:B------:R2:W-:Y:S01]  /*75f0*/  MUFU.EX2 R13, R208 ;  /* 0x000000d0000d7308 */ /* 0x0005e20000000800 */
[----:B------:R-:W-:-:S02]  /*7600*/  WARPGROUP.DEPBAR.LE gsb0, 0x0 ;  /* 0x00008000000079c5 */ /* 0x000fc40000010000 */
[----:B------:R-:W-:Y:S01]  /*7610*/  WARPGROUP.ARRIVE ;  /* 0x00000000000079c5 */ /* 0x000fe20000000000 */
[----:B-1----:R-:W-:-:S04]  /*7620*/  FSEL R205, R105, -INF , P2 ;  /* 0xff80000069cd7808 */ /* 0x002fc80001000000 */
[----:B------:R-:W1:Y:S01]  /*7630*/  MUFU.TANH R108, R108 ;  /* 0x0000006c006c7308 */ /* 0x000e620000002400 */
[----:B------:R-:W-:Y:S01]  /*7640*/  HGMMA.64x96x16.F32.BF16 R24, gdesc[UR8], R24, gsb0 ;  /* 0x01600000081879f0 */ /* 0x000fe20008001818 */
[----:B--2---:R-:W2:Y:S01]  /*7650*/  SHFL.IDX PT, R208, R12, R233, 0x1f ;  /* 0x00001fe90cd07589 */ /* 0x004ea200000e0000 */
[----:B------:R-:W-:-:S05]  /*7660*/  FFMA.FTZ R205, R205, UR4, -R212 ;  /* 0x00000004cdcd7c23 */ /* 0x000fca00080108d4 */
[----:B------:R-:W-:Y:S08]  /*7670*/  MUFU.TANH R110, R110 ;  /* 0x0000006e006e7308 */ /* 0x000ff00000002400 */
[----:B------:R3:W-:Y:S01]  /*7680*/  MUFU.EX2 R14, R203 ;  /* 0x000000cb000e7308 */ /* 0x0007e20000000800 */
[----:B-1----:R-:W-:-:S07]  /*7690*/  FSEL R211, R108, -INF , P2 ;  /* 0xff8000006cd37808 */ /* 0x002fce0001000000 */
[----:B------:R-:W-:Y:S01]  /*76a0*/  MUFU.TANH R109, R109 ;  /* 0x0000006d006d7308 */ /* 0x000fe20000002400 */
[----:B---3--:R-:W-:Y:S01]  /*76b0*/  FSEL R203, R104, -INF , P2 ;  /* 0xff80000068cb7808 */ /* 0x008fe20001000000 */
[----:B--2---:R-:W-:-:S04]  /*76c0*/  FFMA.FTZ R211, R211, UR4, -R208 ;  /* 0x00000004d3d37c23 */ /* 0x004fc800080108d0 */
[----:B------:R-:W-:Y:S02]  /*76d0*/  FFMA.FTZ R203, R203, UR4, -R206 ;  /* 0x00000004cbcb7c23 */ /* 0x000fe400080108ce */
[----:B------:R-:W-:Y:S08]  /*76e0*/  MUFU.TANH R111, R111 ;  /* 0x0000006f006f7308 */ /* 0x000ff00000002400 */
[----:B------:R-:W1:Y:S08]  /*76f0*/  MUFU.TANH R112, R112 ;  /* 0x0000007000707308 */ /* 0x000e700000002400 */
[----:B------:R-:W-:Y:S08]  /*7700*/  MUFU.TANH R114, R114 ;  /* 0x0000007200727308 */ /* 0x000ff00000002400 */
[----:B------:R-:W2:Y:S01]  /*7710*/  MUFU.TANH R113, R113 ;  /* 0x0000007100717308 */ /* 0x000ea20000002400 */
[----:B-1----:R-:W-:-:S05]  /*7720*/  FSEL R219, R112, -INF , P2 ;  /* 0xff80000070db7808 */ /* 0x002fca0001000000 */
[----:B------:R-:W-:Y:S02]  /*7730*/  FFMA.FTZ R219, R219, UR4, -R217 ;  /* 0x00000004dbdb7c23 */ /* 0x000fe400080108d9 */
[----:B------:R-:W1:Y:S08]  /*7740*/  MUFU.TANH R115, R115 ;  /* 0x0000007300737308 */ /* 0x000e700000002400 */
[----:B------:R-:W-:Y:S01]  /*7750*/  MUFU.TANH R116, R116 ;  /* 0x0000007400747308 */ /* 0x000fe20000002400 */
[----:B--2---:R-:W-:-:S05]  /*7760*/  FSEL R222, R113, -INF , P2 ;  /* 0xff80000071de7808 */ /* 0x004fca0001000000 */
[----:B------:R-:W-:Y:S02]  /*7770*/  FFMA.FTZ R222, R222, UR4, -R218 ;  /* 0x00000004dede7c23 */ /* 0x000fe400080108da */
[----:B------:R-:W-:Y:S01]  /*7780*/  MUFU.TANH R197, R197 ;  /* 0x000000c500c57308 */ /* 0x000fe20000002400 */
[----:B-1----:R-:W-:-:S07]  /*7790*/  FSEL R221, R115, -INF , P1 ;  /* 0xff80000073dd7808 */ /* 0x002fce0000800000 */
[----:B------:R-:W-:Y:S08]  /*77a0*/  MUFU.TANH R196, R196 ;  /* 0x000000c400c47308 */ /* 0x000ff00000002400 */
[----:B------:R-:W1:Y:S01]  /*77b0*/  MUFU.TANH R119, R119 ;  /* 0x0000007700777308 */ /* 0x000e620000002400 */
[----:B------:R-:W-:Y:S02]  /*77c0*/  WARPGROUP.DEPBAR.LE gsb0, 0x0 ;  /* 0x00008000000079c5 */ /* 0x000fe40000010000 */
[----:B------:R-:W2:Y:S05]  /*77d0*/  LDS R227, [R227+0x380] ;  /* 0x00038000e3e37984 */ /* 0x000eaa0000000800 */
[----:B------:R-:W-:Y:S01]  /*77e0*/  MUFU.EX2 R117, R117 ;  /* 0x0000007500757308 */ /* 0x000fe20000000800 */
[----:B-1----:R-:W-:-:S07]  /*77f0*/  FSEL R228, R119, -INF , P1 ;  /* 0xff80000077e47808 */ /* 0x002fce0000800000 */
[----:B------:R-:W1:Y:S08]  /*7800*/  MUFU.EX2 R93, R93 ;  /* 0x0000005d005d7308 */ /* 0x000e700000000800 */
[----:B------:R-:W3:Y:S01]  /*7810*/  MUFU.EX2 R92, R92 ;  /* 0x0000005c005c7308 */ /* 0x000ee20000000800 */
[----:B------:R-:W-:Y:S01]  /*7820*/  FFMA.FTZ R20, -R20, R20, 1 ;  /* 0x3f80000014147423 */ /* 0x000fe20000010114 */
[----:B------:R-:W-:-:S06]  /*7830*/  FFMA.FTZ R72, -R72, R72, 1 ;  /* 0x3f80000048487423 */ /* 0x000fcc0000010148 */
[----:B------:R-:W4:Y:S08]  /*7840*/  MUFU.EX2 R87, R87 ;  /* 0x0000005700577308 */ /* 0x000f300000000800 */
[----:B------:R-:W4:Y:S01]  /*7850*/  MUFU.EX2 R86, R86 ;  /* 0x0000005600567308 */ /* 0x000f220000000800 */
[----:B--2---:R-:W2:Y:S07]  /*7860*/  SHFL.IDX PT, R234, R227, R7, 0x1f ;  /* 0x00001f07e3ea7589 */ /* 0x004eae00000e0000 */
[----:B------:R-:W-:Y:S01]  /*7870*/  MUFU.EX2 R91, R91 ;  /* 0x0000005b005b7308 */ /* 0x000fe20000000800 */
[----:B------:R-:W-:Y:S04]  /*7880*/  SHFL.IDX PT, R232, R227, R232, 0x1f ;  /* 0x00001fe8e3e87589 */ /* 0x000fe800000e0000 */
[----:B------:R-:W1:Y:S01]  /*7890*/  SHFL.IDX PT, R233, R227, R233, 0x1f ;  /* 0x00001fe9e3e97589 */ /* 0x000e6200000e0000 */
[----:B------:R-:W-:Y:S01]  /*78a0*/  FFMA.FTZ R237, -R237, R237, 1 ;  /* 0x3f800000eded7423 */ /* 0x000fe200000101ed */
[----:B------:R-:W-:Y:S01]  /*78b0*/  FFMA.FTZ R235, -R235, R235, 1 ;  /* 0x3f800000ebeb7423 */ /* 0x000fe200000101eb */
[----:B------:R-:W-:Y:S01]  /*78c0*/  FFMA.FTZ R18, -R18, R18, 1 ;  /* 0x3f80000012127423 */ /* 0x000fe20000010112 */
[----:B------:R-:W3:Y:S01]  /*78d0*/  SHFL.IDX PT, R229, R227, R229, 0x1f ;  /* 0x00001fe5e3e57589 */ /* 0x000ee200000e0000 */
[----:B------:R-:W-:Y:S01]  /*78e0*/  FFMA.FTZ R19, -R19, R19, 1 ;  /* 0x3f80000013137423 */ /* 0x000fe20000010113 */
[----:B------:R-:W-:Y:S02]  /*78f0*/  MUFU.EX2 R89, R89 ;  /* 0x0000005900597308 */ /* 0x000fe40000000800 */
[----:B------:R-:W4:Y:S06]  /*7900*/  SHFL.IDX PT, R230, R227, R230, 0x1f ;  /* 0x00001fe6e3e67589 */ /* 0x000f2c00000e0000 */
[----:B------:R-:W-:Y:S01]  /*7910*/  MUFU.EX2 R85, R85 ;  /* 0x0000005500557308 */ /* 0x000fe20000000800 */
[--C-:B--2---:R-:W-:Y:S01]  /*7920*/  FADD.FTZ R24, R24, -R234.reuse ;  /* 0x800000ea18187221 */ /* 0x104fe20000010000 */
[----:B------:R-:W-:-:S03]  /*7930*/  FADD.FTZ R234, R26, -R234 ;  /* 0x800000ea1aea7221 */ /* 0x000fc60000010000 */
[----:B------:R-:W-:Y:S01]  /*7940*/  FMUL.FTZ R24, R118, R24 ;  /* 0x0000001876187220 */ /* 0x000fe20000410000 */
[----:B------:R-:W-:Y:S02]  /*7950*/  FMUL.FTZ R234, R88, R234 ;  /* 0x000000ea58ea7220 */ /* 0x000fe40000410000 */
[----:B------:R2:W2:Y:S01]  /*7960*/  MUFU.EX2 R26, R207 ;  /* 0x000000cf001a7308 */ /* 0x0004a20000000800 */
[----:B------:R-:W-:Y:S01]  /*7970*/  FMUL.FTZ R202, R202, R24 ;  /* 0x00000018caca7220 */ /* 0x000fe20000410000 */
[----:B------:R-:W-:Y:S01]  /*7980*/  FSEL R24, R103, -INF , P1 ;  /* 0xff80000067187808 */ /* 0x000fe20000800000 */
[----:B------:R-:W-:Y:S01]  /*7990*/  FFMA.FTZ R84, -R84, R84, 1 ;  /* 0x3f80000054547423 */ /* 0x000fe20000010154 */
[----:B-1----:R-:W-:Y:S01]  /*79a0*/  FADD.FTZ R28, R28, -R233 ;  /* 0x800000e91c1c7221 */ /* 0x002fe20000010000 */
[--C-:B---3--:R-:W-:Y:S01]  /*79b0*/  FADD.FTZ R29, R29, -R229.reuse ;  /* 0x800000e51d1d7221 */ /* 0x108fe20000010000 */
[----:B------:R-:W-:Y:S01]  /*79c0*/  FADD.FTZ R31, R31, -R229 ;  /* 0x800000e51f1f7221 */ /* 0x000fe20000010000 */
[----:B------:R-:W-:Y:S01]  /*79d0*/  FFMA.FTZ R209, R24, UR4, -R209 ;  /* 0x0000000418d17c23 */ /* 0x000fe200080108d1 */
[----:B------:R-:W-:Y:S01]  /*79e0*/  FSEL R24, R106, -INF , P1 ;  /* 0xff8000006a187808 */ /* 0x000fe20000800000 */
[--C-:B----4-:R-:W-:Y:S01]  /*79f0*/  FADD.FTZ R33, R33, -R230.reuse ;  /* 0x800000e621217221 */ /* 0x110fe20000010000 */
[----:B--2---:R-:W-:Y:S01]  /*7a00*/  FSEL R207, R109, -INF , P2 ;  /* 0xff8000006dcf7808 */ /* 0x004fe20001000000 */
[----:B------:R-:W-:Y:S01]  /*7a10*/  FADD.FTZ R35, R35, -R230 ;  /* 0x800000e623237221 */ /* 0x000fe20000010000 */
[----:B------:R-:W-:Y:S01]  /*7a20*/  MUFU.EX2 R97, R97 ;  /* 0x0000006100617308 */ /* 0x000fe20000000800 */
[----:B------:R-:W-:Y:S01]  /*7a30*/  FFMA.FTZ R206, R24, UR4, -R206 ;  /* 0x0000000418ce7c23 */ /* 0x000fe200080108ce */
[----:B------:R-:W-:Y:S01]  /*7a40*/  FSEL R24, R107, -INF , P1 ;  /* 0xff8000006b187808 */ /* 0x000fe20000800000 */
[----:B------:R-:W-:Y:S01]  /*7a50*/  FFMA.FTZ R207, R207, UR4, -R215 ;  /* 0x00000004cfcf7c23 */ /* 0x000fe200080108d7 */
[----:B------:R-:W-:-:S03]  /*7a60*/  FADD.FTZ R30, R30, -R233 ;  /* 0x800000e91e1e7221 */ /* 0x000fc60000010000 */
[----:B------:R-:W-:Y:S01]  /*7a70*/  FFMA.FTZ R212, R24, UR4, -R212 ;  /* 0x0000000418d47c23 */ /* 0x000fe200080108d4 */
[----:B------:R-:W-:Y:S01]  /*7a80*/  FSEL R24, R110, -INF , P1 ;  /* 0xff8000006e187808 */ /* 0x000fe20000800000 */
[----:B------:R-:W-:Y:S04]  /*7a90*/  MUFU.EX2 R95, R95 ;  /* 0x0000005f005f7308 */ /* 0x000fe80000000800 */
[----:B------:R-:W-:-:S04]  /*7aa0*/  FFMA.FTZ R208, R24, UR4, -R208 ;  /* 0x0000000418d07c23 */ /* 0x000fc800080108d0 */
[----:B------:R1:W2:Y:S01]  /*7ab0*/  MUFU.EX2 R24, R204 ;  /* 0x000000cc00187308 */ /* 0x0002a20000000800 */
[----:B------:R-:W-:-:S07]  /*7ac0*/  FFMA.FTZ R17, -R17, R17, 1 ;  /* 0x3f80000011117423 */ /* 0x000fce0000010111 */
[----:B------:R-:W-:Y:S01]  /*7ad0*/  MUFU.EX2 R94, R94 ;  /* 0x0000005e005e7308 */ /* 0x000fe20000000800 */
[----:B-1----:R-:W-:-:S05]  /*7ae0*/  FSEL R204, R111, -INF , P1 ;  /* 0xff8000006fcc7808 */ /* 0x002fca0000800000 */
[----:B------:R-:W-:Y:S02]  /*7af0*/  FFMA.FTZ R204, R204, UR4, -R215 ;  /* 0x00000004cccc7c23 */ /* 0x000fe400080108d7 */
[----:B------:R1:W3:Y:S01]  /*7b00*/  SHFL.IDX PT, R215, R12, R231, 0x1f ;  /* 0x00001fe70cd77589 */ /* 0x0002e200000e0000 */
[----:B------:R-:W-:Y:S03]  /*7b10*/  MUFU.EX2 R96, R96 ;  /* 0x0000006000607308 */ /* 0x000fe60000000800 */
[----:B------:R-:W4:Y:S05]  /*7b20*/  SHFL.IDX PT, R231, R227, R231, 0x1f ;  /* 0x00001fe7e3e77589 */ /* 0x000f2a00000e0000 */
[----:B------:R-:W2:Y:S01]  /*7b30*/  MUFU.EX2 R90, R90 ;  /* 0x0000005a005a7308 */ /* 0x000ea20000000800 */
[----:B-1----:R-:W-:-:S05]  /*7b40*/  FSEL R12, R114, -INF , P1 ;  /* 0xff800000720c7808 */ /* 0x002fca0000800000 */
[----:B------:R-:W-:Y:S02]  /*7b50*/  FFMA.FTZ R217, R12, UR4, -R217 ;  /* 0x000000040cd97c23 */ /* 0x000fe400080108d9 */
[----:B------:R1:W-:Y:S02]  /*7b60*/  MUFU.EX2 R12, R216 ;  /* 0x000000d8000c7308 */ /* 0x0003e40000000800 */
[----:B-1----:R-:W-:Y:S01]  /*7b70*/  FFMA.FTZ R216, R221, UR4, -R218 ;  /* 0x00000004ddd87c23 */ /* 0x002fe200080108da */
[----:B------:R-:W-:Y:S01]  /*7b80*/  FSEL R218, R116, -INF , P2 ;  /* 0xff80000074da7808 */ /* 0x000fe20001000000 */
[----:B------:R-:W-:Y:S01]  /*7b90*/  FMUL.FTZ R33, R93, R33 ;  /* 0x000000215d217220 */ /* 0x000fe20000410000 */
[----:B------:R-:W-:Y:S01]  /*7ba0*/  FSEL R221, R197, -INF , P1 ;  /* 0xff800000c5dd7808 */ /* 0x000fe20000800000 */
[----:B------:R-:W-:Y:S01]  /*7bb0*/  FMUL.FTZ R35, R92, R35 ;  /* 0x000000235c237220 */ /* 0x000fe20000410000 */
[----:B------:R-:W-:Y:S02]  /*7bc0*/  VIADD R230, R7, 0xc ;  /* 0x0000000c07e67836 */ /* 0x000fe40000000000 */
[--C-:B---3--:R-:W-:Y:S01]  /*7bd0*/  FFMA.FTZ R218, R218, UR4, -R215.reuse ;  /* 0x00000004dada7c23 */ /* 0x108fe200080108d7 */
[----:B------:R-:W-:Y:S01]  /*7be0*/  FMUL.FTZ R28, R87, R28 ;  /* 0x0000001c571c7220 */ /* 0x000fe20000410000 */
[----:B------:R-:W-:Y:S01]  /*7bf0*/  FFMA.FTZ R215, R221, UR4, -R215 ;  /* 0x00000004ddd77c23 */ /* 0x000fe200080108d7 */
[----:B------:R-:W-:Y:S01]  /*7c00*/  FSEL R221, R196, -INF , P2 ;  /* 0xff800000c4dd7808 */ /* 0x000fe20001000000 */
[----:B------:R-:W-:Y:S01]  /*7c10*/  FMUL.FTZ R29, R86, R29 ;  /* 0x0000001d561d7220 */ /* 0x000fe20000410000 */
[--C-:B----4-:R-:W-:Y:S01]  /*7c20*/  FADD.FTZ R38, R38, -R231.reuse ;  /* 0x800000e726267221 */ /* 0x110fe20000010000 */
[----:B------:R-:W-:-:S02]  /*7c30*/  FADD.FTZ R36, R36, -R231 ;  /* 0x800000e724247221 */ /* 0x000fc40000010000 */
[--C-:B------:R-:W-:Y:S01]  /*7c40*/  FFMA.FTZ R221, R221, UR4, -R220.reuse ;  /* 0x00000004dddd7c23 */ /* 0x100fe200080108dc */
[----:B------:R-:W-:Y:S01]  /*7c50*/  FFMA.FTZ R220, R228, UR4, -R220 ;  /* 0x00000004e4dc7c23 */ /* 0x000fe200080108dc */
[C---:B------:R-:W-:Y:S01]  /*7c60*/  IADD3 R228, R7.reuse, 0x10, RZ ;  /* 0x0000001007e47810 */ /* 0x040fe20007ffe0ff */
[----:B------:R-:W-:Y:S01]  /*7c70*/  FMUL.FTZ R33, R20, R33 ;  /* 0x0000002114217220 */ /* 0x000fe20000410000 */
[C---:B------:R-:W-:Y:S02]  /*7c80*/  IADD3 R231, R7.reuse, 0x8, RZ ;  /* 0x0000000807e77810 */ /* 0x040fe40007ffe0ff */
[----:B------:R-:W-:Y:S02]  /*7c90*/  IADD3 R229, R7, 0x14, RZ ;  /* 0x0000001407e57810 */ /* 0x000fe40007ffe0ff */
[----:B------:R-:W1:Y:S01]  /*7ca0*/  SHFL.IDX PT, R228, R227, R228, 0x1f ;  /* 0x00001fe4e3e47589 */ /* 0x000e6200000e0000 */
[----:B------:R-:W-:Y:S01]  /*7cb0*/  FMUL.FTZ R36, R26, R36 ;  /* 0x000000241a247220 */ /* 0x000fe20000410000 */
[----:B------:R-:W-:Y:S01]  /*7cc0*/  FMUL.FTZ R30, R85, R30 ;  /* 0x0000001e551e7220 */ /* 0x000fe20000410000 */
[----:B------:R-:W-:Y:S01]  /*7cd0*/  VIADD R233, R7, 0x18 ;  /* 0x0000001807e97836 */ /* 0x000fe20000000000 */
[----:B------:R3:W4:Y:S01]  /*7ce0*/  SHFL.IDX PT, R227, R227, R11, 0x1f ;  /* 0x00001f0be3e37589 */ /* 0x00072200000e0000 */
[----:B------:R-:W-:Y:S01]  /*7cf0*/  FFMA.FTZ R78, -R78, R78, 1 ;  /* 0x3f8000004e4e7423 */ /* 0x000fe2000001014e */
[----:B------:R-:W-:Y:S01]  /*7d00*/  FFMA.FTZ R79, -R79, R79, 1 ;  /* 0x3f8000004f4f7423 */ /* 0x000fe2000001014f */
[----:B------:R-:W-:Y:S01]  /*7d10*/  FFMA.FTZ R80, -R80, R80, 1 ;  /* 0x3f80000050507423 */ /* 0x000fe20000010150 */
[----:B------:R-:W-:Y:S01]  /*7d20*/  FFMA.FTZ R74, -R74, R74, 1 ;  /* 0x3f8000004a4a7423 */ /* 0x000fe2000001014a */
[----:B------:R-:W-:Y:S01]  /*7d30*/  MUFU.EX2 R201, R201 ;  /* 0x000000c900c97308 */ /* 0x000fe20000000800 */
[----:B------:R-:W-:-:S07]  /*7d40*/  FFMA.FTZ R195, -R195, R195, 1 ;  /* 0x3f800000c3c37423 */ /* 0x000fce00000101c3 */
[----:B------:R-:W-:Y:S01]  /*7d50*/  MUFU.EX2 R210, R210 ;  /* 0x000000d200d27308 */ /* 0x000fe20000000800 */
[----:B------:R-:W-:-:S07]  /*7d60*/  FMUL.FTZ R20, R72, R35 ;  /* 0x0000002348147220 */ /* 0x000fce0000410000 */
[----:B------:R-:W-:Y:S01]  /*7d70*/  MUFU.EX2 R209, R209 ;  /* 0x000000d100d17308 */ /* 0x000fe20000000800 */
[----:B-1----:R-:W-:-:S07]  /*7d80*/  FADD.FTZ R34, R34, -R228 ;  /* 0x800000e422227221 */ /* 0x002fce0000010000 */
[----:B------:R-:W-:Y:S01]  /*7d90*/  MUFU.EX2 R205, R205 ;  /* 0x000000cd00cd7308 */ /* 0x000fe20000000800 */
[----:B------:R-:W-:-:S07]  /*7da0*/  FFMA.FTZ R101, -R101, R101, 1 ;  /* 0x3f80000065657423 */ /* 0x000fce0000010165 */
[----:B------:R-:W-:Y:S08]  /*7db0*/  MUFU.EX2 R212, R212 ;  /* 0x000000d400d47308 */ /* 0x000ff00000000800 */
        /* <DEDUP_REMOVED lines=19> */
[----:B---3--:R1:W-:Y:S01]  /*7ef0*/  MUFU.EX2 R11, R226 ;  /* 0x000000e2000b7308 */ /* 0x0083e20000000800 */
[--C-:B----4-:R-:W-:Y:S01]  /*7f00*/  FADD.FTZ R37, R37, -R227.reuse ;  /* 0x800000e325257221 */ /* 0x110fe20000010000 */
[----:B------:R-:W-:Y:S01]  /*7f10*/  FADD.FTZ R39, R39, -R227 ;  /* 0x800000e327277221 */ /* 0x000fe20000010000 */
[----:B------:R-:W-:Y:S01]  /*7f20*/  FFMA.FTZ R119, -R119, R119, 1 ;  /* 0x3f80000077777423 */ /* 0x000fe20000010177 */
[----:B------:R-:W-:Y:S01]  /*7f30*/  R2UR UR4, R236 ;  /* 0x00000000ec0472ca */ /* 0x000fe200000e0000 */
[----:B-1----:R-:W-:-:S03]  /*7f40*/  FFMA.FTZ R226, -R15, R15, 1 ;  /* 0x3f8000000fe27423 */ /* 0x002fc6000001010f */
[----:B------:R1:W-:Y:S02]  /*7f50*/  MUFU.EX2 R15, R224 ;  /* 0x000000e0000f7308 */ /* 0x0003e40000000800 */
[----:B-1----:R-:W-:Y:S01]  /*7f60*/  FMUL.FTZ R224, R226, R234 ;  /* 0x000000eae2e07220 */ /* 0x002fe20000410000 */
[----:B------:R-:W-:Y:S01]  /*7f70*/  FADD.FTZ R226, R25, -R232 ;  /* 0x800000e819e27221 */ /* 0x000fe20000010000 */
[----:B------:R-:W-:-:S04]  /*7f80*/  FFMA.FTZ R35, -R73, R73, 1 ;  /* 0x3f80000049237423 */ /* 0x000fc80000010149 */
[----:B------:R1:W-:Y:S01]  /*7f90*/  MUFU.EX2 R25, R225 ;  /* 0x000000e100197308 */ /* 0x0003e20000000800 */
[----:B------:R-:W-:-:S07]  /*7fa0*/  FADD.FTZ R232, R27, -R232 ;  /* 0x800000e81be87221 */ /* 0x000fce0000010000 */
[----:B------:R3:W4:Y:S01]  /*7fb0*/  MUFU.EX2 R27, R214 ;  /* 0x000000d6001b7308 */ /* 0x0007220000000800 */
[----:B-1----:R-:W-:-:S07]  /*7fc0*/  FADD.FTZ R225, R32, -R228 ;  /* 0x800000e420e17221 */ /* 0x002fce0000010000 */
[----:B------:R1:W4:Y:S01]  /*7fd0*/  MUFU.EX2 R32, R223 ;  /* 0x000000df00207308 */ /* 0x0003220000000800 */
[----:B---3--:R-:W-:Y:S01]  /*7fe0*/  FFMA.FTZ R214, -R3, R3, 1 ;  /* 0x3f80000003d67423 */ /* 0x008fe20000010103 */
[----:B------:R-:W-:Y:S01]  /*7ff0*/  FFMA.FTZ R227, -R2, R2, 1 ;  /* 0x3f80000002e37423 */ /* 0x000fe20000010102 */
[----:B------:R3:W5:Y:S04]  /*8000*/  LDL.LU R3, [R1+0x28] ;  /* 0x0000280001037983 */ /* 0x0007680000300800 */
[----:B------:R3:W5:Y:S01]  /*8010*/  LDL.LU R2, [R1+0x24] ;  /* 0x0000240001027983 */ /* 0x0007620000300800 */
[----:B------:R-:W-:Y:S01]  /*8020*/  FMUL.FTZ R34, R91, R34 ;  /* 0x000000225b227220 */ /* 0x000fe20000410000 */
[----:B-1----:R-:W-:Y:S01]  /*8030*/  FMUL.FTZ R223, R117, R226 ;  /* 0x000000e275df7220 */ /* 0x002fe20000410000 */
[----:B------:R-:W-:Y:S01]  /*8040*/  FMUL.FTZ R232, R89, R232 ;  /* 0x000000e859e87220 */ /* 0x000fe20000410000 */
[----:B------:R1:W3:Y:S01]  /*8050*/  LDS R226, [R9+0x380] ;  /* 0x0003800009e27984 */ /* 0x0002e20000000800 */
[----:B--2---:R-:W-:Y:S01]  /*8060*/  FMUL.FTZ R72, R24, R38 ;  /* 0x0000002618487220 */ /* 0x004fe20000410000 */
[----:B------:R-:W-:Y:S01]  /*8070*/  FMUL.FTZ R223, R214, R223 ;  /* 0x000000dfd6df7220 */ /* 0x000fe20000410000 */
[----:B------:R-:W-:Y:S01]  /*8080*/  FMUL.FTZ R214, R227, R232 ;  /* 0x000000e8e3d67220 */ /* 0x000fe20000410000 */
[----:B------:R-:W-:-:S02]  /*8090*/  VIADD R232, R7, 0x4 ;  /* 0x0000000407e87836 */ /* 0x000fc40000000000 */
[----:B------:R-:W-:Y:S01]  /*80a0*/  FMUL.FTZ R35, R35, R36 ;  /* 0x0000002423237220 */ /* 0x000fe20000410000 */
[----:B------:R-:W-:Y:S02]  /*80b0*/  VIADD R228, R7, 0x10 ;  /* 0x0000001007e47836 */ /* 0x000fe40000000000 */
[----:B------:R-:W-:Y:S01]  /*80c0*/  FFMA.FTZ R36, -R76, R76, 1 ;  /* 0x3f8000004c247423 */ /* 0x000fe2000001014c */
[----:B-1----:R1:W-:Y:S01]  /*80d0*/  MUFU.EX2 R9, R213 ;  /* 0x000000d500097308 */ /* 0x0023e20000000800 */
[----:B------:R-:W-:Y:S01]  /*80e0*/  FMUL.FTZ R39, R97, R39 ;  /* 0x0000002761277220 */ /* 0x000fe20000410000 */
[----:B------:R-:W-:Y:S02]  /*80f0*/  VIADD R234, R7, 0x1c ;  /* 0x0000001c07ea7836 */ /* 0x000fe40000000000 */
[----:B------:R-:W-:Y:S01]  /*8100*/  FMUL.FTZ R30, R17, R30 ;  /* 0x0000001e111e7220 */ /* 0x000fe20000410000 */
[----:B------:R-:W-:Y:S01]  /*8110*/  FMUL.FTZ R37, R90, R37 ;  /* 0x000000255a257220 */ /* 0x000fe20000410000 */
[----:B------:R-:W-:Y:S01]  /*8120*/  FMUL.FTZ R36, R36, R39 ;  /* 0x0000002724247220 */ /* 0x000fe20000410000 */
[----:B------:R-:W-:Y:S01]  /*8130*/  FFMA.FTZ R39, -R77, R77, 1 ;  /* 0x3f8000004d277423 */ /* 0x000fe2000001014d */
[----:B------:R-:W2:Y:S01]  /*8140*/  MUFU.EX2 R17, R199 ;  /* 0x000000c700117308 */ /* 0x000ea20000000800 */
[----:B-1----:R-:W-:Y:S01]  /*8150*/  FMUL.FTZ R213, R237, R28 ;  /* 0x0000001cedd57220 */ /* 0x002fe20000410000 */
[----:B------:R-:W-:Y:S01]  /*8160*/  FMUL.FTZ R28, R13, R31 ;  /* 0x0000001f0d1c7220 */ /* 0x000fe20000410000 */
[----:B------:R-:W-:Y:S01]  /*8170*/  FMUL.FTZ R31, R235, R29 ;  /* 0x0000001deb1f7220 */ /* 0x000fe20000410000 */
[----:B------:R-:W-:-:S02]  /*8180*/  FMUL.FTZ R37, R74, R37 ;  /* 0x000000254a257220 */ /* 0x000fc40000410000 */
[----:B------:R-:W-:Y:S01]  /*8190*/  FMUL.FTZ R29, R18, R28 ;  /* 0x0000001c121d7220 */ /* 0x000fe20000410000 */
[----:B------:R-:W-:Y:S01]  /*81a0*/  FFMA.FTZ R28, -R21, R21, 1 ;  /* 0x3f800000151c7423 */ /* 0x000fe20000010115 */
[----:B------:R-:W-:Y:S01]  /*81b0*/  FMUL.FTZ R21, R14, R225 ;  /* 0x000000e10e157220 */ /* 0x000fe20000410000 */
[----:B------:R1:W2:Y:S03]  /*81c0*/  MUFU.EX2 R18, R198 ;  /* 0x000000c600127308 */ /* 0x0002a60000000800 */
[----:B------:R-:W-:Y:S01]  /*81d0*/  FMUL.FTZ R21, R19, R21 ;  /* 0x0000001513157220 */ /* 0x000fe20000410000 */
[----:B------:R-:W-:Y:S01]  /*81e0*/  FMUL.FTZ R19, R28, R34 ;  /* 0x000000221c137220 */ /* 0x000fe20000410000 */
[----:B------:R-:W-:-:S04]  /*81f0*/  FFMA.FTZ R34, -R75, R75, 1 ;  /* 0x3f8000004b227423 */ /* 0x000fc8000001014b */
[----:B------:R-:W-:Y:S01]  /*8200*/  FMUL.FTZ R34, R34, R72 ;  /* 0x0000004822227220 */ /* 0x000fe20000410000 */
[----:B---3--:R-:W3:Y:S04]  /*8210*/  SHFL.IDX PT, R73, R226, R230, 0x1f ;  /* 0x00001fe6e2497589 */ /* 0x008ee800000e0000 */
[----:B------:R-:W2:Y:S04]  /*8220*/  SHFL.IDX PT, R28, R226, R7, 0x1f ;  /* 0x00001f07e21c7589 */ /* 0x000ea800000e0000 */
[----:B------:R-:W2:Y:S04]  /*8230*/  SHFL.IDX PT, R38, R226, R232, 0x1f ;  /* 0x00001fe8e2267589 */ /* 0x000ea800000e0000 */
[----:B------:R-:W2:Y:S04]  /*8240*/  SHFL.IDX PT, R72, R226, R231, 0x1f ;  /* 0x00001fe7e2487589 */ /* 0x000ea800000e0000 */
[----:B------:R-:W2:Y:S04]  /*8250*/  SHFL.IDX PT, R75, R226, R228, 0x1f ;  /* 0x00001fe4e24b7589 */ /* 0x000ea800000e0000 */
[----:B-1----:R-:W1:Y:S01]  /*8260*/  SHFL.IDX PT, R198, R226, R229, 0x1f ;  /* 0x00001fe5e2c67589 */ /* 0x002e6200000e0000 */
[----:B---3--:R-:W-:-:S03]  /*8270*/  FADD.FTZ R47, R47, -R73 ;  /* 0x800000492f2f7221 */ /* 0x008fc60000010000 */
[----:B------:R-:W3:Y:S01]  /*8280*/  SHFL.IDX PT, R199, R226, R233, 0x1f ;  /* 0x00001fe9e2c77589 */ /* 0x000ee200000e0000 */
[----:B------:R-:W-:Y:S01]  /*8290*/  FADD.FTZ R45, R45, -R73 ;  /* 0x800000492d2d7221 */ /* 0x000fe20000010000 */
[----:B----4-:R-:W-:Y:S01]  /*82a0*/  FMUL.FTZ R47, R27, R47 ;  /* 0x0000002f1b2f7220 */ /* 0x010fe20000410000 */
[--C-:B--2---:R-:W-:Y:S01]  /*82b0*/  FADD.FTZ R40, R40, -R28.reuse ;  /* 0x8000001c28287221 */ /* 0x104fe20000010000 */
[----:B------:R-:W-:Y:S01]  /*82c0*/  FADD.FTZ R28, R42, -R28 ;  /* 0x8000001c2a1c7221 */ /* 0x000fe20000010000 */
[----:B------:R-:W2:Y:S01]  /*82d0*/  SHFL.IDX PT, R226, R226, R234, 0x1f ;  /* 0x00001feae2e27589 */ /* 0x000ea200000e0000 */
[----:B------:R-:W-:Y:S01]  /*82e0*/  FMUL.FTZ R47, R84, R47 ;  /* 0x0000002f542f7220 */ /* 0x000fe20000410000 */
[----:B------:R-:W-:Y:S01]  /*82f0*/  FADD.FTZ R41, R41, -R38 ;  /* 0x8000002629297221 */ /* 0x000fe20000010000 */
[----:B------:R-:W-:Y:S01]  /*8300*/  FMUL.FTZ R40, R12, R40 ;  /* 0x000000280c287220 */ /* 0x000fe20000410000 */
[----:B------:R-:W4:Y:S01]  /*8310*/  LDL R84, [R1+0x10] ;  /* 0x0000100001547983 */ /* 0x000f220000100800 */
[----:B------:R-:W-:Y:S01]  /*8320*/  FADD.FTZ R46, R46, -R72 ;  /* 0x800000482e2e7221 */ /* 0x000fe20000010000 */
[----:B------:R-:W-:Y:S01]  /*8330*/  FMUL.FTZ R41, R95, R41 ;  /* 0x000000295f297220 */ /* 0x000fe20000410000 */
[----:B------:R-:W-:Y:S01]  /*8340*/  FADD.FTZ R38, R43, -R38 ;  /* 0x800000262b267221 */ /* 0x000fe20000010000 */
[----:B------:R1:W2:Y:S01]  /*8350*/  LDS R42, [R10+0x380] ;  /* 0x000380000a2a7984 */ /* 0x0002a20000000800 */
[----:B------:R-:W-:Y:S01]  /*8360*/  FMUL.FTZ R39, R39, R40 ;  /* 0x0000002827277220 */ /* 0x000fe20000410000 */
[----:B------:R-:W-:Y:S01]  /*8370*/  FMUL.FTZ R40, R78, R41 ;  /* 0x000000294e287220 */ /* 0x000fe20000410000 */
[--C-:B------:R-:W-:Y:S01]  /*8380*/  FADD.FTZ R48, R48, -R75.reuse ;  /* 0x8000004b30307221 */ /* 0x100fe20000010000 */
[----:B------:R-:W-:Y:S01]  /*8390*/  FFMA.FTZ R41, -R83, R83, 1 ;  /* 0x3f80000053297423 */ /* 0x000fe20000010153 */
[----:B------:R-:W-:Y:S01]  /*83a0*/  FMUL.FTZ R46, R15, R46 ;  /* 0x0000002e0f2e7220 */ /* 0x000fe20000410000 */
[----:B------:R-:W-:Y:S01]  /*83b0*/  FMUL.FTZ R28, R94, R28 ;  /* 0x0000001c5e1c7220 */ /* 0x000fe20000410000 */
[----:B------:R-:W-:Y:S01]  /*83c0*/  FMUL.FTZ R43, R96, R38 ;  /* 0x00000026602b7220 */ /* 0x000fe20000410000 */
[----:B------:R-:W-:Y:S01]  /*83d0*/  FADD.FTZ R44, R44, -R72 ;  /* 0x800000482c2c7221 */ /* 0x000fe20000010000 */
[----:B------:R-:W-:Y:S01]  /*83e0*/  FMUL.FTZ R41, R41, R46 ;  /* 0x0000002e29297220 */ /* 0x000fe20000410000 */
[----:B------:R-:W-:Y:S01]  /*83f0*/  FMUL.FTZ R73, R32, R48 ;  /* 0x0000003020497220 */ /* 0x000fe20000410000 */
[----:B-1----:R-:W-:Y:S01]  /*8400*/  FMUL.FTZ R10, R79, R28 ;  /* 0x0000001c4f0a7220 */ /* 0x002fe20000410000 */
[----:B------:R-:W-:Y:S01]  /*8410*/  FMUL.FTZ R38, R80, R43 ;  /* 0x0000002b50267220 */ /* 0x000fe20000410000 */
[----:B------:R-:W-:Y:S01]  /*8420*/  FFMA.FTZ R46, -R194, R194, 1 ;  /* 0x3f800000c22e7423 */ /* 0x000fe200000101c2 */
[----:B------:R-:W-:Y:S01]  /*8430*/  FFMA.FTZ R43, -R81, R81, 1 ;  /* 0x3f800000512b7423 */ /* 0x000fe20000010151 */
[----:B------:R-:W-:Y:S01]  /*8440*/  FMUL.FTZ R28, R11, R44 ;  /* 0x0000002c0b1c7220 */ /* 0x000fe20000410000 */
[----:B------:R-:W-:Y:S01]  /*8450*/  FADD.FTZ R49, R49, -R198 ;  /* 0x800000c631317221 */ /* 0x000fe20000010000 */
[----:B------:R-:W-:Y:S01]  /*8460*/  FMUL.FTZ R46, R46, R73 ;  /* 0x000000492e2e7220 */ /* 0x000fe20000410000 */
[----:B------:R-:W-:Y:S01]  /*8470*/  FADD.FTZ R50, R50, -R75 ;  /* 0x8000004b32327221 */ /* 0x000fe20000010000 */
[----:B------:R-:W-:Y:S01]  /*8480*/  FMUL.FTZ R43, R43, R28 ;  /* 0x0000001c2b2b7220 */ /* 0x000fe20000410000 */
[----:B------:R-:W-:Y:S01]  /*8490*/  FMUL.FTZ R28, R17, R49 ;  /* 0x00000031111c7220 */ /* 0x000fe20000410000 */
[--C-:B---3--:R-:W-:Y:S01]  /*84a0*/  FADD.FTZ R54, R54, -R199.reuse ;  /* 0x800000c736367221 */ /* 0x108fe20000010000 */
[--C-:B--2---:R-:W-:Y:S01]  /*84b0*/  FADD.FTZ R53, R53, -R226.reuse ;  /* 0x800000e235357221 */ /* 0x104fe20000010000 */
[----:B------:R-:W-:Y:S01]  /*84c0*/  FADD.FTZ R55, R55, -R226 ;  /* 0x800000e237377221 */ /* 0x000fe20000010000 */
[----:B------:R-:W-:Y:S01]  /*84d0*/  FMUL.FTZ R49, R195, R28 ;  /* 0x0000001cc3317220 */ /* 0x000fe20000410000 */
[----:B------:R-:W-:Y:S01]  /*84e0*/  FADD.FTZ R51, R51, -R198 ;  /* 0x800000c633337221 */ /* 0x000fe20000010000 */
[----:B------:R-:W1:Y:S01]  /*84f0*/  MUFU.EX2 R221, R221 ;  /* 0x000000dd00dd7308 */ /* 0x000e620000000800 */
[----:B------:R-:W-:Y:S01]  /*8500*/  FFMA.FTZ R48, -R99, R99, 1 ;  /* 0x3f80000063307423 */ /* 0x000fe20000010163 */
[----:B------:R-:W-:Y:S01]  /*8510*/  FFMA.FTZ R44, -R82, R82, 1 ;  /* 0x3f800000522c7423 */ /* 0x000fe20000010152 */
[----:B------:R-:W-:Y:S01]  /*8520*/  FMUL.FTZ R45, R25, R45 ;  /* 0x0000002d192d7220 */ /* 0x000fe20000410000 */
[----:B------:R-:W-:Y:S01]  /*8530*/  FADD.FTZ R52, R52, -R199 ;  /* 0x800000c734347221 */ /* 0x000fe20000010000 */
[----:B------:R-:W2:Y:S04]  /*8540*/  SHFL.IDX PT, R79, R42, R7, 0x1f ;  /* 0x00001f072a4f7589 */ /* 0x000ea800000e0000 */
[----:B------:R-:W3:Y:S04]  /*8550*/  SHFL.IDX PT, R76, R42, R232, 0x1f ;  /* 0x00001fe82a4c7589 */ /* 0x000ee800000e0000 */
[----:B------:R-:W1:Y:S04]  /*8560*/  SHFL.IDX PT, R74, R42, R230, 0x1f ;  /* 0x00001fe62a4a7589 */ /* 0x000e6800000e0000 */
[----:B------:R-:W1:Y:S04]  /*8570*/  SHFL.IDX PT, R77, R42, R231, 0x1f ;  /* 0x00001fe72a4d7589 */ /* 0x000e6800000e0000 */
[----:B------:R-:W1:Y:S04]  /*8580*/  SHFL.IDX PT, R73, R42, R233, 0x1f ;  /* 0x00001fe92a497589 */ /* 0x000e6800000e0000 */
[----:B------:R-:W1:Y:S04]  /*8590*/  SHFL.IDX PT, R75, R42, R228, 0x1f ;  /* 0x00001fe42a4b7589 */ /* 0x000e6800000e0000 */
[----:B------:R-:W-:Y:S01]  /*85a0*/  SHFL.IDX PT, R72, R42, R234, 0x1f ;  /* 0x00001fea2a487589 */ /* 0x000fe200000e0000 */
[----:B------:R-:W-:Y:S01]  /*85b0*/  FMUL.FTZ R83, R201, R54 ;  /* 0x00000036c9537220 */ /* 0x000fe20000410000 */
[----:B------:R-:W-:Y:S01]  /*85c0*/  MUFU.EX2 R220, R220 ;  /* 0x000000dc00dc7308 */ /* 0x000fe20000000800 */
[----:B------:R-:W-:Y:S01]  /*85d0*/  FMUL.FTZ R50, R9, R50 ;  /* 0x0000003209327220 */ /* 0x000fe20000410000 */
[----:B------:R1:W1:Y:S01]  /*85e0*/  SHFL.IDX PT, R28, R42, R229, 0x1f ;  /* 0x00001fe52a1c7589 */ /* 0x00026200000e0000 */
[----:B------:R-:W-:Y:S01]  /*85f0*/  FMUL.FTZ R54, R210, R53 ;  /* 0x00000035d2367220 */ /* 0x000fe20000410000 */
[----:B------:R-:W-:Y:S01]  /*8600*/  FMUL.FTZ R78, R209, R55 ;  /* 0x00000037d14e7220 */ /* 0x000fe20000410000 */
[----:B------:R-:W-:Y:S01]  /*8610*/  FMUL.FTZ R51, R18, R51 ;  /* 0x0000003312337220 */ /* 0x000fe20000410000 */
[----:B------:R-:W-:Y:S01]  /*8620*/  FMUL.FTZ R44, R44, R45 ;  /* 0x0000002d2c2c7220 */ /* 0x000fe20000410000 */
[----:B------:R-:W-:Y:S01]  /*8630*/  FMUL.FTZ R53, R101, R54 ;  /* 0x0000003665357220 */ /* 0x000fe20000410000 */
[--C-:B--2---:R-:W-:Y:S01]  /*8640*/  FADD.FTZ R54, R56, -R79.reuse ;  /* 0x8000004f38367221 */ /* 0x104fe20000010000 */
[--C-:B---3--:R-:W-:Y:S01]  /*8650*/  FADD.FTZ R56, R57, -R76.reuse ;  /* 0x8000004c39387221 */ /* 0x108fe20000010000 */
[----:B------:R-:W-:Y:S01]  /*8660*/  FADD.FTZ R55, R58, -R79 ;  /* 0x8000004f3a377221 */ /* 0x000fe20000010000 */
[----:B------:R-:W-:Y:S01]  /*8670*/  FADD.FTZ R59, R59, -R76 ;  /* 0x8000004c3b3b7221 */ /* 0x000fe20000010000 */
[----:B-1----:R-:W1:Y:S01]  /*8680*/  MUFU.EX2 R42, R216 ;  /* 0x000000d8002a7308 */ /* 0x002e620000000800 */
[--C-:B------:R-:W-:Y:S01]  /*8690*/  FADD.FTZ R58, R61, -R74.reuse ;  /* 0x8000004a3d3a7221 */ /* 0x100fe20000010000 */
[----:B------:R-:W-:Y:S01]  /*86a0*/  FADD.FTZ R60, R60, -R77 ;  /* 0x8000004d3c3c7221 */ /* 0x000fe20000010000 */
[--C-:B------:R-:W-:Y:S01]  /*86b0*/  FADD.FTZ R57, R68, -R73.reuse ;  /* 0x8000004944397221 */ /* 0x100fe20000010000 */
[----:B------:R-:W-:Y:S01]  /*86c0*/  FADD.FTZ R70, R70, -R73 ;  /* 0x8000004946467221 */ /* 0x000fe20000010000 */
[----:B------:R-:W-:Y:S01]  /*86d0*/  FADD.FTZ R77, R62, -R77 ;  /* 0x8000004d3e4d7221 */ /* 0x000fe20000010000 */
[----:B------:R-:W-:Y:S01]  /*86e0*/  FFMA.FTZ R73, -R105, R105, 1 ;  /* 0x3f80000069497423 */ /* 0x000fe20000010169 */
[----:B------:R-:W-:Y:S01]  /*86f0*/  FMUL.FTZ R56, R205, R56 ;  /* 0x00000038cd387220 */ /* 0x000fe20000410000 */
[----:B------:R-:W-:Y:S01]  /*8700*/  FMUL.FTZ R48, R48, R51 ;  /* 0x0000003330307220 */ /* 0x000fe20000410000 */
[----:B------:R-:W-:Y:S01]  /*8710*/  FADD.FTZ R63, R63, -R74 ;  /* 0x8000004a3f3f7221 */ /* 0x000fe20000010000 */
[----:B------:R-:W-:Y:S01]  /*8720*/  FMUL.FTZ R62, R212, R59 ;  /* 0x0000003bd43e7220 */ /* 0x000fe20000410000 */
[----:B------:R-:W-:Y:S01]  /*8730*/  FFMA.FTZ R51, -R103, R103, 1 ;  /* 0x3f80000067337423 */ /* 0x000fe20000010167 */
[----:B------:R-:W-:Y:S01]  /*8740*/  FFMA.FTZ R76, -R109, R109, 1 ;  /* 0x3f8000006d4c7423 */ /* 0x000fe2000001016d */
[----:B------:R-:W-:Y:S01]  /*8750*/  FMUL.FTZ R59, R207, R58 ;  /* 0x0000003acf3b7220 */ /* 0x000fe20000410000 */
[--C-:B------:R-:W-:Y:S01]  /*8760*/  FADD.FTZ R64, R64, -R75.reuse ;  /* 0x8000004b40407221 */ /* 0x100fe20000010000 */
[----:B------:R-:W-:Y:S01]  /*8770*/  FMUL.FTZ R73, R73, R56 ;  /* 0x0000003849497220 */ /* 0x000fe20000410000 */
[----:B------:R-:W-:Y:S01]  /*8780*/  FFMA.FTZ R74, -R110, R110, 1 ;  /* 0x3f8000006e4a7423 */ /* 0x000fe2000001016e */
[----:B------:R-:W-:Y:S01]  /*8790*/  FMUL.FTZ R77, R208, R77 ;  /* 0x0000004dd04d7220 */ /* 0x000fe20000410000 */
[----:B------:R-:W-:Y:S01]  /*87a0*/  FMUL.FTZ R56, R204, R63 ;  /* 0x0000003fcc387220 */ /* 0x000fe20000410000 */
[----:B------:R-:W-:Y:S01]  /*87b0*/  FFMA.FTZ R45, -R98, R98, 1 ;  /* 0x3f800000622d7423 */ /* 0x000fe20000010162 */
[----:B------:R-:W-:Y:S01]  /*87c0*/  FMUL.FTZ R51, R51, R78 ;  /* 0x0000004e33337220 */ /* 0x000fe20000410000 */
[--C-:B------:R-:W-:Y:S01]  /*87d0*/  FADD.FTZ R65, R65, -R28.reuse ;  /* 0x8000001c41417221 */ /* 0x100fe20000010000 */
[----:B------:R-:W-:Y:S01]  /*87e0*/  FMUL.FTZ R76, R76, R59 ;  /* 0x0000003b4c4c7220 */ /* 0x000fe20000410000 */
[----:B------:R-:W-:Y:S01]  /*87f0*/  FADD.FTZ R67, R67, -R28 ;  /* 0x8000001c43437221 */ /* 0x000fe20000010000 */
[----:B------:R-:W-:Y:S01]  /*8800*/  FFMA.FTZ R78, -R112, R112, 1 ;  /* 0x3f800000704e7423 */ /* 0x000fe20000010170 */
[----:B------:R-:W-:Y:S01]  /*8810*/  FMUL.FTZ R59, R219, R64 ;  /* 0x00000040db3b7220 */ /* 0x000fe20000410000 */
[----:B------:R-:W-:Y:S01]  /*8820*/  FMUL.FTZ R81, R200, R52 ;  /* 0x00000034c8517220 */ /* 0x000fe20000410000 */
[--C-:B------:R-:W-:Y:S01]  /*8830*/  FADD.FTZ R28, R69, -R72.reuse ;  /* 0x80000048451c7221 */ /* 0x100fe20000010000 */
[----:B------:R-:W-:Y:S01]  /*8840*/  FMUL.FTZ R74, R74, R77 ;  /* 0x0000004d4a4a7220 */ /* 0x000fe20000410000 */
[----:B------:R-:W-:Y:S01]  /*8850*/  FADD.FTZ R66, R66, -R75 ;  /* 0x8000004b42427221 */ /* 0x000fe20000010000 */
[----:B------:R-:W-:Y:S01]  /*8860*/  FADD.FTZ R71, R71, -R72 ;  /* 0x8000004847477221 */ /* 0x000fe20000010000 */
        /* <DEDUP_REMOVED lines=14> */
[----:B------:R-:W-:Y:S01]  /*8950*/  FFMA.FTZ R79, -R114, R114, 1 ;  /* 0x3f800000724f7423 */ /* 0x000fe20000010172 */
[----:B------:R-:W-:Y:S01]  /*8960*/  FFMA.FTZ R81, -R113, R113, 1 ;  /* 0x3f80000071517423 */ /* 0x000fe20000010171 */
[----:B------:R-:W-:Y:S01]  /*8970*/  FFMA.FTZ R80, -R115, R115, 1 ;  /* 0x3f80000073507423 */ /* 0x000fe20000010173 */
[----:B------:R-:W-:Y:S01]  /*8980*/  FMUL.FTZ R66, R217, R66 ;  /* 0x00000042d9427220 */ /* 0x000fe20000410000 */
        /* <DEDUP_REMOVED lines=266> */
.L_x_3060:
        /* <DEDUP_REMOVED lines=43> */
[----:B-----5:R2:W-:Y:S04]  /*9ce0*/  STS.128 [R2+0x8000], R40 ;  /* 0x0080002802007388 */ /* 0x0205e80000000c00 */
        /* <DEDUP_REMOVED lines=14> */
.L_x_3061:
[----:B------:R-:W-:Y:S01]  /*9dd0*/  UIADD3 UR45, UR45, 0x1, URZ ;  /* 0x000000012d2d7890 */ /* 0x000fe2000fffe03f */
[----:B------:R-:W-:Y:S02]  /*9de0*/  VIADD R5, R5, 0x26820 ;  /* 0x0002682005057836 */ /* 0x000fe40000000000 */
[----:B------:R-:W-:Y:S01]  /*9df0*/  VIADD R0, R0, 0x1 ;  /* 0x0000000100007836 */ /* 0x000fe20000000000 */
[----:B------:R-:W-:Y:S02]  /*9e00*/  UISETP.GE.AND UP0, UPT, UR45, UR44, UPT ;  /* 0x0000002c2d00728c */ /* 0x000fe4000bf06270 */
[----:B------:R-:W-:Y:S02]  /*9e10*/  PRMT R5, RZ, 0x654, R5 ;  /* 0x00000654ff057816 */ /* 0x000fe40000000005 */
[C---:B------:R-:W-:Y:S02]  /*9e20*/  ISETP.NE.AND P0, PT, R0.reuse, 0x2, PT ;  /* 0x000000020000780c */ /* 0x040fe40003f05270 */
[----:B------:R-:W-:Y:S01]  /*9e30*/  PLOP3.LUT P1, PT, PT, PT, UP0, 0x80, 0x0 ;  /* 0x000000000000781c */ /* 0x000fe20003f2f008 */
[----:B------:R1:W-:Y:S01]  /*9e40*/  SYNCS.ARRIVE.TRANS64.RED.A1T0 RZ, [R5+URZ], RZ ;  /* 0x000000ff05ff79a7 */ /* 0x0003e2000810043f */
[----:B------:R-:W-:-:S02]  /*9e50*/  SEL R0, R0, RZ, P0 ;  /* 0x000000ff00007207 */ /* 0x000fc40000000000 */
[----:B-1----:R-:W-:-:S04]  /*9e60*/  SEL R5, RZ, 0x1, P0 ;  /* 0x00000001ff057807 */ /* 0x002fc80000000000 */
[----:B------:R-:W-:-:S05]  /*9e70*/  LOP3.LUT R4, R4, R5, RZ, 0x3c, !PT ;  /* 0x0000000504047212 */ /* 0x000fca00078e3cff */
[----:B------:R-:W-:Y:S05]  /*9e80*/  @!P1 BRA `(.L_x_3062) ;  /* 0xffffffc400389947 */ /* 0x000fea000383ffff */
.L_x_3051:
        /* <DEDUP_REMOVED lines=34> */
.L_x_3031:
[----:B------:R-:W-:Y:S05]  /*a0b0*/  @P0 BRA `(.L_x_3063) ;  /* 0x0000001000ac0947 */ /* 0x000fea0003800000 */
[----:B------:R-:W1:Y:S01]  /*a0c0*/  S2R R0, SR_TID.X ;  /* 0x0000000000007919 */ /* 0x000e620000002100 */
[----:B------:R-:W3:Y:S01]  /*a0d0*/  S2UR UR5, SR_CgaCtaId ;  /* 0x00000000000579c3 */ /* 0x000ee20000008800 */
[----:B------:R-:W-:Y:S01]  /*a0e0*/  UMOV UR4, 0x400 ;  /* 0x0000040000047882 */ /* 0x000fe20000000000 */
[----:B------:R-:W-:-:S06]  /*a0f0*/  F2FP.BF16.F32.PACK_AB R152, R153, R152 ;  /* 0x000000989998723e */ /* 0x000fcc00000010ff */
[----:B------:R-:W-:Y:S01]  /*a100*/  BAR.SYNC.DEFER_BLOCKING 0x1, 0x100 ;  /* 0x0044000000007b1d */ /* 0x000fe20000010000 */
[----:B------:R-:W-:Y:S02]  /*a110*/  F2FP.BF16.F32.PACK_AB R153, R155, R154 ;  /* 0x0000009a9b99723e */ /* 0x000fe400000010ff */
[----:B------:R-:W-:Y:S02]  /*a120*/  F2FP.BF16.F32.PACK_AB R160, R161, R160 ;  /* 0x000000a0a1a0723e */ /* 0x000fe400000010ff */
[----:B------:R-:W-:Y:S01]  /*a130*/  F2FP.BF16.F32.PACK_AB R154, R157, R156 ;  /* 0x0000009c9d9a723e */ /* 0x000fe200000010ff */
[----:B------:R-:W-:Y:S01]  /*a140*/  ULDC.64 UR8, c[0x0][0x878] ;  /* 0x00021e0000087ab9 */ /* 0x000fe20000000a00 */
[----:B------:R-:W-:Y:S01]  /*a150*/  F2FP.BF16.F32.PACK_AB R155, R159, R158 ;  /* 0x0000009e9f9b723e */ /* 0x000fe200000010ff */
[----:B------:R-:W-:Y:S01]  /*a160*/  UISETP.NE.U32.AND UP0, UPT, UR8, URZ, UPT ;  /* 0x0000003f0800728c */ /* 0x000fe2000bf05070 */
[----:B------:R-:W-:Y:S02]  /*a170*/  F2FP.BF16.F32.PACK_AB R161, R163, R162 ;  /* 0x000000a2a3a1723e */ /* 0x000fe400000010ff */
[----:B------:R-:W-:Y:S01]  /*a180*/  F2FP.BF16.F32.PACK_AB R168, R169, R168 ;  /* 0x000000a8a9a8723e */ /* 0x000fe200000010ff */
[----:B------:R-:W-:Y:S01]  /*a190*/  UISETP.NE.AND.EX UP0, UPT, UR9, URZ, UPT, UP0 ;  /* 0x0000003f0900728c */ /* 0x000fe2000bf05300 */
[----:B------:R-:W-:-:S02]  /*a1a0*/  F2FP.BF16.F32.PACK_AB R162, R165, R164 ;  /* 0x000000a4a5a2723e */ /* 0x000fc400000010ff */
        /* <DEDUP_REMOVED lines=8> */
[----:B-1----:R-:W-:Y:S02]  /*a230*/  IADD3 R13, R0, -0x80, RZ ;  /* 0xffffff80000d7810 */ /* 0x002fe40007ffe0ff */
[----:B------:R-:W-:Y:S02]  /*a240*/  F2FP.BF16.F32.PACK_AB R120, R121, R120 ;  /* 0x000000787978723e */ /* 0x000fe400000010ff */
[----:B--2---:R-:W-:Y:S02]  /*a250*/  SHF.R.S32.HI R10, RZ, 0x1f, R13 ;  /* 0x0000001fff0a7819 */ /* 0x004fe4000001140d */
        /* <DEDUP_REMOVED lines=21> */
[----:B------:R-:W-:Y:S01]  /*a3b0*/  R2P PR, R5, 0x6 ;  /* 0x0000000605007804 */ /* 0x000fe20000000000 */
[----:B------:R-:W-:Y:S01]  /*a3c0*/  IMAD.MOV.U32 R5, RZ, RZ, 0x40 ;  /* 0x00000040ff057424 */ /* 0x000fe200078e00ff */
[----:B------:R-:W-:Y:S02]  /*a3d0*/  LOP3.LUT R0, R0, 0x1c0, RZ, 0xc0, !PT ;  /* 0x000001c000007812 */ /* 0x000fe400078ec0ff */
[----:B------:R-:W-:Y:S02]  /*a3e0*/  F2FP.BF16.F32.PACK_AB R131, R135, R134 ;  /* 0x000000868783723e */ /* 0x000fe400000010ff */
[----:B------:R-:W-:-:S02]  /*a3f0*/  LOP3.LUT R7, R0, 0x8, R7, 0xf8, !PT ;  /* 0x0000000800077812 */ /* 0x000fc400078ef807 */
[----:B------:R-:W-:Y:S01]  /*a400*/  SHF.R.U32.HI R2, RZ, 0x3, R0 ;  /* 0x00000003ff027819 */ /* 0x000fe20000011600 */
[----:B------:R-:W-:Y:S01]  /*a410*/  IMAD.SHL.U32 R0, R4, 0x20, RZ ;  /* 0x0000002004007824 */ /* 0x000fe200078e00ff */
[----:B------:R-:W-:Y:S02]  /*a420*/  SEL R5, R5, 0xffffffc0, !P2 ;  /* 0xffffffc005057807 */ /* 0x000fe40005000000 */
[----:B------:R-:W-:Y:S02]  /*a430*/  LOP3.LUT R2, R7, R2, RZ, 0x3c, !PT ;  /* 0x0000000207027212 */ /* 0x000fe400078e3cff */
[----:B------:R-:W-:Y:S02]  /*a440*/  LOP3.LUT R0, R0, 0x7ffffc00, RZ, 0xc0, !PT ;  /* 0x7ffffc0000007812 */ /* 0x000fe400078ec0ff */
[----:B------:R-:W-:Y:S02]  /*a450*/  F2FP.BF16.F32.PACK_AB R137, R139, R138 ;  /* 0x0000008a8b89723e */ /* 0x000fe400000010ff */
[----:B------:R-:W-:-:S02]  /*a460*/  IADD3 R0, R2, R3, R0 ;  /* 0x0000000302007210 */ /* 0x000fc40007ffe000 */
[----:B------:R-:W-:Y:S02]  /*a470*/  MOV R3, 0x20 ;  /* 0x0000002000037802 */ /* 0x000fe40000000f00 */
        /* <DEDUP_REMOVED lines=15> */
[----:B------:R-:W-:Y:S02]  /*a570*/  ISETP.NE.U32.AND P4, PT, RZ, UR4, PT ;  /* 0x00000004ff007c0c */ /* 0x000fe4000bf85070 */
[----:B------:R-:W-:Y:S01]  /*a580*/  PLOP3.LUT P1, PT, PT, PT, UP0, 0x80, 0x0 ;  /* 0x000000000000781c */ /* 0x000fe20003f2f008 */
[----:B------:R1:W-:Y:S01]  /*a590*/  STSM.16.M88.4 [R0], R120 ;  /* 0x0000007800007844 */ /* 0x0003e20000000200 */
[----:B------:R-:W-:Y:S01]  /*a5a0*/  ISETP.NE.AND.EX P4, PT, RZ, UR5, PT, P4 ;  /* 0x00000005ff007c0c */ /* 0x000fe2000bf85340 */
[----:B------:R-:W-:-:S02]  /*a5b0*/  ULDC.64 UR4, c[0x0][0x870] ;  /* 0x00021c0000047ab9 */ /* 0x000fc40000000a00 */
[----:B------:R2:W-:Y:S01]  /*a5c0*/  STSM.16.M88.4 [R2+-0x4000], R128 ;  /* 0xffc0008002007844 */ /* 0x0005e20000000200 */
[----:B------:R-:W-:-:S03]  /*a5d0*/  UIMAD.WIDE UR4, UR41, 0x4, UR4 ;  /* 0x00000004290478a5 */ /* 0x000fc6000f8e0204 */
[----:B------:R-:W-:Y:S03]  /*a5e0*/  STSM.16.M88.4 [R8+-0x4000], R136 ;  /* 0xffc0008808007844 */ /* 0x000fe60000000200 */
[----:B------:R-:W-:Y:S01]  /*a5f0*/  MOV R4, UR4 ;  /* 0x0000000400047c02 */ /* 0x000fe20008000f00 */
[----:B------:R3:W-:Y:S01]  /*a600*/  STSM.16.M88.4 [R3+-0x4000], R144 ;  /* 0xffc0009003007844 */ /* 0x0007e20000000200 */
[----:B------:R-:W-:Y:S01]  /*a610*/  IMAD.U32 R5, RZ, RZ, UR5 ;  /* 0x00000005ff057e24 */ /* 0x000fe2000f8e00ff */
[----:B------:R-:W-:Y:S01]  /*a620*/  @UP0 ULDC.64 UR4, c[0x0][0x878] ;  /* 0x00021e0000040ab9 */ /* 0x000fe20000000a00 */
[----:B------:R-:W-:Y:S01]  /*a630*/  BAR.SYNC.DEFER_BLOCKING 0x1, 0x100 ;  /* 0x0044000000007b1d */ /* 0x000fe20000010000 */
[----:B------:R-:W-:-:S06]  /*a640*/  @UP0 UIMAD.WIDE UR4, UR41, 0x4, UR4 ;  /* 0x00000004290408a5 */ /* 0x000fcc000f8e0204 */
[----:B------:R-:W-:Y:S01]  /*a650*/  IMAD.U32 R6, RZ, RZ, UR4 ;  /* 0x00000004ff067e24 */ /* 0x000fe2000f8e00ff */
[----:B------:R-:W-:Y:S01]  /*a660*/  MOV R7, UR5 ;  /* 0x0000000500077c02 */ /* 0x000fe20008000f00 */
[----:B------:R-:W4:Y:S04]  /*a670*/  @P4 LDG.E R9, desc[UR38][R4.64] ;  /* 0x0000002604094981 */ /* 0x000f28000c1e1900 */
[----:B------:R5:W4:Y:S01]  /*a680*/  @P1 LDG.E R6, desc[UR38][R6.64] ;  /* 0x0000002606061981 */ /* 0x000b22000c1e1900 */
[----:B------:R-:W-:Y:S01]  /*a690*/  LEA.HI R19, R10, R13, RZ, 0x3 ;  /* 0x0000000d0a137211 */ /* 0x000fe200078f18ff */
[----:B------:R-:W-:-:S03]  /*a6a0*/  ULDC UR4, c[0x0][0x808] ;  /* 0x0002020000047ab9 */ /* 0x000fc60000000800 */
[----:B-1----:R-:W-:Y:S02]  /*a6b0*/  LOP3.LUT R0, R19, 0x1ffffff8, RZ, 0xc0, !PT ;  /* 0x1ffffff813007812 */ /* 0x002fe400078ec0ff */
[----:B------:R-:W-:-:S03]  /*a6c0*/  SHF.R.S32.HI R19, RZ, 0x3, R19 ;  /* 0x00000003ff137819 */ /* 0x000fc60000011413 */
[----:B------:R-:W-:Y:S01]  /*a6d0*/  IMAD.IADD R0, R13, 0x1, -R0 ;  /* 0x000000010d007824 */ /* 0x000fe200078e0a00 */
[----:B-----5:R-:W-:Y:S01]  /*a6e0*/  LEA.HI R7, R10, R13, RZ, 0x6 ;  /* 0x0000000d0a077211 */ /* 0x020fe200078f30ff */
[----:B--2---:R-:W-:-:S03]  /*a6f0*/  IMAD.SHL.U32 R2, R19, 0x40, RZ ;  /* 0x0000004013027824 */ /* 0x004fc600078e00ff */
[----:B------:R-:W-:Y:S01]  /*a700*/  SHF.L.U32 R20, R0, 0x3, RZ ;  /* 0x0000000300147819 */ /* 0x000fe200000006ff */
[----:B------:R-:W-:Y:S01]  /*a710*/  IMAD.SHL.U32 R7, R7, 0x8, RZ ;  /* 0x0000000807077824 */ /* 0x000fe200078e00ff */
[----:B------:R-:W-:Y:S02]  /*a720*/  LOP3.LUT R11, R2, 0x1c0, RZ, 0xc0, !PT ;  /* 0x000001c0020b7812 */ /* 0x000fe400078ec0ff */
[----:B---3--:R-:W-:Y:S02]  /*a730*/  CS2R R2, SRZ ;  /* 0x0000000000027805 */ /* 0x008fe4000001ff00 */
[----:B------:R-:W-:Y:S02]  /*a740*/  LOP3.LUT R0, R11, 0x38, R20, 0xf8, !PT ;  /* 0x000000380b007812 */ /* 0x000fe400078ef814 */
[----:B------:R-:W-:-:S04]  /*a750*/  SHF.R.U32.HI R11, RZ, 0x3, R11 ;  /* 0x00000003ff0b7819 */ /* 0x000fc8000001160b */
[----:B------:R-:W-:-:S04]  /*a760*/  LOP3.LUT R0, R0, R11, RZ, 0x3c, !PT ;  /* 0x0000000b00007212 */ /* 0x000fc800078e3cff */
[----:B------:R-:W-:Y:S01]  /*a770*/  LOP3.LUT R0, R0, 0x7ffffe00, R7, 0xf8, !PT ;  /* 0x7ffffe0000007812 */ /* 0x000fe200078ef807 */
[--C-:B----4-:R-:W-:Y:S01]  /*a780*/  @P4 IMAD.MOV.U32 R2, RZ, RZ, R9.reuse ;  /* 0x000000ffff024224 */ /* 0x110fe200078e0009 */
[----:B------:R-:W-:Y:S02]  /*a790*/  @P4 SHF.R.S32.HI R3, RZ, 0x1f, R9 ;  /* 0x0000001fff034819 */ /* 0x000fe40000011409 */
[----:B------:R-:W-:Y:S02]  /*a7a0*/  @P1 R2UR UR4, R6 ;  /* 0x00000000060412ca */ /* 0x000fe400000e0000 */
[----:B------:R-:W-:Y:S01]  /*a7b0*/  IADD3 R16, P0, R19, R2, RZ ;  /* 0x0000000213107210 */ /* 0x000fe20007f1e0ff */
[----:B------:R-:W-:-:S12]  /*a7c0*/  @P1 BRA `(.L_x_3064) ;  /* 0x0000000000181947 */ /* 0x000fd80003800000 */
[----:B------:R-:W-:Y:S05]  /*a7d0*/  @!P4 BRA `(.L_x_3064) ;  /* 0x000000000014c947 */ /* 0x000fea0003800000 */
[----:B------:R-:W2:Y:S04]  /*a7e0*/  LDG.E R7, desc[UR38][R4.64] ;  /* 0x0000002604077981 */ /* 0x000ea8000c1e1900 */
[----:B------:R-:W3:Y:S01]  /*a7f0*/  LDG.E R6, desc[UR38][R4.64+0x4] ;  /* 0x0000042604067981 */ /* 0x000ee2000c1e1900 */
[----:B--2---:R-:W-:Y:S02]  /*a800*/  R2UR UR5, R7 ;  /* 0x00000000070572ca */ /* 0x004fe400000e0000 */
[----:B---3--:R-:W-:-:S13]  /*a810*/  R2UR UR4, R6 ;  /* 0x00000000060472ca */ /* 0x008fda00000e0000 */
[----:B------:R-:W-:-:S12]  /*a820*/  UIADD3 UR4, -UR5, UR4, URZ ;  /* 0x0000000405047290 */ /* 0x000fd8000fffe13f */
.L_x_3064:
[----:B------:R-:W-:Y:S01]  /*a830*/  LEA R0, R0, UR6, 0x1 ;  /* 0x0000000600007c11 */ /* 0x000fe2000f8e08ff */
[----:B------:R-:W1:Y:S01]  /*a840*/  LDC R31, c[0x0][0x83c] ;  /* 0x00020f00ff1f7b82 */ /* 0x000e620000000800 */
[----:B------:R-:W-:Y:S01]  /*a850*/  UIMAD UR4, UR37, -0x80, UR4 ;  /* 0xffffff80250478a4 */ /* 0x000fe2000f8e0204 */
[C---:B------:R-:W-:Y:S01]  /*a860*/  VIADD R2, R19.reuse, 0x20 ;  /* 0x0000002013027836 */ /* 0x040fe20000000000 */
[----:B------:R-:W-:Y:S01]  /*a870*/  USHF.R.S32.HI UR5, URZ, 0x1f, UR41 ;  /* 0x0000001f3f057899 */ /* 0x000fe20008011429 */
[----:B------:R2:W3:Y:S01]  /*a880*/  LDS.128 R12, [R0+0x1000] ;  /* 0x00100000000c7984 */ /* 0x0004e20000000c00 */
[----:B------:R-:W-:Y:S01]  /*a890*/  ULDC.64 UR6, c[0x0][0x850] ;  /* 0x0002140000067ab9 */ /* 0x000fe20000000a00 */
[C---:B------:R-:W-:Y:S01]  /*a8a0*/  LEA.HI.X.SX32 R17, R19.reuse, R3, 0x1, P0 ;  /* 0x0000000313117211 */ /* 0x040fe200000f0eff */
[----:B------:R-:W-:Y:S01]  /*a8b0*/  IMAD.U32 R3, RZ, RZ, UR6 ;  /* 0x00000006ff037e24 */ /* 0x000fe2000f8e00ff */
[----:B------:R2:W4:Y:S01]  /*a8c0*/  LDS.128 R8, [R0+0x2000] ;  /* 0x0020000000087984 */ /* 0x0005220000000c00 */
[----:B------:R-:W-:Y:S01]  /*a8d0*/  MOV R22, UR4 ;  /* 0x0000000400167c02 */ /* 0x000fe20008000f00 */
[----:B------:R-:W-:Y:S01]  /*a8e0*/  UIMAD UR4, UR46, UR6, URZ ;  /* 0x000000062e0472a4 */ /* 0x000fe2000f8e023f */
[--C-:B------:R-:W-:Y:S01]  /*a8f0*/  SHF.R.S32.HI R21, RZ, 0x1f, R20.reuse ;  /* 0x0000001fff157819 */ /* 0x100fe20000011414 */
[----:B------:R2:W2:Y:S01]  /*a900*/  LDS.128 R4, [R0+0x3000] ;  /* 0x0030000000047984 */ /* 0x0004a20000000c00 */
[----:B------:R-:W-:Y:S01]  /*a910*/  VIMNMX R22, R22, 0x80, PT ;  /* 0x0000008016167848 */ /* 0x000fe20003fe0100 */
[----:B------:R-:W2:Y:S01]  /*a920*/  LDC R33, c[0x0][0x80c] ;  /* 0x00020300ff217b82 */ /* 0x000ea20000000800 */
[----:B------:R-:W-:Y:S01]  /*a930*/  IMAD.U32 R30, RZ, RZ, UR5 ;  /* 0x00000005ff1e7e24 */ /* 0x000fe2000f8e00ff */
[----:B------:R-:W-:Y:S01]  /*a940*/  UIMAD UR4, UR40, UR7, UR4 ;  /* 0x00000007280472a4 */ /* 0x000fe2000f8e0204 */
[-C--:B------:R-:W-:Y:S01]  /*a950*/  ISETP.GE.AND P3, PT, R19, R22.reuse, PT ;  /* 0x000000161300720c */ /* 0x080fe20003f66270 */
[----:B------:R-:W-:Y:S01]  /*a960*/  IMAD.U32 R27, RZ, RZ, UR37 ;  /* 0x00000025ff1b7e24 */ /* 0x000fe2000f8e00ff */
[-C--:B------:R-:W-:Y:S01]  /*a970*/  ISETP.GE.AND P2, PT, R2, R22.reuse, PT ;  /* 0x000000160200720c */ /* 0x080fe20003f46270 */
[----:B------:R-:W-:Y:S01]  /*a980*/  IMAD.WIDE.U32 R2, R3, UR40, R20 ;  /* 0x0000002803027c25 */ /* 0x000fe2000f8e0014 */
[C---:B------:R-:W-:Y:S01]  /*a990*/  IADD3 R18, R19.reuse, 0x40, RZ ;  /* 0x0000004013127810 */ /* 0x040fe20007ffe0ff */
[----:B------:R-:W-:Y:S01]  /*a9a0*/  BSSY B0, `(.L_x_3065) ;  /* 0x000001c000007945 */ /* 0x000fe20003800000 */
[----:B------:R-:W-:Y:S01]  /*a9b0*/  SEL R30, R30, RZ, !P4 ;  /* 0x000000ff1e1e7207 */ /* 0x000fe20006000000 */
[----:B------:R-:W-:Y:S01]  /*a9c0*/  VIADD R19, R19, 0x60 ;  /* 0x0000006013137836 */ /* 0x000fe20000000000 */
[----:B-1----:R-:W-:Y:S01]  /*a9d0*/  ISETP.GE.OR P6, PT, R20, R31, P3 ;  /* 0x0000001f1400720c */ /* 0x002fe20001fc6670 */
[----:B------:R-:W-:Y:S01]  /*a9e0*/  IMAD.WIDE R26, R27, 0x80, R16 ;  /* 0x000000801b1a7825 */ /* 0x000fe200078e0210 */
[----:B------:R-:W-:Y:S01]  /*a9f0*/  IADD3 R3, R3, UR4, RZ ;  /* 0x0000000403037c10 */ /* 0x000fe2000fffe0ff */
[----:B------:R-:W-:Y:S01]  /*aa00*/  ULDC.64 UR4, c[0x0][0x858] ;  /* 0x0002160000047ab9 */ /* 0x000fe20000000a00 */
[----:B------:R-:W-:Y:S01]  /*aa10*/  ISETP.GE.AND P1, PT, R18, R22, PT ;  /* 0x000000161200720c */ /* 0x000fe20003f26270 */
[----:B------:R-:W-:Y:S01]  /*aa20*/  IMAD R18, R30, UR4, RZ ;  /* 0x000000041e127c24 */ /* 0x000fe2000f8e02ff */
[----:B------:R-:W-:-:S02]  /*aa30*/  SEL R35, RZ, UR41, P4 ;  /* 0x00000029ff237c07 */ /* 0x000fc4000a000000 */
[----:B------:R-:W-:Y:S02]  /*aa40*/  ISETP.GE.AND P0, PT, R19, R22, PT ;  /* 0x000000161300720c */ /* 0x000fe40003f06270 */
[CC--:B------:R-:W-:Y:S01]  /*aa50*/  ISETP.GE.OR P5, PT, R20.reuse, R31.reuse, P2 ;  /* 0x0000001f1400720c */ /* 0x0c0fe200017a6670 */
[C---:B------:R-:W-:Y:S01]  /*aa60*/  IMAD R23, R35.reuse, UR5, R18 ;  /* 0x0000000523177c24 */ /* 0x040fe2000f8e0212 */
[----:B------:R-:W-:Y:S01]  /*aa70*/  ISETP.GE.OR P4, PT, R20, R31, P1 ;  /* 0x0000001f1400720c */ /* 0x000fe20000f86670 */
[----:B------:R-:W-:-:S04]  /*aa80*/  IMAD.WIDE.U32 R28, R35, UR4, R2 ;  /* 0x00000004231c7c25 */ /* 0x000fc8000f8e0002 */
        /* <DEDUP_REMOVED lines=13> */
.L_x_3066:
[----:B------:R-:W-:Y:S05]  /*ab60*/  BSYNC B0 ;  /* 0x0000000000007941 */ /* 0x000fea0003800000 */
.L_x_3065:
[----:B-1----:R1:W2:Y:S01]  /*ab70*/  LDS.128 R16, [R0+0x5000] ;  /* 0x0050000000107984 */ /* 0x0022a20000000c00 */
[----:B------:R-:W-:Y:S01]  /*ab80*/  BSSY B0, `(.L_x_3067) ;  /* 0x0000010000007945 */ /* 0x000fe20003800000 */
[----:B------:R-:W-:-:S03]  /*ab90*/  ISETP.GE.OR P6, PT, R20, R31, P0 ;  /* 0x0000001f1400720c */ /* 0x000fc600007c6670 */
[----:B------:R-:W-:Y:S10]  /*aba0*/  @P5 BRA `(.L_x_3068) ;  /* 0x0000000000345947 */ /* 0x000ff40003800000 */
[----:B------:R-:W-:Y:S01]  /*abb0*/  IADD3 R25, P5, R26, 0x20, RZ ;  /* 0x000000201a197810 */ /* 0x000fe20007fbe0ff */
[----:B------:R-:W-:Y:S01]  /*abc0*/  ULDC.64 UR4, c[0x0][0x848] ;  /* 0x0002120000047ab9 */ /* 0x000fe20000000a00 */
[----:B------:R-:W-:-:S03]  /*abd0*/  IMAD.MOV.U32 R3, RZ, RZ, R23 ;  /* 0x000000ffff037224 */ /* 0x000fc600078e0017 */
[----:B------:R-:W-:-:S04]  /*abe0*/  IMAD.X R2, RZ, RZ, R27, P5 ;  /* 0x000000ffff027224 */ /* 0x000fc800028e061b */
[----:B------:R-:W-:Y:S01]  /*abf0*/  IMAD R24, R2, UR4, RZ ;  /* 0x0000000402187c24 */ /* 0x000fe2000f8e02ff */
[----:B------:R-:W-:-:S05]  /*ac00*/  MOV R2, R28 ;  /* 0x0000001c00027202 */ /* 0x000fca0000000f00 */
[----:B------:R-:W-:-:S04]  /*ac10*/  IMAD.WIDE.U32 R2, R25, UR4, R2 ;  /* 0x0000000419027c25 */ /* 0x000fc8000f8e0002 */
[----:B------:R-:W-:Y:S01]  /*ac20*/  IMAD R25, R25, UR5, R24 ;  /* 0x0000000519197c24 */ /* 0x000fe2000f8e0218 */
[----:B------:R-:W-:Y:S02]  /*ac30*/  ULDC.64 UR4, c[0x0][0x830] ;  /* 0x00020c0000047ab9 */ /* 0x000fe40000000a00 */
[----:B------:R-:W-:Y:S01]  /*ac40*/  LEA R24, P5, R2, UR4, 0x1 ;  /* 0x0000000402187c11 */ /* 0x000fe2000f8a08ff */
[----:B------:R-:W-:-:S05]  /*ac50*/  IMAD.IADD R3, R3, 0x1, R25 ;  /* 0x0000000103037824 */ /* 0x000fca00078e0219 */
[----:B------:R-:W-:-:S05]  /*ac60*/  LEA.HI.X R25, R2, UR5, R3, 0x1, P5 ;  /* 0x0000000502197c11 */ /* 0x000fca000a8f0c03 */
[----:B--2---:R3:W-:Y:S02]  /*ac70*/  STG.E.128 desc[UR38][R24.64], R16 ;  /* 0x0000001018007986 */ /* 0x0047e4000c101d26 */
.L_x_3068:
[----:B------:R-:W-:Y:S05]  /*ac80*/  BSYNC B0 ;  /* 0x0000000000007941 */ /* 0x000fea0003800000 */
.L_x_3067:
[----:B--23--:R2:W3:Y:S01]  /*ac90*/  LDS.128 R16, [R0+0x6000] ;  /* 0x0060000000107984 */ /* 0x00c4e20000000c00 */
[----:B------:R-:W-:Y:S04]  /*aca0*/  BSSY B0, `(.L_x_3069) ;  /* 0x000000f000007945 */ /* 0x000fe80003800000 */
[----:B------:R-:W-:Y:S05]  /*acb0*/  @P4 BRA `(.L_x_3070) ;  /* 0x0000000000344947 */ /* 0x000fea0003800000 */
[----:B------:R-:W-:Y:S01]  /*acc0*/  IADD3 R25, P4, R26, 0x40, RZ ;  /* 0x000000401a197810 */ /* 0x000fe20007f9e0ff */
[----:B------:R-:W-:Y:S01]  /*acd0*/  ULDC.64 UR4, c[0x0][0x848] ;  /* 0x0002120000047ab9 */ /* 0x000fe20000000a00 */
[----:B------:R-:W-:Y:S02]  /*ace0*/  IMAD.MOV.U32 R3, RZ, RZ, R23 ;  /* 0x000000ffff037224 */ /* 0x000fe400078e0017 */
[----:B------:R-:W-:-:S05]  /*acf0*/  IADD3.X R2, RZ, R27, RZ, P4, !PT ;  /* 0x0000001bff027210 */ /* 0x000fca00027fe4ff */
[----:B------:R-:W-:Y:S02]  /*ad00*/  IMAD R24, R2, UR4, RZ ;  /* 0x0000000402187c24 */ /* 0x000fe4000f8e02ff */
[----:B------:R-:W-:-:S04]  /*ad10*/  IMAD.MOV.U32 R2, RZ, RZ, R28 ;  /* 0x000000ffff027224 */ /* 0x000fc800078e001c */
[----:B------:R-:W-:-:S04]  /*ad20*/  IMAD.WIDE.U32 R2, R25, UR4, R2 ;  /* 0x0000000419027c25 */ /* 0x000fc8000f8e0002 */
[----:B------:R-:W-:Y:S01]  /*ad30*/  IMAD R25, R25, UR5, R24 ;  /* 0x0000000519197c24 */ /* 0x000fe2000f8e0218 */
[----:B------:R-:W-:Y:S02]  /*ad40*/  ULDC.64 UR4, c[0x0][0x830] ;  /* 0x00020c0000047ab9 */ /* 0x000fe40000000a00 */
[----:B------:R-:W-:Y:S02]  /*ad50*/  LEA R24, P4, R2, UR4, 0x1 ;  /* 0x0000000402187c11 */ /* 0x000fe4000f8808ff */
[----:B------:R-:W-:-:S04]  /*ad60*/  IADD3 R3, R3, R25, RZ ;  /* 0x0000001903037210 */ /* 0x000fc80007ffe0ff */
[----:B------:R-:W-:-:S05]  /*ad70*/  LEA.HI.X R25, R2, UR5, R3, 0x1, P4 ;  /* 0x0000000502197c11 */ /* 0x000fca000a0f0c03 */
[----:B---3--:R4:W-:Y:S02]  /*ad80*/  STG.E.128 desc[UR38][R24.64], R16 ;  /* 0x0000001018007986 */ /* 0x0089e4000c101d26 */
.L_x_3070:
[----:B------:R-:W-:Y:S05]  /*ad90*/  BSYNC B0 ;  /* 0x0000000000007941 */ /* 0x000fea0003800000 */
.L_x_3069:
[----:B---34-:R3:W4:Y:S01]  /*ada0*/  LDS.128 R16, [R0+0x7000] ;  /* 0x0070000000107984 */ /* 0x0187220000000c00 */
[----:B------:R-:W-:Y:S04]  /*adb0*/  BSSY B0, `(.L_x_3071) ;  /* 0x000000f000007945 */ /* 0x000fe80003800000 */
[----:B------:R-:W-:Y:S05]  /*adc0*/  @P6 BRA `(.L_x_3072) ;  /* 0x0000000000346947 */ /* 0x000fea0003800000 */
[----:B------:R-:W-:Y:S01]  /*add0*/  IADD3 R25, P4, R26, 0x60, RZ ;  /* 0x000000601a197810 */ /* 0x000fe20007f9e0ff */
[----:B------:R-:W-:Y:S01]  /*ade0*/  ULDC.64 UR4, c[0x0][0x848] ;  /* 0x0002120000047ab9 */ /* 0x000fe20000000a00 */
[----:B------:R-:W-:-:S03]  /*adf0*/  MOV R3, R23 ;  /* 0x0000001700037202 */ /* 0x000fc60000000f00 */
[----:B------:R-:W-:-:S04]  /*ae00*/  IMAD.X R2, RZ, RZ, R27, P4 ;  /* 0x000000ffff027224 */ /* 0x000fc800020e061b */
[----:B------:R-:W-:Y:S02]  /*ae10*/  IMAD R22, R2, UR4, RZ ;  /* 0x0000000402167c24 */ /* 0x000fe4000f8e02ff */
[----:B------:R-:W-:-:S04]  /*ae20*/  IMAD.MOV.U32 R2, RZ, RZ, R28 ;  /* 0x000000ffff027224 */ /* 0x000fc800078e001c */
[----:B------:R-:W-:-:S04]  /*ae30*/  IMAD.WIDE.U32 R2, R25, UR4, R2 ;  /* 0x0000000419027c25 */ /* 0x000fc8000f8e0002 */
[----:B------:R-:W-:Y:S01]  /*ae40*/  IMAD R25, R25, UR5, R22 ;  /* 0x0000000519197c24 */ /* 0x000fe2000f8e0216 */
[----:B------:R-:W-:Y:S02]  /*ae50*/  ULDC.64 UR4, c[0x0][0x830] ;  /* 0x00020c0000047ab9 */ /* 0x000fe40000000a00 */
[----:B------:R-:W-:Y:S01]  /*ae60*/  LEA R22, P4, R2, UR4, 0x1 ;  /* 0x0000000402167c11 */ /* 0x000fe2000f8808ff */
[----:B------:R-:W-:-:S05]  /*ae70*/  IMAD.IADD R3, R3, 0x1, R25 ;  /* 0x0000000103037824 */ /* 0x000fca00078e0219 */
[----:B------:R-:W-:-:S05]  /*ae80*/  LEA.HI.X R23, R2, UR5, R3, 0x1, P4 ;  /* 0x0000000502177c11 */ /* 0x000fca000a0f0c03 */
[----:B----4-:R4:W-:Y:S02]  /*ae90*/  STG.E.128 desc[UR38][R22.64], R16 ;  /* 0x0000001016007986 */ /* 0x0109e4000c101d26 */
.L_x_3072:
[----:B------:R-:W-:Y:S05]  /*aea0*/  BSYNC B0 ;  /* 0x0000000000007941 */ /* 0x000fea0003800000 */
.L_x_3071:
[----:B----4-:R4:W1:Y:S01]  /*aeb0*/  LDS.128 R16, [R0] ;  /* 0x0000000000107984 */ /* 0x0108620000000c00 */
[----:B------:R-:W-:Y:S01]  /*aec0*/  ULDC.64 UR6, c[0x0][0x820] ;  /* 0x0002080000067ab9 */ /* 0x000fe20000000a00 */
[CC--:B------:R-:W-:Y:S01]  /*aed0*/  ISETP.GE.OR P3, PT, R20.reuse, R33.reuse, P3 ;  /* 0x000000211400720c */ /* 0x0c0fe20001f66670 */
[----:B------:R-:W-:Y:S02]  /*aee0*/  UIMAD UR4, UR46, UR6, URZ ;  /* 0x000000062e0472a4 */ /* 0x000fe4000f8e023f */
[----:B------:R-:W-:Y:S01]  /*aef0*/  IMAD.U32 R3, RZ, RZ, UR6 ;  /* 0x00000006ff037e24 */ /* 0x000fe2000f8e00ff */
[----:B------:R-:W-:Y:S01]  /*af00*/  BSSY B0, `(.L_x_3073) ;  /* 0x0000017000007945 */ /* 0x000fe20003800000 */
[CC--:B------:R-:W-:Y:S01]  /*af10*/  ISETP.GE.OR P2, PT, R20.reuse, R33.reuse, P2 ;  /* 0x000000211400720c */ /* 0x0c0fe20001746670 */
[----:B------:R-:W-:Y:S02]  /*af20*/  UIMAD UR4, UR40, UR7, UR4 ;  /* 0x00000007280472a4 */ /* 0x000fe4000f8e0204 */
[----:B------:R-:W-:Y:S01]  /*af30*/  IMAD.WIDE.U32 R2, R3, UR40, R20 ;  /* 0x0000002803027c25 */ /* 0x000fe2000f8e0014 */
[----:B------:R-:W-:-:S02]  /*af40*/  ISETP.GE.OR P1, PT, R20, R33, P1 ;  /* 0x000000211400720c */ /* 0x000fc40000f26670 */
[----:B------:R-:W-:Y:S02]  /*af50*/  ISETP.GE.OR P0, PT, R20, R33, P0 ;  /* 0x000000211400720c */ /* 0x000fe40000706670 */
[----:B------:R-:W-:Y:S01]  /*af60*/  IADD3 R3, R3, UR4, RZ ;  /* 0x0000000403037c10 */ /* 0x000fe2000fffe0ff */
[----:B------:R-:W-:Y:S02]  /*af70*/  ULDC.64 UR4, c[0x0][0x828] ;  /* 0x00020a0000047ab9 */ /* 0x000fe40000000a00 */
[----:B------:R-:W-:Y:S02]  /*af80*/  IMAD R21, R30, UR4, RZ ;  /* 0x000000041e157c24 */ /* 0x000fe4000f8e02ff */
[----:B------:R-:W-:-:S04]  /*af90*/  IMAD.WIDE.U32 R24, R35, UR4, R2 ;  /* 0x0000000423187c25 */ /* 0x000fc8000f8e0002 */
[----:B------:R-:W-:-:S04]  /*afa0*/  IMAD R21, R35, UR5, R21 ;  /* 0x0000000523157c24 */ /* 0x000fc8000f8e0215 */
[----:B------:R-:W-:Y:S01]  /*afb0*/  IMAD.IADD R21, R25, 0x1, R21 ;  /* 0x0000000119157824 */ /* 0x000fe200078e0215 */
[----:B----4-:R-:W-:Y:S06]  /*afc0*/  @P3 BRA `(.L_x_3074) ;  /* 0x0000000000283947 */ /* 0x010fec0003800000 */
        /* <DEDUP_REMOVED lines=10> */
.L_x_3074:
[----:B------:R-:W-:Y:S05]  /*b070*/  BSYNC B0 ;  /* 0x0000000000007941 */ /* 0x000fea0003800000 */
.L_x_3073:
[----:B------:R-:W-:Y:S04]  /*b080*/  BSSY B0, `(.L_x_3075) ;  /* 0x000000f000007945 */ /* 0x000fe80003800000 */
[----:B------:R-:W-:Y:S05]  /*b090*/  @P2 BRA `(.L_x_3076) ;  /* 0x0000000000342947 */ /* 0x000fea0003800000 */
[----:B-1--4-:R-:W-:Y:S01]  /*b0a0*/  IADD3 R17, P2, R26, 0x20, RZ ;  /* 0x000000201a117810 */ /* 0x012fe20007f5e0ff */
[----:B------:R-:W-:Y:S01]  /*b0b0*/  ULDC.64 UR4, c[0x0][0x818] ;  /* 0x0002060000047ab9 */ /* 0x000fe20000000a00 */
[----:B------:R-:W-:Y:S01]  /*b0c0*/  MOV R3, R21 ;  /* 0x0000001500037202 */ /* 0x000fe20000000f00 */
[----:B------:R-:W-:Y:S02]  /*b0d0*/  IMAD.MOV.U32 R2, RZ, RZ, R24 ;  /* 0x000000ffff027224 */ /* 0x000fe400078e0018 */
[----:B--23--:R-:W-:Y:S02]  /*b0e0*/  IMAD.X R0, RZ, RZ, R27, P2 ;  /* 0x000000ffff007224 */ /* 0x00cfe400010e061b */
        /* <DEDUP_REMOVED lines=8> */
.L_x_3076:
[----:B------:R-:W-:Y:S05]  /*b170*/  BSYNC B0 ;  /* 0x0000000000007941 */ /* 0x000fea0003800000 */
.L_x_3075:
[----:B------:R-:W-:Y:S04]  /*b180*/  BSSY B0, `(.L_x_3077) ;  /* 0x000000f000007945 */ /* 0x000fe80003800000 */
[----:B------:R-:W-:Y:S05]  /*b190*/  @P1 BRA `(.L_x_3078) ;  /* 0x0000000000341947 */ /* 0x000fea0003800000 */
[----:B-1----:R-:W-:Y:S01]  /*b1a0*/  IADD3 R13, P1, R26, 0x40, RZ ;  /* 0x000000401a0d7810 */ /* 0x002fe20007f3e0ff */
        /* <DEDUP_REMOVED lines=12> */
.L_x_3078:
[----:B------:R-:W-:Y:S05]  /*b270*/  BSYNC B0 ;  /* 0x0000000000007941 */ /* 0x000fea0003800000 */
.L_x_3077:
[----:B------:R-:W-:Y:S05]  /*b280*/  @P0 BRA `(.L_x_3026) ;  /* 0x0000004800240947 */ /* 0x000fea0003800000 */
[----:B-1----:R-:W-:Y:S01]  /*b290*/  IADD3 R9, P0, R26, 0x60, RZ ;  /* 0x000000601a097810 */ /* 0x002fe20007f1e0ff */
[----:B------:R-:W-:Y:S01]  /*b2a0*/  ULDC.64 UR4, c[0x0][0x818] ;  /* 0x0002060000047ab9 */ /* 0x000fe20000000a00 */
[----:B------:R-:W-:Y:S02]  /*b2b0*/  IMAD.MOV.U32 R2, RZ, RZ, R24 ;  /* 0x000000ffff027224 */ /* 0x000fe400078e0018 */
[----:B--23--:R-:W-:Y:S01]  /*b2c0*/  IADD3.X R0, RZ, R27, RZ, P0, !PT ;  /* 0x0000001bff007210 */ /* 0x00cfe200007fe4ff */
        /* <DEDUP_REMOVED lines=8> */
[----:B------:R1:W-:Y:S01]  /*b350*/  STG.E.128 desc[UR38][R8.64], R4 ;  /* 0x0000000408007986 */ /* 0x0003e2000c101d26 */
[----:B------:R-:W-:Y:S05]  /*b360*/  BRA `(.L_x_3026) ;  /* 0x0000004400ec7947 */ /* 0x000fea0003800000 */
.L_x_3063:
[----:B------:R-:W-:Y:S01]  /*b370*/  ULDC.64 UR4, c[0x0][0x870] ;  /* 0x00021c0000047ab9 */ /* 0x000fe20000000a00 */
[----:B------:R-:W-:Y:S01]  /*b380*/  ULDC.64 UR6, c[0x0][0x870] ;  /* 0x00021c0000067ab9 */ /* 0x000fe20000000a00 */
[----:B------:R-:W-:Y:S01]  /*b390*/  UIMAD.WIDE UR4, UR41, 0x4, UR4 ;  /* 0x00000004290478a5 */ /* 0x000fe2000f8e0204 */
[----:B------:R-:W-:-:S04]  /*b3a0*/  ISETP.NE.U32.AND P0, PT, RZ, UR6, PT ;  /* 0x00000006ff007c0c */ /* 0x000fc8000bf05070 */
[----:B------:R-:W-:Y:S01]  /*b3b0*/  ISETP.NE.AND.EX P4, PT, RZ, UR7, PT, P0 ;  /* 0x00000007ff007c0c */ /* 0x000fe2000bf85300 */
[----:B------:R-:W-:Y:S02]  /*b3c0*/  IMAD.U32 R4, RZ, RZ, UR4 ;  /* 0x00000004ff047e24 */ /* 0x000fe4000f8e00ff */
[----:B------:R-:W-:Y:S01]  /*b3d0*/  IMAD.U32 R5, RZ, RZ, UR5 ;  /* 0x00000005ff057e24 */ /* 0x000fe2000f8e00ff */
[----:B------:R-:W-:Y:S02]  /*b3e0*/  ULDC.64 UR4, c[0x0][0x878] ;  /* 0x00021e0000047ab9 */ /* 0x000fe40000000a00 */
[----:B------:R-:W-:-:S04]  /*b3f0*/  UISETP.NE.U32.AND UP0, UPT, UR4, URZ, UPT ;  /* 0x0000003f0400728c */ /* 0x000fc8000bf05070 */
[----:B------:R-:W-:-:S03]  /*b400*/  UISETP.NE.AND.EX UP0, UPT, UR5, URZ, UPT, UP0 ;  /* 0x0000003f0500728c */ /* 0x000fc6000bf05300 */
[----:B--2---:R-:W2:Y:S01]  /*b410*/  @P4 LDG.E R9, desc[UR38][R4.64] ;  /* 0x0000002604094981 */ /* 0x004ea2000c1e1900 */
[----:B------:R-:W-:Y:S02]  /*b420*/  ULDC UR6, c[0x0][0x808] ;  /* 0x0002020000067ab9 */ /* 0x000fe40000000800 */
[----:B------:R-:W-:Y:S02]  /*b430*/  PLOP3.LUT P1, PT, PT, PT, UP0, 0x80, 0x0 ;  /* 0x000000000000781c */ /* 0x000fe40003f2f008 */
[----:B------:R-:W-:-:S03]  /*b440*/  MOV R0, UR6 ;  /* 0x0000000600007c02 */ /* 0x000fc60008000f00 */
[----:B------:R-:W-:Y:S02]  /*b450*/  @UP0 ULDC.64 UR4, c[0x0][0x878] ;  /* 0x00021e0000040ab9 */ /* 0x000fe40000000a00 */
[----:B------:R-:W-:-:S06]  /*b460*/  @UP0 UIMAD.WIDE UR4, UR41, 0x4, UR4 ;  /* 0x00000004290408a5 */ /* 0x000fcc000f8e0204 */
[----:B------:R-:W-:Y:S02]  /*b470*/  IMAD.U32 R6, RZ, RZ, UR4 ;  /* 0x00000004ff067e24 */ /* 0x000fe4000f8e00ff */
[----:B------:R-:W-:-:S05]  /*b480*/  IMAD.U32 R7, RZ, RZ, UR5 ;  /* 0x00000005ff077e24 */ /* 0x000fca000f8e00ff */
[----:B------:R3:W5:Y:S01]  /*b490*/  @P1 LDG.E R0, desc[UR38][R6.64] ;  /* 0x0000002606001981 */ /* 0x000762000c1e1900 */
[----:B------:R-:W4:Y:S02]  /*b4a0*/  S2R R2, SR_TID.X ;  /* 0x0000000000027919 */ /* 0x000f240000002100 */
[----:B----4-:R-:W-:Y:S02]  /*b4b0*/  IADD3 R8, R2, -0x80, RZ ;  /* 0xffffff8002087810 */ /* 0x010fe40007ffe0ff */
[----:B------:R-:W-:Y:S02]  /*b4c0*/  CS2R R2, SRZ ;  /* 0x0000000000027805 */ /* 0x000fe4000001ff00 */
[----:B------:R-:W-:-:S04]  /*b4d0*/  SHF.R.S32.HI R11, RZ, 0x1f, R8 ;  /* 0x0000001fff0b7819 */ /* 0x000fc80000011408 */
[----:B------:R-:W-:-:S04]  /*b4e0*/  LEA.HI R11, R11, R8, RZ, 0x3 ;  /* 0x000000080b0b7211 */ /* 0x000fc800078f18ff */
[----:B-1----:R-:W-:Y:S02]  /*b4f0*/  SHF.R.S32.HI R13, RZ, 0x3, R11 ;  /* 0x00000003ff0d7819 */ /* 0x002fe4000001140b */
[----:B------:R-:W-:-:S05]  /*b500*/  LOP3.LUT R11, R11, 0x1ffffff8, RZ, 0xc0, !PT ;  /* 0x1ffffff80b0b7812 */ /* 0x000fca00078ec0ff */
[----:B------:R-:W-:Y:S02]  /*b510*/  IMAD.IADD R11, R8, 0x1, -R11 ;  /* 0x00000001080b7824 */ /* 0x000fe400078e0a0b */
[--C-:B--2---:R-:W-:Y:S01]  /*b520*/  @P4 IMAD.MOV.U32 R2, RZ, RZ, R9.reuse ;  /* 0x000000ffff024224 */ /* 0x104fe200078e0009 */
[----:B------:R-:W-:Y:S02]  /*b530*/  @P4 SHF.R.S32.HI R3, RZ, 0x1f, R9 ;  /* 0x0000001fff034819 */ /* 0x000fe40000011409 */
[----:B------:R-:W-:Y:S02]  /*b540*/  MOV R9, UR37 ;  /* 0x0000002500097c02 */ /* 0x000fe40008000f00 */
[----:B------:R-:W-:-:S04]  /*b550*/  IADD3 R2, P0, R13, R2, RZ ;  /* 0x000000020d027210 */ /* 0x000fc80007f1e0ff */
[----:B------:R-:W-:Y:S01]  /*b560*/  LEA.HI.X.SX32 R3, R13, R3, 0x1, P0 ;  /* 0x000000030d037211 */ /* 0x000fe200000f0eff */
[----:B---3--:R-:W-:Y:S08]  /*b570*/  @P1 BRA `(.L_x_3079) ;  /* 0x0000000000101947 */ /* 0x008ff00003800000 */
[----:B------:R-:W-:Y:S05]  /*b580*/  @!P4 BRA `(.L_x_3079) ;  /* 0x00000000000cc947 */ /* 0x000fea0003800000 */
[----:B------:R-:W2:Y:S04]  /*b590*/  LDG.E R7, desc[UR38][R4.64] ;  /* 0x0000002604077981 */ /* 0x000ea8000c1e1900 */
[----:B-----5:R-:W2:Y:S02]  /*b5a0*/  LDG.E R0, desc[UR38][R4.64+0x4] ;  /* 0x0000042604007981 */ /* 0x020ea4000c1e1900 */
[----:B--2---:R-:W-:-:S07]  /*b5b0*/  IMAD.IADD R0, R0, 0x1, -R7 ;  /* 0x0000000100007824 */ /* 0x004fce00078e0a07 */
.L_x_3079:
[----:B------:R-:W1:Y:S01]  /*b5c0*/  LDC R17, c[0x0][0x80c] ;  /* 0x00020300ff117b82 */ /* 0x000e620000000800 */
[----:B------:R-:W-:Y:S01]  /*b5d0*/  IMAD.SHL.U32 R10, R11, 0x8, RZ ;  /* 0x000000080b0a7824 */ /* 0x000fe200078e00ff */
[----:B------:R-:W-:Y:S01]  /*b5e0*/  USHF.R.S32.HI UR5, URZ, 0x1f, UR41 ;  /* 0x0000001f3f057899 */ /* 0x000fe20008011429 */
[----:B-----5:R-:W-:Y:S01]  /*b5f0*/  IMAD R0, R9, -0x80, R0 ;  /* 0xffffff8009007824 */ /* 0x020fe200078e0200 */
[----:B------:R-:W-:Y:S01]  /*b600*/  ULDC.64 UR6, c[0x0][0x820] ;  /* 0x0002080000067ab9 */ /* 0x000fe20000000a00 */
[C---:B------:R-:W-:Y:S01]  /*b610*/  IADD3 R5, R13.reuse, 0x20, RZ ;  /* 0x000000200d057810 */ /* 0x040fe20007ffe0ff */
[----:B------:R-:W-:Y:S01]  /*b620*/  UIMAD UR4, UR46, UR6, URZ ;  /* 0x000000062e0472a4 */ /* 0x000fe2000f8e023f */
[--C-:B------:R-:W-:Y:S01]  /*b630*/  SHF.R.S32.HI R11, RZ, 0x1f, R10.reuse ;  /* 0x0000001fff0b7819 */ /* 0x100fe2000001140a */
[----:B------:R-:W2:Y:S01]  /*b640*/  LDC R19, c[0x0][0x83c] ;  /* 0x00020f00ff137b82 */ /* 0x000ea20000000800 */
[----:B------:R-:W-:Y:S01]  /*b650*/  IMAD.U32 R7, RZ, RZ, UR6 ;  /* 0x00000006ff077e24 */ /* 0x000fe2000f8e00ff */
[-C--:B------:R-:W-:Y:S01]  /*b660*/  ISETP.GE.AND P3, PT, R13, R0.reuse, PT ;  /* 0x000000000d00720c */ /* 0x080fe20003f66270 */
[----:B------:R-:W-:Y:S01]  /*b670*/  IMAD.U32 R12, RZ, RZ, UR5 ;  /* 0x00000005ff0c7e24 */ /* 0x000fe2000f8e00ff */
[----:B------:R-:W-:Y:S01]  /*b680*/  UIMAD UR4, UR40, UR7, UR4 ;  /* 0x00000007280472a4 */ /* 0x000fe2000f8e0204 */
[----:B------:R-:W-:Y:S01]  /*b690*/  ISETP.GE.AND P2, PT, R5, R0, PT ;  /* 0x000000000500720c */ /* 0x000fe20003f46270 */
[----:B------:R-:W-:Y:S01]  /*b6a0*/  IMAD.WIDE.U32 R4, R7, UR40, R10 ;  /* 0x0000002807047c25 */ /* 0x000fe2000f8e000a */
[----:B------:R-:W-:Y:S01]  /*b6b0*/  SEL R15, RZ, UR41, P4 ;  /* 0x00000029ff0f7c07 */ /* 0x000fe2000a000000 */
[----:B------:R-:W-:Y:S01]  /*b6c0*/  BSSY B0, `(.L_x_3080) ;  /* 0x000001c000007945 */ /* 0x000fe20003800000 */
[----:B------:R-:W-:Y:S01]  /*b6d0*/  SEL R12, R12, RZ, !P4 ;  /* 0x000000ff0c0c7207 */ /* 0x000fe20006000000 */
[C---:B------:R-:W-:Y:S01]  /*b6e0*/  VIADD R7, R13.reuse, 0x40 ;  /* 0x000000400d077836 */ /* 0x040fe20000000000 */
[----:B------:R-:W-:Y:S01]  /*b6f0*/  IADD3 R13, R13, 0x60, RZ ;  /* 0x000000600d0d7810 */ /* 0x000fe20007ffe0ff */
[----:B------:R-:W-:Y:S01]  /*b700*/  VIADD R5, R5, UR4 ;  /* 0x0000000405057c36 */ /* 0x000fe20008000000 */
[----:B------:R-:W-:-:S02]  /*b710*/  ULDC.64 UR4, c[0x0][0x828] ;  /* 0x00020a0000047ab9 */ /* 0x000fc40000000a00 */
[-C--:B------:R-:W-:Y:S01]  /*b720*/  ISETP.GE.AND P1, PT, R7, R0.reuse, PT ;  /* 0x000000000700720c */ /* 0x080fe20003f26270 */
[----:B------:R-:W-:Y:S01]  /*b730*/  IMAD.WIDE.U32 R8, R15, UR4, R4 ;  /* 0x000000040f087c25 */ /* 0x000fe2000f8e0004 */
[-C--:B-1----:R-:W-:Y:S02]  /*b740*/  ISETP.GE.OR P6, PT, R10, R17.reuse, P3 ;  /* 0x000000110a00720c */ /* 0x082fe40001fc6670 */
[----:B------:R-:W-:Y:S01]  /*b750*/  ISETP.GE.AND P0, PT, R13, R0, PT ;  /* 0x000000000d00720c */ /* 0x000fe20003f06270 */
[----:B------:R-:W-:Y:S01]  /*b760*/  IMAD R0, R12, UR4, RZ ;  /* 0x000000040c007c24 */ /* 0x000fe2000f8e02ff */
[----:B------:R-:W-:Y:S02]  /*b770*/  MOV R7, UR37 ;  /* 0x0000002500077c02 */ /* 0x000fe40008000f00 */
[CC--:B------:R-:W-:Y:S01]  /*b780*/  ISETP.GE.OR P5, PT, R10.reuse, R17.reuse, P2 ;  /* 0x000000110a00720c */ /* 0x0c0fe200017a6670 */
[----:B------:R-:W-:Y:S01]  /*b790*/  IMAD R13, R15, UR5, R0 ;  /* 0x000000050f0d7c24 */ /* 0x000fe2000f8e0200 */
[----:B------:R-:W-:Y:S01]  /*b7a0*/  ISETP.GE.OR P4, PT, R10, R17, P1 ;  /* 0x000000110a00720c */ /* 0x000fe20000f86670 */
[----:B------:R-:W-:-:S04]  /*b7b0*/  IMAD.WIDE R6, R7, 0x80, R2 ;  /* 0x0000008007067825 */ /* 0x000fc800078e0202 */
[----:B------:R-:W-:Y:S01]  /*b7c0*/  IMAD.IADD R5, R9, 0x1, R13 ;  /* 0x0000000109057824 */ /* 0x000fe200078e020d */
[----:B--2---:R-:W-:Y:S07]  /*b7d0*/  @P6 BRA `(.L_x_3081) ;  /* 0x0000000000286947 */ /* 0x004fee0003800000 */
        /* <DEDUP_REMOVED lines=10> */
.L_x_3081:
[----:B------:R-:W-:Y:S05]  /*b880*/  BSYNC B0 ;  /* 0x0000000000007941 */ /* 0x000fea0003800000 */
.L_x_3080:
        /* <DEDUP_REMOVED lines=16> */
.L_x_3083:
[----:B------:R-:W-:Y:S05]  /*b990*/  BSYNC B0 ;  /* 0x0000000000007941 */ /* 0x000fea0003800000 */
.L_x_3082:
        /* <DEDUP_REMOVED lines=15> */
.L_x_3085:
[----:B------:R-:W-:Y:S05]  /*ba90*/  BSYNC B0 ;  /* 0x0000000000007941 */ /* 0x000fea0003800000 */
.L_x_3084:
        /* <DEDUP_REMOVED lines=15> */
.L_x_3087:
[----:B------:R-:W-:Y:S05]  /*bb90*/  BSYNC B0 ;  /* 0x0000000000007941 */ /* 0x000fea0003800000 */
.L_x_3086:
        /* <DEDUP_REMOVED lines=9> */
[----:B------:R-:W-:Y:S01]  /*bc30*/  ISETP.GE.OR P0, PT, R10, R19, P0 ;  /* 0x000000130a00720c */ /* 0x000fe20000706670 */
[----:B------:R-:W-:Y:S01]  /*bc40*/  VIADD R3, R3, UR4 ;  /* 0x0000000403037c36 */ /* 0x000fe20008000000 */
[----:B------:R-:W-:Y:S02]  /*bc50*/  ULDC.64 UR4, c[0x0][0x858] ;  /* 0x0002160000047ab9 */ /* 0x000fe40000000a00 */
[----:B------:R-:W-:Y:S02]  /*bc60*/  IMAD R0, R12, UR4, RZ ;  /* 0x000000040c007c24 */ /* 0x000fe4000f8e02ff */
[----:B------:R-:W-:-:S04]  /*bc70*/  IMAD.WIDE.U32 R8, R15, UR4, R2 ;  /* 0x000000040f087c25 */ /* 0x000fc8000f8e0002 */
[----:B----4-:R-:W-:-:S05]  /*bc80*/  IMAD R5, R15, UR5, R0 ;  /* 0x000000050f057c24 */ /* 0x010fca000f8e0200 */
        /* <DEDUP_REMOVED lines=12> */
.L_x_3089:
[----:B------:R-:W-:Y:S05]  /*bd50*/  BSYNC B0 ;  /* 0x0000000000007941 */ /* 0x000fea0003800000 */
.L_x_3088:
        /* <DEDUP_REMOVED lines=15> */
.L_x_3091:
[----:B------:R-:W-:Y:S05]  /*be50*/  BSYNC B0 ;  /* 0x0000000000007941 */ /* 0x000fea0003800000 */
.L_x_3090:
        /* <DEDUP_REMOVED lines=15> */
.L_x_3093:
[----:B------:R-:W-:Y:S05]  /*bf50*/  BSYNC B0 ;  /* 0x0000000000007941 */ /* 0x000fea0003800000 */
.L_x_3092:
        /* <DEDUP_REMOVED lines=15> */
.L_x_3019:
        /* <DEDUP_REMOVED lines=29> */
.L_x_3095:
[----:B------:R-:W-:Y:S01]  /*c220*/  ULDC UR9, c[0x0][0x8c4] ;  /* 0x0002310000097ab9 */ /* 0x000fe20000000800 */
[----:B------:R-:W-:Y:S01]  /*c230*/  UMOV UR6, UR8 ;  /* 0x0000000800067c82 */ /* 0x000fe20008000000 */
[----:B------:R-:W-:-:S11]  /*c240*/  UISETP.NE.AND UP0, UPT, UR9, 0x1, UPT ;  /* 0x000000010900788c */ /* 0x000fd6000bf05270 */
[----:B------:R-:W-:Y:S02]  /*c250*/  @UP0 ULDC.64 UR10, c[0x0][0x8c8] ;  /* 0x00023200000a0ab9 */ /* 0x000fe40000000a00 */
[----:B------:R-:W-:-:S04]  /*c260*/  UIMAD.WIDE.U32 UR4, UR8, UR10, URZ ;  /* 0x0000000a080472a5 */ /* 0x000fc8000f8e003f */
[----:B------:R-:W-:-:S04]  /*c270*/  @UP0 USHF.R.U32.HI UR6, URZ, UR11, UR5 ;  /* 0x0000000b3f060299 */ /* 0x000fc80008011605 */
[----:B------:R-:W-:-:S12]  /*c280*/  UIMAD UR4, UR6, UR9, URZ ;  /* 0x00000009060472a4 */ /* 0x000fd8000f8e023f */
.L_x_3096:
        /* <DEDUP_REMOVED lines=10> */
[----:B------:R-:W-:Y:S01]  /*c330*/  ULDC.64 UR4, c[0x0][0x8f8] ;  /* 0x00023e0000047ab9 */ /* 0x000fe20000000a00 */
[----:B------:R-:W-:Y:S01]  /*c340*/  UIADD3 UR7, -UR10, URZ, URZ ;  /* 0x0000003f0a077290 */ /* 0x000fe2000fffe13f */
[----:B------:R-:W-:-:S03]  /*c350*/  ISETP.NE.U32.AND P0, PT, RZ, UR4, PT ;  /* 0x00000004ff007c0c */ /* 0x000fc6000bf05070 */
[----:B------:R-:W-:Y:S01]  /*c360*/  UIMAD UR7, UR9, UR7, UR8 ;  /* 0x00000007090772a4 */ /* 0x000fe2000f8e0208 */
        /* <DEDUP_REMOVED lines=9> */
.L_x_3097:
        /* <DEDUP_REMOVED lines=11> */
[----:B------:R-:W-:Y:S01]  /*c4b0*/  R2UR UR4, R0 ;  /* 0x00000000000472ca */ /* 0x000fe200000e0000 */
[----:B------:R-:W-:-:S14]  /*c4c0*/  BRA `(.L_x_3098) ;  /* 0x0000000000047947 */ /* 0x000fdc0003800000 */
.L_x_3099:
[----:B------:R-:W-:-:S05]  /*c4d0*/  ULDC UR4, c[0x0][0x8ec] ;  /* 0x00023b0000047ab9 */ /* 0x000fca0000000800 */
.L_x_3098:
        /* <DEDUP_REMOVED lines=8> */
[----:B------:R-:W-:Y:S01]  /*c560*/  ULDC.64 UR4, c[0x0][0x770] ;  /* 0x0001dc0000047ab9 */ /* 0x000fe20000000a00 */
[----:B------:R-:W-:Y:S01]  /*c570*/  ULDC.64 UR12, c[0x0][0x788] ;  /* 0x0001e200000c7ab9 */ /* 0x000fe20000000a00 */
[----:B------:R-:W-:-:S04]  /*c580*/  UISETP.NE.U32.AND UP0, UPT, UR4, URZ, UPT ;  /* 0x0000003f0400728c */ /* 0x000fc8000bf05070 */
        /* <DEDUP_REMOVED lines=18> */
[----:B------:R-:W-:-:S11]  /*c6b0*/  USHF.R.S32.HI UR16, URZ, 0x1f, UR7 ;  /* 0x0000001f3f107899 */ /* 0x000fd60008011407 */
[----:B--2---:R-:W-:Y:S02]  /*c6c0*/  @P0 R2UR UR4, R0 ;  /* 0x00000000000402ca */ /* 0x004fe400000e0000 */
[----:B------:R-:W-:-:S04]  /*c6d0*/  ISETP.NE.U32.AND P0, PT, RZ, UR12, PT ;  /* 0x0000000cff007c0c */ /* 0x000fc8000bf05070 */
[----:B------:R-:W-:-:S07]  /*c6e0*/  ISETP.NE.AND.EX P0, PT, RZ, UR13, PT, P0 ;  /* 0x0000000dff007c0c */ /* 0x000fce000bf05300 */
[----:B------:R-:W-:-:S04]  /*c6f0*/  @UP0 UIMAD UR4, UR10, 0x60, UR4 ;  /* 0x000000600a0408a4 */ /* 0x000fc8000f8e0204 */
[----:B------:R-:W-:-:S04]  /*c700*/  UIMAD.WIDE UR4, UR4, 0x2aaaaaab, URZ ;  /* 0x2aaaaaab040478a5 */ /* 0x000fc8000f8e023f */
[----:B------:R-:W-:-:S04]  /*c710*/  @UP0 USHF.R.U32.HI UR4, URZ, 0x1f, UR5 ;  /* 0x0000001f3f040899 */ /* 0x000fc80008011605 */
[----:B------:R-:W-:Y:S01]  /*c720*/  @UP0 ULEA.HI.SX32 UR4, UR5, UR4, 0x1c ;  /* 0x0000000405040291 */ /* 0x000fe2000f8fe23f */
[----:B---3--:R-:W-:-:S03]  /*c730*/  @P2 R2UR UR11, R4 ;  /* 0x00000000040b22ca */ /* 0x008fc600000e0000 */
[----:B------:R-:W-:-:S04]  /*c740*/  @UP0 UIMAD UR9, UR4, 0x1800, URZ ;  /* 0x00001800040908a4 */ /* 0x000fc8000f8e023f */
[----:B------:R-:W-:Y:S01]  /*c750*/  @UP0 USHF.R.S32.HI UR12, URZ, 0x1f, UR9 ;  /* 0x0000001f3f0c0899 */ /* 0x000fe20008011409 */
[----:B------:R-:W-:Y:S11]  /*c760*/  @P2 BRA `(.L_x_3100) ;  /* 0x0000000000142947 */ /* 0x000ff60003800000 */
[----:B------:R-:W-:Y:S05]  /*c770*/  @!P1 BRA `(.L_x_3100) ;  /* 0x0000000000109947 */ /* 0x000fea0003800000 */
[----:B------:R-:W2:Y:S04]  /*c780*/  LDG.E R5, desc[UR38][R2.64] ;  /* 0x0000002602057981 */ /* 0x000ea8000c1e1900 */
[----:B------:R-:W2:Y:S02]  /*c790*/  LDG.E R0, desc[UR38][R2.64+0x4] ;  /* 0x0000042602007981 */ /* 0x000ea4000c1e1900 */
[----:B--2---:R-:W-:-:S04]  /*c7a0*/  IADD3 R0, -R5, R0, RZ ;  /* 0x0000000005007210 */ /* 0x004fc80007ffe1ff */
[----:B------:R-:W-:-:S15]  /*c7b0*/  R2UR UR11, R0 ;  /* 0x00000000000b72ca */ /* 0x000fde00000e0000 */
.L_x_3100:
        /* <DEDUP_REMOVED lines=13> */
.L_x_3101:
        /* <DEDUP_REMOVED lines=12> */
.L_x_3102:
[----:B------:R-:W-:Y:S01]  /*c950*/  ULEA UR6, UR6, UR11, 0x7 ;  /* 0x0000000b06067291 */ /* 0x000fe2000f8e383f */
[----:B------:R-:W-:-:S03]  /*c960*/  ULDC UR9, c[0x0][0x74c] ;  /* 0x0001d30000097ab9 */ /* 0x000fc60000000800 */
[----:B------:R-:W-:Y:S02]  /*c970*/  UIADD3 UR6, UR6, -UR9, -UR8 ;  /* 0x8000000906067290 */ /* 0x000fe4000fffe808 */
[----:B------:R-:W-:Y:S02]  /*c980*/  UIADD3 UR8, UR11, 0x5f, URZ ;  /* 0x0000005f0b087890 */ /* 0x000fe4000fffe03f */
[----:B------:R-:W-:Y:S02]  /*c990*/  UIMAD.WIDE UR12, UR6, 0x2aaaaaab, URZ ;  /* 0x2aaaaaab060c78a5 */ /* 0x000fe4000f8e023f */
[----:B------:R-:W-:Y:S02]  /*c9a0*/  UIMAD.WIDE UR8, UR8, 0x2aaaaaab, URZ ;  /* 0x2aaaaaab080878a5 */ /* 0x000fe4000f8e023f */
[----:B------:R-:W-:Y:S02]  /*c9b0*/  USHF.R.U32.HI UR6, URZ, 0x1f, UR13 ;  /* 0x0000001f3f067899 */ /* 0x000fe4000801160d */
[----:B------:R-:W-:-:S02]  /*c9c0*/  USHF.R.U32.HI UR12, URZ, 0x1f, UR9 ;  /* 0x0000001f3f0c7899 */ /* 0x000fc40008011609 */
[----:B------:R-:W-:Y:S02]  /*c9d0*/  ULEA.HI.SX32 UR6, UR13, UR6, 0x1c ;  /* 0x000000060d067291 */ /* 0x000fe4000f8fe23f */
[----:B------:R-:W-:Y:S02]  /*c9e0*/  ULEA.HI.SX32 UR12, UR9, UR12, 0x1c ;  /* 0x0000000c090c7291 */ /* 0x000fe4000f8fe23f */
[----:B------:R-:W-:-:S04]  /*c9f0*/  UISETP.LT.AND UP1, UPT, URZ, UR6, UPT ;  /* 0x000000063f00728c */ /* 0x000fc8000bf21270 */
[----:B------:R-:W-:-:S04]  /*ca00*/  USEL UR13, URZ, UR6, !UP1 ;  /* 0x000000063f0d7287 */ /* 0x000fc8000c800000 */
[----:B------:R-:W-:-:S06]  /*ca10*/  UISETP.GT.AND UP1, UPT, UR12, UR13, UPT ;  /* 0x0000000d0c00728c */ /* 0x000fcc000bf24270 */
[----:B------:R-:W-:-:S13]  /*ca20*/  PLOP3.LUT P0, PT, PT, PT, UP1, 0x80, 0x0 ;  /* 0x000000000000781c */ /* 0x000fda0003f0f018 */
[----:B------:R-:W-:Y:S05]  /*ca30*/  @!P0 BRA `(.L_x_3026) ;  /* 0x0000003000388947 */ /* 0x000fea0003800000 */
[----:B------:R-:W-:Y:S01]  /*ca40*/  ULDC.64 UR14, c[0x0][0x2d8] ;  /* 0x0000b600000e7ab9 */ /* 0x000fe20000000a00 */
[----:B------:R-:W-:Y:S02]  /*ca50*/  USHF.R.S32.HI UR11, URZ, 0x1f, UR10 ;  /* 0x0000001f3f0b7899 */ /* 0x000fe4000801140a */
[----:B------:R-:W-:Y:S02]  /*ca60*/  UIMAD UR6, UR16, UR14, URZ ;  /* 0x0000000e100672a4 */ /* 0x000fe4000f8e023f */
[----:B------:R-:W-:Y:S02]  /*ca70*/  UIMAD.WIDE.U32 UR8, UR7, UR14, URZ ;  /* 0x0000000e070872a5 */ /* 0x000fe4000f8e003f */
[----:B------:R-:W-:Y:S02]  /*ca80*/  UIMAD UR15, UR7, UR15, UR6 ;  /* 0x0000000f070f72a4 */ /* 0x000fe4000f8e0206 */
[----:B------:R-:W-:Y:S02]  /*ca90*/  UIADD3 UR6, UR12, -UR13, URZ ;  /* 0x8000000d0c067290 */ /* 0x000fe4000fffe03f */
[----:B------:R-:W-:-:S02]  /*caa0*/  USEL UR7, UR10, URZ, !UP0 ;  /* 0x0000003f0a077287 */ /* 0x000fc4000c000000 */
[----:B------:R-:W-:Y:S02]  /*cab0*/  ULOP3.LUT UR6, UR6, 0x1, URZ, 0xc0, !UPT ;  /* 0x0000000106067892 */ /* 0x000fe4000f8ec03f */
[----:B------:R-:W-:Y:S02]  /*cac0*/  USEL UR14, UR11, URZ, !UP0 ;  /* 0x0000003f0b0e7287 */ /* 0x000fe4000c000000 */
[----:B------:R-:W-:Y:S02]  /*cad0*/  UISETP.NE.U32.AND UP0, UPT, UR6, 0x1, UPT ;  /* 0x000000010600788c */ /* 0x000fe4000bf05070 */
[----:B------:R-:W-:Y:S02]  /*cae0*/  UIADD3 UR10, UP1, UR4, UR8, URZ ;  /* 0x00000008040a7290 */ /* 0x000fe4000ff3e03f */
[----:B------:R-:W-:Y:S02]  /*caf0*/  UIADD3 UR15, UR9, UR15, URZ ;  /* 0x0000000f090f7290 */ /* 0x000fe4000fffe03f */
[----:B------:R-:W-:Y:S01]  /*cb00*/  PLOP3.LUT P1, PT, PT, PT, UP0, 0x80, 0x0 ;  /* 0x000000000000781c */ /* 0x000fe20003f2f008 */
[----:B------:R-:W-:Y:S01]  /*cb10*/  ULDC.64 UR28, c[0x0][0x2e0] ;  /* 0x0000b800001c7ab9 */ /* 0x000fe20000000a00 */
[----:B------:R-:W-:-:S02]  /*cb20*/  UIADD3.X UR11, UR5, UR15, URZ, UP1, !UPT ;  /* 0x0000000f050b7290 */ /* 0x000fc40008ffe43f */
[----:B------:R-:W-:Y:S02]  /*cb30*/  UIMAD UR14, UR14, UR28, URZ ;  /* 0x0000001c0e0e72a4 */ /* 0x000fe4000f8e023f */
[----:B------:R-:W-:Y:S02]  /*cb40*/  UIMAD.WIDE.U32 UR10, UR7, UR28, UR10 ;  /* 0x0000001c070a72a5 */ /* 0x000fe4000f8e000a */
[----:B------:R-:W-:Y:S01]  /*cb50*/  UIMAD UR14, UR7, UR29, UR14 ;  /* 0x0000001d070e72a4 */ /* 0x000fe2000f8e020e */
[----:B------:R-:W-:-:S03]  /*cb60*/  ELECT P0, URZ, PT ;  /* 0x00000000003f782f */ /* 0x000fc60003800000 */
[----:B------:R-:W-:Y:S01]  /*cb70*/  UIADD3 UR27, UR11, UR14, URZ ;  /* 0x0000000e0b1b7290 */ /* 0x000fe2000fffe03f */
[----:B------:R-:W-:Y:S11]  /*cb80*/  @P1 BRA `(.L_x_3103) ;  /* 0x0000000000bc1947 */ /* 0x000ff60003800000 */
        /* <DEDUP_REMOVED lines=18> */
.L_x_3105:
[----:B------:R-:W-:Y:S05]  /*ccb0*/  BSYNC B0 ;  /* 0x0000000000007941 */ /* 0x000fea0003800000 */
.L_x_3104:
        /* <DEDUP_REMOVED lines=19> */
.L_x_3107:
[----:B------:R-:W-:Y:S05]  /*cdf0*/  BSYNC B0 ;  /* 0x0000000000007941 */ /* 0x000fea0003800000 */
.L_x_3106:
[----:B------:R-:W-:Y:S06]  /*ce00*/  BAR.ARV 0xa, 0xa0 ;  /* 0x0282800000007b1d */ /* 0x000fec0000002000 */
[----:B------:R-:W-:Y:S04]  /*ce10*/  BSSY B0, `(.L_x_3108) ;  /* 0x0000003000007945 */ /* 0x000fe80003800000 */
[----:B------:R-:W-:Y:S05]  /*ce20*/  @!P0 BRA `(.L_x_3109) ;  /* 0x0000000000048947 */ /* 0x000fea0003800000 */
[----:B------:R-:W-:-:S04]  /*ce30*/  DEPBAR.LE SB0, 0x0 ;  /* 0x000080000000791a */ /* 0x000fc80000000000 */
.L_x_3109:
[----:B------:R-:W-:Y:S05]  /*ce40*/  BSYNC B0 ;  /* 0x0000000000007941 */ /* 0x000fea0003800000 */
.L_x_3108:
[----:B------:R-:W-:Y:S06]  /*ce50*/  BAR.ARV 0xb, 0xa0 ;  /* 0x02c2800000007b1d */ /* 0x000fec0000002000 */
[----:B------:R-:W-:Y:S01]  /*ce60*/  UIADD3 UR18, UR13, 0x1, URZ ;  /* 0x000000010d127890 */ /* 0x000fe2000fffe03f */
[----:B------:R-:W-:Y:S11]  /*ce70*/  BRA `(.L_x_3110) ;  /* 0x0000000000047947 */ /* 0x000ff60003800000 */
.L_x_3103:
[----:B------:R-:W-:-:S05]  /*ce80*/  UMOV UR18, UR13 ;  /* 0x0000000d00127c82 */ /* 0x000fca0008000000 */
.L_x_3110:
[----:B------:R-:W-:-:S04]  /*ce90*/  UIADD3 UR6, UR13, 0x1, URZ ;  /* 0x000000010d067890 */ /* 0x000fc8000fffe03f */
[----:B------:R-:W-:-:S06]  /*cea0*/  UISETP.NE.AND UP0, UPT, UR12, UR6, UPT ;  /* 0x000000060c00728c */ /* 0x000fcc000bf05270 */
[----:B------:R-:W-:-:S13]  /*ceb0*/  PLOP3.LUT P1, PT, PT, PT, UP0, 0x80, 0x0 ;  /* 0x000000000000781c */ /* 0x000fda0003f2f008 */
[----:B------:R-:W-:Y:S05]  /*cec0*/  @!P1 BRA `(.L_x_3026) ;  /* 0x0000002c00149947 */ /* 0x000fea0003800000 */
[----:B------:R-:W-:Y:S01]  /*ced0*/  UMOV UR16, UR8 ;  /* 0x0000000800107c82 */ /* 0x000fe20008000000 */
[----:B------:R-:W-:Y:S01]  /*cee0*/  UMOV UR17, UR15 ;  /* 0x0000000f00117c82 */ /* 0x000fe20008000000 */
[----:B------:R-:W-:Y:S01]  /*cef0*/  ULDC.64 UR20, c[0x0][0x2c0] ;  /* 0x0000b00000147ab9 */ /* 0x000fe20000000a00 */
[----:B------:R-:W-:Y:S02]  /*cf00*/  UIMAD.WIDE.U32 UR16, UR7, UR28, UR16 ;  /* 0x0000001c071072a5 */ /* 0x000fe4000f8e0010 */
[----:B------:R-:W-:Y:S02]  /*cf10*/  UIMAD UR19, UR18, 0x1800, URZ ;  /* 0x00001800121378a4 */ /* 0x000fe4000f8e023f */
[----:B------:R-:W-:Y:S01]  /*cf20*/  UIADD3 UR25, UP0, UR4, UR16, URZ ;  /* 0x0000001004197290 */ /* 0x000fe2000ff1e03f */
[----:B------:R-:W-:Y:S01]  /*cf30*/  UMOV UR6, URZ ;  /* 0x0000003f00067c82 */ /* 0x000fe20008000000 */
[----:B------:R-:W-:Y:S02]  /*cf40*/  ULDC.64 UR30, c[0x0][0x2c0] ;  /* 0x0000b000001e7ab9 */ /* 0x000fe40000000a00 */
[----:B------:R-:W-:-:S02]  /*cf50*/  UIADD3.X UR16, UR5, UR14, UR17, UP0, !UPT ;  /* 0x0000000e05107290 */ /* 0x000fc400087fe411 */
[----:B------:R-:W-:Y:S01]  /*cf60*/  ULEA UR24, UP0, UR25, UR20, 0x2 ;  /* 0x0000001419187291 */ /* 0x000fe2000f80103f */
[----:B------:R-:W-:-:S03]  /*cf70*/  UMOV UR26, UR19 ;  /* 0x00000013001a7c82 */ /* 0x000fc60008000000 */
[----:B------:R-:W-:Y:S02]  /*cf80*/  ULEA.HI.X UR25, UR25, UR21, UR16, 0x2, UP0 ;  /* 0x0000001519197291 */ /* 0x000fe400080f1410 */
[----:B------:R-:W-:Y:S02]  /*cf90*/  UIADD3 UR20, UP0, UR24, 0x3000, URZ ;  /* 0x0000300018147890 */ /* 0x000fe4000ff1e03f */
[----:B------:R-:W-:Y:S02]  /*cfa0*/  UIADD3 UR22, UP1, UR24, 0x6000, URZ ;  /* 0x0000600018167890 */ /* 0x000fe4000ff3e03f */
[----:B------:R-:W-:Y:S02]  /*cfb0*/  UIADD3 UR24, UP2, UR24, 0x9000, URZ ;  /* 0x0000900018187890 */ /* 0x000fe4000ff5e03f */
[----:B------:R-:W-:Y:S02]  /*cfc0*/  UIADD3.X UR21, URZ, UR25, URZ, UP0, !UPT ;  /* 0x000000193f157290 */ /* 0x000fe400087fe43f */
[----:B------:R-:W-:-:S02]  /*cfd0*/  UIADD3.X UR23, URZ, UR25, URZ, UP1, !UPT ;  /* 0x000000193f177290 */ /* 0x000fc40008ffe43f */
[----:B------:R-:W-:-:S12]  /*cfe0*/  UIADD3.X UR25, URZ, UR25, URZ, UP2, !UPT ;  /* 0x000000193f197290 */ /* 0x000fd800097fe43f */
.L_x_3123:
        /* <DEDUP_REMOVED lines=12> */
[----:B------:R-:W-:-:S04]  /*d0b0*/  ULEA UR40, UP0, UR41, UR30, 0x2 ;  /* 0x0000001e29287291 */ /* 0x000fc8000f80103f */
[----:B------:R-:W-:-:S03]  /*d0c0*/  ULEA.HI.X UR41, UR41, UR31, UR42, 0x2, UP0 ;  /* 0x0000001f29297291 */ /* 0x000fc600080f142a */
[----:B------:R-:W-:Y:S01]  /*d0d0*/  UMOV UR42, 0x0 ;  /* 0x00000000002a7882 */ /* 0x000fe20000000000 */
[----:B-1----:R-:W-:-:S03]  /*d0e0*/  ULEA UR29, UR37, UR29, 0x18 ;  /* 0x0000001d251d7291 */ /* 0x002fc6000f8ec03f */
[----:B------:R-:W-:Y:S01]  /*d0f0*/  UMOV UR37, 0x300 ;  /* 0x0000030000257882 */ /* 0x000fe20000000000 */
[----:B------:R-:W-:-:S09]  /*d100*/  UIADD3 UR29, UR29, 0x8000, URZ ;  /* 0x000080001d1d7890 */ /* 0x000fd2000fffe03f */
[----:B------:R1:W-:Y:S02]  /*d110*/  UBLKRED.G.S.ADD.F32.RN [UR40], [UR29], UR37, desc[UR42] ;  /* 0x00002a281d0073bb */ /* 0x0003e400080a1425 */
[----:B-1----:R0:W-:Y:S02]  /*d120*/  UTMACMDFLUSH ;  /* 0x00000000000079b7 */ /* 0x0021e40000000000 */
.L_x_3112:
[----:B------:R-:W-:Y:S05]  /*d130*/  BSYNC B0 ;  /* 0x0000000000007941 */ /* 0x000fea0003800000 */
.L_x_3111:
        /* <DEDUP_REMOVED lines=13> */
.L_x_3114:
[----:B------:R-:W-:Y:S05]  /*d210*/  BSYNC B0 ;  /* 0x0000000000007941 */ /* 0x000fea0003800000 */
.L_x_3113:
[----:B------:R-:W-:Y:S06]  /*d220*/  BAR.ARV 0xa, 0xa0 ;  /* 0x0282800000007b1d */ /* 0x000fec0000002000 */
[----:B------:R-:W-:Y:S04]  /*d230*/  BSSY B0, `(.L_x_3115) ;  /* 0x0000003000007945 */ /* 0x000fe80003800000 */
[----:B------:R-:W-:Y:S05]  /*d240*/  @!P0 BRA `(.L_x_3116) ;  /* 0x0000000000048947 */ /* 0x000fea0003800000 */
[----:B------:R-:W-:-:S04]  /*d250*/  DEPBAR.LE SB0, 0x0 ;  /* 0x000080000000791a */ /* 0x000fc80000000000 */
.L_x_3116:
[----:B------:R-:W-:Y:S05]  /*d260*/  BSYNC B0 ;  /* 0x0000000000007941 */ /* 0x000fea0003800000 */
.L_x_3115:
        /* <DEDUP_REMOVED lines=13> */
.L_x_3118:
[----:B------:R-:W-:Y:S05]  /*d340*/  BSYNC B0 ;  /* 0x0000000000007941 */ /* 0x000fea0003800000 */
.L_x_3117:
        /* <DEDUP_REMOVED lines=13> */
.L_x_3120:
[----:B------:R-:W-:Y:S05]  /*d420*/  BSYNC B0 ;  /* 0x0000000000007941 */ /* 0x000fea0003800000 */
.L_x_3119:
[----:B------:R-:W-:Y:S01]  /*d430*/  UIADD3 UR18, UR18, 0x2, URZ ;  /* 0x0000000212127890 */ /* 0x000fe2000fffe03f */
[----:B------:R-:W-:Y:S06]  /*d440*/  BAR.ARV 0xa, 0xa0 ;  /* 0x0282800000007b1d */ /* 0x000fec0000002000 */
[----:B------:R-:W-:Y:S01]  /*d450*/  UISETP.GE.AND UP0, UPT, UR18, UR12, UPT ;  /* 0x0000000c1200728c */ /* 0x000fe2000bf06270 */
[----:B------:R-:W-:Y:S04]  /*d460*/  BSSY B0, `(.L_x_3121) ;  /* 0x0000003000007945 */ /* 0x000fe80003800000 */
[----:B------:R-:W-:Y:S06]  /*d470*/  @!P0 BRA `(.L_x_3122) ;  /* 0x0000000000048947 */ /* 0x000fec0003800000 */
[----:B------:R-:W-:-:S04]  /*d480*/  DEPBAR.LE SB0, 0x0 ;  /* 0x000080000000791a */ /* 0x000fc80000000000 */
.L_x_3122:
[----:B------:R-:W-:Y:S05]  /*d490*/  BSYNC B0 ;  /* 0x0000000000007941 */ /* 0x000fea0003800000 */
.L_x_3121:
[----:B------:R-:W-:Y:S06]  /*d4a0*/  BAR.ARV 0xb, 0xa0 ;  /* 0x02c2800000007b1d */ /* 0x000fec0000002000 */
[----:B------:R-:W-:Y:S01]  /*d4b0*/  PLOP3.LUT P1, PT, PT, PT, UP0, 0x80, 0x0 ;  /* 0x000000000000781c */ /* 0x000fe20003f2f008 */
[----:B------:R-:W-:Y:S02]  /*d4c0*/  UIADD3 UR26, UR26, 0x3000, URZ ;  /* 0x000030001a1a7890 */ /* 0x000fe4000fffe03f */
[----:B------:R-:W-:-:S10]  /*d4d0*/  UIADD3 UR6, UR6, 0x3000, URZ ;  /* 0x0000300006067890 */ /* 0x000fd4000fffe03f */
[----:B------:R-:W-:Y:S05]  /*d4e0*/  @!P1 BRA `(.L_x_3123) ;  /* 0xfffffff800c09947 */ /* 0x000fea000383ffff */
[----:B------:R-:W-:Y:S05]  /*d4f0*/  BRA `(.L_x_3026) ;  /* 0x0000002400887947 */ /* 0x000fea0003800000 */
.L_x_3094:
[----:B------:R-:W1:Y:S01]  /*d500*/  S2UR UR7, SR_CTAID.X ;  /* 0x00000000000779c3 */ /* 0x000e620000002500 */
[----:B------:R-:W-:Y:S02]  /*d510*/  ULDC UR8, c[0x0][0x8d0] ;  /* 0x0002340000087ab9 */ /* 0x000fe40000000800 */
[----:B------:R-:W-:-:S11]  /*d520*/  UISETP.NE.AND UP0, UPT, UR8, 0x1, UPT ;  /* 0x000000010800788c */ /* 0x000fd6000bf05270 */
[----:B------:R-:W-:Y:S01]  /*d530*/  @UP0 ULDC UR4, c[0x0][0x8d4] ;  /* 0x0002350000040ab9 */ /* 0x000fe20000000800 */
[----:B------:R-:W-:Y:S01]  /*d540*/  @UP0 ULDC UR9, c[0x0][0x8d8] ;  /* 0x0002360000090ab9 */ /* 0x000fe20000000800 */
[----:B-1----:R-:W-:Y:S02]  /*d550*/  UIMAD.WIDE.U32 UR4, UR7, UR4, URZ ;  /* 0x00000004070472a5 */ /* 0x002fe4000f8e003f */
[----:B------:R-:W-:Y:S02]  /*d560*/  UMOV UR6, UR7 ;  /* 0x0000000700067c82 */ /* 0x000fe40008000000 */
[----:B------:R-:W-:-:S03]  /*d570*/  @UP0 USHF.R.U32.HI UR6, URZ, UR9, UR5 ;  /* 0x000000093f060299 */ /* 0x000fc60008011605 */
[----:B------:R-:W-:Y:S02]  /*d580*/  ULDC UR4, c[0x0][0x8e8] ;  /* 0x00023a0000047ab9 */ /* 0x000fe40000000800 */
[----:B------:R-:W-:Y:S02]  /*d590*/  UISETP.GE.AND UP0, UPT, UR6, UR4, UPT ;  /* 0x000000040600728c */ /* 0x000fe4000bf06270 */
[----:B------:R-:W-:-:S04]  /*d5a0*/  UIADD3 UR4, -UR6, URZ, URZ ;  /* 0x0000003f06047290 */ /* 0x000fc8000fffe13f */
[----:B------:R-:W-:Y:S01]  /*d5b0*/  PLOP3.LUT P0, PT, PT, PT, UP0, 0x80, 0x0 ;  /* 0x000000000000781c */ /* 0x000fe20003f0f008 */
[----:B------:R-:W-:-:S12]  /*d5c0*/  UIMAD UR8, UR8, UR4, UR7 ;  /* 0x00000004080872a4 */ /* 0x000fd8000f8e0207 */
        /* <DEDUP_REMOVED lines=9> */
.L_x_3124:
[----:B------:R-:W-:Y:S01]  /*d660*/  ULDC UR9, c[0x0][0x8c4] ;  /* 0x0002310000097ab9 */ /* 0x000fe20000000800 */
[----:B------:R-:W-:Y:S01]  /*d670*/  UMOV UR7, UR8 ;  /* 0x0000000800077c82 */ /* 0x000fe20008000000 */
[----:B------:R-:W-:-:S11]  /*d680*/  UISETP.NE.AND UP0, UPT, UR9, 0x1, UPT ;  /* 0x000000010900788c */ /* 0x000fd6000bf05270 */
[----:B------:R-:W-:Y:S02]  /*d690*/  @UP0 ULDC.64 UR10, c[0x0][0x8c8] ;  /* 0x00023200000a0ab9 */ /* 0x000fe40000000a00 */
[----:B------:R-:W-:-:S04]  /*d6a0*/  UIMAD.WIDE.U32 UR4, UR8, UR10, URZ ;  /* 0x0000000a080472a5 */ /* 0x000fc8000f8e003f */
[----:B------:R-:W-:-:S04]  /*d6b0*/  @UP0 USHF.R.U32.HI UR7, URZ, UR11, UR5 ;  /* 0x0000000b3f070299 */ /* 0x000fc80008011605 */
[----:B------:R-:W-:-:S12]  /*d6c0*/  UIMAD UR4, UR7, UR9, URZ ;  /* 0x00000009070472a4 */ /* 0x000fd8000f8e023f */
.L_x_3125:
        /* <DEDUP_REMOVED lines=23> */
.L_x_3126:
        /* <DEDUP_REMOVED lines=14> */
.L_x_3128:
[----:B------:R-:W-:-:S05]  /*d920*/  ULDC UR4, c[0x0][0x8ec] ;  /* 0x00023b0000047ab9 */ /* 0x000fca0000000800 */
.L_x_3127:
[----:B------:R-:W-:Y:S01]  /*d930*/  UIADD3 UR4, UR4, 0x7f, URZ ;  /* 0x0000007f04047890 */ /* 0x000fe2000fffe03f */
[----:B------:R-:W-:Y:S02]  /*d940*/  IMAD.MOV.U32 R10, RZ, RZ, 0x1 ;  /* 0x00000001ff0a7424 */ /* 0x000fe400078e00ff */
[----:B------:R-:W-:Y:S01]  /*d950*/  IMAD.MOV.U32 R2, RZ, RZ, RZ ;  /* 0x000000ffff027224 */ /* 0x000fe200078e00ff */
        /* <DEDUP_REMOVED lines=13> */
[----:B------:R-:W1:Y:S02]  /*da30*/  LDC R0, c[0x0][0x280] ;  /* 0x0000a000ff007b82 */ /* 0x000e640000000800 */
[----:B------:R-:W-:Y:S01]  /*da40*/  MOV R2, UR8 ;  /* 0x0000000800027c02 */ /* 0x000fe20008000f00 */
[----:B------:R-:W-:Y:S01]  /*da50*/  IMAD.U32 R3, RZ, RZ, UR9 ;  /* 0x00000009ff037e24 */ /* 0x000fe2000f8e00ff */
[----:B------:R-:W-:Y:S01]  /*da60*/  PLOP3.LUT P1, PT, PT, PT, UP1, 0x80, 0x0 ;  /* 0x000000000000781c */ /* 0x000fe20003f2f018 */
[----:B------:R-:W-:Y:S01]  /*da70*/  UISETP.NE.U32.AND UP0, UPT, UR4, URZ, UPT ;  /* 0x0000003f0400728c */ /* 0x000fe2000bf05070 */
[----:B------:R-:W-:Y:S01]  /*da80*/  ULDC.64 UR14, c[0x0][0x778] ;  /* 0x0001de00000e7ab9 */ /* 0x000fe20000000a00 */
[----:B------:R-:W-:-:S10]  /*da90*/  ULDC.64 UR18, c[0x0][0x788] ;  /* 0x0001e20000127ab9 */ /* 0x000fd40000000a00 */
[----:B------:R-:W2:Y:S01]  /*daa0*/  @P1 LDG.E R6, desc[UR38][R2.64] ;  /* 0x0000002602061981 */ /* 0x000ea2000c1e1900 */
[----:B------:R-:W-:Y:S02]  /*dab0*/  UISETP.NE.AND.EX UP0, UPT, UR5, URZ, UPT, UP0 ;  /* 0x0000003f0500728c */ /* 0x000fe4000bf05300 */
[----:B------:R-:W-:Y:S01]  /*dac0*/  UIMAD.WIDE UR14, UR13, 0x4, UR14 ;  /* 0x000000040d0e78a5 */ /* 0x000fe2000f8e020e */
[----:B------:R3:W4:Y:S01]  /*dad0*/  @P1 LDG.E R4, desc[UR38][R2.64] ;  /* 0x0000002602041981 */ /* 0x000722000c1e1900 */
[----:B------:R-:W-:Y:S02]  /*dae0*/  ULDC.64 UR4, c[0x0][0x780] ;  /* 0x0001e00000047ab9 */ /* 0x000fe40000000a00 */
[----:B------:R-:W-:Y:S01]  /*daf0*/  UISETP.NE.U32.AND UP2, UPT, UR4, URZ, UPT ;  /* 0x0000003f0400728c */ /* 0x000fe2000bf45070 */
[----:B------:R-:W-:-:S03]  /*db00*/  PLOP3.LUT P2, PT, PT, PT, UP0, 0x80, 0x0 ;  /* 0x000000000000781c */ /* 0x000fc60003f4f008 */
[----:B------:R-:W-:Y:S01]  /*db10*/  UISETP.NE.AND.EX UP2, UPT, UR5, URZ, UPT, UP2 ;  /* 0x0000003f0500728c */ /* 0x000fe2000bf45320 */
[----:B---3--:R-:W-:Y:S01]  /*db20*/  IMAD.U32 R2, RZ, RZ, UR14 ;  /* 0x0000000eff027e24 */ /* 0x008fe2000f8e00ff */
[----:B------:R-:W-:-:S04]  /*db30*/  MOV R3, UR15 ;  /* 0x0000000f00037c02 */ /* 0x000fc80008000f00 */
[----:B------:R-:W-:-:S04]  /*db40*/  PLOP3.LUT P3, PT, PT, PT, UP2, 0x80, 0x0 ;  /* 0x000000000000781c */ /* 0x000fc80003f6f028 */
[----:B------:R3:W4:Y:S01]  /*db50*/  @P2 LDG.E R5, desc[UR38][R2.64] ;  /* 0x0000002602052981 */ /* 0x000722000c1e1900 */
[----:B------:R-:W-:Y:S02]  /*db60*/  @UP2 ULDC.64 UR4, c[0x0][0x780] ;  /* 0x0001e00000042ab9 */ /* 0x000fe40000000a00 */
[----:B------:R-:W-:-:S06]  /*db70*/  @UP2 UIMAD.WIDE UR4, UR13, 0x4, UR4 ;  /* 0x000000040d0428a5 */ /* 0x000fcc000f8e0204 */
[----:B---3--:R-:W-:Y:S02]  /*db80*/  IMAD.U32 R2, RZ, RZ, UR4 ;  /* 0x00000004ff027e24 */ /* 0x008fe4000f8e00ff */
[----:B------:R-:W-:-:S05]  /*db90*/  IMAD.U32 R3, RZ, RZ, UR5 ;  /* 0x00000005ff037e24 */ /* 0x000fca000f8e00ff */
[----:B-1----:R1:W5:Y:S01]  /*dba0*/  @P3 LDG.E R0, desc[UR38][R2.64] ;  /* 0x0000002602003981 */ /* 0x002362000c1e1900 */
[----:B------:R-:W-:Y:S01]  /*dbb0*/  ISETP.NE.U32.AND P0, PT, RZ, UR18, PT ;  /* 0x00000012ff007c0c */ /* 0x000fe2000bf05070 */
[----:B------:R-:W-:Y:S01]  /*dbc0*/  UMOV UR6, URZ ;  /* 0x0000003f00067c82 */ /* 0x000fe20008000000 */
[----:B------:R-:W-:Y:S01]  /*dbd0*/  UMOV UR11, URZ ;  /* 0x0000003f000b7c82 */ /* 0x000fe20008000000 */
[----:B------:R-:W-:Y:S01]  /*dbe0*/  ULDC UR18, c[0x0][0x290] ;  /* 0x0000a40000127ab9 */ /* 0x000fe20000000800 */
[----:B------:R-:W-:Y:S02]  /*dbf0*/  ISETP.NE.AND.EX P0, PT, RZ, UR19, PT, P0 ;  /* 0x00000013ff007c0c */ /* 0x000fe4000bf05300 */
[----:B--2---:R-:W-:-:S13]  /*dc00*/  @P1 R2UR UR4, R6 ;  /* 0x00000000060412ca */ /* 0x004fda00000e0000 */
[----:B------:R-:W-:-:S04]  /*dc10*/  @UP1 UIMAD UR4, UR13, 0x60, UR4 ;  /* 0x000000600d0418a4 */ /* 0x000fc8000f8e0204 */
[----:B------:R-:W-:-:S04]  /*dc20*/  UIMAD.WIDE UR4, UR4, 0x2aaaaaab, URZ ;  /* 0x2aaaaaab040478a5 */ /* 0x000fc8000f8e023f */
[----:B------:R-:W-:-:S04]  /*dc30*/  @UP1 USHF.R.U32.HI UR4, URZ, 0x1f, UR5 ;  /* 0x0000001f3f041899 */ /* 0x000fc80008011605 */
[----:B------:R-:W-:-:S04]  /*dc40*/  @UP1 ULEA.HI.SX32 UR4, UR5, UR4, 0x1c ;  /* 0x0000000405041291 */ /* 0x000fc8000f8fe23f */
[----:B------:R-:W-:Y:S01]  /*dc50*/  @UP1 UIMAD UR10, UR4, 0x60, URZ ;  /* 0x00000060040a18a4 */ /* 0x000fe2000f8e023f */
[----:B----4-:R-:W-:Y:S02]  /*dc60*/  @P1 R2UR UR6, R4 ;  /* 0x00000000040612ca */ /* 0x010fe400000e0000 */
[----:B------:R-:W-:Y:S01]  /*dc70*/  @P2 R2UR UR11, R5 ;  /* 0x00000000050b22ca */ /* 0x000fe200000e0000 */
[----:B------:R-:W-:Y:S01]  /*dc80*/  @UP1 USHF.R.S32.HI UR12, URZ, 0x1f, UR10 ;  /* 0x0000001f3f0c1899 */ /* 0x000fe2000801140a */
[----:B-1----:R-:W-:-:S13]  /*dc90*/  @P3 BRA `(.L_x_3130) ;  /* 0x0000000000183947 */ /* 0x002fda0003800000 */
[----:B------:R-:W-:Y:S05]  /*dca0*/  @!P1 BRA `(.L_x_3130) ;  /* 0x0000000000149947 */ /* 0x000fea0003800000 */
[----:B------:R-:W-:Y:S01]  /*dcb0*/  MOV R2, UR8 ;  /* 0x0000000800027c02 */ /* 0x000fe20008000f00 */
[----:B------:R-:W-:-:S05]  /*dcc0*/  IMAD.U32 R3, RZ, RZ, UR9 ;  /* 0x00000009ff037e24 */ /* 0x000fca000f8e00ff */
[----:B------:R-:W2:Y:S04]  /*dcd0*/  LDG.E R5, desc[UR38][R2.64] ;  /* 0x0000002602057981 */ /* 0x000ea8000c1e1900 */
[----:B-----5:R-:W2:Y:S02]  /*dce0*/  LDG.E R0, desc[UR38][R2.64+0x4] ;  /* 0x0000042602007981 */ /* 0x020ea4000c1e1900 */
[----:B--2---:R-:W-:-:S07]  /*dcf0*/  IMAD.IADD R0, R0, 0x1, -R5 ;  /* 0x0000000100007824 */ /* 0x004fce00078e0a05 */
.L_x_3130:
[----:B------:R-:W-:Y:S01]  /*dd00*/  UMOV UR4, URZ ;  /* 0x0000003f00047c82 */ /* 0x000fe20008000000 */
[----:B------:R-:W-:Y:S01]  /*dd10*/  UMOV UR5, URZ ;  /* 0x0000003f00057c82 */ /* 0x000fe20008000000 */
[----:B------:R-:W-:Y:S01]  /*dd20*/  MOV R4, UR18 ;  /* 0x0000001200047c02 */ /* 0x000fe20008000f00 */
[----:B------:R-:W-:Y:S01]  /*dd30*/  @UP1 UMOV UR4, UR10 ;  /* 0x0000000a00041c82 */ /* 0x000fe20008000000 */
[----:B------:R-:W-:Y:S01]  /*dd40*/  @UP1 UMOV UR5, UR12 ;  /* 0x0000000c00051c82 */ /* 0x000fe20008000000 */
[----:B------:R-:W-:Y:S05]  /*dd50*/  @!P0 BRA `(.L_x_3131) ;  /* 0x0000000000188947 */ /* 0x000fea0003800000 */
[----:B------:R-:W-:Y:S02]  /*dd60*/  ULDC.64 UR8, c[0x0][0x788] ;  /* 0x0001e20000087ab9 */ /* 0x000fe40000000a00 */
[----:B------:R-:W-:-:S06]  /*dd70*/  UIMAD.WIDE UR8, UR13, 0x4, UR8 ;  /* 0x000000040d0878a5 */ /* 0x000fcc000f8e0208 */
[----:B------:R-:W-:Y:S02]  /*dd80*/  IMAD.U32 R2, RZ, RZ, UR8 ;  /* 0x00000008ff027e24 */ /* 0x000fe4000f8e00ff */
[----:B------:R-:W-:-:S05]  /*dd90*/  IMAD.U32 R3, RZ, RZ, UR9 ;  /* 0x00000009ff037e24 */ /* 0x000fca000f8e00ff */
[----:B------:R1:W5:Y:S01]  /*dda0*/  LDG.E R4, desc[UR38][R2.64] ;  /* 0x0000002602047981 */ /* 0x000362000c1e1900 */
[----:B------:R-:W-:Y:S05]  /*ddb0*/  BRA `(.L_x_3132) ;  /* 0x0000000000187947 */ /* 0x000fea0003800000 */
.L_x_3131:
[----:B------:R-:W-:Y:S05]  /*ddc0*/  @!P2 BRA `(.L_x_3132) ;  /* 0x000000000014a947 */ /* 0x000fea0003800000 */
[----:B------:R-:W-:Y:S01]  /*ddd0*/  MOV R2, UR14 ;  /* 0x0000000e00027c02 */ /* 0x000fe20008000f00 */
[----:B------:R-:W-:-:S05]  /*dde0*/  IMAD.U32 R3, RZ, RZ, UR15 ;  /* 0x0000000fff037e24 */ /* 0x000fca000f8e00ff */
[----:B------:R-:W2:Y:S04]  /*ddf0*/  LDG.E R5, desc[UR38][R2.64] ;  /* 0x0000002602057981 */ /* 0x000ea8000c1e1900 */
[----:B------:R-:W2:Y:S02]  /*de00*/  LDG.E R4, desc[UR38][R2.64+0x4] ;  /* 0x0000042602047981 */ /* 0x000ea4000c1e1900 */
[----:B--2---:R-:W-:-:S07]  /*de10*/  IMAD.IADD R4, R4, 0x1, -R5 ;  /* 0x0000000104047824 */ /* 0x004fce00078e0a05 */
.L_x_3132:
[----:B-1----:R-:W-:Y:S01]  /*de20*/  MOV R3, UR7 ;  /* 0x0000000700037c02 */ /* 0x002fe20008000f00 */
[----:B------:R-:W-:-:S04]  /*de30*/  ULDC UR8, c[0x0][0x74c] ;  /* 0x0001d30000087ab9 */ /* 0x000fc80000000800 */
[----:B-----5:R-:W-:Y:S02]  /*de40*/  IMAD R3, R3, 0x80, R0 ;  /* 0x0000008003037824 */ /* 0x020fe400078e0200 */
[----:B------:R-:W-:-:S03]  /*de50*/  VIADD R0, R0, 0x5f ;  /* 0x0000005f00007836 */ /* 0x000fc60000000000 */
[----:B------:R-:W-:Y:S01]  /*de60*/  IADD3 R3, R3, -UR8, -R4 ;  /* 0x8000000803037c10 */ /* 0x000fe2000fffe804 */
[----:B------:R-:W-:-:S04]  /*de70*/  IMAD.HI R0, R0, 0x2aaaaaab, RZ ;  /* 0x2aaaaaab00007827 */ /* 0x000fc800078e02ff */
[----:B------:R-:W-:-:S05]  /*de80*/  IMAD.HI R3, R3, 0x2aaaaaab, RZ ;  /* 0x2aaaaaab03037827 */ /* 0x000fca00078e02ff */
[----:B------:R-:W-:-:S04]  /*de90*/  SHF.R.U32.HI R2, RZ, 0x1f, R3 ;  /* 0x0000001fff027819 */ /* 0x000fc80000011603 */
[----:B------:R-:W-:Y:S02]  /*dea0*/  LEA.HI.SX32 R2, R3, R2, 0x1c ;  /* 0x0000000203027211 */ /* 0x000fe400078fe2ff */
[----:B------:R-:W-:Y:S02]  /*deb0*/  SHF.R.U32.HI R3, RZ, 0x1f, R0 ;  /* 0x0000001fff037819 */ /* 0x000fe40000011600 */
[----:B------:R-:W-:Y:S02]  /*dec0*/  VIMNMX R4, RZ, R2, !PT ;  /* 0x00000002ff047248 */ /* 0x000fe40007fe0100 */
[----:B------:R-:W-:Y:S02]  /*ded0*/  LEA.HI.SX32 R0, R0, R3, 0x1c ;  /* 0x0000000300007211 */ /* 0x000fe400078fe2ff */
[----:B------:R-:W-:Y:S02]  /*dee0*/  MOV R2, RZ ;  /* 0x000000ff00027202 */ /* 0x000fe40000000f00 */
[----:B------:R-:W-:-:S13]  /*def0*/  ISETP.GT.AND P0, PT, R0, R4, PT ;  /* 0x000000040000720c */ /* 0x000fda0003f04270 */
[----:B------:R-:W-:Y:S05]  /*df00*/  @!P0 BRA `(.L_x_3129) ;  /* 0x0000001800708947 */ /* 0x000fea0003800000 */
[----:B------:R-:W-:Y:S01]  /*df10*/  USHF.R.S32.HI UR10, URZ, 0x1f, UR20 ;  /* 0x0000001f3f0a7899 */ /* 0x000fe20008011414 */
[----:B------:R-:W-:Y:S01]  /*df20*/  BSSY B0, `(.L_x_3129) ;  /* 0x000019a000007945 */ /* 0x000fe20003800000 */
[----:B------:R-:W-:Y:S01]  /*df30*/  UISETP.NE.U32.AND UP1, UPT, UR16, URZ, UPT ;  /* 0x0000003f1000728c */ /* 0x000fe2000bf25070 */
[----:B------:R-:W-:Y:S01]  /*df40*/  IMAD.MOV.U32 R2, RZ, RZ, RZ ;  /* 0x000000ffff027224 */ /* 0x000fe200078e00ff */
[----:B------:R-:W-:Y:S01]  /*df50*/  ULDC.64 UR14, c[0x0][0x718] ;  /* 0x0001c600000e7ab9 */ /* 0x000fe20000000a00 */
[----:B------:R-:W-:Y:S01]  /*df60*/  UMOV UR8, UR4 ;  /* 0x0000000400087c82 */ /* 0x000fe20008000000 */
[----:B------:R-:W-:Y:S02]  /*df70*/  UIMAD UR12, UR10, UR14, URZ ;  /* 0x0000000e0a0c72a4 */ /* 0x000fe4000f8e023f */
[----:B------:R-:W-:Y:S02]  /*df80*/  UISETP.NE.AND.EX UP1, UPT, UR17, URZ, UPT, UP1 ;  /* 0x0000003f1100728c */ /* 0x000fe4000bf25310 */
[----:B------:R-:W-:Y:S01]  /*df90*/  UIMAD UR12, UR20, UR15, UR12 ;  /* 0x0000000f140c72a4 */ /* 0x000fe2000f8e020c */
[----:B------:R-:W-:-:S02]  /*dfa0*/  ULDC.64 UR16, c[0x0][0x730] ;  /* 0x0001cc0000107ab9 */ /* 0x000fc40000000a00 */
[----:B------:R-:W-:Y:S01]  /*dfb0*/  ULDC UR15, c[0x0][0x2e8] ;  /* 0x0000ba00000f7ab9 */ /* 0x000fe20000000800 */
[----:B------:R-:W-:Y:S01]  /*dfc0*/  UIMAD UR10, UR10, UR16, URZ ;  /* 0x000000100a0a72a4 */ /* 0x000fe2000f8e023f */
[----:B------:R-:W-:Y:S01]  /*dfd0*/  UMOV UR9, UR5 ;  /* 0x0000000500097c82 */ /* 0x000fe20008000000 */
[----:B------:R-:W-:Y:S02]  /*dfe0*/  UISETP.NE.AND UP2, UPT, UR15, 0x1, UPT ;  /* 0x000000010f00788c */ /* 0x000fe4000bf45270 */
[----:B------:R-:W-:Y:S02]  /*dff0*/  UIMAD.WIDE.U32 UR4, UR20, UR14, UR8 ;  /* 0x0000000e140472a5 */ /* 0x000fe4000f8e0008 */
[----:B------:R-:W-:Y:S02]  /*e000*/  UIMAD.WIDE.U32 UR8, UR20, UR16, UR8 ;  /* 0x00000010140872a5 */ /* 0x000fe4000f8e0008 */
[----:B------:R-:W-:Y:S02]  /*e010*/  UIMAD UR14, UR20, UR17, UR10 ;  /* 0x00000011140e72a4 */ /* 0x000fe4000f8e020a */
[----:B------:R-:W-:Y:S01]  /*e020*/  USHF.R.S32.HI UR10, URZ, 0x1f, UR13 ;  /* 0x0000001f3f0a7899 */ /* 0x000fe2000801140d */
[----:B------:R-:W-:Y:S01]  /*e030*/  ELECT P0, URZ, PT ;  /* 0x00000000003f782f */ /* 0x000fe20003800000 */
[----:B------:R-:W-:-:S02]  /*e040*/  USEL UR21, UR13, URZ, !UP1 ;  /* 0x0000003f0d157287 */ /* 0x000fc4000c800000 */
[----:B------:R-:W-:Y:S01]  /*e050*/  UIADD3 UR9, UR9, UR14, URZ ;  /* 0x0000000e09097290 */ /* 0x000fe2000fffe03f */
[----:B------:R-:W-:Y:S01]  /*e060*/  ULDC.64 UR18, c[0x0][0x738] ;  /* 0x0001ce0000127ab9 */ /* 0x000fe20000000a00 */
[----:B------:R-:W-:Y:S01]  /*e070*/  USEL UR10, UR10, URZ, !UP1 ;  /* 0x0000003f0a0a7287 */ /* 0x000fe2000c800000 */
[----:B------:R-:W-:Y:S01]  /*e080*/  ULDC.64 UR16, c[0x0][0x720] ;  /* 0x0001c80000107ab9 */ /* 0x000fe20000000a00 */
[----:B------:R-:W-:Y:S02]  /*e090*/  UIMAD.WIDE.U32 UR14, UR18, UR21, UR8 ;  /* 0x00000015120e72a5 */ /* 0x000fe4000f8e0008 */
[----:B------:R-:W-:Y:S01]  /*e0a0*/  UIADD3 UR23, UR5, UR12, URZ ;  /* 0x0000000c05177290 */ /* 0x000fe2000fffe03f */
[----:B------:R-:W-:Y:S01]  /*e0b0*/  @UP2 ULDC UR8, c[0x0][0x2ec] ;  /* 0x0000bb0000082ab9 */ /* 0x000fe20000000800 */
[----:B------:R-:W-:Y:S02]  /*e0c0*/  UIMAD UR5, UR10, UR16, URZ ;  /* 0x000000100a0572a4 */ /* 0x000fe4000f8e023f */
[----:B------:R-:W-:-:S02]  /*e0d0*/  UIMAD UR10, UR10, UR18, URZ ;  /* 0x000000120a0a72a4 */ /* 0x000fc4000f8e023f */
[----:B------:R-:W-:Y:S02]  /*e0e0*/  UIMAD.WIDE.U32 UR8, UR20, UR8, URZ ;  /* 0x00000008140872a5 */ /* 0x000fe4000f8e003f */
[----:B------:R-:W-:Y:S01]  /*e0f0*/  ULEA UR11, UR7, UR11, 0x7 ;  /* 0x0000000b070b7291 */ /* 0x000fe2000f8e383f */
[----:B------:R-:W-:Y:S02]  /*e100*/  UMOV UR22, UR4 ;  /* 0x0000000400167c82 */ /* 0x000fe40008000000 */
[----:B------:R-:W-:Y:S01]  /*e110*/  @UP2 ULDC UR7, c[0x0][0x2f0] ;  /* 0x0000bc0000072ab9 */ /* 0x000fe20000000800 */
[----:B------:R-:W-:Y:S01]  /*e120*/  UMOV UR12, UR20 ;  /* 0x00000014000c7c82 */ /* 0x000fe20008000000 */
[----:B------:R-:W-:Y:S02]  /*e130*/  UIMAD UR5, UR17, UR21, UR5 ;  /* 0x00000015110572a4 */ /* 0x000fe4000f8e0205 */
[----:B------:R-:W-:Y:S02]  /*e140*/  UIMAD.WIDE.U32 UR22, UR16, UR21, UR22 ;  /* 0x00000015101672a5 */ /* 0x000fe4000f8e0016 */
[----:B------:R-:W-:-:S02]  /*e150*/  UIMAD UR4, UR19, UR21, UR10 ;  /* 0x00000015130472a4 */ /* 0x000fc4000f8e020a */
        /* <DEDUP_REMOVED lines=10> */
.L_x_3162:
[----:B------:R-:W2:Y:S01]  /*e200*/  S2R R3, SR_TID.X ;  /* 0x0000000000037919 */ /* 0x000ea20000002100 */
[----:B------:R-:W-:Y:S01]  /*e210*/  MOV R14, UR5 ;  /* 0x00000005000e7c02 */ /* 0x000fe20008000f00 */
[----:B------:R-:W-:Y:S02]  /*e220*/  IMAD.U32 R11, RZ, RZ, UR4 ;  /* 0x00000004ff0b7e24 */ /* 0x000fe4000f8e00ff */
[----:B------:R-:W-:Y:S02]  /*e230*/  IMAD.MOV.U32 R10, RZ, RZ, 0x1 ;  /* 0x00000001ff0a7424 */ /* 0x000fe400078e00ff */
[----:B------:R-:W-:Y:S01]  /*e240*/  VIADD R14, R14, UR23 ;  /* 0x000000170e0e7c36 */ /* 0x000fe20008000000 */
[----:B------:R-:W-:Y:S02]  /*e250*/  IADD3 R11, R11, UR15, RZ ;  /* 0x0000000f0b0b7c10 */ /* 0x000fe4000fffe0ff */
        /* <DEDUP_REMOVED lines=9> */
.L_x_3135:
[----:B------:R-:W-:Y:S01]  /*e2f0*/  R2UR UR19, R4 ;  /* 0x00000000041372ca */ /* 0x000fe200000e0000 */
[----:B------:R-:W2:Y:S01]  /*e300*/  LDC.64 R12, c[0x0][0x198] ;  /* 0x00006600ff0c7b82 */ /* 0x000ea20000000a00 */
[----:B------:R-:W-:Y:S01]  /*e310*/  ULDC.64 UR8, c[0x0][0x700] ;  /* 0x0001c00000087ab9 */ /* 0x000fe20000000a00 */
[----:B------:R-:W-:Y:S01]  /*e320*/  UMOV UR34, 0x0 ;  /* 0x0000000000227882 */ /* 0x000fe20000000000 */
[----:B------:R-:W-:Y:S01]  /*e330*/  IMAD.U32 R9, RZ, RZ, UR8 ;  /* 0x00000008ff097e24 */ /* 0x000fe2000f8e00ff */
[----:B------:R-:W-:Y:S01]  /*e340*/  MOV R8, UR9 ;  /* 0x0000000900087c02 */ /* 0x000fe20008000f00 */
[----:B------:R-:W-:Y:S01]  /*e350*/  UMOV UR35, 0x14f00000 ;  /* 0x14f0000000237882 */ /* 0x000fe20000000000 */
[----:B------:R-:W-:Y:S01]  /*e360*/  R2UR UR8, R15 ;  /* 0x000000000f0872ca */ /* 0x000fe200000e0000 */
[----:B------:R-:W-:Y:S01]  /*e370*/  UMOV UR18, URZ ;  /* 0x0000003f00127c82 */ /* 0x000fe20008000000 */
[----:B------:R-:W-:Y:S01]  /*e380*/  UMOV UR40, 0x0 ;  /* 0x0000000000287882 */ /* 0x000fe20000000000 */
[----:B------:R-:W-:Y:S01]  /*e390*/  UMOV UR41, 0x10000000 ;  /* 0x1000000000297882 */ /* 0x000fe20000000000 */
[----:B------:R-:W-:Y:S01]  /*e3a0*/  UMOV UR10, UR18 ;  /* 0x00000012000a7c82 */ /* 0x000fe20008000000 */
[----:B------:R-:W-:Y:S01]  /*e3b0*/  UMOV UR27, UR11 ;  /* 0x0000000b001b7c82 */ /* 0x000fe20008000000 */
[----:B------:R-:W-:Y:S01]  /*e3c0*/  UIMAD UR19, UR19, 0x60, URZ ;  /* 0x00000060131378a4 */ /* 0x000fe2000f8e023f */
[----:B------:R-:W-:Y:S01]  /*e3d0*/  UMOV UR28, UR12 ;  /* 0x0000000c001c7c82 */ /* 0x000fe20008000000 */
[----:B------:R-:W-:-:S02]  /*e3e0*/  UMOV UR29, UR13 ;  /* 0x0000000d001d7c82 */ /* 0x000fc40008000000 */
[----:B------:R-:W-:Y:S02]  /*e3f0*/  UIADD3 UR7, UP0, UR19, UR22, URZ ;  /* 0x0000001613077290 */ /* 0x000fe4000ff1e03f */
[----:B------:R-:W-:Y:S01]  /*e400*/  MOV R3, UR19 ;  /* 0x0000001300037c02 */ /* 0x000fe20008000f00 */
[----:B------:R-:W-:Y:S02]  /*e410*/  UIADD3 UR16, UR8, 0xe000, URZ ;  /* 0x0000e00008107890 */ /* 0x000fe4000fffe03f */
[----:B------:R-:W-:Y:S01]  /*e420*/  UIADD3 UR17, UR8, 0x26810, URZ ;  /* 0x0002681008117890 */ /* 0x000fe2000fffe03f */
[----:B------:R-:W-:Y:S01]  /*e430*/  PLOP3.LUT P1, PT, PT, PT, UP0, 0x80, 0x0 ;  /* 0x000000000000781c */ /* 0x000fe20003f2f008 */
[----:B-1----:R-:W-:Y:S01]  /*e440*/  IMAD.U32 R2, RZ, RZ, UR7 ;  /* 0x00000007ff027e24 */ /* 0x002fe2000f8e00ff */
[----:B------:R-:W-:Y:S01]  /*e450*/  UIADD3 UR19, UR19, UR6, URZ ;  /* 0x0000000613137290 */ /* 0x000fe2000fffe03f */
[----:B--2---:R-:W-:Y:S01]  /*e460*/  IMAD.MOV.U32 R7, RZ, RZ, R12 ;  /* 0x000000ffff077224 */ /* 0x004fe200078e000c */
[----:B------:R-:W-:Y:S01]  /*e470*/  LEA.HI.X.SX32 R3, R3, R14, 0x1, P1 ;  /* 0x0000000e03037211 */ /* 0x000fe200008f0eff */
[----:B------:R-:W-:Y:S01]  /*e480*/  IMAD.MOV.U32 R6, RZ, RZ, R13 ;  /* 0x000000ffff067224 */ /* 0x000fe200078e000d */
[----:B------:R-:W-:Y:S01]  /*e490*/  LEA R5, P1, R2, R9, 0x2 ;  /* 0x0000000902057211 */ /* 0x000fe200078210ff */
[----:B------:R-:W-:Y:S01]  /*e4a0*/  VIADD R13, R0, 0xffffffff ;  /* 0xffffffff000d7836 */ /* 0x000fe20000000000 */
[----:B------:R-:W-:Y:S01]  /*e4b0*/  UIADD3 UR42, UR8, 0x1a000, URZ ;  /* 0x0001a000082a7890 */ /* 0x000fe2000fffe03f */
[----:B------:R-:W-:Y:S01]  /*e4c0*/  MOV R12, 0x8000 ;  /* 0x00008000000c7802 */ /* 0x000fe20000000f00 */
[----:B------:R-:W-:Y:S01]  /*e4d0*/  UIADD3 UR9, UR8, 0x26800, URZ ;  /* 0x0002680008097890 */ /* 0x000fe2000fffe03f */
[----:B------:R-:W-:Y:S01]  /*e4e0*/  LEA.HI.X R2, R2, R8, R3, 0x2, P1 ;  /* 0x0000000802027211 */ /* 0x000fe200008f1403 */
[----:B------:R1:W-:Y:S01]  /*e4f0*/  STL [R1+0x8], R13 ;  /* 0x0000080d01007387 */ /* 0x0003e20000100800 */
[----:B------:R-:W-:Y:S01]  /*e500*/  R2UR UR30, R5 ;  /* 0x00000000051e72ca */ /* 0x000fe200000e0000 */
[----:B------:R-:W-:Y:S01]  /*e510*/  UIADD3 UR24, UR8, 0x4000, URZ ;  /* 0x0000400008187890 */ /* 0x000fe2000fffe03f */
[----:B------:R-:W-:Y:S01]  /*e520*/  R2UR UR31, R2 ;  /* 0x00000000021f72ca */ /* 0x000fe200000e0000 */
[----:B------:R1:W-:Y:S01]  /*e530*/  STL [R1], RZ ;  /* 0x000000ff01007387 */ /* 0x0003e20000100800 */
[C---:B------:R-:W-:Y:S01]  /*e540*/  IADD3 R2, P1, R7.reuse, 0x2f0, RZ ;  /* 0x000002f007027810 */ /* 0x040fe20007f3e0ff */
[----:B------:R-:W-:Y:S01]  /*e550*/  UMOV UR7, 0x18 ;  /* 0x0000001800077882 */ /* 0x000fe20000000000 */
[----:B------:R-:W-:Y:S01]  /*e560*/  UMOV UR43, UR17 ;  /* 0x00000011002b7c82 */ /* 0x000fe20008000000 */
[----:B------:R-:W-:Y:S01]  /*e570*/  UMOV UR26, UR18 ;  /* 0x00000012001a7c82 */ /* 0x000fe20008000000 */
[----:B------:R-:W-:Y:S01]  /*e580*/  R2UR UR44, R2 ;  /* 0x00000000022c72ca */ /* 0x000fe200000e0000 */
[----:B------:R-:W-:Y:S01]  /*e590*/  UMOV UR25, UR9 ;  /* 0x0000000900197c82 */ /* 0x000fe20008000000 */
[----:B------:R-:W-:-:S04]  /*e5a0*/  IADD3 R2, P2, R7, 0x3f0, RZ ;  /* 0x000003f007027810 */ /* 0x000fc80007f5e0ff */
[----:B------:R-:W-:Y:S01]  /*e5b0*/  R2UR UR46, R2 ;  /* 0x00000000022e72ca */ /* 0x000fe200000e0000 */
[----:B------:R-:W-:Y:S01]  /*e5c0*/  IMAD.X R5, RZ, RZ, R6, P2 ;  /* 0x000000ffff057224 */ /* 0x000fe200010e0606 */
[----:B------:R-:W-:-:S04]  /*e5d0*/  IADD3.X R2, RZ, R6, RZ, P1, !PT ;  /* 0x00000006ff027210 */ /* 0x000fc80000ffe4ff */
[----:B------:R-:W-:Y:S02]  /*e5e0*/  R2UR UR45, R2 ;  /* 0x00000000022d72ca */ /* 0x000fe400000e0000 */
[----:B------:R-:W-:Y:S02]  /*e5f0*/  IADD3 R2, P1, R7, 0xf0, RZ ;  /* 0x000000f007027810 */ /* 0x000fe40007f3e0ff */
[----:B------:R-:W-:Y:S02]  /*e600*/  R2UR UR47, R5 ;  /* 0x00000000052f72ca */ /* 0x000fe400000e0000 */
[----:B------:R-:W-:Y:S01]  /*e610*/  R2UR UR32, R2 ;  /* 0x00000000022072ca */ /* 0x000fe200000e0000 */
[----:B------:R-:W-:Y:S01]  /*e620*/  IMAD.X R3, RZ, RZ, R6, P1 ;  /* 0x000000ffff037224 */ /* 0x000fe200008e0606 */
[----:B------:R-:W-:-:S04]  /*e630*/  ISETP.GE.AND P1, PT, R4, R13, PT ;  /* 0x0000000d0400720c */ /* 0x000fc80003f26270 */
[----:B------:R-:W-:-:S13]  /*e640*/  R2UR UR33, R3 ;  /* 0x00000000032172ca */ /* 0x000fda00000e0000 */
[----:B------:R1:W-:Y:S01]  /*e650*/  UTMALDG.4D [UR16], [UR32], desc[UR34] ;  /* 0x00002210200075b4 */ /* 0x0003e20008019000 */
[----:B------:R1:W-:Y:S01]  /*e660*/  UBLKCP.S.G [UR42], [UR30], UR7 ;  /* 0x0000002a1e0073ba */ /* 0x0003e20008000207 */
[----:B------:R1:W-:Y:S01]  /*e670*/  SYNCS.ARRIVE.TRANS64 RZ, [R15+URZ+0x26800], R12 ;  /* 0x0268000c0fff79a7 */ /* 0x0003e2000800003f */
[----:B------:R1:W-:Y:S01]  /*e680*/  UTMALDG.4D [UR8], [UR44], desc[UR40] ;  /* 0x000028082c0075b4 */ /* 0x0003e20008019000 */
[----:B------:R1:W-:Y:S01]  /*e690*/  UTMALDG.4D [UR24], [UR46], desc[UR40] ;  /* 0x000028182e0075b4 */ /* 0x0003e20008019000 */
[----:B------:R-:W-:Y:S05]  /*e6a0*/  @P1 BRA `(.L_x_3136) ;  /* 0x0000000c00bc1947 */ /* 0x000fea0003800000 */
[----:B------:R-:W-:Y:S01]  /*e6b0*/  LOP3.LUT R5, RZ, R4, RZ, 0x33, !PT ;  /* 0x00000004ff057212 */ /* 0x000fe200078e33ff */
[----:B------:R-:W-:-:S04]  /*e6c0*/  IMAD.MOV.U32 R10, RZ, RZ, 0x1 ;  /* 0x00000001ff0a7424 */ /* 0x000fc800078e00ff */
[C---:B------:R-:W-:Y:S01]  /*e6d0*/  IMAD.IADD R16, R0.reuse, 0x1, R5 ;  /* 0x0000000100107824 */ /* 0x040fe200078e0205 */
[----:B------:R-:W-:Y:S01]  /*e6e0*/  IADD3 R5, R0, -0x2, RZ ;  /* 0xfffffffe00057810 */ /* 0x000fe20007ffe0ff */
[----:B------:R-:W-:-:S03]  /*e6f0*/  IMAD.MOV.U32 R0, RZ, RZ, R4 ;  /* 0x000000ffff007224 */ /* 0x000fc600078e0004 */
[----:B------:R-:W-:Y:S02]  /*e700*/  ISETP.NE.AND P1, PT, R5, R4, PT ;  /* 0x000000040500720c */ /* 0x000fe40003f25270 */
[----:B------:R-:W-:-:S05]  /*e710*/  LOP3.LUT R5, R16, 0x1, RZ, 0xc0, !PT ;  /* 0x0000000110057812 */ /* 0x000fca00078ec0ff */
[----:B------:R2:W-:Y:S06]  /*e720*/  STL [R1+0xc], R5 ;  /* 0x00000c0501007387 */ /* 0x0005ec0000100800 */
[----:B------:R-:W-:Y:S05]  /*e730*/  @!P1 BRA `(.L_x_3137) ;  /* 0x00000008005c9947 */ /* 0x000fea0003800000 */
[----:B------:R-:W-:Y:S01]  /*e740*/  IADD3 R16, R16, -R5, RZ ;  /* 0x8000000510107210 */ /* 0x000fe20007ffe0ff */
[----:B------:R-:W-:Y:S02]  /*e750*/  IMAD.MOV.U32 R0, RZ, RZ, R4 ;  /* 0x000000ffff007224 */ /* 0x000fe400078e0004 */
[----:B------:R-:W-:-:S07]  /*e760*/  IMAD.MOV.U32 R10, RZ, RZ, 0x1 ;  /* 0x00000001ff0a7424 */ /* 0x000fce00078e00ff */
.L_x_3146:
[----:B-123--:R-:W-:-:S04]  /*e770*/  SHF.L.U32 R17, R10, 0x1f, RZ ;  /* 0x0000001f0a117819 */ /* 0x00efc800000006ff */
[----:B------:R-:W3:Y:S02]  /*e780*/  SYNCS.PHASECHK.TRANS64.TRYWAIT P1, [R15+URZ+0x26840], R17 ;  /* 0x026840110f0075a7 */ /* 0x000ee4000802017f */
[----:B---3--:R-:W-:Y:S05]  /*e790*/  @!P1 BRA `(.L_x_3138) ;  /* 0x00000014007c9947 */ /* 0x008fea0003800000 */
.L_x_3163:
[----:B------:R-:W-:Y:S05]  /*e7a0*/  @P0 BRA `(.L_x_3139) ;  /* 0x00000000001c0947 */ /* 0x000fea0003800000 */
[----:B------:R-:W4:Y:S02]  /*e7b0*/  S2R R2, SR_TID.X ;  /* 0x0000000000027919 */ /* 0x000f240000002100 */
[----:B----4-:R-:W-:Y:S02]  /*e7c0*/  LOP3.LUT R3, R2, 0x1f, RZ, 0xc0, !PT ;  /* 0x0000001f02037812 */ /* 0x010fe400078ec0ff */
[----:B------:R-:W-:Y:S02]  /*e7d0*/  MOV R2, 0x3180 ;  /* 0x0000318000027802 */ /* 0x000fe40000000f00 */
[----:B------:R-:W-:Y:S02]  /*e7e0*/  ISETP.NE.AND P1, PT, R3, RZ, PT ;  /* 0x000000ff0300720c */ /* 0x000fe40003f25270 */
[----:B------:R4:W-:Y:S11]  /*e7f0*/  SYNCS.ARRIVE.TRANS64 RZ, [R15+URZ+0x26830], R2 ;  /* 0x026830020fff79a7 */ /* 0x0009f6000800003f */
[----:B----4-:R-:W-:Y:S05]  /*e800*/  @!P1 BRA `(.L_x_3139) ;  /* 0x0000000000049947 */ /* 0x010fea0003800000 */
[----:B-1----:R-:W-:Y:S01]  /*e810*/  BPT.TRAP 0x1 ;  /* 0x000000040000795c */ /* 0x002fe20000300000 */
.L_x_3139:
[----:B-1----:R-:W1:Y:S01]  /*e820*/  LDC.64 R12, c[0x0][0x728] ;  /* 0x0001ca00ff0c7b82 */ /* 0x002e620000000a00 */
[----:B------:R-:W-:Y:S01]  /*e830*/  IMAD R18, R0, 0x60, RZ ;  /* 0x0000006000127824 */ /* 0x000fe200078e02ff */
[----:B------:R-:W-:Y:S01]  /*e840*/  R2UR UR8, R15 ;  /* 0x000000000f0872ca */ /* 0x000fe200000e0000 */
[----:B------:R-:W-:Y:S01]  /*e850*/  UMOV UR28, 0x0 ;  /* 0x00000000001c7882 */ /* 0x000fe20000000000 */
[----:B------:R-:W-:Y:S01]  /*e860*/  UMOV UR29, 0x14f00000 ;  /* 0x14f00000001d7882 */ /* 0x000fe20000000000 */
[----:B------:R-:W-:Y:S01]  /*e870*/  UMOV UR18, URZ ;  /* 0x0000003f00127c82 */ /* 0x000fe20008000000 */
[C---:B------:R-:W-:Y:S01]  /*e880*/  IADD3 R2, P1, R18.reuse, UR14, RZ ;  /* 0x0000000e12027c10 */ /* 0x040fe2000ff3e0ff */
[----:B------:R-:W-:Y:S01]  /*e890*/  UMOV UR7, 0x18 ;  /* 0x0000001800077882 */ /* 0x000fe20000000000 */
[----:B--2---:R-:W2:Y:S01]  /*e8a0*/  LDC.64 R4, c[0x0][0x198] ;  /* 0x00006600ff047b82 */ /* 0x004ea20000000a00 */
[----:B------:R-:W-:-:S06]  /*e8b0*/  R2UR UR19, R18 ;  /* 0x00000000121372ca */ /* 0x000fcc00000e0000 */
[----:B------:R-:W-:Y:S02]  /*e8c0*/  UIADD3 UR16, UR8, 0x14000, URZ ;  /* 0x0001400008107890 */ /* 0x000fe4000fffe03f */
[----:B------:R-:W-:Y:S02]  /*e8d0*/  UIADD3 UR17, UR8, 0x26830, URZ ;  /* 0x0002683008117890 */ /* 0x000fe4000fffe03f */
[----:B------:R-:W-:-:S03]  /*e8e0*/  UIADD3 UR8, UR8, 0x1a380, URZ ;  /* 0x0001a38008087890 */ /* 0x000fc6000fffe03f */
[----:B------:R-:W-:Y:S01]  /*e8f0*/  UIADD3 UR19, UR19, UR6, URZ ;  /* 0x0000000613137290 */ /* 0x000fe2000fffe03f */
[----:B-1----:R-:W-:Y:S01]  /*e900*/  LEA R3, P2, R2, R12, 0x2 ;  /* 0x0000000c02037211 */ /* 0x002fe200078410ff */
[----:B------:R-:W-:-:S03]  /*e910*/  UMOV UR9, UR17 ;  /* 0x0000001100097c82 */ /* 0x000fc60008000000 */
[----:B------:R-:W-:Y:S02]  /*e920*/  R2UR UR24, R3 ;  /* 0x00000000031872ca */ /* 0x000fe400000e0000 */
[----:B------:R-:W-:Y:S01]  /*e930*/  LEA.HI.X.SX32 R3, R18, R11, 0x1, P1 ;  /* 0x0000000b12037211 */ /* 0x000fe200008f0eff */
[----:B--2---:R-:W-:Y:S02]  /*e940*/  IMAD.MOV.U32 R7, RZ, RZ, R4 ;  /* 0x000000ffff077224 */ /* 0x004fe400078e0004 */
        /* <DEDUP_REMOVED lines=9> */
[----:B------:R-:W2:Y:S02]  /*e9e0*/  SYNCS.PHASECHK.TRANS64.TRYWAIT P1, [R15+URZ+0x26828], R17 ;  /* 0x026828110f0075a7 */ /* 0x000ea4000802017f */
[----:B-12---:R-:W-:Y:S05]  /*e9f0*/  @!P1 BRA `(.L_x_3140) ;  /* 0x0000001000f89947 */ /* 0x006fea0003800000 */
.L_x_3164:
        /* <DEDUP_REMOVED lines=8> */
.L_x_3141:
[----:B------:R-:W-:Y:S01]  /*ea80*/  VIADD R19, R18, 0x60 ;  /* 0x0000006012137836 */ /* 0x000fe20000000000 */
[----:B------:R-:W-:Y:S01]  /*ea90*/  ULDC.64 UR8, c[0x0][0x700] ;  /* 0x0001c00000087ab9 */ /* 0x000fe20000000a00 */
[----:B------:R-:W-:Y:S01]  /*eaa0*/  R2UR UR26, R15 ;  /* 0x000000000f1a72ca */ /* 0x000fe200000e0000 */
[----:B------:R-:W-:Y:S01]  /*eab0*/  IMAD.U32 R8, RZ, RZ, UR9 ;  /* 0x00000009ff087e24 */ /* 0x000fe2000f8e00ff */
[----:B------:R-:W-:Y:S01]  /*eac0*/  MOV R9, UR8 ;  /* 0x0000000800097c02 */ /* 0x000fe20008000f00 */
[C---:B------:R-:W-:Y:S01]  /*ead0*/  VIADD R21, R19.reuse, UR6 ;  /* 0x0000000613157c36 */ /* 0x040fe20008000000 */
[----:B------:R-:W-:Y:S01]  /*eae0*/  IADD3 R2, P1, R19, UR22, RZ ;  /* 0x0000001613027c10 */ /* 0x000fe2000ff3e0ff */
[----:B------:R-:W-:Y:S01]  /*eaf0*/  UMOV UR24, 0x0 ;  /* 0x0000000000187882 */ /* 0x000fe20000000000 */
[----:B------:R-:W-:Y:S01]  /*eb00*/  SHF.R.S32.HI R20, RZ, 0x1f, R19 ;  /* 0x0000001fff147819 */ /* 0x000fe20000011413 */
[----:B------:R-:W-:Y:S01]  /*eb10*/  UMOV UR25, 0x14f00000 ;  /* 0x14f0000000197882 */ /* 0x000fe20000000000 */
[----:B------:R-:W-:Y:S01]  /*eb20*/  LEA R3, P2, R2, R9, 0x2 ;  /* 0x0000000902037211 */ /* 0x000fe200078410ff */
[----:B------:R-:W-:Y:S01]  /*eb30*/  UMOV UR18, URZ ;  /* 0x0000003f00127c82 */ /* 0x000fe20008000000 */
[----:B------:R-:W-:Y:S01]  /*eb40*/  R2UR UR19, R21 ;  /* 0x00000000151372ca */ /* 0x000fe200000e0000 */
[----:B------:R-:W-:Y:S01]  /*eb50*/  UMOV UR7, 0x18 ;  /* 0x0000001800077882 */ /* 0x000fe20000000000 */
[----:B------:R-:W-:Y:S01]  /*eb60*/  R2UR UR28, R3 ;  /* 0x00000000031c72ca */ /* 0x000fe200000e0000 */
[----:B------:R-:W-:Y:S01]  /*eb70*/  IMAD.X R3, R20, 0x1, R14, P1 ;  /* 0x0000000114037824 */ /* 0x000fe200008e060e */
[----:B------:R-:W-:-:S02]  /*eb80*/  UIADD3 UR16, UR26, 0x11000, URZ ;  /* 0x000110001a107890 */ /* 0x000fc4000fffe03f */
[----:B------:R-:W-:Y:S02]  /*eb90*/  UIADD3 UR17, UR26, 0x26818, URZ ;  /* 0x000268181a117890 */ /* 0x000fe4000fffe03f */
[----:B------:R-:W-:Y:S01]  /*eba0*/  LEA.HI.X R3, R2, R8, R3, 0x2, P2 ;  /* 0x0000000802037211 */ /* 0x000fe200010f1403 */
[----:B------:R-:W-:Y:S01]  /*ebb0*/  UIADD3 UR26, UR26, 0x1a200, URZ ;  /* 0x0001a2001a1a7890 */ /* 0x000fe2000fffe03f */
[----:B------:R-:W-:Y:S02]  /*ebc0*/  IADD3 R2, P1, R7, 0xf0, RZ ;  /* 0x000000f007027810 */ /* 0x000fe40007f3e0ff */
[----:B------:R-:W-:Y:S01]  /*ebd0*/  R2UR UR29, R3 ;  /* 0x00000000031d72ca */ /* 0x000fe200000e0000 */
[----:B------:R-:W-:Y:S01]  /*ebe0*/  UMOV UR27, UR17 ;  /* 0x00000011001b7c82 */ /* 0x000fe20008000000 */
[----:B------:R-:W-:Y:S02]  /*ebf0*/  IADD3.X R3, RZ, R6, RZ, P1, !PT ;  /* 0x00000006ff037210 */ /* 0x000fe40000ffe4ff */
[----:B------:R-:W-:-:S02]  /*ec00*/  R2UR UR8, R2 ;  /* 0x00000000020872ca */ /* 0x000fc400000e0000 */
[----:B------:R-:W-:-:S13]  /*ec10*/  R2UR UR9, R3 ;  /* 0x00000000030972ca */ /* 0x000fda00000e0000 */
[----:B------:R2:W-:Y:S01]  /*ec20*/  UTMALDG.4D [UR16], [UR8], desc[UR24] ;  /* 0x00001810080075b4 */ /* 0x0005e20008019000 */
[----:B------:R2:W-:Y:S01]  /*ec30*/  UBLKCP.S.G [UR26], [UR28], UR7 ;  /* 0x0000001a1c0073ba */ /* 0x0005e20008000207 */
[----:B------:R-:W4:Y:S02]  /*ec40*/  SYNCS.PHASECHK.TRANS64.TRYWAIT P1, [R15+URZ+0x26848], R17 ;  /* 0x026848110f0075a7 */ /* 0x000f24000802017f */
[----:B--2-4-:R-:W-:Y:S05]  /*ec50*/  @!P1 BRA `(.L_x_3142) ;  /* 0x0000001000749947 */ /* 0x014fea0003800000 */
.L_x_3165:
        /* <DEDUP_REMOVED lines=8> */
.L_x_3143:
        /* <DEDUP_REMOVED lines=24> */
.L_x_3167:
        /* <DEDUP_REMOVED lines=8> */
.L_x_3145:
        /* <DEDUP_REMOVED lines=8> */
[----:B------:R-:W-:-:S05]  /*ef60*/  VIADD R0, R0, 0x2 ;  /* 0x0000000200007836 */ /* 0x000fca0000000000 */
[----:B------:R-:W-:Y:S02]  /*ef70*/  UIADD3 UR19, UR19, 0xc0, URZ ;  /* 0x000000c013137890 */ /* 0x000fe4000fffe03f */
[----:B------:R-:W-:Y:S02]  /*ef80*/  UIADD3 UR16, UR26, 0xe000, URZ ;  /* 0x0000e0001a107890 */ /* 0x000fe4000fffe03f */
[----:B------:R-:W-:Y:S02]  /*ef90*/  UIADD3 UR7, UP0, UR19, UR22, URZ ;  /* 0x0000001613077290 */ /* 0x000fe4000ff1e03f */
[----:B------:R-:W-:Y:S02]  /*efa0*/  UIADD3 UR17, UR26, 0x26810, URZ ;  /* 0x000268101a117890 */ /* 0x000fe4000fffe03f */
[----:B------:R-:W-:Y:S02]  /*efb0*/  UIADD3 UR26, UR26, 0x1a000, URZ ;  /* 0x0001a0001a1a7890 */ /* 0x000fe4000fffe03f */
[----:B------:R-:W-:Y:S01]  /*efc0*/  IMAD.U32 R5, RZ, RZ, UR7 ;  /* 0x00000007ff057e24 */ /* 0x000fe2000f8e00ff */
[----:B------:R-:W-:Y:S01]  /*efd0*/  PLOP3.LUT P2, PT, PT, PT, UP0, 0x80, 0x0 ;  /* 0x000000000000781c */ /* 0x000fe20003f4f008 */
[----:B------:R-:W-:Y:S01]  /*efe0*/  UMOV UR7, 0x18 ;  /* 0x0000001800077882 */ /* 0x000fe20000000000 */
[----:B------:R-:W-:-:S02]  /*eff0*/  UMOV UR27, UR17 ;  /* 0x00000011001b7c82 */ /* 0x000fc40008000000 */
[----:B----4-:R-:W-:-:S04]  /*f000*/  LEA R4, P1, R5, R9, 0x2 ;  /* 0x0000000905047211 */ /* 0x010fc800078210ff */
[----:B------:R-:W-:Y:S02]  /*f010*/  R2UR UR28, R4 ;  /* 0x00000000041c72ca */ /* 0x000fe400000e0000 */
[----:B------:R-:W-:Y:S01]  /*f020*/  MOV R4, UR19 ;  /* 0x0000001300047c02 */ /* 0x000fe20008000f00 */
[----:B------:R-:W-:-:S03]  /*f030*/  UIADD3 UR19, UR19, UR6, URZ ;  /* 0x0000000613137290 */ /* 0x000fc6000fffe03f */
[----:B------:R-:W-:-:S04]  /*f040*/  LEA.HI.X.SX32 R4, R4, R14, 0x1, P2 ;  /* 0x0000000e04047211 */ /* 0x000fc800010f0eff */
[----:B------:R-:W-:Y:S02]  /*f050*/  LEA.HI.X R4, R5, R8, R4, 0x2, P1 ;  /* 0x0000000805047211 */ /* 0x000fe400008f1404 */
[----:B------:R-:W-:Y:S01]  /*f060*/  ISETP.NE.AND P1, PT, R16, RZ, PT ;  /* 0x000000ff1000720c */ /* 0x000fe20003f25270 */
[----:B------:R4:W-:Y:S01]  /*f070*/  UTMALDG.4D [UR16], [UR8], desc[UR24] ;  /* 0x00001810080075b4 */ /* 0x0009e20008019000 */
[----:B------:R-:W-:-:S13]  /*f080*/  R2UR UR29, R4 ;  /* 0x00000000041d72ca */ /* 0x000fda00000e0000 */
[----:B------:R4:W-:Y:S02]  /*f090*/  UBLKCP.S.G [UR26], [UR28], UR7 ;  /* 0x0000001a1c0073ba */ /* 0x0009e40008000207 */
[----:B----4-:R-:W-:Y:S05]  /*f0a0*/  @P1 BRA `(.L_x_3146) ;  /* 0xfffffff400b01947 */ /* 0x010fea000383ffff */
.L_x_3137:
[----:B------:R-:W4:Y:S02]  /*f0b0*/  LDL.LU R4, [R1+0xc] ;  /* 0x00000c0001047983 */ /* 0x000f240000300800 */
[----:B----4-:R-:W-:Y:S02]  /*f0c0*/  ISETP.NE.AND P1, PT, R4, RZ, PT ;  /* 0x000000ff0400720c */ /* 0x010fe40003f25270 */
[----:B------:R4:W5:Y:S11]  /*f0d0*/  LDL R4, [R1+0x8] ;  /* 0x0000080001047983 */ /* 0x0009760000100800 */
[----:B----4-:R-:W-:Y:S05]  /*f0e0*/  @!P1 BRA `(.L_x_3136) ;  /* 0x00000004002c9947 */ /* 0x010fea0003800000 */
[----:B-1----:R-:W-:-:S04]  /*f0f0*/  SHF.L.U32 R12, R10, 0x1f, RZ ;  /* 0x0000001f0a0c7819 */ /* 0x002fc800000006ff */
[----:B------:R-:W1:Y:S02]  /*f100*/  SYNCS.PHASECHK.TRANS64.TRYWAIT P1, [R15+URZ+0x26840], R12 ;  /* 0x0268400c0f0075a7 */ /* 0x000e64000802017f */
[----:B-1----:R-:W-:Y:S05]  /*f110*/  @!P1 BRA `(.L_x_3147) ;  /* 0x0000000c00709947 */ /* 0x002fea0003800000 */
.L_x_3168:
[----:B------:R-:W-:Y:S05]  /*f120*/  @P0 BRA `(.L_x_3148) ;  /* 0x00000000001c0947 */ /* 0x000fea0003800000 */
[----:B-----5:R-:W2:Y:S02]  /*f130*/  S2R R4, SR_TID.X ;  /* 0x0000000000047919 */ /* 0x020ea40000002100 */
[----:B--2---:R-:W-:Y:S02]  /*f140*/  LOP3.LUT R5, R4, 0x1f, RZ, 0xc0, !PT ;  /* 0x0000001f04057812 */ /* 0x004fe400078ec0ff */
[----:B------:R-:W-:Y:S02]  /*f150*/  MOV R4, 0x3180 ;  /* 0x0000318000047802 */ /* 0x000fe40000000f00 */
[----:B------:R-:W-:Y:S02]  /*f160*/  ISETP.NE.AND P1, PT, R5, RZ, PT ;  /* 0x000000ff0500720c */ /* 0x000fe40003f25270 */
[----:B------:R4:W-:Y:S11]  /*f170*/  SYNCS.ARRIVE.TRANS64 RZ, [R15+URZ+0x26830], R4 ;  /* 0x026830040fff79a7 */ /* 0x0009f6000800003f */
[----:B----4-:R-:W-:Y:S05]  /*f180*/  @!P1 BRA `(.L_x_3148) ;  /* 0x0000000000049947 */ /* 0x010fea0003800000 */
[----:B------:R-:W-:Y:S01]  /*f190*/  BPT.TRAP 0x1 ;  /* 0x000000040000795c */ /* 0x000fe20000300000 */
.L_x_3148:
[----:B--2--5:R-:W2:Y:S01]  /*f1a0*/  LDC.64 R4, c[0x0][0x728] ;  /* 0x0001ca00ff047b82 */ /* 0x024ea20000000a00 */
[----:B------:R-:W-:Y:S01]  /*f1b0*/  IMAD R0, R0, 0x60, RZ ;  /* 0x0000006000007824 */ /* 0x000fe200078e02ff */
        /* <DEDUP_REMOVED lines=23> */
[----:B------:R-:W4:Y:S02]  /*f330*/  SYNCS.PHASECHK.TRANS64.TRYWAIT P1, [R15+URZ+0x26828], R12 ;  /* 0x0268280c0f0075a7 */ /* 0x000f24000802017f */
[----:B--2-4-:R-:W-:Y:S05]  /*f340*/  @!P1 BRA `(.L_x_3149) ;  /* 0x0000000800f89947 */ /* 0x014fea0003800000 */
.L_x_3169:
[----:B------:R-:W-:Y:S05]  /*f350*/  @P0 BRA `(.L_x_3150) ;  /* 0x00000000001c0947 */ /* 0x000fea0003800000 */
[----:B------:R-:W4:Y:S02]  /*f360*/  S2R R4, SR_TID.X ;  /* 0x0000000000047919 */ /* 0x000f240000002100 */
[----:B----4-:R-:W-:Y:S01]  /*f370*/  LOP3.LUT R5, R4, 0x1f, RZ, 0xc0, !PT ;  /* 0x0000001f04057812 */ /* 0x010fe200078ec0ff */
[----:B------:R-:W-:-:S03]  /*f380*/  IMAD.MOV.U32 R4, RZ, RZ, 0x3180 ;  /* 0x00003180ff047424 */ /* 0x000fc600078e00ff */
[----:B------:R-:W-:Y:S01]  /*f390*/  ISETP.NE.AND P0, PT, R5, RZ, PT ;  /* 0x000000ff0500720c */ /* 0x000fe20003f05270 */
[----:B------:R4:W-:-:S12]  /*f3a0*/  SYNCS.ARRIVE.TRANS64 RZ, [R15+URZ+0x26818], R4 ;  /* 0x026818040fff79a7 */ /* 0x0009d8000800003f */
[----:B----4-:R-:W-:Y:S05]  /*f3b0*/  @!P0 BRA `(.L_x_3150) ;  /* 0x0000000000048947 */ /* 0x010fea0003800000 */
[----:B------:R-:W-:Y:S01]  /*f3c0*/  BPT.TRAP 0x1 ;  /* 0x000000040000795c */ /* 0x000fe20000300000 */
.L_x_3150:
[----:B------:R-:W-:Y:S01]  /*f3d0*/  R2UR UR19, R0 ;  /* 0x00000000001372ca */ /* 0x000fe200000e0000 */
[----:B------:R-:W-:Y:S01]  /*f3e0*/  UMOV UR24, 0x0 ;  /* 0x0000000000187882 */ /* 0x000fe20000000000 */
[----:B------:R-:W-:Y:S01]  /*f3f0*/  R2UR UR26, R15 ;  /* 0x000000000f1a72ca */ /* 0x000fe200000e0000 */
[----:B------:R-:W-:Y:S01]  /*f400*/  UMOV UR25, 0x14f00000 ;  /* 0x14f0000000197882 */ /* 0x000fe20000000000 */
[----:B------:R-:W-:Y:S01]  /*f410*/  R2UR UR8, R2 ;  /* 0x00000000020872ca */ /* 0x000fe200000e0000 */
[----:B------:R-:W-:Y:S01]  /*f420*/  UMOV UR18, URZ ;  /* 0x0000003f00127c82 */ /* 0x000fe20008000000 */
[----:B------:R-:W-:Y:S01]  /*f430*/  R2UR UR9, R3 ;  /* 0x00000000030972ca */ /* 0x000fe200000e0000 */
[----:B------:R4:W5:Y:S06]  /*f440*/  LDL.LU R4, [R1+0x8] ;  /* 0x0000080001047983 */ /* 0x00096c0000300800 */
[----:B------:R-:W-:-:S02]  /*f450*/  UIADD3 UR19, UR19, 0x60, URZ ;  /* 0x0000006013137890 */ /* 0x000fc4000fffe03f */
[----:B------:R-:W-:Y:S02]  /*f460*/  UIADD3 UR16, UR26, 0x11000, URZ ;  /* 0x000110001a107890 */ /* 0x000fe4000fffe03f */
[----:B------:R-:W-:Y:S02]  /*f470*/  UIADD3 UR7, UP0, UR19, UR22, URZ ;  /* 0x0000001613077290 */ /* 0x000fe4000ff1e03f */
[----:B------:R-:W-:Y:S01]  /*f480*/  MOV R5, UR19 ;  /* 0x0000001300057c02 */ /* 0x000fe20008000f00 */
[----:B------:R-:W-:Y:S02]  /*f490*/  UIADD3 UR17, UR26, 0x26818, URZ ;  /* 0x000268181a117890 */ /* 0x000fe4000fffe03f */
[----:B------:R-:W-:Y:S01]  /*f4a0*/  UIADD3 UR19, UR19, UR6, URZ ;  /* 0x0000000613137290 */ /* 0x000fe2000fffe03f */
[----:B------:R-:W-:Y:S01]  /*f4b0*/  PLOP3.LUT P0, PT, PT, PT, UP0, 0x80, 0x0 ;  /* 0x000000000000781c */ /* 0x000fe20003f0f008 */
[----:B------:R-:W-:Y:S01]  /*f4c0*/  IMAD.U32 R0, RZ, RZ, UR7 ;  /* 0x00000007ff007e24 */ /* 0x000fe2000f8e00ff */
[----:B------:R-:W-:-:S02]  /*f4d0*/  UIADD3 UR26, UR26, 0x1a200, URZ ;  /* 0x0001a2001a1a7890 */ /* 0x000fc4000fffe03f */
[----:B------:R-:W-:Y:S01]  /*f4e0*/  LEA.HI.X.SX32 R5, R5, R14, 0x1, P0 ;  /* 0x0000000e05057211 */ /* 0x000fe200000f0eff */
[----:B------:R-:W-:Y:S01]  /*f4f0*/  UMOV UR27, UR17 ;  /* 0x00000011001b7c82 */ /* 0x000fe20008000000 */
[C---:B------:R-:W-:Y:S01]  /*f500*/  LEA R9, P0, R0.reuse, R9, 0x2 ;  /* 0x0000000900097211 */ /* 0x040fe200078010ff */
[----:B------:R-:W-:Y:S01]  /*f510*/  UMOV UR7, 0x18 ;  /* 0x0000001800077882 */ /* 0x000fe20000000000 */
[----:B------:R4:W-:Y:S02]  /*f520*/  UTMALDG.4D [UR16], [UR8], desc[UR24] ;  /* 0x00001810080075b4 */ /* 0x0009e40008019000 */
[----:B------:R-:W-:Y:S02]  /*f530*/  LEA.HI.X R8, R0, R8, R5, 0x2, P0 ;  /* 0x0000000800087211 */ /* 0x000fe400000f1405 */
[----:B------:R-:W-:Y:S02]  /*f540*/  R2UR UR28, R9 ;  /* 0x00000000091c72ca */ /* 0x000fe400000e0000 */
[----:B------:R-:W-:Y:S01]  /*f550*/  R2UR UR29, R8 ;  /* 0x00000000081d72ca */ /* 0x000fe200000e0000 */
[----:B------:R-:W-:-:S05]  /*f560*/  IMAD.MOV.U32 R0, RZ, RZ, 0x1 ;  /* 0x00000001ff007424 */ /* 0x000fca00078e00ff */
[----:B------:R4:W-:Y:S07]  /*f570*/  STL [R1], R0 ;  /* 0x0000000001007387 */ /* 0x0009ee0000100800 */
[----:B------:R4:W-:Y:S01]  /*f580*/  UBLKCP.S.G [UR26], [UR28], UR7 ;  /* 0x0000001a1c0073ba */ /* 0x0009e20008000207 */
[----:B------:R-:W-:Y:S01]  /*f590*/  NOP ;  /* 0x0000000000007918 */ /* 0x000fe20000000000 */
.L_x_3136:
[----:B----4-:R-:W4:Y:S01]  /*f5a0*/  LDL R0, [R1] ;  /* 0x0000000001007983 */ /* 0x010f220000100800 */
[----:B------:R-:W2:Y:S02]  /*f5b0*/  S2R R2, SR_TID.X ;  /* 0x0000000000027919 */ /* 0x000ea40000002100 */
[----:B--2---:R-:W-:-:S04]  /*f5c0*/  LOP3.LUT R2, R2, 0x7f, RZ, 0xc0, !PT ;  /* 0x0000007f02027812 */ /* 0x004fc800078ec0ff */
[----:B------:R-:W-:Y:S02]  /*f5d0*/  ISETP.NE.AND P1, PT, R2, RZ, PT ;  /* 0x000000ff0200720c */ /* 0x000fe40003f25270 */
[----:B----4-:R-:W-:Y:S02]  /*f5e0*/  LEA R3, R0, R15, 0x3 ;  /* 0x0000000f00037211 */ /* 0x010fe400078e18ff */
[----:B------:R-:W-:-:S04]  /*f5f0*/  SHF.L.U32 R0, R10, 0x1f, RZ ;  /* 0x0000001f0a007819 */ /* 0x000fc800000006ff */
[----:B------:R-:W2:Y:S02]  /*f600*/  SYNCS.PHASECHK.TRANS64.TRYWAIT P0, [R3+URZ+0x26840], R0 ;  /* 0x02684000030075a7 */ /* 0x000ea4000800017f */
[----:B--2---:R-:W-:Y:S05]  /*f610*/  @!P0 BRA `(.L_x_3151) ;  /* 0x0000000800588947 */ /* 0x004fea0003800000 */
.L_x_3170:
[----:B------:R-:W-:Y:S05]  /*f620*/  @P1 BRA `(.L_x_3152) ;  /* 0x0000000000181947 */ /* 0x000fea0003800000 */
[----:B------:R-:W4:Y:S01]  /*f630*/  S2R R2, SR_TID.X ;  /* 0x0000000000027919 */ /* 0x000f220000002100 */
[----:B--2---:R-:W-:-:S04]  /*f640*/  IMAD.MOV.U32 R0, RZ, RZ, 0x3180 ;  /* 0x00003180ff007424 */ /* 0x004fc800078e00ff */
[----:B------:R2:W-:Y:S01]  /*f650*/  SYNCS.ARRIVE.TRANS64 RZ, [R3+URZ+0x26830], R0 ;  /* 0x0268300003ff79a7 */ /* 0x0005e2000800003f */
[----:B----4-:R-:W-:-:S13]  /*f660*/  LOP3.LUT P0, RZ, R2, 0x1f, RZ, 0xc0, !PT ;  /* 0x0000001f02ff7812 */ /* 0x010fda000780c0ff */
[----:B--2---:R-:W-:Y:S05]  /*f670*/  @!P0 BRA `(.L_x_3152) ;  /* 0x0000000000048947 */ /* 0x004fea0003800000 */
[----:B-1----:R-:W-:Y:S01]  /*f680*/  BPT.TRAP 0x1 ;  /* 0x000000040000795c */ /* 0x002fe20000300000 */
.L_x_3152:
[----:B------:R-:W2:Y:S01]  /*f690*/  LDL.LU R2, [R1] ;  /* 0x0000000001027983 */ /* 0x000ea20000300800 */
[----:B-1---5:R-:W-:Y:S01]  /*f6a0*/  R2UR UR19, R4 ;  /* 0x00000000041372ca */ /* 0x022fe200000e0000 */
[----:B------:R-:W-:Y:S01]  /*f6b0*/  ULDC.64 UR26, c[0x0][0x728] ;  /* 0x0001ca00001a7ab9 */ /* 0x000fe20000000a00 */
[----:B------:R-:W-:Y:S01]  /*f6c0*/  R2UR UR9, R11 ;  /* 0x000000000b0972ca */ /* 0x000fe200000e0000 */
[----:B------:R-:W-:Y:S01]  /*f6d0*/  UMOV UR18, URZ ;  /* 0x0000003f00127c82 */ /* 0x000fe20008000000 */
[----:B------:R-:W-:Y:S02]  /*f6e0*/  R2UR UR17, R3 ;  /* 0x00000000031172ca */ /* 0x000fe400000e0000 */
[----:B------:R-:W-:-:S04]  /*f6f0*/  IADD3 R7, P0, R7, 0x1f0, RZ ;  /* 0x000001f007077810 */ /* 0x000fc80007f1e0ff */
[----:B------:R-:W-:Y:S02]  /*f700*/  IADD3.X R6, RZ, R6, RZ, P0, !PT ;  /* 0x00000006ff067210 */ /* 0x000fe400007fe4ff */
[----:B------:R-:W-:Y:S01]  /*f710*/  R2UR UR24, R7 ;  /* 0x00000000071872ca */ /* 0x000fe200000e0000 */
[----:B------:R-:W-:Y:S01]  /*f720*/  UIMAD UR19, UR19, 0x60, URZ ;  /* 0x00000060131378a4 */ /* 0x000fe2000f8e023f */
[----:B------:R-:W-:-:S03]  /*f730*/  R2UR UR25, R6 ;  /* 0x00000000061972ca */ /* 0x000fc600000e0000 */
[----:B------:R-:W-:Y:S02]  /*f740*/  UIADD3 UR10, UP0, UR19, UR14, URZ ;  /* 0x0000000e130a7290 */ /* 0x000fe4000ff1e03f */
[----:B------:R-:W-:Y:S02]  /*f750*/  UIADD3 UR17, UR17, 0x26830, URZ ;  /* 0x0002683011117890 */ /* 0x000fe4000fffe03f */
[----:B------:R-:W-:Y:S02]  /*f760*/  ULEA.HI.X.SX32 UR9, UR19, UR9, 0x1, UP0 ;  /* 0x0000000913097291 */ /* 0x000fe400080f0e3f */
[----:B------:R-:W-:Y:S02]  /*f770*/  ULEA UR8, UP0, UR10, UR26, 0x2 ;  /* 0x0000001a0a087291 */ /* 0x000fe4000f80103f */
[----:B------:R-:W-:Y:S02]  /*f780*/  UIADD3 UR19, UR19, UR6, URZ ;  /* 0x0000000613137290 */ /* 0x000fe4000fffe03f */
[----:B------:R-:W-:Y:S01]  /*f790*/  ULEA.HI.X UR9, UR10, UR27, UR9, 0x2, UP0 ;  /* 0x0000001b0a097291 */ /* 0x000fe200080f1409 */
[----:B------:R-:W-:-:S02]  /*f7a0*/  UMOV UR26, 0x0 ;  /* 0x00000000001a7882 */ /* 0x000fc40000000000 */
[----:B------:R-:W-:Y:S01]  /*f7b0*/  UMOV UR27, 0x14f00000 ;  /* 0x14f00000001b7882 */ /* 0x000fe20000000000 */
[----:B------:R-:W-:Y:S01]  /*f7c0*/  UMOV UR29, UR17 ;  /* 0x00000011001d7c82 */ /* 0x000fe20008000000 */
[C-C-:B--2---:R-:W-:Y:S02]  /*f7d0*/  IMAD R0, R2.reuse, 0x3000, R15.reuse ;  /* 0x0000300002007824 */ /* 0x144fe400078e020f */
[C---:B---3--:R-:W-:Y:S02]  /*f7e0*/  IMAD R15, R2.reuse, 0x200, R15 ;  /* 0x00000200020f7824 */ /* 0x048fe400078e020f */
[----:B------:R-:W-:Y:S01]  /*f7f0*/  VIADD R2, R2, 0x1 ;  /* 0x0000000102027836 */ /* 0x000fe20000000000 */
[----:B------:R-:W-:Y:S02]  /*f800*/  R2UR UR16, R0 ;  /* 0x00000000001072ca */ /* 0x000fe400000e0000 */
[----:B------:R-:W-:Y:S02]  /*f810*/  R2UR UR7, R15 ;  /* 0x000000000f0772ca */ /* 0x000fe400000e0000 */
[----:B------:R-:W-:-:S04]  /*f820*/  ISETP.NE.AND P0, PT, R2, 0x2, PT ;  /* 0x000000020200780c */ /* 0x000fc80003f05270 */
[----:B------:R-:W-:Y:S02]  /*f830*/  SEL R3, RZ, 0x1, P0 ;  /* 0x00000001ff037807 */ /* 0x000fe40000000000 */
[----:B------:R-:W-:Y:S02]  /*f840*/  SEL R2, R2, RZ, P0 ;  /* 0x000000ff02027207 */ /* 0x000fe40000000000 */
[----:B------:R-:W-:Y:S01]  /*f850*/  LOP3.LUT R10, R10, R3, RZ, 0x3c, !PT ;  /* 0x000000030a0a7212 */ /* 0x000fe200078e3cff */
[----:B------:R-:W-:Y:S02]  /*f860*/  UIADD3 UR16, UR16, 0x14000, URZ ;  /* 0x0001400010107890 */ /* 0x000fe4000fffe03f */
[----:B------:R-:W-:-:S03]  /*f870*/  UIADD3 UR28, UR7, 0x1a380, URZ ;  /* 0x0001a380071c7890 */ /* 0x000fc6000fffe03f */
[----:B------:R-:W-:-:S04]  /*f880*/  UMOV UR7, 0x18 ;  /* 0x0000001800077882 */ /* 0x000fc80000000000 */
[----:B------:R1:W-:Y:S02]  /*f890*/  UTMALDG.4D [UR16], [UR24], desc[UR26] ;  /* 0x00001a10180075b4 */ /* 0x0003e40008019000 */
[----:B------:R1:W-:Y:S02]  /*f8a0*/  UBLKCP.S.G [UR28], [UR8], UR7 ;  /* 0x0000001c080073ba */ /* 0x0003e40008000207 */
[----:B-1----:R-:W-:Y:S01]  /*f8b0*/  NOP ;  /* 0x0000000000007918 */ /* 0x002fe20000000000 */
.L_x_3133:
[----:B------:R-:W-:Y:S05]  /*f8c0*/  BSYNC B0 ;  /* 0x0000000000007941 */ /* 0x000fea0003800000 */
.L_x_3129:
[----:B------:R-:W-:-:S03]  /*f8d0*/  UMOV UR7, 0xffffffff ;  /* 0xffffffff00077882 */ /* 0x000fc60000000000 */
[----:B------:R-:W-:Y:S05]  /*f8e0*/  BRA.DIV UR7, `(.L_x_3153) ;  /* 0x0000000607b87947 */ /* 0x000fea000b800000 */
[----:B------:R-:W-:-:S13]  /*f8f0*/  ELECT P6, URZ, PT ;  /* 0x00000000003f782f */ /* 0x000fda00038c0000 */
.L_x_3173:
[----:B------:R-:W-:Y:S05]  /*f900*/  @!P6 BRA `(.L_x_3026) ;  /* 0x000000000084e947 */ /* 0x000fea0003800000 */
[----:B------:R-:W-:-:S06]  /*f910*/  ULOP3.LUT UR7, UR36, 0x2, URZ, 0xfc, !UPT ;  /* 0x0000000224077892 */ /* 0x000fcc000f8efc3f */
[----:B------:R-:W-:-:S05]  /*f920*/  IMAD.U32 R0, RZ, RZ, UR7 ;  /* 0x00000007ff007e24 */ /* 0x000fca000f8e00ff */
[----:B------:R-:W-:-:S13]  /*f930*/  ISETP.NE.AND P2, PT, R0, 0x3, PT ;  /* 0x000000030000780c */ /* 0x000fda0003f45270 */
[----:B------:R-:W-:Y:S05]  /*f940*/  @!P2 BRA `(.L_x_3154) ;  /* 0x000000000004a947 */ /* 0x000fea0003800000 */
[----:B------:R-:W-:Y:S01]  /*f950*/  BPT.TRAP 0x1 ;  /* 0x000000040000795c */ /* 0x000fe20000300000 */
.L_x_3154:
        /* <DEDUP_REMOVED lines=15> */
.L_x_3174:
[----:B------:R-:W2:Y:S02]  /*fa50*/  SYNCS.PHASECHK.TRANS64.TRYWAIT P0, [R3+URZ], R0 ;  /* 0x00000000030075a7 */ /* 0x000ea4000800017f */
[----:B--2---:R-:W-:Y:S05]  /*fa60*/  @!P0 BRA `(.L_x_3156) ;  /* 0x00000004008c8947 */ /* 0x004fea0003800000 */
.L_x_3175:
[----:B------:R-:W-:Y:S05]  /*fa70*/  @!P2 BRA `(.L_x_3157) ;  /* 0x000000000004a947 */ /* 0x000fea0003800000 */
[----:B------:R-:W-:Y:S01]  /*fa80*/  BPT.TRAP 0x1 ;  /* 0x000000040000795c */ /* 0x000fe20000300000 */
.L_x_3157:
[----:B--2---:R-:W-:-:S04]  /*fa90*/  VIADD R3, R8, 0x26840 ;  /* 0x0002684008037836 */ /* 0x004fc80000000000 */
[----:B------:R-:W-:-:S04]  /*faa0*/  IMAD R5, R2, 0x8, R3 ;  /* 0x0000000802057824 */ /* 0x000fc800078e0203 */
[----:B------:R-:W2:Y:S02]  /*fab0*/  SYNCS.PHASECHK.TRANS64.TRYWAIT P0, [R5+URZ], R4 ;  /* 0x00000004050075a7 */ /* 0x000ea4000800017f */
[----:B--2---:R-:W-:Y:S05]  /*fac0*/  @!P0 BRA `(.L_x_3158) ;  /* 0x0000000400888947 */ /* 0x004fea0003800000 */
.L_x_3176:
[----:B------:R-:W-:-:S07]  /*fad0*/  LEA R3, R6, R3, 0x3 ;  /* 0x0000000306037211 */ /* 0x000fce00078e18ff */
.L_x_3159:
[----:B---3--:R3:W4:Y:S02]  /*fae0*/  SYNCS.PHASECHK.TRANS64.TRYWAIT P0, [R3+URZ], R0 ;  /* 0x00000000030075a7 */ /* 0x008724000800017f */
[----:B----4-:R-:W-:Y:S05]  /*faf0*/  @!P0 NANOSLEEP.SYNCS 0x989680 ;  /* 0x009896800000895d */ /* 0x010fea0003900000 */
[----:B------:R-:W4:Y:S02]  /*fb00*/  @!P0 SYNCS.PHASECHK.TRANS64 P0, [R3+URZ], R0 ;  /* 0x00000000030085a7 */ /* 0x000f24000800007f */
[----:B----4-:R-:W-:Y:S05]  /*fb10*/  @!P0 BRA `(.L_x_3159) ;  /* 0xfffffffc00f08947 */ /* 0x010fea000383ffff */
.L_x_3026:
[----:B------:R-:W-:Y:S05]  /*fb20*/  BSYNC B6 ;  /* 0x0000000000067941 */ /* 0x000fea0003800000 */
.L_x_3018:
[----:B------:R-:W-:Y:S05]  /*fb30*/  EXIT ;  /* 0x000000000000794d */ /* 0x000fea0003800000 */
.L_x_3036:
[----:B------:R-:W-:Y:S01]  /*fb40*/  IMAD.MOV.U32 R12, RZ, RZ, RZ ;  /* 0x000000ffff0c7224 */ /* 0x000fe200078e00ff */
[----:B------:R-:W-:Y:S01]  /*fb50*/  MOV R15, 0xffffffff ;  /* 0xffffffff000f7802 */ /* 0x000fe20000000f00 */
[----:B------:R-:W-:-:S07]  /*fb60*/  IMAD.MOV.U32 R11, RZ, RZ, 0x1f ;  /* 0x0000001fff0b7424 */ /* 0x000fce00078e00ff */
[----:B------:R-:W-:Y:S05]  /*fb70*/  WARPSYNC.COLLECTIVE R15, `(.L_x_3160) ;  /* 0x000000000f087348 */ /* 0x000fea0003c00000 */
[----:B------:R1:W2:Y:S02]  /*fb80*/  SHFL.IDX P6, R14, R13, R12, R11 ;  /* 0x0000000c0d0e7389 */ /* 0x0002a400000c000b */
[----:B-12---:R-:W-:Y:S01]  /*fb90*/  ENDCOLLECTIVE ;  /* 0x000000000000791b */ /* 0x006fe20003800000 */
.L_x_3160:
[----:B------:R-:W-:Y:S05]  /*fba0*/  BRA `(.L_x_3161) ;  /* 0xffffff18009c7947 */ /* 0x000fea000383ffff */
.L_x_3038:
[----:B---3--:R3:W4:Y:S02]  /*fbb0*/  SYNCS.PHASECHK.TRANS64.TRYWAIT P0, [R16+URZ+0x26800], R3 ;  /* 0x02680003100075a7 */ /* 0x008724000800017f */
[----:B----4-:R-:W-:Y:S05]  /*fbc0*/  @!P0 NANOSLEEP.SYNCS 0x989680 ;  /* 0x009896800000895d */ /* 0x010fea0003900000 */
[----:B------:R-:W4:Y:S02]  /*fbd0*/  @!P0 SYNCS.PHASECHK.TRANS64 P0, [R16+URZ+0x26800], R3 ;  /* 0x02680003100085a7 */ /* 0x000f24000800007f */
[----:B----4-:R-:W-:Y:S05]  /*fbe0*/  @!P0 BRA `(.L_x_3038) ;  /* 0xfffffffc00f08947 */ /* 0x010fea000383ffff */
[----:B------:R-:W-:Y:S05]  /*fbf0*/  BRA `(.L_x_3037) ;  /* 0xffffff1800a07947 */ /* 0x000fea000383ffff */
.L_x_3043:
[----:B--2---:R2:W3:Y:S02]  /*fc00*/  SYNCS.PHASECHK.TRANS64.TRYWAIT P1, [R8+URZ+0x26810], R21 ;  /* 0x02681015080075a7 */ /* 0x0044e4000802017f */
[----:B---3--:R-:W-:Y:S05]  /*fc10*/  @!P1 NANOSLEEP.SYNCS 0x989680 ;  /* 0x009896800000995d */ /* 0x008fea0003900000 */
[----:B------:R-:W3:Y:S02]  /*fc20*/  @!P1 SYNCS.PHASECHK.TRANS64 P1, [R8+URZ+0x26810], R21 ;  /* 0x02681015080095a7 */ /* 0x000ee4000802007f */
[----:B---3--:R-:W-:Y:S05]  /*fc30*/  @!P1 BRA `(.L_x_3043) ;  /* 0xfffffffc00f09947 */ /* 0x008fea000383ffff */
[----:B------:R-:W-:Y:S05]  /*fc40*/  BRA `(.L_x_3042) ;  /* 0xffffff2000e47947 */ /* 0x000fea000383ffff */
.L_x_3047:
[----:B------:R1:W1:Y:S02]  /*fc50*/  SYNCS.PHASECHK.TRANS64.TRYWAIT P1, [R8+URZ+0x26830], R21 ;  /* 0x02683015080075a7 */ /* 0x000264000802017f */
[----:B-1----:R-:W-:Y:S05]  /*fc60*/  @!P1 NANOSLEEP.SYNCS 0x989680 ;  /* 0x009896800000995d */ /* 0x002fea0003900000 */
[----:B------:R-:W1:Y:S02]  /*fc70*/  @!P1 SYNCS.PHASECHK.TRANS64 P1, [R8+URZ+0x26830], R21 ;  /* 0x02683015080095a7 */ /* 0x000e64000802007f */
[----:B-1----:R-:W-:Y:S05]  /*fc80*/  @!P1 BRA `(.L_x_3047) ;  /* 0xfffffffc00f09947 */ /* 0x002fea000383ffff */
[----:B------:R-:W-:Y:S05]  /*fc90*/  BRA `(.L_x_3046) ;  /* 0xffffff2400dc7947 */ /* 0x000fea000383ffff */
.L_x_3055:
[----:B--2---:R2:W3:Y:S02]  /*fca0*/  SYNCS.PHASECHK.TRANS64.TRYWAIT P1, [R5+URZ+0x26810], R18 ;  /* 0x02681012050075a7 */ /* 0x0044e4000802017f */
[----:B---3--:R-:W-:Y:S05]  /*fcb0*/  @!P1 NANOSLEEP.SYNCS 0x989680 ;  /* 0x009896800000995d */ /* 0x008fea0003900000 */
[----:B------:R-:W3:Y:S02]  /*fcc0*/  @!P1 SYNCS.PHASECHK.TRANS64 P1, [R5+URZ+0x26810], R18 ;  /* 0x02681012050095a7 */ /* 0x000ee4000802007f */
[----:B---3--:R-:W-:Y:S05]  /*fcd0*/  @!P1 BRA `(.L_x_3055) ;  /* 0xfffffffc00f09947 */ /* 0x008fea000383ffff */
[----:B------:R-:W-:Y:S05]  /*fce0*/  BRA `(.L_x_3054) ;  /* 0xffffff6400e47947 */ /* 0x000fea000383ffff */
.L_x_3059:
[----:B------:R1:W1:Y:S02]  /*fcf0*/  SYNCS.PHASECHK.TRANS64.TRYWAIT P1, [R5+URZ+0x26830], R18 ;  /* 0x02683012050075a7 */ /* 0x000264000802017f */
[----:B-1----:R-:W-:Y:S05]  /*fd00*/  @!P1 NANOSLEEP.SYNCS 0x989680 ;  /* 0x009896800000995d */ /* 0x002fea0003900000 */
[----:B------:R-:W1:Y:S02]  /*fd10*/  @!P1 SYNCS.PHASECHK.TRANS64 P1, [R5+URZ+0x26830], R18 ;  /* 0x02683012050095a7 */ /* 0x000e64000802007f */
[----:B-1----:R-:W-:Y:S05]  /*fd20*/  @!P1 BRA `(.L_x_3059) ;  /* 0xfffffffc00f09947 */ /* 0x002fea000383ffff */
[----:B------:R-:W-:Y:S05]  /*fd30*/  BRA `(.L_x_3058) ;  /* 0xffffff6800d47947 */ /* 0x000fea000383ffff */
.L_x_3134:
[----:B-1----:R1:W2:Y:S02]  /*fd40*/  SYNCS.PHASECHK.TRANS64.TRYWAIT P0, [R15+URZ+0x26820], R2 ;  /* 0x026820020f0075a7 */ /* 0x0022a4000800017f */
[----:B--2---:R-:W-:Y:S05]  /*fd50*/  @!P0 NANOSLEEP.SYNCS 0x989680 ;  /* 0x009896800000895d */ /* 0x004fea0003900000 */
[----:B------:R-:W2:Y:S02]  /*fd60*/  @!P0 SYNCS.PHASECHK.TRANS64 P0, [R15+URZ+0x26820], R2 ;  /* 0x026820020f0085a7 */ /* 0x000ea4000800007f */
[----:B--2---:R-:W-:Y:S05]  /*fd70*/  @!P0 BRA `(.L_x_3134) ;  /* 0xfffffffc00f08947 */ /* 0x004fea000383ffff */
[----:B------:R-:W-:Y:S05]  /*fd80*/  BRA `(.L_x_3162) ;  /* 0xffffffe4001c7947 */ /* 0x000fea000383ffff */
.L_x_3138:
[----:B---3--:R3:W4:Y:S02]  /*fd90*/  SYNCS.PHASECHK.TRANS64.TRYWAIT P1, [R15+URZ+0x26840], R17 ;  /* 0x026840110f0075a7 */ /* 0x008724000802017f */
[----:B----4-:R-:W-:Y:S05]  /*fda0*/  @!P1 NANOSLEEP.SYNCS 0x989680 ;  /* 0x009896800000995d */ /* 0x010fea0003900000 */
[----:B------:R-:W4:Y:S02]  /*fdb0*/  @!P1 SYNCS.PHASECHK.TRANS64 P1, [R15+URZ+0x26840], R17 ;  /* 0x026840110f0095a7 */ /* 0x000f24000802007f */
[----:B----4-:R-:W-:Y:S05]  /*fdc0*/  @!P1 BRA `(.L_x_3138) ;  /* 0xfffffffc00f09947 */ /* 0x010fea000383ffff */
[----:B------:R-:W-:Y:S05]  /*fdd0*/  BRA `(.L_x_3163) ;  /* 0xffffffe800707947 */ /* 0x000fea000383ffff */
.L_x_3140:
[----:B-1----:R1:W2:Y:S02]  /*fde0*/  SYNCS.PHASECHK.TRANS64.TRYWAIT P1, [R15+URZ+0x26828], R17 ;  /* 0x026828110f0075a7 */ /* 0x0022a4000802017f */
[----:B--2---:R-:W-:Y:S05]  /*fdf0*/  @!P1 NANOSLEEP.SYNCS 0x989680 ;  /* 0x009896800000995d */ /* 0x004fea0003900000 */
[----:B------:R-:W2:Y:S02]  /*fe00*/  @!P1 SYNCS.PHASECHK.TRANS64 P1, [R15+URZ+0x26828], R17 ;  /* 0x026828110f0095a7 */ /* 0x000ea4000802007f */
[----:B--2---:R-:W-:Y:S05]  /*fe10*/  @!P1 BRA `(.L_x_3140) ;  /* 0xfffffffc00f09947 */ /* 0x004fea000383ffff */
[----:B------:R-:W-:Y:S05]  /*fe20*/  BRA `(.L_x_3164) ;  /* 0xffffffe800f47947 */ /* 0x000fea000383ffff */
.L_x_3142:
[----:B--2---:R2:W4:Y:S02]  /*fe30*/  SYNCS.PHASECHK.TRANS64.TRYWAIT P1, [R15+URZ+0x26848], R17 ;  /* 0x026848110f0075a7 */ /* 0x004524000802017f */
[----:B----4-:R-:W-:Y:S05]  /*fe40*/  @!P1 NANOSLEEP.SYNCS 0x989680 ;  /* 0x009896800000995d */ /* 0x010fea0003900000 */
[----:B------:R-:W4:Y:S02]  /*fe50*/  @!P1 SYNCS.PHASECHK.TRANS64 P1, [R15+URZ+0x26848], R17 ;  /* 0x026848110f0095a7 */ /* 0x000f24000802007f */
[----:B----4-:R-:W-:Y:S05]  /*fe60*/  @!P1 BRA `(.L_x_3142) ;  /* 0xfffffffc00f09947 */ /* 0x010fea000383ffff */
[----:B------:R-:W-:Y:S05]  /*fe70*/  BRA `(.L_x_3165) ;  /* 0xffffffec00787947 */ /* 0x000fea000383ffff */
.L_x_3144:
[----:B------:R-:W-:-:S07]  /*fe80*/  SHF.L.U32 R4, R10, 0x1f, RZ ;  /* 0x0000001f0a047819 */ /* 0x000fce00000006ff */
.L_x_3166:
[----:B----4-:R4:W1:Y:S02]  /*fe90*/  SYNCS.PHASECHK.TRANS64.TRYWAIT P1, [R15+URZ+0x26820], R4 ;  /* 0x026820040f0075a7 */ /* 0x010864000802017f */
[----:B-1----:R-:W-:Y:S05]  /*fea0*/  @!P1 NANOSLEEP.SYNCS 0x989680 ;  /* 0x009896800000995d */ /* 0x002fea0003900000 */
[----:B------:R-:W1:Y:S02]  /*feb0*/  @!P1 SYNCS.PHASECHK.TRANS64 P1, [R15+URZ+0x26820], R4 ;  /* 0x026820040f0095a7 */ /* 0x000e64000802007f */
[----:B-1----:R-:W-:Y:S05]  /*fec0*/  @!P1 BRA `(.L_x_3166) ;  /* 0xfffffffc00f09947 */ /* 0x002fea000383ffff */
[----:B------:R-:W-:Y:S05]  /*fed0*/  BRA `(.L_x_3167) ;  /* 0xffffffec00e07947 */ /* 0x000fea000383ffff */
.L_x_3147:
[----:B-1----:R1:W4:Y:S02]  /*fee0*/  SYNCS.PHASECHK.TRANS64.TRYWAIT P1, [R15+URZ+0x26840], R12 ;  /* 0x0268400c0f0075a7 */ /* 0x002324000802017f */
[----:B----4-:R-:W-:Y:S05]  /*fef0*/  @!P1 NANOSLEEP.SYNCS 0x989680 ;  /* 0x009896800000995d */ /* 0x010fea0003900000 */
[----:B------:R-:W4:Y:S02]  /*ff00*/  @!P1 SYNCS.PHASECHK.TRANS64 P1, [R15+URZ+0x26840], R12 ;  /* 0x0268400c0f0095a7 */ /* 0x000f24000802007f */
[----:B----4-:R-:W-:Y:S05]  /*ff10*/  @!P1 BRA `(.L_x_3147) ;  /* 0xfffffffc00f09947 */ /* 0x010fea000383ffff */
[----:B------:R-:W-:Y:S05]  /*ff20*/  BRA `(.L_x_3168) ;  /* 0xfffffff0007c7947 */ /* 0x000fea000383ffff */
.L_x_3149:
[----:B--2---:R2:W4:Y:S02]  /*ff30*/  SYNCS.PHASECHK.TRANS64.TRYWAIT P1, [R15+URZ+0x26828], R12 ;  /* 0x0268280c0f0075a7 */ /* 0x004524000802017f */
[----:B----4-:R-:W-:Y:S05]  /*ff40*/  @!P1 NANOSLEEP.SYNCS 0x989680 ;  /* 0x009896800000995d */ /* 0x010fea0003900000 */
[----:B------:R-:W4:Y:S02]  /*ff50*/  @!P1 SYNCS.PHASECHK.TRANS64 P1, [R15+URZ+0x26828], R12 ;  /* 0x0268280c0f0095a7 */ /* 0x000f24000802007f */
[----:B----4-:R-:W-:Y:S05]  /*ff60*/  @!P1 BRA `(.L_x_3149) ;  /* 0xfffffffc00f09947 */ /* 0x010fea000383ffff */
[----:B------:R-:W-:Y:S05]  /*ff70*/  BRA `(.L_x_3169) ;  /* 0xfffffff000f47947 */ /* 0x000fea000383ffff */
.L_x_3151:
[----:B--2---:R2:W4:Y:S02]  /*ff80*/  SYNCS.PHASECHK.TRANS64.TRYWAIT P0, [R3+URZ+0x26840], R0 ;  /* 0x02684000030075a7 */ /* 0x004524000800017f */
[----:B----4-:R-:W-:Y:S05]  /*ff90*/  @!P0 NANOSLEEP.SYNCS 0x989680 ;  /* 0x009896800000895d */ /* 0x010fea0003900000 */
[----:B------:R-:W4:Y:S02]  /*ffa0*/  @!P0 SYNCS.PHASECHK.TRANS64 P0, [R3+URZ+0x26840], R0 ;  /* 0x02684000030085a7 */ /* 0x000f24000800007f */
[----:B----4-:R-:W-:Y:S05]  /*ffb0*/  @!P0 BRA `(.L_x_3151) ;  /* 0xfffffffc00f08947 */ /* 0x010fea000383ffff */
[----:B------:R-:W-:Y:S05]  /*ffc0*/  BRA `(.L_x_3170) ;  /* 0xfffffff400947947 */ /* 0x000fea000383ffff */
.L_x_3153:
[----:B------:R-:W-:Y:S01]  /*ffd0*/  BSSY B0, `(.L_x_3171) ;  /* 0x0000006000007945 */ /* 0x000fe20003800000 */
[----:B------:R-:W-:-:S07]  /*ffe0*/  IMAD.MOV.U32 R15, RZ, RZ, -0x1 ;  /* 0xffffffffff0f7424 */ /* 0x000fce00078e00ff */
[----:B------:R-:W-:Y:S05]  /*fff0*/  WARPSYNC.COLLECTIVE R15, `(.L_x_3172) ;  /* 0x000000000f0c7348 */ /* 0x000fea0003c00000 */
[----:B------:R-:W-:Y:S02]  /*10000*/  ELECT P6, UR62, PT ;  /* 0x00000000003e782f */ /* 0x000fe400038c0000 */
[----:B------:R-:W-:Y:S01]  /*10010*/  MOV R14, UR62 ;  /* 0x0000003e000e7c02 */ /* 0x000fe20008000f00 */
[----:B------:R-:W-:Y:S10]  /*10020*/  ENDCOLLECTIVE ;  /* 0x000000000000791b */ /* 0x000ff40003800000 */
.L_x_3172:
[----:B------:R-:W-:Y:S05]  /*10030*/  BSYNC B0 ;  /* 0x0000000000007941 */ /* 0x000fea0003800000 */
.L_x_3171:
[----:B------:R-:W-:Y:S05]  /*10040*/  BRA `(.L_x_3173) ;  /* 0xfffffff8002c7947 */ /* 0x000fea000383ffff */
.L_x_3155:
[----:B-1----:R1:W2:Y:S02]  /*10050*/  SYNCS.PHASECHK.TRANS64.TRYWAIT P0, [R7+URZ], R4 ;  /* 0x00000004070075a7 */ /* 0x0022a4000800017f */
[----:B--2---:R-:W-:Y:S05]  /*10060*/  @!P0 NANOSLEEP.SYNCS 0x989680 ;  /* 0x009896800000895d */ /* 0x004fea0003900000 */
[----:B------:R-:W2:Y:S02]  /*10070*/  @!P0 SYNCS.PHASECHK.TRANS64 P0, [R7+URZ], R4 ;  /* 0x00000004070085a7 */ /* 0x000ea4000800007f */
[----:B--2---:R-:W-:Y:S05]  /*10080*/  @!P0 BRA `(.L_x_3155) ;  /* 0xfffffffc00f08947 */ /* 0x004fea000383ffff */
[----:B------:R-:W-:Y:S05]  /*10090*/  BRA `(.L_x_3174) ;  /* 0xfffffff8006c7947 */ /* 0x000fea000383ffff */
.L_x_3156:
[----:B--2---:R2:W3:Y:S02]  /*100a0*/  SYNCS.PHASECHK.TRANS64.TRYWAIT P0, [R3+URZ], R0 ;  /* 0x00000000030075a7 */ /* 0x0044e4000800017f */
[----:B---3--:R-:W-:Y:S05]  /*100b0*/  @!P0 NANOSLEEP.SYNCS 0x989680 ;  /* 0x009896800000895d */ /* 0x008fea0003900000 */
[----:B------:R-:W3:Y:S02]  /*100c0*/  @!P0 SYNCS.PHASECHK.TRANS64 P0, [R3+URZ], R0 ;  /* 0x00000000030085a7 */ /* 0x000ee4000800007f */
[----:B---3--:R-:W-:Y:S05]  /*100d0*/  @!P0 BRA `(.L_x_3156) ;  /* 0xfffffffc00f08947 */ /* 0x008fea000383ffff */
[----:B------:R-:W-:Y:S05]  /*100e0*/  BRA `(.L_x_3175) ;  /* 0xfffffff800607947 */ /* 0x000fea000383ffff */
.L_x_3158:
[----:B--2---:R2:W3:Y:S02]  /*100f0*/  SYNCS.PHASECHK.TRANS64.TRYWAIT P0, [R5+URZ], R4 ;  /* 0x00000004050075a7 */ /* 0x0044e4000800017f */
[----:B---3--:R-:W-:Y:S05]  /*10100*/  @!P0 NANOSLEEP.SYNCS 0x989680 ;  /* 0x009896800000895d */ /* 0x008fea0003900000 */
[----:B------:R-:W3:Y:S02]  /*10110*/  @!P0 SYNCS.PHASECHK.TRANS64 P0, [R5+URZ], R4 ;  /* 0x00000004050085a7 */ /* 0x000ee4000800007f */
[----:B---3--:R-:W-:Y:S05]  /*10120*/  @!P0 BRA `(.L_x_3158) ;  /* 0xfffffffc00f08947 */ /* 0x008fea000383ffff */
[----:B------:R-:W-:Y:S05]  /*10130*/  BRA `(.L_x_3176) ;  /* 0xfffffff800647947 */ /* 0x000fea000383ffff */
.L_x_3177:
        /* <DEDUP_REMOVED lines=12> */
.L_x_3742:


//--------------------- .text._ZN7cutlass13device_kernelIN5flash11enable_sm90INS1_16FlashAttnBwdSm90INS1_25CollectiveMainloopBwdSm90ILi2ELi2ELi2EN4cute5tupleIJNS5_1CILi1EEES8_S8_EEENS6_IJNS7_ILi96EEENS7_ILi128EEENS7_ILi64EEEEEENS_10bfloat16_tEfNS_4arch4Sm90ELb1ELb0ELb1ELb1ELb1ELb1ELb0ELb1ELi2ELi1ELi2ELi2ELb0EEENS1_21CollectiveEpilogueBwdISD_SE_SG_Li256ELb1ELb0ELi1EEENS1_25SingleTileBwdLPTSchedulerILb1ELi128ELb1EEEEEEEEEvNT_6ParamsE --------------------------
	.section	.text._ZN7cutlass13device_kernelIN5flash11enable_sm90INS1_16FlashAttnBwdSm90INS1_25CollectiveMainloopBwdSm90ILi2ELi2ELi2EN4cute5tupleIJNS5_1CILi1EEES8_S8_EEENS6_IJNS7_ILi96EEENS7_ILi128EEENS7_ILi64EEEEEENS_10bfloat16_tEfNS_4arch4Sm90ELb1ELb0ELb1ELb1ELb1ELb1ELb0ELb1ELi2ELi1ELi2ELi2ELb0EEENS1_21CollectiveEpilogueBwdISD_SE_SG_Li256ELb1ELb0ELi1EEENS1_25SingleTileBwdLPTSchedulerILb1ELi128ELb1EEEEEEEEEvNT_6ParamsE,"ax",@progbits
	.align	128
.text._ZN7cutlass13device_kernelIN5flash11enable_sm90INS1_16FlashAttnBwdSm90INS1_25CollectiveMainloopBwdSm90ILi2ELi2ELi2EN4cute5tupleIJNS5_1CILi1EEES8_S8_EEENS6_IJNS7_ILi96EEENS7_ILi128EEENS7_ILi64EEEEEENS_10bfloat16_tEfNS_4arch4Sm90ELb1ELb0ELb1ELb1ELb1ELb1ELb0ELb1ELi2ELi1ELi2ELi2ELb0EEENS1_21CollectiveEpilogueBwdISD_SE_SG_Li256ELb1ELb0ELi1EEENS1_25SingleTileBwdLPTSchedulerILb1ELi128ELb1EEEEEEEEEvNT_6ParamsE:
        .type           _ZN7cutlass13device_kernelIN5flash11enable_sm90INS1_16FlashAttnBwdSm90INS1_25CollectiveMainloopBwdSm90ILi2ELi2ELi2EN4cute5tupleIJNS5_1CILi1EEES8_S8_EEENS6_IJNS7_ILi96EEENS7_ILi128EEENS7_ILi64EEEEEENS_10bfloat16_tEfNS_4arch4Sm90ELb1ELb0ELb1ELb1ELb1ELb1ELb0ELb1ELi2ELi1ELi2ELi2ELb0EEENS1_21CollectiveEpilogueBwdISD_SE_SG_Li256ELb1ELb0ELi1EEENS1_25SingleTileBwdLPTSchedulerILb1ELi128ELb1EEEEEEEEEvNT_6ParamsE,@function
        .size           _ZN7cutlass13device_kernelIN5flash11enable_sm90INS1_16FlashAttnBwdSm90INS1_25CollectiveMainloopBwdSm90ILi2ELi2ELi2EN4cute5tupleIJNS5_1CILi1EEES8_S8_EEENS6_IJNS7_ILi96EEENS7_ILi128EEENS7_ILi64EEEEEENS_10bfloat16_tEfNS_4arch4Sm90ELb1ELb0ELb1ELb1ELb1ELb1ELb0ELb1ELi2ELi1ELi2ELi2ELb0EEENS1_21CollectiveEpilogueBwdISD_SE_SG_Li256ELb1ELb0ELi1EEENS1_25SingleTileBwdLPTSchedulerILb1ELi128ELb1EEEEEEEEEvNT_6ParamsE,(.L_x_3743 - _ZN7cutlass13device_kernelIN5flash11enable_sm90INS1_16FlashAttnBwdSm90INS1_25CollectiveMainloopBwdSm90ILi2ELi2ELi2EN4cute5tupleIJNS5_1CILi1EEES8_S8_EEENS6_IJNS7_ILi96EEENS7_ILi128EEENS7_ILi64EEEEEENS_10bfloat16_tEfNS_4arch4Sm90ELb1ELb0ELb1ELb1ELb1ELb1ELb0ELb1ELi2ELi1ELi2ELi2ELb0EEENS1_21CollectiveEpilogueBwdISD_SE_SG_Li256ELb1ELb0ELi1EEENS1_25SingleTileBwdLPTSchedulerILb1ELi128ELb1EEEEEEEEEvNT_6ParamsE)
        .other          _ZN7cutlass13device_kernelIN5flash11enable_sm90INS1_16FlashAttnBwdSm90INS1_25CollectiveMainloopBwdSm90ILi2ELi2ELi2EN4cute5tupleIJNS5_1CILi1EEES8_S8_EEENS6_IJNS7_ILi96EEENS7_ILi128EEENS7_ILi64EEEEEENS_10bfloat16_tEfNS_4arch4Sm90ELb1ELb0ELb1ELb1ELb1ELb1ELb0ELb1ELi2ELi1ELi2ELi2ELb0EEENS1_21CollectiveEpilogueBwdISD_SE_SG_Li256ELb1ELb0ELi1EEENS1_25SingleTileBwdLPTSchedulerILb1ELi128ELb1EEEEEEEEEvNT_6ParamsE,@"STO_CUDA_ENTRY STV_DEFAULT"
_ZN7cutlass13device_kernelIN5flash11enable_sm90INS1_16FlashAttnBwdSm90INS1_25CollectiveMainloopBwdSm90ILi2ELi2ELi2EN4cute5tupleIJNS5_1CILi1EEES8_S8_EEENS6_IJNS7_ILi96EEENS7_ILi128EEENS7_ILi64EEEEEENS_10bfloat16_tEfNS_4arch4Sm90ELb1ELb0ELb1ELb1ELb1ELb1ELb0ELb1ELi2ELi1ELi2ELi2ELb0EEENS1_21CollectiveEpilogueBwdISD_SE_SG_Li256ELb1ELb0ELi1EEENS1_25SingleTileBwdLPTSchedulerILb1ELi128ELb1EEEEEEEEEvNT_6ParamsE:
        /* <DEDUP_REMOVED lines=24> */
.L_x_3179:
[----:B------:R-:W-:Y:S05]  /*0180*/  BSYNC B0 ;  /* 0x0000000000007941 */ /* 0x000fea0003800000 */
.L_x_3178:
        /* <DEDUP_REMOVED lines=37> */
.L_x_3180:
        /* <DEDUP_REMOVED lines=22> */
.L_x_3181:
[----:B------:R-:W-:Y:S01]  /*0540*/  PLOP3.LUT P0, PT, PT, PT, UP0, 0x80, 0x0 ;  /* 0x000000000000781c */ /* 0x000fe20003f0f008 */
[----:B------:R-:W-:Y:S01]  /*0550*/  NOP ;  /* 0x0000000000007918 */ /* 0x000fe20000000000 */
[----:B------:R-:W-:Y:S01]  /*0560*/  ULDC.64 UR38, c[0x0][0x208] ;  /* 0x0000820000267ab9 */ /* 0x000fe20000000a00 */
[----:B------:R-:W-:Y:S01]  /*0570*/  BSSY B6, `(.L_x_3182) ;  /* 0x0000fec000067945 */ /* 0x000fe20003800000 */
[----:B-12-4-:R-:W-:Y:S09]  /*0580*/  BAR.SYNC.DEFER_BLOCKING 0x0 ;  /* 0x0000000000007b1d */ /* 0x016ff20000010000 */
[----:B------:R-:W-:Y:S05]  /*0590*/  @!P0 BRA `(.L_x_3183) ;  /* 0x000000b800b48947 */ /* 0x000fea0003800000 */
.L_x_3184:
        /* <DEDUP_REMOVED lines=32> */
.L_x_3185:
[----:B------:R-:W-:Y:S01]  /*07a0*/  ULDC UR8, c[0x0][0x8c4] ;  /* 0x0002310000087ab9 */ /* 0x000fe20000000800 */
[----:B------:R-:W-:Y:S01]  /*07b0*/  UMOV UR7, UR9 ;  /* 0x0000000900077c82 */ /* 0x000fe20008000000 */
[----:B------:R-:W-:-:S11]  /*07c0*/  UISETP.NE.AND UP0, UPT, UR8, 0x1, UPT ;  /* 0x000000010800788c */ /* 0x000fd6000bf05270 */
[----:B------:R-:W-:Y:S02]  /*07d0*/  @UP0 ULDC.64 UR10, c[0x0][0x8c8] ;  /* 0x00023200000a0ab9 */ /* 0x000fe40000000a00 */
[----:B------:R-:W-:-:S04]  /*07e0*/  UIMAD.WIDE.U32 UR4, UR9, UR10, URZ ;  /* 0x0000000a090472a5 */ /* 0x000fc8000f8e003f */
[----:B------:R-:W-:-:S04]  /*07f0*/  @UP0 USHF.R.U32.HI UR7, URZ, UR11, UR5 ;  /* 0x0000000b3f070299 */ /* 0x000fc80008011605 */
[----:B------:R-:W-:-:S12]  /*0800*/  UIMAD UR4, UR7, UR8, URZ ;  /* 0x00000008070472a4 */ /* 0x000fd8000f8e023f */
.L_x_3186:
        /* <DEDUP_REMOVED lines=23> */
.L_x_3187:
        /* <DEDUP_REMOVED lines=14> */
.L_x_3189:
[----:B------:R-:W-:-:S05]  /*0a60*/  ULDC UR4, c[0x0][0x8ec] ;  /* 0x00023b0000047ab9 */ /* 0x000fca0000000800 */
.L_x_3188:
[----:B------:R-:W-:Y:S02]  /*0a70*/  UIADD3 UR4, UR4, 0x7f, URZ ;  /* 0x0000007f04047890 */ /* 0x000fe4000fffe03f */
[----:B------:R-:W-:Y:S02]  /*0a80*/  ULOP3.LUT UR41, URZ, UR7, URZ, 0x33, !UPT ;  /* 0x000000073f297292 */ /* 0x000fe4000f8e333f */
[----:B------:R-:W-:-:S04]  /*0a90*/  USHF.R.S32.HI UR5, URZ, 0x1f, UR4 ;  /* 0x0000001f3f057899 */ /* 0x000fc80008011404 */
[----:B------:R-:W-:-:S04]  /*0aa0*/  ULEA.HI UR5, UR5, UR4, URZ, 0x7 ;  /* 0x0000000405057291 */ /* 0x000fc8000f8f383f */
[----:B------:R-:W-:-:S04]  /*0ab0*/  USHF.R.S32.HI UR5, URZ, 0x7, UR5 ;  /* 0x000000073f057899 */ /* 0x000fc80008011405 */
[----:B------:R-:W-:Y:S02]  /*0ac0*/  UISETP.GT.AND UP0, UPT, UR5, UR7, UPT ;  /* 0x000000070500728c */ /* 0x000fe4000bf04270 */
[----:B------:R-:W-:Y:S02]  /*0ad0*/  UIADD3 UR41, UR5, UR41, URZ ;  /* 0x0000002905297290 */ /* 0x000fe4000fffe03f */
[----:B------:R-:W-:-:S06]  /*0ae0*/  USEL UR40, UR40, 0xffffffff, UP0 ;  /* 0xffffffff28287887 */ /* 0x000fcc0008000000 */
        /* <DEDUP_REMOVED lines=17> */
.L_x_3191:
        /* <DEDUP_REMOVED lines=14> */
.L_x_3192:
        /* <DEDUP_REMOVED lines=11> */
.L_x_3193:
        /* <DEDUP_REMOVED lines=13> */
.L_x_3194:
        /* <DEDUP_REMOVED lines=68> */
.L_x_3197:
        /* <DEDUP_REMOVED lines=15> */
.L_x_3196:
        /* <DEDUP_REMOVED lines=22> */
.L_x_3199:
        /* <DEDUP_REMOVED lines=15> */
.L_x_3198:
[----:B------:R-:W-:Y:S01]  /*15e0*/  SHF.R.S32.HI R6, RZ, 0x1f, R17 ;  /* 0x0000001fff067819 */ /* 0x000fe20000011411 */
[----:B------:R-:W-:-:S03]  /*15f0*/  UMOV UR4, 0xffffffff ;  /* 0xffffffff00047882 */ /* 0x000fc60000000000 */
[----:B------:R-:W-:-:S04]  /*1600*/  LEA.HI R0, R6, R17, RZ, 0x7 ;  /* 0x0000001106007211 */ /* 0x000fc800078f38ff */
[----:B------:R-:W-:Y:S01]  /*1610*/  SHF.R.S32.HI R13, RZ, 0x7, R0 ;  /* 0x00000007ff0d7819 */ /* 0x000fe20000011400 */
[----:B------:R-:W-:Y:S06]  /*1620*/  BRA.DIV UR4, `(.L_x_3200) ;  /* 0x000000ee04887947 */ /* 0x000fec000b800000 */
[----:B------:R1:W2:Y:S02]  /*1630*/  SHFL.IDX PT, R14, R13, RZ, 0x1f ;  /* 0x00001fff0d0e7589 */ /* 0x0002a400000e0000 */
.L_x_3343:
[----:B------:R-:W-:Y:S01]  /*1640*/  SHF.L.U32 R3, RZ, 0x1f, RZ ;  /* 0x0000001fff037819 */ /* 0x000fe200000006ff */
[----:B------:R-:W-:-:S03]  /*1650*/  IMAD.SHL.U32 R2, R17, 0x40, RZ ;  /* 0x0000004011027824 */ /* 0x000fc600078e00ff */
[----:B------:R-:W3:Y:S02]  /*1660*/  SYNCS.PHASECHK.TRANS64.TRYWAIT P0, [R16+URZ+0x26800], R3 ;  /* 0x02680003100075a7 */ /* 0x000ee4000800017f */
[----:B---3--:R-:W-:Y:S05]  /*1670*/  @P0 BRA `(.L_x_3201) ;  /* 0x0000000000080947 */ /* 0x008fea0003800000 */
[----:B------:R-:W3:Y:S02]  /*1680*/  SYNCS.PHASECHK.TRANS64.TRYWAIT P0, [R16+URZ+0x26800], R3 ;  /* 0x02680003100075a7 */ /* 0x000ee4000800017f */
[----:B---3--:R-:W-:Y:S05]  /*1690*/  @!P0 BRA `(.L_x_3202) ;  /* 0x000000ec00888947 */ /* 0x008fea0003800000 */
.L_x_3201:
        /* <DEDUP_REMOVED lines=134> */
.L_x_3214:
[----:B------:R-:W-:-:S06]  /*1f00*/  ULOP3.LUT UR4, UR36, 0x1, URZ, 0xfc, !UPT ;  /* 0x0000000124047892 */ /* 0x000fcc000f8efc3f */
[----:B--2---:R-:W-:-:S05]  /*1f10*/  IMAD.U32 R8, RZ, RZ, UR4 ;  /* 0x00000004ff087e24 */ /* 0x004fca000f8e00ff */
[----:B------:R-:W-:-:S13]  /*1f20*/  ISETP.NE.AND P0, PT, R8, 0x3, PT ;  /* 0x000000030800780c */ /* 0x000fda0003f05270 */
[----:B------:R-:W-:Y:S05]  /*1f30*/  @!P0 BRA `(.L_x_3204) ;  /* 0x0000000000048947 */ /* 0x000fea0003800000 */
[----:B------:R-:W-:Y:S01]  /*1f40*/  BPT.TRAP 0x1 ;  /* 0x000000040000795c */ /* 0x000fe20000300000 */
.L_x_3204:
[----:B------:R-:W-:Y:S01]  /*1f50*/  IMAD R8, R0, 0x8, R16 ;  /* 0x0000000800087824 */ /* 0x000fe200078e0210 */
[----:B------:R-:W-:-:S04]  /*1f60*/  SHF.L.U32 R21, R4, 0x1f, RZ ;  /* 0x0000001f04157819 */ /* 0x000fc800000006ff */
[----:B------:R1:W2:Y:S01]  /*1f70*/  SYNCS.PHASECHK.TRANS64.TRYWAIT P1, [R8+URZ+0x26810], R21 ;  /* 0x02681015080075a7 */ /* 0x0002a2000802017f */
[----:B------:R-:W-:Y:S05]  /*1f80*/  @!P0 BRA `(.L_x_3205) ;  /* 0x0000000000048947 */ /* 0x000fea0003800000 */
[----:B------:R-:W-:Y:S01]  /*1f90*/  BPT.TRAP 0x1 ;  /* 0x000000040000795c */ /* 0x000fe20000300000 */
.L_x_3205:
[----:B------:R-:W-:-:S05]  /*1fa0*/  VIADD R9, R16, 0xe000 ;  /* 0x0000e00010097836 */ /* 0x000fca0000000000 */
[----:B------:R-:W-:-:S04]  /*1fb0*/  SHF.R.U32.HI R9, RZ, 0x4, R9 ;  /* 0x00000004ff097819 */ /* 0x000fc80000011609 */
[----:B------:R-:W-:Y:S01]  /*1fc0*/  LOP3.LUT R9, R9, 0x3fff, RZ, 0xc0, !PT ;  /* 0x00003fff09097812 */ /* 0x000fe200078ec0ff */
[----:B--2---:R-:W-:Y:S06]  /*1fd0*/  @P1 BRA `(.L_x_3206) ;  /* 0x0000000000081947 */ /* 0x004fec0003800000 */
[----:B------:R-:W2:Y:S02]  /*1fe0*/  SYNCS.PHASECHK.TRANS64.TRYWAIT P1, [R8+URZ+0x26810], R21 ;  /* 0x02681015080075a7 */ /* 0x000ea4000802017f */
[----:B--2---:R-:W-:Y:S05]  /*1ff0*/  @!P1 BRA `(.L_x_3207) ;  /* 0x000000e400449947 */ /* 0x004fea0003800000 */
.L_x_3206:
        /* <DEDUP_REMOVED lines=57> */
.L_x_3208:
[----:B------:R1:W1:Y:S01]  /*2390*/  SYNCS.PHASECHK.TRANS64.TRYWAIT P1, [R8+URZ+0x26830], R21 ;  /* 0x02683015080075a7 */ /* 0x000262000802017f */
[----:B------:R-:W-:Y:S05]  /*23a0*/  @!P0 BRA `(.L_x_3209) ;  /* 0x0000000000048947 */ /* 0x000fea0003800000 */
[----:B------:R-:W-:Y:S01]  /*23b0*/  BPT.TRAP 0x1 ;  /* 0x000000040000795c */ /* 0x000fe20000300000 */
.L_x_3209:
[----:B------:R-:W-:-:S05]  /*23c0*/  VIADD R13, R16, 0x14000 ;  /* 0x00014000100d7836 */ /* 0x000fca0000000000 */
[----:B------:R-:W-:-:S04]  /*23d0*/  SHF.R.U32.HI R13, RZ, 0x4, R13 ;  /* 0x00000004ff0d7819 */ /* 0x000fc8000001160d */
[----:B------:R-:W-:-:S04]  /*23e0*/  LOP3.LUT R13, R13, 0x3fff, RZ, 0xc0, !PT ;  /* 0x00003fff0d0d7812 */ /* 0x000fc800078ec0ff */
[----:B------:R-:W-:Y:S01]  /*23f0*/  LOP3.LUT R19, R13, 0x10000, RZ, 0xfc, !PT ;  /* 0x000100000d137812 */ /* 0x000fe200078efcff */
[----:B-1----:R-:W-:Y:S06]  /*2400*/  @P1 BRA `(.L_x_3210) ;  /* 0x0000000000081947 */ /* 0x002fec0003800000 */
[----:B------:R-:W1:Y:S02]  /*2410*/  SYNCS.PHASECHK.TRANS64.TRYWAIT P1, [R8+URZ+0x26830], R21 ;  /* 0x02683015080075a7 */ /* 0x000e64000802017f */
[----:B-1----:R-:W-:Y:S05]  /*2420*/  @!P1 BRA `(.L_x_3211) ;  /* 0x000000e0004c9947 */ /* 0x002fea0003800000 */
.L_x_3210:
        /* <DEDUP_REMOVED lines=844> */
.L_x_3212:
        /* <DEDUP_REMOVED lines=56> */
.L_x_3213:
        /* <DEDUP_REMOVED lines=11> */
.L_x_3203:
        /* <DEDUP_REMOVED lines=88> */
[----:B------:R-:W-:Y:S01]  /*62a0*/  VIADD R9, R7, 0x8 ;  /* 0x0000000807097836 */ /* 0x000fe20000000000 */
[C---:B------:R-:W-:Y:S01]  /*62b0*/  IADD3 R184, R11.reuse, 0x4, RZ ;  /* 0x000000040bb87810 */ /* 0x040fe20007ffe0ff */
[----:B------:R-:W-:Y:S01]  /*62c0*/  VIADD R22, R11, 0x2 ;  /* 0x000000020b167836 */ /* 0x000fe20000000000 */
[----:B------:R1:W-:Y:S01]  /*62d0*/  STL [R1+0x18], R6 ;  /* 0x0000180601007387 */ /* 0x0003e20000100800 */
[C---:B------:R-:W-:Y:S01]  /*62e0*/  VIADD R188, R5.reuse, 0x2 ;  /* 0x0000000205bc7836 */ /* 0x040fe20000000000 */
[C---:B------:R-:W-:Y:S01]  /*62f0*/  IADD3 R192, R5.reuse, 0x6, RZ ;  /* 0x0000000605c07810 */ /* 0x040fe20007ffe0ff */
[----:B------:R-:W-:Y:S01]  /*6300*/  VIADD R190, R5, 0x4 ;  /* 0x0000000405be7836 */ /* 0x000fe20000000000 */
[----:B------:R2:W-:Y:S01]  /*6310*/  STL [R1+0x8], R5 ;  /* 0x0000080501007387 */ /* 0x0005e20000100800 */
[----:B------:R-:W-:-:S02]  /*6320*/  VIADD R186, R11, 0x6 ;  /* 0x000000060bba7836 */ /* 0x000fc40000000000 */
[C---:B------:R-:W-:Y:S02]  /*6330*/  VIADD R9, R7.reuse, 0x14 ;  /* 0x0000001407097836 */ /* 0x040fe40000000000 */
[C---:B-1----:R-:W-:Y:S02]  /*6340*/  VIADD R6, R7.reuse, 0xc ;  /* 0x0000000c07067836 */ /* 0x042fe40000000000 */
[C---:B------:R-:W-:Y:S02]  /*6350*/  VIADD R6, R7.reuse, 0x18 ;  /* 0x0000001807067836 */ /* 0x040fe40000000000 */
[C---:B--2---:R-:W-:Y:S01]  /*6360*/  VIADD R5, R7.reuse, 0x4 ;  /* 0x0000000407057836 */ /* 0x044fe20000000000 */
[C---:B------:R-:W-:Y:S01]  /*6370*/  IADD3 R5, R7.reuse, 0x10, RZ ;  /* 0x0000001007057810 */ /* 0x040fe20007ffe0ff */
[----:B------:R-:W-:-:S07]  /*6380*/  VIADD R5, R7, 0x1c ;  /* 0x0000001c07057836 */ /* 0x000fce0000000000 */
.L_x_3226:
[----:B------:R-:W-:-:S05]  /*6390*/  IMAD.U32 R5, RZ, RZ, UR36 ;  /* 0x00000024ff057e24 */ /* 0x000fca000f8e00ff */
[----:B------:R-:W-:-:S04]  /*63a0*/  LOP3.LUT R5, R5, 0x1, RZ, 0xfc, !PT ;  /* 0x0000000105057812 */ /* 0x000fc800078efcff */
[----:B------:R-:W-:-:S13]  /*63b0*/  ISETP.NE.AND P0, PT, R5, 0x3, PT ;  /* 0x000000030500780c */ /* 0x000fda0003f05270 */
[----:B--2---:R-:W-:Y:S05]  /*63c0*/  @!P0 BRA `(.L_x_3216) ;  /* 0x0000000000048947 */ /* 0x004fea0003800000 */
[----:B------:R-:W-:Y:S01]  /*63d0*/  BPT.TRAP 0x1 ;  /* 0x000000040000795c */ /* 0x000fe20000300000 */
.L_x_3216:
[----:B------:R-:W-:Y:S01]  /*63e0*/  IMAD R5, R0, 0x8, R16 ;  /* 0x0000000800057824 */ /* 0x000fe200078e0210 */
[----:B------:R-:W-:-:S04]  /*63f0*/  SHF.L.U32 R18, R4, 0x1f, RZ ;  /* 0x0000001f04127819 */ /* 0x000fc800000006ff */
[----:B------:R1:W2:Y:S01]  /*6400*/  SYNCS.PHASECHK.TRANS64.TRYWAIT P1, [R5+URZ+0x26810], R18 ;  /* 0x02681012050075a7 */ /* 0x0002a2000802017f */
[----:B------:R-:W-:Y:S05]  /*6410*/  @!P0 BRA `(.L_x_3217) ;  /* 0x0000000000048947 */ /* 0x000fea0003800000 */
[----:B------:R-:W-:Y:S01]  /*6420*/  BPT.TRAP 0x1 ;  /* 0x000000040000795c */ /* 0x000fe20000300000 */
.L_x_3217:
[----:B------:R-:W-:-:S04]  /*6430*/  IADD3 R6, R16, 0xe000, RZ ;  /* 0x0000e00010067810 */ /* 0x000fc80007ffe0ff */
[----:B------:R-:W-:-:S04]  /*6440*/  SHF.R.U32.HI R6, RZ, 0x4, R6 ;  /* 0x00000004ff067819 */ /* 0x000fc80000011606 */
[----:B------:R-:W-:-:S04]  /*6450*/  LOP3.LUT R6, R6, 0x3fff, RZ, 0xc0, !PT ;  /* 0x00003fff06067812 */ /* 0x000fc800078ec0ff */
[----:B------:R-:W-:Y:S01]  /*6460*/  LOP3.LUT R9, R6, 0x10000, RZ, 0xfc, !PT ;  /* 0x0001000006097812 */ /* 0x000fe200078efcff */
[----:B--2---:R-:W-:Y:S06]  /*6470*/  @P1 BRA `(.L_x_3218) ;  /* 0x0000000000081947 */ /* 0x004fec0003800000 */
[----:B------:R-:W2:Y:S02]  /*6480*/  SYNCS.PHASECHK.TRANS64.TRYWAIT P1, [R5+URZ+0x26810], R18 ;  /* 0x02681012050075a7 */ /* 0x000ea4000802017f */
[----:B--2---:R-:W-:Y:S05]  /*6490*/  @!P1 BRA `(.L_x_3219) ;  /* 0x000000a000449947 */ /* 0x004fea0003800000 */
.L_x_3218:
        /* <DEDUP_REMOVED lines=13> */
[----:B---3--:R-:W-:Y:S01]  /*6570*/  R2UR UR4, R13 ;  /* 0x000000000d0472ca */ /* 0x008fe200000e0000 */
[----:B----4-:R-:W-:-:S12]  /*6580*/  IMAD R10, R0, 0x80, R10 ;  /* 0x00000080000a7824 */ /* 0x010fd800078e020a */
        /* <DEDUP_REMOVED lines=11> */
[----:B------:R-:W-:-:S02]  /*6640*/  IMAD R11, R3, 0x2, R14 ;  /* 0x00000002030b7824 */ /* 0x000fc400078e020e */
[--C-:B------:R-:W-:Y:S01]  /*6650*/  IMAD R198, R227, 0x4, R16.reuse ;  /* 0x00000004e3c67824 */ /* 0x100fe200078e0210 */
[----:B------:R-:W-:Y:S01]  /*6660*/  LEA R13, R9, R16, 0x2 ;  /* 0x00000010090d7211 */ /* 0x000fe200078e10ff */
[----:B------:R-:W-:Y:S02]  /*6670*/  IMAD R12, R11, 0x4, R16 ;  /* 0x000000040b0c7824 */ /* 0x000fe400078e0210 */
[----:B------:R-:W-:-:S04]  /*6680*/  VIADD R10, R16, 0x1a000 ;  /* 0x0001a000100a7836 */ /* 0x000fc80000000000 */
[--C-:B------:R-:W-:Y:S01]  /*6690*/  IMAD R227, R227, 0x4, R10.reuse ;  /* 0x00000004e3e37824 */ /* 0x100fe200078e020a */
[----:B------:R-:W-:Y:S01]  /*66a0*/  LEA R9, R9, R10, 0x2 ;  /* 0x0000000a09097211 */ /* 0x000fe200078e10ff */
        /* <DEDUP_REMOVED lines=21> */
.L_x_3220:
[----:B------:R1:W1:Y:S01]  /*6800*/  SYNCS.PHASECHK.TRANS64.TRYWAIT P1, [R5+URZ+0x26830], R18 ;  /* 0x02683012050075a7 */ /* 0x000262000802017f */
[----:B------:R-:W-:Y:S05]  /*6810*/  @!P0 BRA `(.L_x_3221) ;  /* 0x0000000000048947 */ /* 0x000fea0003800000 */
[----:B------:R-:W-:Y:S01]  /*6820*/  BPT.TRAP 0x1 ;  /* 0x000000040000795c */ /* 0x000fe20000300000 */
.L_x_3221:
        /* <DEDUP_REMOVED lines=8> */
.L_x_3222:
        /* <DEDUP_REMOVED lines=317> */
[C---:B------:R-:W-:Y:S02]  /*7c80*/  VIADD R228, R7.reuse, 0x10 ;  /* 0x0000001007e47836 */ /* 0x040fe40000000000 */
[----:B------:R-:W-:Y:S01]  /*7c90*/  FMUL.FTZ R33, R20, R33 ;  /* 0x0000002114217220 */ /* 0x000fe20000410000 */
[C---:B------:R-:W-:Y:S01]  /*7ca0*/  VIADD R231, R7.reuse, 0x8 ;  /* 0x0000000807e77836 */ /* 0x040fe20000000000 */
[----:B------:R-:W-:Y:S01]  /*7cb0*/  IADD3 R229, R7, 0x14, RZ ;  /* 0x0000001407e57810 */ /* 0x000fe20007ffe0ff */
[----:B------:R-:W-:Y:S01]  /*7cc0*/  FMUL.FTZ R36, R26, R36 ;  /* 0x000000241a247220 */ /* 0x000fe20000410000 */
[----:B------:R-:W-:Y:S01]  /*7cd0*/  FMUL.FTZ R30, R85, R30 ;  /* 0x0000001e551e7220 */ /* 0x000fe20000410000 */
[----:B------:R-:W1:Y:S01]  /*7ce0*/  SHFL.IDX PT, R228, R227, R228, 0x1f ;  /* 0x00001fe4e3e47589 */ /* 0x000e6200000e0000 */
[----:B------:R-:W-:-:S02]  /*7cf0*/  VIADD R233, R7, 0x18 ;  /* 0x0000001807e97836 */ /* 0x000fc40000000000 */
[----:B------:R-:W-:Y:S01]  /*7d00*/  FFMA.FTZ R78, -R78, R78, 1 ;  /* 0x3f8000004e4e7423 */ /* 0x000fe2000001014e */
[----:B------:R-:W-:Y:S01]  /*7d10*/  FFMA.FTZ R79, -R79, R79, 1 ;  /* 0x3f8000004f4f7423 */ /* 0x000fe2000001014f */
[----:B------:R3:W4:Y:S01]  /*7d20*/  SHFL.IDX PT, R227, R227, R11, 0x1f ;  /* 0x00001f0be3e37589 */ /* 0x00072200000e0000 */
[----:B------:R-:W-:Y:S01]  /*7d30*/  FFMA.FTZ R80, -R80, R80, 1 ;  /* 0x3f80000050507423 */ /* 0x000fe20000010150 */
[----:B------:R-:W-:Y:S01]  /*7d40*/  FFMA.FTZ R74, -R74, R74, 1 ;  /* 0x3f8000004a4a7423 */ /* 0x000fe2000001014a */
[----:B------:R-:W-:Y:S01]  /*7d50*/  MUFU.EX2 R201, R201 ;  /* 0x000000c900c97308 */ /* 0x000fe20000000800 */
[----:B------:R-:W-:-:S07]  /*7d60*/  FFMA.FTZ R195, -R195, R195, 1 ;  /* 0x3f800000c3c37423 */ /* 0x000fce00000101c3 */
[----:B------:R-:W-:Y:S08]  /*7d70*/  MUFU.EX2 R210, R210 ;  /* 0x000000d200d27308 */ /* 0x000ff00000000800 */
[----:B------:R-:W-:Y:S01]  /*7d80*/  MUFU.EX2 R209, R209 ;  /* 0x000000d100d17308 */ /* 0x000fe20000000800 */
[----:B------:R-:W-:Y:S01]  /*7d90*/  FMUL.FTZ R20, R72, R35 ;  /* 0x0000002348147220 */ /* 0x000fe20000410000 */
[----:B-1----:R-:W-:-:S06]  /*7da0*/  FADD.FTZ R34, R34, -R228 ;  /* 0x800000e422227221 */ /* 0x002fcc0000010000 */
        /* <DEDUP_REMOVED lines=48> */
[C---:B------:R-:W-:Y:S01]  /*80b0*/  IADD3 R232, R7.reuse, 0x4, RZ ;  /* 0x0000000407e87810 */ /* 0x040fe20007ffe0ff */
[----:B------:R-:W-:-:S02]  /*80c0*/  VIADD R228, R7, 0x10 ;  /* 0x0000001007e47836 */ /* 0x000fc40000000000 */
[----:B------:R-:W-:Y:S01]  /*80d0*/  FMUL.FTZ R35, R35, R36 ;  /* 0x0000002423237220 */ /* 0x000fe20000410000 */
        /* <DEDUP_REMOVED lines=89> */
[----:B------:R-:W-:Y:S01]  /*8670*/  FADD.FTZ R55, R58, -R79 ;  /* 0x8000004f3a377221 */ /* 0x000fe20000010000 */
[--C-:B---3--:R-:W-:Y:S01]  /*8680*/  FADD.FTZ R56, R57, -R76.reuse ;  /* 0x8000004c39387221 */ /* 0x108fe20000010000 */
[----:B------:R-:W-:Y:S01]  /*8690*/  FADD.FTZ R59, R59, -R76 ;  /* 0x8000004c3b3b7221 */ /* 0x000fe20000010000 */
[----:B-1----:R-:W1:Y:S01]  /*86a0*/  MUFU.EX2 R42, R216 ;  /* 0x000000d8002a7308 */ /* 0x002e620000000800 */
[--C-:B------:R-:W-:Y:S01]  /*86b0*/  FADD.FTZ R58, R61, -R74.reuse ;  /* 0x8000004a3d3a7221 */ /* 0x100fe20000010000 */
[--C-:B------:R-:W-:Y:S01]  /*86c0*/  FADD.FTZ R60, R60, -R77.reuse ;  /* 0x8000004d3c3c7221 */ /* 0x100fe20000010000 */
[----:B------:R-:W-:Y:S01]  /*86d0*/  FADD.FTZ R77, R62, -R77 ;  /* 0x8000004d3e4d7221 */ /* 0x000fe20000010000 */
[--C-:B------:R-:W-:Y:S01]  /*86e0*/  FADD.FTZ R57, R68, -R73.reuse ;  /* 0x8000004944397221 */ /* 0x100fe20000010000 */
[----:B------:R-:W-:Y:S01]  /*86f0*/  FADD.FTZ R70, R70, -R73 ;  /* 0x8000004946467221 */ /* 0x000fe20000010000 */
[----:B------:R-:W-:Y:S01]  /*8700*/  FMUL.FTZ R48, R48, R51 ;  /* 0x0000003330307220 */ /* 0x000fe20000410000 */
[----:B------:R-:W-:Y:S01]  /*8710*/  FFMA.FTZ R73, -R105, R105, 1 ;  /* 0x3f80000069497423 */ /* 0x000fe20000010169 */
[----:B------:R-:W-:Y:S01]  /*8720*/  FMUL.FTZ R56, R205, R56 ;  /* 0x00000038cd387220 */ /* 0x000fe20000410000 */
[----:B------:R-:W-:Y:S01]  /*8730*/  FMUL.FTZ R62, R212, R59 ;  /* 0x0000003bd43e7220 */ /* 0x000fe20000410000 */
[----:B------:R-:W-:Y:S01]  /*8740*/  FFMA.FTZ R51, -R103, R103, 1 ;  /* 0x3f80000067337423 */ /* 0x000fe20000010167 */
[----:B------:R-:W-:Y:S01]  /*8750*/  FADD.FTZ R63, R63, -R74 ;  /* 0x8000004a3f3f7221 */ /* 0x000fe20000010000 */
[----:B------:R-:W-:Y:S01]  /*8760*/  FFMA.FTZ R76, -R109, R109, 1 ;  /* 0x3f8000006d4c7423 */ /* 0x000fe2000001016d */
[----:B------:R-:W-:Y:S01]  /*8770*/  FMUL.FTZ R59, R207, R58 ;  /* 0x0000003acf3b7220 */ /* 0x000fe20000410000 */
[--C-:B------:R-:W-:Y:S01]  /*8780*/  FADD.FTZ R64, R64, -R75.reuse ;  /* 0x8000004b40407221 */ /* 0x100fe20000010000 */
[----:B------:R-:W-:Y:S01]  /*8790*/  FMUL.FTZ R73, R73, R56 ;  /* 0x0000003849497220 */ /* 0x000fe20000410000 */
[----:B------:R-:W-:Y:S01]  /*87a0*/  FFMA.FTZ R74, -R110, R110, 1 ;  /* 0x3f8000006e4a7423 */ /* 0x000fe2000001016e */
[----:B------:R-:W-:Y:S01]  /*87b0*/  FMUL.FTZ R77, R208, R77 ;  /* 0x0000004dd04d7220 */ /* 0x000fe20000410000 */
[----:B------:R-:W-:Y:S01]  /*87c0*/  FFMA.FTZ R45, -R98, R98, 1 ;  /* 0x3f800000622d7423 */ /* 0x000fe20000010162 */
        /* <DEDUP_REMOVED lines=8> */
[--C-:B------:R-:W-:Y:S01]  /*8850*/  FADD.FTZ R28, R69, -R72.reuse ;  /* 0x80000048451c7221 */ /* 0x100fe20000010000 */
        /* <DEDUP_REMOVED lines=16> */
[----:B------:R-:W-:Y:S01]  /*8960*/  F2FP.BF16.F32.PACK_AB R65, R20, R19 ;  /* 0x000000131441723e */ /* 0x000fe200000010ff */
        /* <DEDUP_REMOVED lines=270> */
.L_x_3224:
        /* <DEDUP_REMOVED lines=58> */
.L_x_3225:
[----:B------:R-:W-:Y:S01]  /*9df0*/  UIADD3 UR45, UR45, 0x1, URZ ;  /* 0x000000012d2d7890 */ /* 0x000fe2000fffe03f */
[----:B------:R-:W-:Y:S01]  /*9e00*/  VIADD R5, R5, 0x26820 ;  /* 0x0002682005057836 */ /* 0x000fe20000000000 */
[----:B------:R-:W-:Y:S02]  /*9e10*/  IADD3 R0, R0, 0x1, RZ ;  /* 0x0000000100007810 */ /* 0x000fe40007ffe0ff */
        /* <DEDUP_REMOVED lines=9> */
.L_x_3215:
        /* <DEDUP_REMOVED lines=34> */
.L_x_3195:
        /* <DEDUP_REMOVED lines=24> */
[----:B-1----:R-:W-:Y:S01]  /*a250*/  VIADD R13, R0, 0xffffff80 ;  /* 0xffffff80000d7836 */ /* 0x002fe20000000000 */
[----:B------:R-:W-:-:S02]  /*a260*/  F2FP.BF16.F32.PACK_AB R120, R121, R120 ;  /* 0x000000787978723e */ /* 0x000fc400000010ff */
[----:B------:R-:W-:Y:S02]  /*a270*/  F2FP.BF16.F32.PACK_AB R178, R181, R180 ;  /* 0x000000b4b5b2723e */ /* 0x000fe400000010ff */
[----:B--2---:R-:W-:Y:S02]  /*a280*/  SHF.R.S32.HI R10, RZ, 0x1f, R13 ;  /* 0x0000001fff0a7819 */ /* 0x004fe4000001140d */
        /* <DEDUP_REMOVED lines=47> */
[----:B------:R-:W-:Y:S01]  /*a580*/  ISETP.NE.U32.AND P4, PT, RZ, UR4, PT ;  /* 0x00000004ff007c0c */ /* 0x000fe2000bf85070 */
[----:B------:R-:W-:Y:S01]  /*a590*/  STSM.16.M88.4 [R3], R176 ;  /* 0x000000b003007844 */ /* 0x000fe20000000200 */
[----:B------:R-:W-:Y:S02]  /*a5a0*/  PLOP3.LUT P1, PT, PT, PT, UP0, 0x80, 0x0 ;  /* 0x000000000000781c */ /* 0x000fe40003f2f008 */
[----:B------:R-:W-:Y:S01]  /*a5b0*/  ISETP.NE.AND.EX P4, PT, RZ, UR5, PT, P4 ;  /* 0x00000005ff007c0c */ /* 0x000fe2000bf85340 */
[----:B------:R1:W-:Y:S01]  /*a5c0*/  STSM.16.M88.4 [R0], R120 ;  /* 0x0000007800007844 */ /* 0x0003e20000000200 */
[----:B------:R-:W-:-:S02]  /*a5d0*/  ULDC.64 UR4, c[0x0][0x870] ;  /* 0x00021c0000047ab9 */ /* 0x000fc40000000a00 */
[----:B------:R-:W-:Y:S01]  /*a5e0*/  UIMAD.WIDE UR4, UR40, 0x4, UR4 ;  /* 0x00000004280478a5 */ /* 0x000fe2000f8e0204 */
[----:B------:R2:W-:Y:S04]  /*a5f0*/  STSM.16.M88.4 [R2+-0x4000], R128 ;  /* 0xffc0008002007844 */ /* 0x0005e80000000200 */
[----:B------:R-:W-:Y:S01]  /*a600*/  STSM.16.M88.4 [R8+-0x4000], R136 ;  /* 0xffc0008808007844 */ /* 0x000fe20000000200 */
[----:B------:R-:W-:Y:S02]  /*a610*/  IMAD.U32 R4, RZ, RZ, UR4 ;  /* 0x00000004ff047e24 */ /* 0x000fe4000f8e00ff */
[----:B------:R-:W-:Y:S01]  /*a620*/  IMAD.U32 R5, RZ, RZ, UR5 ;  /* 0x00000005ff057e24 */ /* 0x000fe2000f8e00ff */
[----:B------:R3:W-:Y:S01]  /*a630*/  STSM.16.M88.4 [R3+-0x4000], R144 ;  /* 0xffc0009003007844 */ /* 0x0007e20000000200 */
[----:B------:R-:W-:Y:S01]  /*a640*/  @UP0 ULDC.64 UR4, c[0x0][0x878] ;  /* 0x00021e0000040ab9 */ /* 0x000fe20000000a00 */
[----:B------:R-:W-:Y:S01]  /*a650*/  BAR.SYNC.DEFER_BLOCKING 0x1, 0x100 ;  /* 0x0044000000007b1d */ /* 0x000fe20000010000 */
[----:B------:R-:W-:-:S06]  /*a660*/  @UP0 UIMAD.WIDE UR4, UR40, 0x4, UR4 ;  /* 0x00000004280408a5 */ /* 0x000fcc000f8e0204 */
[----:B------:R-:W-:Y:S01]  /*a670*/  MOV R6, UR4 ;  /* 0x0000000400067c02 */ /* 0x000fe20008000f00 */
[----:B------:R-:W-:Y:S01]  /*a680*/  IMAD.U32 R7, RZ, RZ, UR5 ;  /* 0x00000005ff077e24 */ /* 0x000fe2000f8e00ff */
        /* <DEDUP_REMOVED lines=28> */
.L_x_3228:
[----:B------:R-:W-:Y:S01]  /*a850*/  LEA R0, R0, UR6, 0x1 ;  /* 0x0000000600007c11 */ /* 0x000fe2000f8e08ff */
[----:B------:R-:W1:Y:S01]  /*a860*/  LDC R31, c[0x0][0x83c] ;  /* 0x00020f00ff1f7b82 */ /* 0x000e620000000800 */
[----:B------:R-:W-:Y:S01]  /*a870*/  UIMAD UR4, UR41, -0x80, UR4 ;  /* 0xffffff80290478a4 */ /* 0x000fe2000f8e0204 */
[C---:B------:R-:W-:Y:S01]  /*a880*/  LEA.HI.X.SX32 R17, R19.reuse, R3, 0x1, P0 ;  /* 0x0000000313117211 */ /* 0x040fe200000f0eff */
[----:B------:R-:W-:Y:S01]  /*a890*/  ULDC.64 UR6, c[0x0][0x850] ;  /* 0x0002140000067ab9 */ /* 0x000fe20000000a00 */
[----:B------:R2:W3:Y:S01]  /*a8a0*/  LDS.128 R12, [R0+0x1000] ;  /* 0x00100000000c7984 */ /* 0x0004e20000000c00 */
[----:B------:R-:W-:Y:S01]  /*a8b0*/  USHF.R.S32.HI UR5, URZ, 0x1f, UR40 ;  /* 0x0000001f3f057899 */ /* 0x000fe20008011428 */
[C---:B------:R-:W-:Y:S01]  /*a8c0*/  IADD3 R2, R19.reuse, 0x20, RZ ;  /* 0x0000002013027810 */ /* 0x040fe20007ffe0ff */
[----:B------:R-:W-:Y:S01]  /*a8d0*/  IMAD.U32 R22, RZ, RZ, UR4 ;  /* 0x00000004ff167e24 */ /* 0x000fe2000f8e00ff */
[----:B------:R2:W4:Y:S01]  /*a8e0*/  LDS.128 R8, [R0+0x2000] ;  /* 0x0020000000087984 */ /* 0x0005220000000c00 */
[----:B------:R-:W-:Y:S01]  /*a8f0*/  UIMAD UR4, UR46, UR6, URZ ;  /* 0x000000062e0472a4 */ /* 0x000fe2000f8e023f */
[--C-:B------:R-:W-:Y:S01]  /*a900*/  SHF.R.S32.HI R21, RZ, 0x1f, R20.reuse ;  /* 0x0000001fff157819 */ /* 0x100fe20000011414 */
[----:B------:R-:W2:Y:S01]  /*a910*/  LDC R33, c[0x0][0x80c] ;  /* 0x00020300ff217b82 */ /* 0x000ea20000000800 */
[----:B------:R1:W2:Y:S01]  /*a920*/  LDS.128 R4, [R0+0x3000] ;  /* 0x0030000000047984 */ /* 0x0002a20000000c00 */
[----:B------:R-:W-:Y:S01]  /*a930*/  VIMNMX R22, R22, 0x80, PT ;  /* 0x0000008016167848 */ /* 0x000fe20003fe0100 */
[----:B------:R-:W-:Y:S01]  /*a940*/  IMAD.U32 R3, RZ, RZ, UR6 ;  /* 0x00000006ff037e24 */ /* 0x000fe2000f8e00ff */
[----:B------:R-:W-:Y:S01]  /*a950*/  UIMAD UR4, UR37, UR7, UR4 ;  /* 0x00000007250472a4 */ /* 0x000fe2000f8e0204 */
[----:B------:R-:W-:Y:S01]  /*a960*/  MOV R30, UR5 ;  /* 0x00000005001e7c02 */ /* 0x000fe20008000f00 */
[C---:B------:R-:W-:Y:S01]  /*a970*/  VIADD R18, R19.reuse, 0x40 ;  /* 0x0000004013127836 */ /* 0x040fe20000000000 */
[CC--:B------:R-:W-:Y:S01]  /*a980*/  ISETP.GE.AND P3, PT, R19.reuse, R22.reuse, PT ;  /* 0x000000161300720c */ /* 0x0c0fe20003f66270 */
[----:B------:R-:W-:Y:S01]  /*a990*/  VIADD R19, R19, 0x60 ;  /* 0x0000006013137836 */ /* 0x000fe20000000000 */
[-C--:B------:R-:W-:Y:S01]  /*a9a0*/  ISETP.GE.AND P2, PT, R2, R22.reuse, PT ;  /* 0x000000160200720c */ /* 0x080fe20003f46270 */
[----:B------:R-:W-:Y:S01]  /*a9b0*/  IMAD.WIDE.U32 R2, R3, UR37, R20 ;  /* 0x0000002503027c25 */ /* 0x000fe2000f8e0014 */
[----:B------:R-:W-:Y:S01]  /*a9c0*/  SEL R30, R30, RZ, !P4 ;  /* 0x000000ff1e1e7207 */ /* 0x000fe20006000000 */
[----:B------:R-:W-:Y:S01]  /*a9d0*/  BSSY B0, `(.L_x_3229) ;  /* 0x000001b000007945 */ /* 0x000fe20003800000 */
[----:B-1----:R-:W-:Y:S01]  /*a9e0*/  ISETP.GE.OR P6, PT, R20, R31, P3 ;  /* 0x0000001f1400720c */ /* 0x002fe20001fc6670 */
[----:B------:R-:W-:Y:S01]  /*a9f0*/  VIADD R3, R3, UR4 ;  /* 0x0000000403037c36 */ /* 0x000fe20008000000 */
[----:B------:R-:W-:Y:S01]  /*aa00*/  ULDC.64 UR4, c[0x0][0x858] ;  /* 0x0002160000047ab9 */ /* 0x000fe20000000a00 */
[-C--:B------:R-:W-:Y:S01]  /*aa10*/  ISETP.GE.AND P1, PT, R18, R22.reuse, PT ;  /* 0x000000161200720c */ /* 0x080fe20003f26270 */
[----:B------:R-:W-:Y:S01]  /*aa20*/  IMAD R18, R30, UR4, RZ ;  /* 0x000000041e127c24 */ /* 0x000fe2000f8e02ff */
[----:B------:R-:W-:Y:S01]  /*aa30*/  SEL R35, RZ, UR40, P4 ;  /* 0x00000028ff237c07 */ /* 0x000fe2000a000000 */
[----:B------:R-:W-:Y:S01]  /*aa40*/  IMAD.U32 R27, RZ, RZ, UR41 ;  /* 0x00000029ff1b7e24 */ /* 0x000fe2000f8e00ff */
[----:B------:R-:W-:-:S02]  /*aa50*/  ISETP.GE.AND P0, PT, R19, R22, PT ;  /* 0x000000161300720c */ /* 0x000fc40003f06270 */
[CC--:B------:R-:W-:Y:S01]  /*aa60*/  ISETP.GE.OR P5, PT, R20.reuse, R31.reuse, P2 ;  /* 0x0000001f1400720c */ /* 0x0c0fe200017a6670 */
[C---:B------:R-:W-:Y:S01]  /*aa70*/  IMAD R23, R35.reuse, UR5, R18 ;  /* 0x0000000523177c24 */ /* 0x040fe2000f8e0212 */
[----:B------:R-:W-:Y:S01]  /*aa80*/  ISETP.GE.OR P4, PT, R20, R31, P1 ;  /* 0x0000001f1400720c */ /* 0x000fe20000f86670 */
[----:B------:R-:W-:-:S04]  /*aa90*/  IMAD.WIDE.U32 R28, R35, UR4, R2 ;  /* 0x00000004231c7c25 */ /* 0x000fc8000f8e0002 */
[----:B------:R-:W-:-:S04]  /*aaa0*/  IMAD.WIDE R26, R27, 0x80, R16 ;  /* 0x000000801b1a7825 */ /* 0x000fc800078e0210 */
[----:B------:R-:W-:Y:S01]  /*aab0*/  IMAD.IADD R23, R29, 0x1, R23 ;  /* 0x000000011d177824 */ /* 0x000fe200078e0217 */
[----:B--234-:R-:W-:Y:S06]  /*aac0*/  @P6 BRA `(.L_x_3230) ;  /* 0x00000000002c6947 */ /* 0x01cfec0003800000 */
        /* <DEDUP_REMOVED lines=11> */
.L_x_3230:
[----:B------:R-:W-:Y:S05]  /*ab80*/  BSYNC B0 ;  /* 0x0000000000007941 */ /* 0x000fea0003800000 */
.L_x_3229:
[----:B-1----:R1:W2:Y:S01]  /*ab90*/  LDS.128 R16, [R0+0x5000] ;  /* 0x0050000000107984 */ /* 0x0022a20000000c00 */
[----:B------:R-:W-:Y:S01]  /*aba0*/  BSSY B0, `(.L_x_3231) ;  /* 0x0000010000007945 */ /* 0x000fe20003800000 */
[----:B------:R-:W-:-:S03]  /*abb0*/  ISETP.GE.OR P6, PT, R20, R31, P0 ;  /* 0x0000001f1400720c */ /* 0x000fc600007c6670 */
[----:B------:R-:W-:Y:S10]  /*abc0*/  @P5 BRA `(.L_x_3232) ;  /* 0x0000000000345947 */ /* 0x000ff40003800000 */
        /* <DEDUP_REMOVED lines=12> */
[----:B--2---:R3:W-:Y:S02]  /*ac90*/  STG.E.128 desc[UR38][R24.64], R16 ;  /* 0x0000001018007986 */ /* 0x0047e4000c101d26 */
.L_x_3232:
[----:B------:R-:W-:Y:S05]  /*aca0*/  BSYNC B0 ;  /* 0x0000000000007941 */ /* 0x000fea0003800000 */
.L_x_3231:
[----:B--23--:R2:W3:Y:S01]  /*acb0*/  LDS.128 R16, [R0+0x6000] ;  /* 0x0060000000107984 */ /* 0x00c4e20000000c00 */
        /* <DEDUP_REMOVED lines=14> */
[----:B---3--:R4:W-:Y:S02]  /*ada0*/  STG.E.128 desc[UR38][R24.64], R16 ;  /* 0x0000001018007986 */ /* 0x0089e4000c101d26 */
.L_x_3234:
[----:B------:R-:W-:Y:S05]  /*adb0*/  BSYNC B0 ;  /* 0x0000000000007941 */ /* 0x000fea0003800000 */
.L_x_3233:
        /* <DEDUP_REMOVED lines=16> */
.L_x_3236:
[----:B------:R-:W-:Y:S05]  /*aec0*/  BSYNC B0 ;  /* 0x0000000000007941 */ /* 0x000fea0003800000 */
.L_x_3235:
        /* <DEDUP_REMOVED lines=15> */
[----:B------:R-:W-:-:S05]  /*afc0*/  IMAD R21, R35, UR5, R21 ;  /* 0x0000000523157c24 */ /* 0x000fca000f8e0215 */
[----:B------:R-:W-:Y:S01]  /*afd0*/  IADD3 R21, R25, R21, RZ ;  /* 0x0000001519157210 */ /* 0x000fe20007ffe0ff */
[----:B----4-:R-:W-:Y:S06]  /*afe0*/  @P3 BRA `(.L_x_3238) ;  /* 0x0000000000283947 */ /* 0x010fec0003800000 */
        /* <DEDUP_REMOVED lines=10> */
.L_x_3238:
[----:B------:R-:W-:Y:S05]  /*b090*/  BSYNC B0 ;  /* 0x0000000000007941 */ /* 0x000fea0003800000 */
.L_x_3237:
        /* <DEDUP_REMOVED lines=15> */
.L_x_3240:
[----:B------:R-:W-:Y:S05]  /*b190*/  BSYNC B0 ;  /* 0x0000000000007941 */ /* 0x000fea0003800000 */
.L_x_3239:
        /* <DEDUP_REMOVED lines=15> */
.L_x_3242:
[----:B------:R-:W-:Y:S05]  /*b290*/  BSYNC B0 ;  /* 0x0000000000007941 */ /* 0x000fea0003800000 */
.L_x_3241:
        /* <DEDUP_REMOVED lines=15> */
.L_x_3227:
        /* <DEDUP_REMOVED lines=9> */
[----:B------:R-:W-:-:S04]  /*b420*/  UISETP.NE.AND.EX UP0, UPT, UR5, URZ, UPT, UP0 ;  /* 0x0000003f0500728c */ /* 0x000fc8000bf05300 */
[----:B--2---:R-:W2:Y:S01]  /*b430*/  @P4 LDG.E R9, desc[UR38][R4.64] ;  /* 0x0000002604094981 */ /* 0x004ea2000c1e1900 */
[----:B------:R-:W-:Y:S01]  /*b440*/  ULDC UR6, c[0x0][0x808] ;  /* 0x0002020000067ab9 */ /* 0x000fe20000000800 */
[----:B------:R-:W-:Y:S01]  /*b450*/  PLOP3.LUT P1, PT, PT, PT, UP0, 0x80, 0x0 ;  /* 0x000000000000781c */ /* 0x000fe20003f2f008 */
[----:B------:R-:W-:-:S04]  /*b460*/  IMAD.U32 R0, RZ, RZ, UR6 ;  /* 0x00000006ff007e24 */ /* 0x000fc8000f8e00ff */
        /* <DEDUP_REMOVED lines=14> */
[----:B------:R-:W-:Y:S01]  /*b550*/  @P4 SHF.R.S32.HI R3, RZ, 0x1f, R9 ;  /* 0x0000001fff034819 */ /* 0x000fe20000011409 */
[----:B------:R-:W-:-:S03]  /*b560*/  IMAD.U32 R9, RZ, RZ, UR41 ;  /* 0x00000029ff097e24 */ /* 0x000fc6000f8e00ff */
[----:B------:R-:W-:-:S04]  /*b570*/  IADD3 R2, P0, R13, R2, RZ ;  /* 0x000000020d027210 */ /* 0x000fc80007f1e0ff */
[----:B------:R-:W-:Y:S01]  /*b580*/  LEA.HI.X.SX32 R3, R13, R3, 0x1, P0 ;  /* 0x000000030d037211 */ /* 0x000fe200000f0eff */
[----:B---3--:R-:W-:Y:S08]  /*b590*/  @P1 BRA `(.L_x_3243) ;  /* 0x0000000000101947 */ /* 0x008ff00003800000 */
[----:B------:R-:W-:Y:S05]  /*b5a0*/  @!P4 BRA `(.L_x_3243) ;  /* 0x00000000000cc947 */ /* 0x000fea0003800000 */
[----:B------:R-:W2:Y:S04]  /*b5b0*/  LDG.E R7, desc[UR38][R4.64] ;  /* 0x0000002604077981 */ /* 0x000ea8000c1e1900 */
[----:B-----5:R-:W2:Y:S02]  /*b5c0*/  LDG.E R0, desc[UR38][R4.64+0x4] ;  /* 0x0000042604007981 */ /* 0x020ea4000c1e1900 */
[----:B--2---:R-:W-:-:S07]  /*b5d0*/  IADD3 R0, -R7, R0, RZ ;  /* 0x0000000007007210 */ /* 0x004fce0007ffe1ff */
.L_x_3243:
[----:B------:R-:W1:Y:S01]  /*b5e0*/  LDC R17, c[0x0][0x80c] ;  /* 0x00020300ff117b82 */ /* 0x000e620000000800 */
[----:B------:R-:W-:Y:S01]  /*b5f0*/  IMAD.SHL.U32 R10, R11, 0x8, RZ ;  /* 0x000000080b0a7824 */ /* 0x000fe200078e00ff */
[----:B------:R-:W-:Y:S01]  /*b600*/  USHF.R.S32.HI UR5, URZ, 0x1f, UR40 ;  /* 0x0000001f3f057899 */ /* 0x000fe20008011428 */
[----:B-----5:R-:W-:Y:S01]  /*b610*/  IMAD R0, R9, -0x80, R0 ;  /* 0xffffff8009007824 */ /* 0x020fe200078e0200 */
[----:B------:R-:W-:Y:S01]  /*b620*/  ULDC.64 UR6, c[0x0][0x820] ;  /* 0x0002080000067ab9 */ /* 0x000fe20000000a00 */
[C---:B------:R-:W-:Y:S01]  /*b630*/  VIADD R5, R13.reuse, 0x20 ;  /* 0x000000200d057836 */ /* 0x040fe20000000000 */
[----:B------:R-:W-:Y:S01]  /*b640*/  UIMAD UR4, UR46, UR6, URZ ;  /* 0x000000062e0472a4 */ /* 0x000fe2000f8e023f */
[--C-:B------:R-:W-:Y:S01]  /*b650*/  SHF.R.S32.HI R11, RZ, 0x1f, R10.reuse ;  /* 0x0000001fff0b7819 */ /* 0x100fe2000001140a */
[----:B------:R-:W-:Y:S01]  /*b660*/  IMAD.U32 R7, RZ, RZ, UR6 ;  /* 0x00000006ff077e24 */ /* 0x000fe2000f8e00ff */
[----:B------:R-:W2:Y:S01]  /*b670*/  LDC R19, c[0x0][0x83c] ;  /* 0x00020f00ff137b82 */ /* 0x000ea20000000800 */
[-C--:B------:R-:W-:Y:S01]  /*b680*/  ISETP.GE.AND P3, PT, R13, R0.reuse, PT ;  /* 0x000000000d00720c */ /* 0x080fe20003f66270 */
[----:B------:R-:W-:Y:S01]  /*b690*/  IMAD.U32 R12, RZ, RZ, UR5 ;  /* 0x00000005ff0c7e24 */ /* 0x000fe2000f8e00ff */
[----:B------:R-:W-:Y:S01]  /*b6a0*/  UIMAD UR4, UR37, UR7, UR4 ;  /* 0x00000007250472a4 */ /* 0x000fe2000f8e0204 */
[-C--:B------:R-:W-:Y:S01]  /*b6b0*/  ISETP.GE.AND P2, PT, R5, R0.reuse, PT ;  /* 0x000000000500720c */ /* 0x080fe20003f46270 */
[----:B------:R-:W-:Y:S01]  /*b6c0*/  IMAD.WIDE.U32 R4, R7, UR37, R10 ;  /* 0x0000002507047c25 */ /* 0x000fe2000f8e000a */
[C---:B------:R-:W-:Y:S01]  /*b6d0*/  IADD3 R7, R13.reuse, 0x40, RZ ;  /* 0x000000400d077810 */ /* 0x040fe20007ffe0ff */
[----:B------:R-:W-:Y:S01]  /*b6e0*/  BSSY B0, `(.L_x_3244) ;  /* 0x000001c000007945 */ /* 0x000fe20003800000 */
[----:B------:R-:W-:Y:S01]  /*b6f0*/  SEL R12, R12, RZ, !P4 ;  /* 0x000000ff0c0c7207 */ /* 0x000fe20006000000 */
[----:B------:R-:W-:Y:S01]  /*b700*/  VIADD R13, R13, 0x60 ;  /* 0x000000600d0d7836 */ /* 0x000fe20000000000 */
[----:B------:R-:W-:Y:S01]  /*b710*/  ISETP.GE.AND P1, PT, R7, R0, PT ;  /* 0x000000000700720c */ /* 0x000fe20003f26270 */
[----:B------:R-:W-:Y:S01]  /*b720*/  VIADD R5, R5, UR4 ;  /* 0x0000000405057c36 */ /* 0x000fe20008000000 */
[----:B------:R-:W-:Y:S01]  /*b730*/  ULDC.64 UR4, c[0x0][0x828] ;  /* 0x00020a0000047ab9 */ /* 0x000fe20000000a00 */
[----:B------:R-:W-:-:S02]  /*b740*/  SEL R15, RZ, UR40, P4 ;  /* 0x00000028ff0f7c07 */ /* 0x000fc4000a000000 */
[-C--:B-1----:R-:W-:Y:S02]  /*b750*/  ISETP.GE.OR P6, PT, R10, R17.reuse, P3 ;  /* 0x000000110a00720c */ /* 0x082fe40001fc6670 */
[----:B------:R-:W-:Y:S01]  /*b760*/  ISETP.GE.AND P0, PT, R13, R0, PT ;  /* 0x000000000d00720c */ /* 0x000fe20003f06270 */
[----:B------:R-:W-:Y:S01]  /*b770*/  IMAD R0, R12, UR4, RZ ;  /* 0x000000040c007c24 */ /* 0x000fe2000f8e02ff */
[----:B------:R-:W-:Y:S01]  /*b780*/  MOV R7, UR41 ;  /* 0x0000002900077c02 */ /* 0x000fe20008000f00 */
[C---:B------:R-:W-:Y:S01]  /*b790*/  IMAD.WIDE.U32 R8, R15.reuse, UR4, R4 ;  /* 0x000000040f087c25 */ /* 0x040fe2000f8e0004 */
[CC--:B------:R-:W-:Y:S02]  /*b7a0*/  ISETP.GE.OR P5, PT, R10.reuse, R17.reuse, P2 ;  /* 0x000000110a00720c */ /* 0x0c0fe400017a6670 */
[----:B------:R-:W-:Y:S01]  /*b7b0*/  ISETP.GE.OR P4, PT, R10, R17, P1 ;  /* 0x000000110a00720c */ /* 0x000fe20000f86670 */
[----:B------:R-:W-:Y:S02]  /*b7c0*/  IMAD R13, R15, UR5, R0 ;  /* 0x000000050f0d7c24 */ /* 0x000fe4000f8e0200 */
[----:B------:R-:W-:-:S04]  /*b7d0*/  IMAD.WIDE R6, R7, 0x80, R2 ;  /* 0x0000008007067825 */ /* 0x000fc800078e0202 */
[----:B------:R-:W-:Y:S01]  /*b7e0*/  IMAD.IADD R5, R9, 0x1, R13 ;  /* 0x0000000109057824 */ /* 0x000fe200078e020d */
        /* <DEDUP_REMOVED lines=11> */
.L_x_3245:
[----:B------:R-:W-:Y:S05]  /*b8a0*/  BSYNC B0 ;  /* 0x0000000000007941 */ /* 0x000fea0003800000 */
.L_x_3244:
        /* <DEDUP_REMOVED lines=16> */
.L_x_3247:
[----:B------:R-:W-:Y:S05]  /*b9b0*/  BSYNC B0 ;  /* 0x0000000000007941 */ /* 0x000fea0003800000 */
.L_x_3246:
        /* <DEDUP_REMOVED lines=11> */
[----:B--2---:R-:W-:Y:S01]  /*ba70*/  LEA R16, P4, R2, UR4, 0x1 ;  /* 0x0000000402107c11 */ /* 0x004fe2000f8808ff */
[----:B------:R-:W-:-:S05]  /*ba80*/  IMAD.IADD R3, R3, 0x1, R13 ;  /* 0x0000000103037824 */ /* 0x000fca00078e020d */
[----:B------:R-:W-:-:S05]  /*ba90*/  LEA.HI.X R17, R2, UR5, R3, 0x1, P4 ;  /* 0x0000000502117c11 */ /* 0x000fca000a0f0c03 */
[----:B------:R3:W-:Y:S02]  /*baa0*/  STG.E.128 desc[UR38][R16.64], RZ ;  /* 0x000000ff10007986 */ /* 0x0007e4000c101d26 */
.L_x_3249:
[----:B------:R-:W-:Y:S05]  /*bab0*/  BSYNC B0 ;  /* 0x0000000000007941 */ /* 0x000fea0003800000 */
.L_x_3248:
        /* <DEDUP_REMOVED lines=15> */
.L_x_3251:
[----:B------:R-:W-:Y:S05]  /*bbb0*/  BSYNC B0 ;  /* 0x0000000000007941 */ /* 0x000fea0003800000 */
.L_x_3250:
[----:B------:R-:W-:Y:S01]  /*bbc0*/  ULDC.64 UR6, c[0x0][0x850] ;  /* 0x0002140000067ab9 */ /* 0x000fe20000000a00 */
[CC--:B------:R-:W-:Y:S01]  /*bbd0*/  ISETP.GE.OR P3, PT, R10.reuse, R19.reuse, P3 ;  /* 0x000000130a00720c */ /* 0x0c0fe20001f66670 */
[----:B------:R-:W-:Y:S02]  /*bbe0*/  UIMAD UR4, UR46, UR6, URZ ;  /* 0x000000062e0472a4 */ /* 0x000fe4000f8e023f */
[----:B------:R-:W-:Y:S01]  /*bbf0*/  MOV R3, UR6 ;  /* 0x0000000600037c02 */ /* 0x000fe20008000f00 */
[----:B------:R-:W-:Y:S01]  /*bc00*/  BSSY B0, `(.L_x_3252) ;  /* 0x0000017000007945 */ /* 0x000fe20003800000 */
[CC--:B------:R-:W-:Y:S01]  /*bc10*/  ISETP.GE.OR P2, PT, R10.reuse, R19.reuse, P2 ;  /* 0x000000130a00720c */ /* 0x0c0fe20001746670 */
[----:B------:R-:W-:Y:S01]  /*bc20*/  UIMAD UR4, UR37, UR7, UR4 ;  /* 0x00000007250472a4 */ /* 0x000fe2000f8e0204 */
[CC--:B------:R-:W-:Y:S01]  /*bc30*/  ISETP.GE.OR P1, PT, R10.reuse, R19.reuse, P1 ;  /* 0x000000130a00720c */ /* 0x0c0fe20000f26670 */
[----:B------:R-:W-:Y:S01]  /*bc40*/  IMAD.WIDE.U32 R2, R3, UR37, R10 ;  /* 0x0000002503027c25 */ /* 0x000fe2000f8e000a */
[----:B------:R-:W-:-:S03]  /*bc50*/  ISETP.GE.OR P0, PT, R10, R19, P0 ;  /* 0x000000130a00720c */ /* 0x000fc60000706670 */
[----:B------:R-:W-:Y:S01]  /*bc60*/  VIADD R3, R3, UR4 ;  /* 0x0000000403037c36 */ /* 0x000fe20008000000 */
[----:B------:R-:W-:Y:S02]  /*bc70*/  ULDC.64 UR4, c[0x0][0x858] ;  /* 0x0002160000047ab9 */ /* 0x000fe40000000a00 */
[----:B------:R-:W-:Y:S02]  /*bc80*/  IMAD R0, R12, UR4, RZ ;  /* 0x000000040c007c24 */ /* 0x000fe4000f8e02ff */
[----:B------:R-:W-:-:S04]  /*bc90*/  IMAD.WIDE.U32 R8, R15, UR4, R2 ;  /* 0x000000040f087c25 */ /* 0x000fc8000f8e0002 */
[----:B----4-:R-:W-:-:S04]  /*bca0*/  IMAD R5, R15, UR5, R0 ;  /* 0x000000050f057c24 */ /* 0x010fc8000f8e0200 */
        /* <DEDUP_REMOVED lines=12> */
.L_x_3253:
[----:B------:R-:W-:Y:S05]  /*bd70*/  BSYNC B0 ;  /* 0x0000000000007941 */ /* 0x000fea0003800000 */
.L_x_3252:
[----:B------:R-:W-:Y:S04]  /*bd80*/  BSSY B0, `(.L_x_3254) ;  /* 0x000000f000007945 */ /* 0x000fe80003800000 */
[----:B------:R-:W-:Y:S05]  /*bd90*/  @P2 BRA `(.L_x_3255) ;  /* 0x0000000000342947 */ /* 0x000fea0003800000 */
[----:B----4-:R-:W-:Y:S01]  /*bda0*/  IADD3 R11, P2, R6, 0x20, RZ ;  /* 0x00000020060b7810 */ /* 0x010fe20007f5e0ff */
        /* <DEDUP_REMOVED lines=12> */
.L_x_3255:
[----:B------:R-:W-:Y:S05]  /*be70*/  BSYNC B0 ;  /* 0x0000000000007941 */ /* 0x000fea0003800000 */
.L_x_3254:
        /* <DEDUP_REMOVED lines=15> */
.L_x_3257:
[----:B------:R-:W-:Y:S05]  /*bf70*/  BSYNC B0 ;  /* 0x0000000000007941 */ /* 0x000fea0003800000 */
.L_x_3256:
        /* <DEDUP_REMOVED lines=15> */
.L_x_3183:
        /* <DEDUP_REMOVED lines=29> */
.L_x_3259:
[----:B------:R-:W-:Y:S01]  /*c240*/  ULDC UR9, c[0x0][0x8c4] ;  /* 0x0002310000097ab9 */ /* 0x000fe20000000800 */
[----:B------:R-:W-:Y:S01]  /*c250*/  UMOV UR7, UR8 ;  /* 0x0000000800077c82 */ /* 0x000fe20008000000 */
[----:B------:R-:W-:-:S11]  /*c260*/  UISETP.NE.AND UP0, UPT, UR9, 0x1, UPT ;  /* 0x000000010900788c */ /* 0x000fd6000bf05270 */
[----:B------:R-:W-:Y:S02]  /*c270*/  @UP0 ULDC.64 UR10, c[0x0][0x8c8] ;  /* 0x00023200000a0ab9 */ /* 0x000fe40000000a00 */
[----:B------:R-:W-:-:S04]  /*c280*/  UIMAD.WIDE.U32 UR4, UR8, UR10, URZ ;  /* 0x0000000a080472a5 */ /* 0x000fc8000f8e003f */
[----:B------:R-:W-:-:S04]  /*c290*/  @UP0 USHF.R.U32.HI UR7, URZ, UR11, UR5 ;  /* 0x0000000b3f070299 */ /* 0x000fc80008011605 */
[----:B------:R-:W-:-:S12]  /*c2a0*/  UIMAD UR4, UR7, UR9, URZ ;  /* 0x00000009070472a4 */ /* 0x000fd8000f8e023f */
.L_x_3260:
        /* <DEDUP_REMOVED lines=23> */
.L_x_3261:
        /* <DEDUP_REMOVED lines=9> */
[----:B------:R-:W2:Y:S02]  /*c4b0*/  LDG.E R5, desc[UR38][R2.64+0x4] ;  /* 0x0000042602057981 */ /* 0x000ea4000c1e1900 */
[----:B--2---:R-:W-:-:S04]  /*c4c0*/  IADD3 R0, -R0, R5, RZ ;  /* 0x0000000500007210 */ /* 0x004fc80007ffe1ff */
[----:B------:R-:W-:Y:S01]  /*c4d0*/  R2UR UR4, R0 ;  /* 0x00000000000472ca */ /* 0x000fe200000e0000 */
[----:B------:R-:W-:-:S14]  /*c4e0*/  BRA `(.L_x_3262) ;  /* 0x0000000000047947 */ /* 0x000fdc0003800000 */
.L_x_3263:
[----:B------:R-:W-:-:S05]  /*c4f0*/  ULDC UR4, c[0x0][0x8ec] ;  /* 0x00023b0000047ab9 */ /* 0x000fca0000000800 */
.L_x_3262:
[----:B------:R-:W-:-:S04]  /*c500*/  UIADD3 UR4, UR4, 0x7f, URZ ;  /* 0x0000007f04047890 */ /* 0x000fc8000fffe03f */
[----:B------:R-:W-:-:S04]  /*c510*/  USHF.R.S32.HI UR5, URZ, 0x1f, UR4 ;  /* 0x0000001f3f057899 */ /* 0x000fc80008011404 */
[----:B------:R-:W-:-:S04]  /*c520*/  ULEA.HI UR5, UR5, UR4, URZ, 0x7 ;  /* 0x0000000405057291 */ /* 0x000fc8000f8f383f */
[----:B------:R-:W-:-:S04]  /*c530*/  USHF.R.S32.HI UR5, URZ, 0x7, UR5 ;  /* 0x000000073f057899 */ /* 0x000fc80008011405 */
[----:B------:R-:W-:Y:S02]  /*c540*/  UISETP.GT.AND UP0, UPT, UR5, UR7, UPT ;  /* 0x000000070500728c */ /* 0x000fe4000bf04270 */
[----:B------:R-:W-:Y:S02]  /*c550*/  ULOP3.LUT UR7, URZ, UR7, URZ, 0x33, !UPT ;  /* 0x000000073f077292 */ /* 0x000fe4000f8e333f */
[----:B------:R-:W-:Y:S02]  /*c560*/  USEL UR10, UR10, 0xffffffff, UP0 ;  /* 0xffffffff0a0a7887 */ /* 0x000fe40008000000 */
[----:B------:R-:W-:-:S04]  /*c570*/  UIADD3 UR7, UR5, UR7, URZ ;  /* 0x0000000705077290 */ /* 0x000fc8000fffe03f */
        /* <DEDUP_REMOVED lines=13> */
[----:B------:R-:W-:-:S04]  /*c650*/  UISETP.NE.U32.AND UP1, UPT, UR4, URZ, UPT ;  /* 0x0000003f0400728c */ /* 0x000fc8000bf25070 */
        /* <DEDUP_REMOVED lines=16> */
[----:B------:R-:W-:-:S04]  /*c760*/  @UP0 ULEA.HI.SX32 UR4, UR5, UR4, 0x1c ;  /* 0x0000000405040291 */ /* 0x000fc8000f8fe23f */
[----:B------:R-:W-:Y:S01]  /*c770*/  @UP0 UIMAD UR8, UR4, 0x1800, URZ ;  /* 0x00001800040808a4 */ /* 0x000fe2000f8e023f */
[----:B---3--:R-:W-:-:S03]  /*c780*/  @P2 R2UR UR14, R4 ;  /* 0x00000000040e22ca */ /* 0x008fc600000e0000 */
[----:B------:R-:W-:Y:S01]  /*c790*/  @UP0 USHF.R.S32.HI UR9, URZ, 0x1f, UR8 ;  /* 0x0000001f3f090899 */ /* 0x000fe20008011408 */
[----:B------:R-:W-:Y:S11]  /*c7a0*/  @P2 BRA `(.L_x_3264) ;  /* 0x0000000000142947 */ /* 0x000ff60003800000 */
[----:B------:R-:W-:Y:S05]  /*c7b0*/  @!P1 BRA `(.L_x_3264) ;  /* 0x0000000000109947 */ /* 0x000fea0003800000 */
[----:B------:R-:W2:Y:S04]  /*c7c0*/  LDG.E R5, desc[UR38][R2.64] ;  /* 0x0000002602057981 */ /* 0x000ea8000c1e1900 */
[----:B------:R-:W2:Y:S02]  /*c7d0*/  LDG.E R0, desc[UR38][R2.64+0x4] ;  /* 0x0000042602007981 */ /* 0x000ea4000c1e1900 */
[----:B--2---:R-:W-:-:S05]  /*c7e0*/  IMAD.IADD R0, R0, 0x1, -R5 ;  /* 0x0000000100007824 */ /* 0x004fca00078e0a05 */
[----:B------:R-:W-:-:S15]  /*c7f0*/  R2UR UR14, R0 ;  /* 0x00000000000e72ca */ /* 0x000fde00000e0000 */
.L_x_3264:
        /* <DEDUP_REMOVED lines=13> */
.L_x_3265:
        /* <DEDUP_REMOVED lines=12> */
.L_x_3266:
[----:B------:R-:W-:Y:S01]  /*c990*/  ULEA UR8, UR7, UR14, 0x7 ;  /* 0x0000000e07087291 */ /* 0x000fe2000f8e383f */
[----:B------:R-:W-:-:S03]  /*c9a0*/  ULDC UR9, c[0x0][0x74c] ;  /* 0x0001d30000097ab9 */ /* 0x000fc60000000800 */
[----:B------:R-:W-:-:S04]  /*c9b0*/  UIADD3 UR8, UR8, -UR9, -UR11 ;  /* 0x8000000908087290 */ /* 0x000fc8000fffe80b */
        /* <DEDUP_REMOVED lines=12> */
[----:B------:R-:W-:Y:S01]  /*ca80*/  ULDC.64 UR18, c[0x0][0x2d8] ;  /* 0x0000b60000127ab9 */ /* 0x000fe20000000a00 */
[----:B------:R-:W1:Y:S01]  /*ca90*/  S2R R0, SR_TID.X ;  /* 0x0000000000007919 */ /* 0x000e620000002100 */
[----:B------:R-:W-:Y:S01]  /*caa0*/  UIMAD UR16, UR20, UR18, URZ ;  /* 0x00000012141072a4 */ /* 0x000fe2000f8e023f */
[----:B------:R-:W-:Y:S01]  /*cab0*/  LOP3.LUT R8, RZ, UR7, RZ, 0x33, !PT ;  /* 0x00000007ff087c12 */ /* 0x000fe2000f8e33ff */
[----:B------:R-:W-:Y:S02]  /*cac0*/  USHF.R.S32.HI UR15, URZ, 0x1f, UR10 ;  /* 0x0000001f3f0f7899 */ /* 0x000fe4000801140a */
[----:B------:R-:W-:Y:S02]  /*cad0*/  UIMAD UR17, UR6, UR19, UR16 ;  /* 0x00000013061172a4 */ /* 0x000fe4000f8e0210 */
[----:B------:R-:W-:Y:S02]  /*cae0*/  UIADD3 UR19, UR11, 0x7f, URZ ;  /* 0x0000007f0b137890 */ /* 0x000fe4000fffe03f */
[----:B------:R-:W-:Y:S01]  /*caf0*/  UIMAD.WIDE.U32 UR8, UR6, UR18, URZ ;  /* 0x00000012060872a5 */ /* 0x000fe2000f8e003f */
[----:B------:R-:W-:Y:S01]  /*cb00*/  ULDC UR21, c[0x0][0x288] ;  /* 0x0000a20000157ab9 */ /* 0x000fe20000000800 */
[----:B------:R-:W-:-:S02]  /*cb10*/  UIADD3 UR16, UR12, -UR13, URZ ;  /* 0x8000000d0c107290 */ /* 0x000fc4000fffe03f */
[----:B------:R-:W-:Y:S01]  /*cb20*/  UIADD3 UR14, UR11, 0xdf, -UR14 ;  /* 0x000000df0b0e7890 */ /* 0x000fe2000fffe80e */
[----:B------:R-:W-:Y:S01]  /*cb30*/  ULDC UR22, c[0x0][0x760] ;  /* 0x0001d80000167ab9 */ /* 0x000fe20000000800 */
[----:B------:R-:W-:Y:S02]  /*cb40*/  USEL UR29, UR10, URZ, !UP0 ;  /* 0x0000003f0a1d7287 */ /* 0x000fe4000c000000 */
[----:B------:R-:W-:Y:S02]  /*cb50*/  USEL UR23, UR15, URZ, !UP0 ;  /* 0x0000003f0f177287 */ /* 0x000fe4000c000000 */
[----:B------:R-:W-:Y:S02]  /*cb60*/  UIMAD UR18, UR10, UR21, URZ ;  /* 0x000000150a1272a4 */ /* 0x000fe4000f8e023f */
[----:B------:R-:W-:Y:S02]  /*cb70*/  USHF.R.S32.HI UR11, URZ, 0x1f, UR19 ;  /* 0x0000001f3f0b7899 */ /* 0x000fe40008011413 */
[----:B------:R-:W-:-:S02]  /*cb80*/  UIMAD UR15, UR21, UR22, URZ ;  /* 0x00000016150f72a4 */ /* 0x000fc4000f8e023f */
[----:B------:R-:W-:Y:S02]  /*cb90*/  UIADD3 UR10, UP0, UR4, UR8, URZ ;  /* 0x00000008040a7290 */ /* 0x000fe4000ff1e03f */
[----:B------:R-:W-:Y:S02]  /*cba0*/  UIADD3 UR17, UR9, UR17, URZ ;  /* 0x0000001109117290 */ /* 0x000fe4000fffe03f */
[----:B------:R-:W-:Y:S01]  /*cbb0*/  ULOP3.LUT UR21, UR16, 0x1, URZ, 0xc0, !UPT ;  /* 0x0000000110157892 */ /* 0x000fe2000f8ec03f */
[----:B-1----:R-:W-:Y:S01]  /*cbc0*/  LOP3.LUT R0, R0, 0x1f, RZ, 0xc0, !PT ;  /* 0x0000001f00007812 */ /* 0x002fe200078ec0ff */
[----:B------:R-:W-:Y:S02]  /*cbd0*/  ULEA.HI UR22, UR11, UR19, URZ, 0x7 ;  /* 0x000000130b167291 */ /* 0x000fe4000f8f383f */
[----:B------:R-:W-:Y:S02]  /*cbe0*/  UIADD3.X UR11, UR5, UR17, URZ, UP0, !UPT ;  /* 0x00000011050b7290 */ /* 0x000fe400087fe43f */
[----:B------:R-:W-:Y:S01]  /*cbf0*/  UISETP.NE.U32.AND UP0, UPT, UR21, 0x1, UPT ;  /* 0x000000011500788c */ /* 0x000fe2000bf05070 */
[----:B------:R-:W-:Y:S01]  /*cc00*/  ULDC.64 UR30, c[0x0][0x2e0] ;  /* 0x0000b800001e7ab9 */ /* 0x000fe20000000a00 */
[----:B------:R-:W-:-:S02]  /*cc10*/  UIADD3 UR16, UP1, UR6, UR18, URZ ;  /* 0x0000001206107290 */ /* 0x000fc4000ff3e03f */
[----:B------:R-:W-:Y:S02]  /*cc20*/  UIMAD UR6, UR23, UR30, URZ ;  /* 0x0000001e170672a4 */ /* 0x000fe4000f8e023f */
[----:B------:R-:W-:Y:S01]  /*cc30*/  PLOP3.LUT P1, PT, PT, PT, UP0, 0x80, 0x0 ;  /* 0x000000000000781c */ /* 0x000fe20003f2f008 */
[----:B------:R-:W-:Y:S02]  /*cc40*/  UIMAD.WIDE.U32 UR10, UR29, UR30, UR10 ;  /* 0x0000001e1d0a72a5 */ /* 0x000fe4000f8e000a */
[----:B------:R-:W-:Y:S01]  /*cc50*/  UIMAD UR21, UR29, UR31, UR6 ;  /* 0x0000001f1d1572a4 */ /* 0x000fe2000f8e0206 */
[----:B------:R-:W-:Y:S01]  /*cc60*/  ELECT P0, URZ, PT ;  /* 0x00000000003f782f */ /* 0x000fe20003800000 */
[----:B------:R-:W-:Y:S02]  /*cc70*/  ULEA.HI.X.SX32 UR20, UR18, UR20, 0x1, UP1 ;  /* 0x0000001412147291 */ /* 0x000fe400088f0e3f */
[----:B------:R-:W-:Y:S02]  /*cc80*/  USHF.R.S32.HI UR22, URZ, 0x7, UR22 ;  /* 0x000000073f167899 */ /* 0x000fe40008011416 */
[----:B------:R-:W-:-:S04]  /*cc90*/  UIADD3 UR32, UR11, UR21, URZ ;  /* 0x000000150b207290 */ /* 0x000fc8000fffe03f */
[----:B------:R-:W-:Y:S08]  /*cca0*/  @P1 BRA `(.L_x_3267) ;  /* 0x0000000400881947 */ /* 0x000ff00003800000 */
        /* <DEDUP_REMOVED lines=18> */
.L_x_3270:
[----:B------:R-:W2:Y:S04]  /*cdd0*/  LDG.E.STRONG.GPU R4, desc[UR38][R2.64] ;  /* 0x0000002602047981 */ /* 0x000ea8000c1ef900 */
[----:B--2---:R-:W-:Y:S01]  /*cde0*/  CCTL.IVALL ;  /* 0x00000000ff00798f */ /* 0x004fe20002000000 */
[----:B------:R-:W-:Y:S05]  /*cdf0*/  YIELD ;  /* 0x0000000000007946 */ /* 0x000fea0003800000 */
[----:B------:R-:W-:-:S13]  /*ce00*/  ISETP.NE.AND P1, PT, R4, R5, PT ;  /* 0x000000050400720c */ /* 0x000fda0003f25270 */
[----:B------:R-:W-:Y:S05]  /*ce10*/  @P1 BRA `(.L_x_3270) ;  /* 0xfffffffc00ec1947 */ /* 0x000fea000383ffff */
.L_x_3269:
[----:B------:R-:W-:Y:S05]  /*ce20*/  BSYNC B0 ;  /* 0x0000000000007941 */ /* 0x000fea0003800000 */
.L_x_3268:
[----:B------:R-:W-:-:S03]  /*ce30*/  UMOV UR6, 0xffffffff ;  /* 0xffffffff00067882 */ /* 0x000fc60000000000 */
[----:B------:R-:W-:Y:S05]  /*ce40*/  BRA.DIV UR6, `(.L_x_3271) ;  /* 0x0000003a06007947 */ /* 0x000fea000b800000 */
[----:B------:R-:W-:Y:S01]  /*ce50*/  NOP ;  /* 0x0000000000007918 */ /* 0x000fe20000000000 */
.L_x_3346:
        /* <DEDUP_REMOVED lines=22> */
.L_x_3273:
[----:B------:R-:W-:Y:S05]  /*cfc0*/  BSYNC B0 ;  /* 0x0000000000007941 */ /* 0x000fea0003800000 */
.L_x_3272:
        /* <DEDUP_REMOVED lines=9> */
[----:B------:R-:W-:Y:S02]  /*d060*/  UIADD3 UR24, UP0, UR6, UR10, URZ ;  /* 0x0000000a06187290 */ /* 0x000fe4000ff1e03f */
[----:B-1----:R-:W-:Y:S02]  /*d070*/  ULEA UR23, UR23, UR7, 0x18 ;  /* 0x0000000717177291 */ /* 0x002fe4000f8ec03f */
[----:B------:R-:W-:Y:S02]  /*d080*/  ULEA.HI.X.SX32 UR7, UR6, UR32, 0x1, UP0 ;  /* 0x0000002006077291 */ /* 0x000fe400080f0e3f */
        /* <DEDUP_REMOVED lines=8> */
.L_x_3275:
[----:B------:R-:W-:Y:S05]  /*d110*/  BSYNC B0 ;  /* 0x0000000000007941 */ /* 0x000fea0003800000 */
.L_x_3274:
[----:B------:R-:W-:Y:S06]  /*d120*/  BAR.ARV 0xa, 0xa0 ;  /* 0x0282800000007b1d */ /* 0x000fec0000002000 */
[----:B------:R-:W-:Y:S04]  /*d130*/  BSSY B0, `(.L_x_3276) ;  /* 0x0000003000007945 */ /* 0x000fe80003800000 */
[----:B------:R-:W-:Y:S05]  /*d140*/  @!P0 BRA `(.L_x_3277) ;  /* 0x0000000000048947 */ /* 0x000fea0003800000 */
[----:B------:R-:W-:-:S04]  /*d150*/  DEPBAR.LE SB0, 0x0 ;  /* 0x000080000000791a */ /* 0x000fc80000000000 */
.L_x_3277:
[----:B------:R-:W-:Y:S05]  /*d160*/  BSYNC B0 ;  /* 0x0000000000007941 */ /* 0x000fea0003800000 */
.L_x_3276:
        /* <DEDUP_REMOVED lines=19> */
.L_x_3279:
[----:B------:R-:W-:Y:S05]  /*d2a0*/  BSYNC B0 ;  /* 0x0000000000007941 */ /* 0x000fea0003800000 */
.L_x_3278:
[----:B------:R-:W-:Y:S01]  /*d2b0*/  UIADD3 UR7, UR13, 0x1, URZ ;  /* 0x000000010d077890 */ /* 0x000fe2000fffe03f */
[----:B------:R-:W-:Y:S11]  /*d2c0*/  BRA `(.L_x_3280) ;  /* 0x0000000000047947 */ /* 0x000ff60003800000 */
.L_x_3267:
[----:B------:R-:W-:-:S05]  /*d2d0*/  UMOV UR7, UR13 ;  /* 0x0000000d00077c82 */ /* 0x000fca0008000000 */
.L_x_3280:
[----:B------:R-:W-:-:S04]  /*d2e0*/  UIADD3 UR6, UR13, 0x1, URZ ;  /* 0x000000010d067890 */ /* 0x000fc8000fffe03f */
[----:B------:R-:W-:-:S06]  /*d2f0*/  UISETP.NE.AND UP0, UPT, UR12, UR6, UPT ;  /* 0x000000060c00728c */ /* 0x000fcc000bf05270 */
[----:B------:R-:W-:-:S13]  /*d300*/  PLOP3.LUT P1, PT, PT, PT, UP0, 0x80, 0x0 ;  /* 0x000000000000781c */ /* 0x000fda0003f2f008 */
[----:B------:R-:W-:Y:S05]  /*d310*/  @!P1 BRA `(.L_x_3190) ;  /* 0x0000003000449947 */ /* 0x000fea0003800000 */
[----:B------:R-:W-:Y:S01]  /*d320*/  UMOV UR18, UR8 ;  /* 0x0000000800127c82 */ /* 0x000fe20008000000 */
[----:B------:R-:W-:Y:S01]  /*d330*/  UMOV UR19, UR17 ;  /* 0x0000001100137c82 */ /* 0x000fe20008000000 */
[----:B------:R-:W-:Y:S01]  /*d340*/  ULDC.64 UR24, c[0x0][0x2c0] ;  /* 0x0000b00000187ab9 */ /* 0x000fe20000000a00 */
[----:B------:R-:W-:Y:S01]  /*d350*/  UIMAD.WIDE.U32 UR18, UR29, UR30, UR18 ;  /* 0x0000001e1d1272a5 */ /* 0x000fe2000f8e0012 */
[----:B------:R-:W-:Y:S01]  /*d360*/  UMOV UR23, UR7 ;  /* 0x0000000700177c82 */ /* 0x000fe20008000000 */
[----:B------:R-:W-:Y:S02]  /*d370*/  UMOV UR6, URZ ;  /* 0x0000003f00067c82 */ /* 0x000fe40008000000 */
[----:B------:R-:W-:-:S04]  /*d380*/  UIADD3 UR27, UP0, UR4, UR18, URZ ;  /* 0x00000012041b7290 */ /* 0x000fc8000ff1e03f */
[----:B------:R-:W-:Y:S02]  /*d390*/  UIADD3.X UR18, UR5, UR21, UR19, UP0, !UPT ;  /* 0x0000001505127290 */ /* 0x000fe400087fe413 */
[----:B------:R-:W-:-:S04]  /*d3a0*/  ULEA UR26, UP0, UR27, UR24, 0x2 ;  /* 0x000000181b1a7291 */ /* 0x000fc8000f80103f */
[----:B------:R-:W-:Y:S02]  /*d3b0*/  ULEA.HI.X UR27, UR27, UR25, UR18, 0x2, UP0 ;  /* 0x000000191b1b7291 */ /* 0x000fe400080f1412 */
[----:B------:R-:W-:-:S04]  /*d3c0*/  UIADD3 UR26, UP0, UR26, 0x3000, URZ ;  /* 0x000030001a1a7890 */ /* 0x000fc8000ff1e03f */
[----:B------:R-:W-:-:S12]  /*d3d0*/  UIADD3.X UR27, URZ, UR27, URZ, UP0, !UPT ;  /* 0x0000001b3f1b7290 */ /* 0x000fd800087fe43f */
.L_x_3305:
        /* <DEDUP_REMOVED lines=18> */
.L_x_3283:
[----:B------:R-:W2:Y:S04]  /*d500*/  LDG.E.STRONG.GPU R4, desc[UR38][R2.64] ;  /* 0x0000002602047981 */ /* 0x000ea8000c1ef900 */
[----:B--2---:R-:W-:Y:S01]  /*d510*/  CCTL.IVALL ;  /* 0x00000000ff00798f */ /* 0x004fe20002000000 */
[----:B------:R-:W-:Y:S05]  /*d520*/  YIELD ;  /* 0x0000000000007946 */ /* 0x000fea0003800000 */
[----:B------:R-:W-:-:S13]  /*d530*/  ISETP.NE.AND P1, PT, R4, R5, PT ;  /* 0x000000050400720c */ /* 0x000fda0003f25270 */
[----:B------:R-:W-:Y:S05]  /*d540*/  @P1 BRA `(.L_x_3283) ;  /* 0xfffffffc00ec1947 */ /* 0x000fea000383ffff */
.L_x_3282:
[----:B------:R-:W-:Y:S05]  /*d550*/  BSYNC B0 ;  /* 0x0000000000007941 */ /* 0x000fea0003800000 */
.L_x_3281:
[----:B------:R-:W-:-:S03]  /*d560*/  UMOV UR24, 0xffffffff ;  /* 0xffffffff00187882 */ /* 0x000fc60000000000 */
[----:B------:R-:W-:Y:S05]  /*d570*/  BRA.DIV UR24, `(.L_x_3284) ;  /* 0x0000003218507947 */ /* 0x000fea000b800000 */
[----:B------:R-:W-:Y:S01]  /*d580*/  NOP ;  /* 0x0000000000007918 */ /* 0x000fe20000000000 */
.L_x_3349:
        /* <DEDUP_REMOVED lines=17> */
[----:B------:R1:W-:Y:S02]  /*d6a0*/  UBLKRED.G.S.ADD.F32.RN [UR24], [UR33], UR31, desc[UR40] ;  /* 0x00002818210073bb */ /* 0x0003e400080a141f */
[----:B-1----:R0:W-:Y:S02]  /*d6b0*/  UTMACMDFLUSH ;  /* 0x00000000000079b7 */ /* 0x0021e40000000000 */
.L_x_3286:
[----:B------:R-:W-:Y:S05]  /*d6c0*/  BSYNC B0 ;  /* 0x0000000000007941 */ /* 0x000fea0003800000 */
.L_x_3285:
        /* <DEDUP_REMOVED lines=15> */
.L_x_3288:
[----:B------:R-:W-:Y:S05]  /*d7c0*/  BSYNC B0 ;  /* 0x0000000000007941 */ /* 0x000fea0003800000 */
.L_x_3287:
[----:B------:R-:W-:Y:S06]  /*d7d0*/  BAR.ARV 0xa, 0xa0 ;  /* 0x0282800000007b1d */ /* 0x000fec0000002000 */
[----:B------:R-:W-:Y:S04]  /*d7e0*/  BSSY B0, `(.L_x_3289) ;  /* 0x0000003000007945 */ /* 0x000fe80003800000 */
[----:B------:R-:W-:Y:S05]  /*d7f0*/  @!P0 BRA `(.L_x_3290) ;  /* 0x0000000000048947 */ /* 0x000fea0003800000 */
[----:B------:R-:W-:-:S04]  /*d800*/  DEPBAR.LE SB0, 0x0 ;  /* 0x000080000000791a */ /* 0x000fc80000000000 */
.L_x_3290:
[----:B------:R-:W-:Y:S05]  /*d810*/  BSYNC B0 ;  /* 0x0000000000007941 */ /* 0x000fea0003800000 */
.L_x_3289:
        /* <DEDUP_REMOVED lines=19> */
.L_x_3292:
[----:B------:R-:W-:Y:S05]  /*d950*/  BSYNC B0 ;  /* 0x0000000000007941 */ /* 0x000fea0003800000 */
.L_x_3291:
        /* <DEDUP_REMOVED lines=16> */
.L_x_3295:
[----:B------:R-:W2:Y:S04]  /*da60*/  LDG.E.STRONG.GPU R4, desc[UR38][R2.64] ;  /* 0x0000002602047981 */ /* 0x000ea8000c1ef900 */
[----:B--2---:R-:W-:Y:S01]  /*da70*/  CCTL.IVALL ;  /* 0x00000000ff00798f */ /* 0x004fe20002000000 */
[----:B------:R-:W-:Y:S05]  /*da80*/  YIELD ;  /* 0x0000000000007946 */ /* 0x000fea0003800000 */
[----:B------:R-:W-:-:S13]  /*da90*/  ISETP.NE.AND P1, PT, R4, R5, PT ;  /* 0x000000050400720c */ /* 0x000fda0003f25270 */
[----:B------:R-:W-:Y:S05]  /*daa0*/  @P1 BRA `(.L_x_3295) ;  /* 0xfffffffc00ec1947 */ /* 0x000fea000383ffff */
.L_x_3294:
[----:B------:R-:W-:Y:S05]  /*dab0*/  BSYNC B0 ;  /* 0x0000000000007941 */ /* 0x000fea0003800000 */
.L_x_3293:
[----:B------:R-:W-:-:S03]  /*dac0*/  UMOV UR18, 0xffffffff ;  /* 0xffffffff00127882 */ /* 0x000fc60000000000 */
[----:B------:R-:W-:Y:S05]  /*dad0*/  BRA.DIV UR18, `(.L_x_3296) ;  /* 0x0000002e12147947 */ /* 0x000fea000b800000 */
[----:B------:R-:W-:Y:S01]  /*dae0*/  NOP ;  /* 0x0000000000007918 */ /* 0x000fe20000000000 */
.L_x_3352:
        /* <DEDUP_REMOVED lines=15> */
.L_x_3298:
[----:B------:R-:W-:Y:S05]  /*dbe0*/  BSYNC B0 ;  /* 0x0000000000007941 */ /* 0x000fea0003800000 */
.L_x_3297:
        /* <DEDUP_REMOVED lines=15> */
.L_x_3300:
[----:B------:R-:W-:Y:S05]  /*dce0*/  BSYNC B0 ;  /* 0x0000000000007941 */ /* 0x000fea0003800000 */
.L_x_3299:
[----:B------:R-:W-:Y:S06]  /*dcf0*/  BAR.ARV 0xa, 0xa0 ;  /* 0x0282800000007b1d */ /* 0x000fec0000002000 */
[----:B------:R-:W-:Y:S04]  /*dd00*/  BSSY B0, `(.L_x_3301) ;  /* 0x0000003000007945 */ /* 0x000fe80003800000 */
[----:B------:R-:W-:Y:S05]  /*dd10*/  @!P0 BRA `(.L_x_3302) ;  /* 0x0000000000048947 */ /* 0x000fea0003800000 */
[----:B------:R-:W-:-:S04]  /*dd20*/  DEPBAR.LE SB0, 0x0 ;  /* 0x000080000000791a */ /* 0x000fc80000000000 */
.L_x_3302:
[----:B------:R-:W-:Y:S05]  /*dd30*/  BSYNC B0 ;  /* 0x0000000000007941 */ /* 0x000fea0003800000 */
.L_x_3301:
        /* <DEDUP_REMOVED lines=19> */
.L_x_3304:
[----:B------:R-:W-:Y:S05]  /*de70*/  BSYNC B0 ;  /* 0x0000000000007941 */ /* 0x000fea0003800000 */
.L_x_3303:
[----:B------:R-:W-:Y:S02]  /*de80*/  UIADD3 UR7, UR7, 0x2, URZ ;  /* 0x0000000207077890 */ /* 0x000fe4000fffe03f */
[----:B------:R-:W-:Y:S02]  /*de90*/  UIADD3 UR6, UR6, 0x3000, URZ ;  /* 0x0000300006067890 */ /* 0x000fe4000fffe03f */
[----:B------:R-:W-:-:S06]  /*dea0*/  UISETP.GE.AND UP0, UPT, UR7, UR12, UPT ;  /* 0x0000000c0700728c */ /* 0x000fcc000bf06270 */
[----:B------:R-:W-:-:S13]  /*deb0*/  PLOP3.LUT P1, PT, PT, PT, UP0, 0x80, 0x0 ;  /* 0x000000000000781c */ /* 0x000fda0003f2f008 */
[----:B------:R-:W-:Y:S05]  /*dec0*/  @!P1 BRA `(.L_x_3305) ;  /* 0xfffffff400449947 */ /* 0x000fea000383ffff */
[----:B------:R-:W-:Y:S05]  /*ded0*/  BRA `(.L_x_3190) ;  /* 0x0000002400547947 */ /* 0x000fea0003800000 */
.L_x_3258:
[----:B------:R-:W1:Y:S01]  /*dee0*/  LDC R5, c[0x0][0x8d0] ;  /* 0x00023400ff057b82 */ /* 0x000e620000000800 */
[----:B------:R-:W2:Y:S01]  /*def0*/  S2R R3, SR_CTAID.X ;  /* 0x0000000000037919 */ /* 0x000ea20000002500 */
[----:B------:R-:W-:Y:S01]  /*df00*/  ULDC UR4, c[0x0][0x8e8] ;  /* 0x00023a0000047ab9 */ /* 0x000fe20000000800 */
[----:B-1----:R-:W-:Y:S02]  /*df10*/  ISETP.NE.AND P0, PT, R5, 0x1, PT ;  /* 0x000000010500780c */ /* 0x002fe40003f05270 */
[----:B--2---:R-:W-:-:S11]  /*df20*/  MOV R2, R3 ;  /* 0x0000000300027202 */ /* 0x004fd60000000f00 */
[----:B------:R-:W1:Y:S08]  /*df30*/  @P0 LDC R0, c[0x0][0x8d4] ;  /* 0x00023500ff000b82 */ /* 0x000e700000000800 */
[----:B------:R-:W2:Y:S01]  /*df40*/  @P0 LDC R7, c[0x0][0x8d8] ;  /* 0x00023600ff070b82 */ /* 0x000ea20000000800 */
[----:B-1----:R-:W-:-:S05]  /*df50*/  @P0 IMAD.HI.U32 R0, R3, R0, RZ ;  /* 0x0000000003000227 */ /* 0x002fca00078e00ff */
[----:B--2---:R-:W-:-:S04]  /*df60*/  @P0 SHF.R.U32.HI R2, RZ, R7, R0 ;  /* 0x00000007ff020219 */ /* 0x004fc80000011600 */
[----:B------:R-:W-:Y:S01]  /*df70*/  ISETP.GE.AND P0, PT, R2, UR4, PT ;  /* 0x0000000402007c0c */ /* 0x000fe2000bf06270 */
[----:B------:R-:W-:-:S04]  /*df80*/  IMAD.MOV R0, RZ, RZ, -R2 ;  /* 0x000000ffff007224 */ /* 0x000fc800078e0a02 */
[----:B------:R-:W-:-:S08]  /*df90*/  IMAD R5, R5, R0, R3 ;  /* 0x0000000005057224 */ /* 0x000fd000078e0203 */
[----:B------:R-:W-:Y:S05]  /*dfa0*/  @!P0 BRA `(.L_x_3306) ;  /* 0x0000000000208947 */ /* 0x000fea0003800000 */
[----:B------:R-:W1:Y:S01]  /*dfb0*/  LDC R3, c[0x0][0x8dc] ;  /* 0x00023700ff037b82 */ /* 0x000e620000000800 */
[----:B------:R-:W-:Y:S01]  /*dfc0*/  IMAD.MOV.U32 R0, RZ, RZ, R5 ;  /* 0x000000ffff007224 */ /* 0x000fe200078e0005 */
[----:B-1----:R-:W-:-:S13]  /*dfd0*/  ISETP.NE.AND P0, PT, R3, 0x1, PT ;  /* 0x000000010300780c */ /* 0x002fda0003f05270 */
[----:B------:R-:W1:Y:S02]  /*dfe0*/  @P0 LDC.64 R6, c[0x0][0x8e0] ;  /* 0x00023800ff060b82 */ /* 0x000e640000000a00 */
[----:B-1----:R-:W-:-:S05]  /*dff0*/  @P0 IMAD.HI.U32 R4, R5, R6, RZ ;  /* 0x0000000605040227 */ /* 0x002fca00078e00ff */
[----:B------:R-:W-:-:S05]  /*e000*/  @P0 SHF.R.U32.HI R0, RZ, R7, R4 ;  /* 0x00000007ff000219 */ /* 0x000fca0000011604 */
[----:B------:R-:W-:Y:S01]  /*e010*/  IMAD R3, R0, R3, RZ ;  /* 0x0000000300037224 */ /* 0x000fe200078e02ff */
[----:B------:R-:W-:Y:S06]  /*e020*/  BRA `(.L_x_3307) ;  /* 0x00000000001c7947 */ /* 0x000fec0003800000 */
.L_x_3306:
[----:B------:R-:W1:Y:S01]  /*e030*/  LDC R3, c[0x0][0x8c4] ;  /* 0x00023100ff037b82 */ /* 0x000e620000000800 */
[----:B------:R-:W-:Y:S02]  /*e040*/  MOV R0, R5 ;  /* 0x0000000500007202 */ /* 0x000fe40000000f00 */
[----:B-1----:R-:W-:-:S13]  /*e050*/  ISETP.NE.AND P0, PT, R3, 0x1, PT ;  /* 0x000000010300780c */ /* 0x002fda0003f05270 */
[----:B------:R-:W1:Y:S02]  /*e060*/  @P0 LDC.64 R6, c[0x0][0x8c8] ;  /* 0x00023200ff060b82 */ /* 0x000e640000000a00 */
[----:B-1----:R-:W-:-:S05]  /*e070*/  @P0 IMAD.HI.U32 R4, R5, R6, RZ ;  /* 0x0000000605040227 */ /* 0x002fca00078e00ff */
[----:B------:R-:W-:-:S05]  /*e080*/  @P0 SHF.R.U32.HI R0, RZ, R7, R4 ;  /* 0x00000007ff000219 */ /* 0x000fca0000011604 */
[----:B------:R-:W-:-:S07]  /*e090*/  IMAD R3, R0, R3, RZ ;  /* 0x0000000300037224 */ /* 0x000fce00078e02ff */
.L_x_3307:
[----:B------:R-:W1:Y:S01]  /*e0a0*/  LDC R8, c[0x0][0x8b8] ;  /* 0x00022e00ff087b82 */ /* 0x000e620000000800 */
[----:B------:R-:W-:Y:S01]  /*e0b0*/  IMAD.IADD R3, R5, 0x1, -R3 ;  /* 0x0000000105037824 */ /* 0x000fe200078e0a03 */
[----:B------:R-:W-:-:S06]  /*e0c0*/  ULDC.64 UR6, c[0x0][0x8f8] ;  /* 0x00023e0000067ab9 */ /* 0x000fcc0000000a00 */
[----:B------:R-:W2:Y:S01]  /*e0d0*/  LDC R4, c[0x0][0x8c4] ;  /* 0x00023100ff047b82 */ /* 0x000ea20000000800 */
[C---:B-1----:R-:W-:Y:S02]  /*e0e0*/  ISETP.NE.AND P0, PT, R8.reuse, 0x1, PT ;  /* 0x000000010800780c */ /* 0x042fe40003f05270 */
[----:B------:R-:W-:Y:S01]  /*e0f0*/  R2UR UR20, R8 ;  /* 0x00000000081472ca */ /* 0x000fe200000e0000 */
[----:B--2---:R-:W-:-:S04]  /*e100*/  IMAD R3, R2, R4, R3 ;  /* 0x0000000402037224 */ /* 0x004fc800078e0203 */
[----:B------:R-:W-:-:S06]  /*e110*/  IMAD.MOV.U32 R13, RZ, RZ, R3 ;  /* 0x000000ffff0d7224 */ /* 0x000fcc00078e0003 */
[----:B------:R-:W1:Y:S01]  /*e120*/  @P0 LDC R6, c[0x0][0x8bc] ;  /* 0x00022f00ff060b82 */ /* 0x000e620000000800 */
[----:B------:R-:W-:-:S07]  /*e130*/  R2UR UR5, R3 ;  /* 0x00000000030572ca */ /* 0x000fce00000e0000 */
[----:B------:R-:W2:Y:S01]  /*e140*/  @P0 LDC R7, c[0x0][0x8c0] ;  /* 0x00023000ff070b82 */ /* 0x000ea20000000800 */
[----:B-1----:R-:W-:-:S05]  /*e150*/  @P0 IMAD.HI.U32 R2, R3, R6, RZ ;  /* 0x0000000603020227 */ /* 0x002fca00078e00ff */
[----:B--2---:R-:W-:Y:S02]  /*e160*/  @P0 SHF.R.U32.HI R13, RZ, R7, R2 ;  /* 0x00000007ff0d0219 */ /* 0x004fe40000011602 */
[----:B------:R-:W-:Y:S02]  /*e170*/  ISETP.NE.U32.AND P0, PT, RZ, UR6, PT ;  /* 0x00000006ff007c0c */ /* 0x000fe4000bf05070 */
[----:B------:R-:W-:Y:S02]  /*e180*/  IADD3 R2, -R13, RZ, RZ ;  /* 0x000000ff0d027210 */ /* 0x000fe40007ffe1ff */
[----:B------:R-:W-:Y:S02]  /*e190*/  ISETP.NE.AND.EX P0, PT, RZ, UR7, PT, P0 ;  /* 0x00000007ff007c0c */ /* 0x000fe4000bf05300 */
[----:B------:R-:W-:-:S13]  /*e1a0*/  R2UR UR4, R2 ;  /* 0x00000000020472ca */ /* 0x000fda00000e0000 */
[----:B------:R-:W-:Y:S01]  /*e1b0*/  UIMAD UR20, UR20, UR4, UR5 ;  /* 0x00000004141472a4 */ /* 0x000fe2000f8e0205 */
[----:B------:R-:W-:Y:S11]  /*e1c0*/  @!P0 BRA `(.L_x_3308) ;  /* 0x0000000000108947 */ /* 0x000ff60003800000 */
[----:B------:R-:W1:Y:S02]  /*e1d0*/  LDC.64 R2, c[0x0][0x8f8] ;  /* 0x00023e00ff027b82 */ /* 0x000e640000000a00 */
[----:B-1----:R-:W-:-:S05]  /*e1e0*/  IMAD.WIDE R2, R13, 0x4, R2 ;  /* 0x000000040d027825 */ /* 0x002fca00078e0202 */
[----:B------:R2:W5:Y:S01]  /*e1f0*/  LDG.E R4, desc[UR38][R2.64] ;  /* 0x0000002602047981 */ /* 0x000562000c1e1900 */
[----:B------:R-:W-:Y:S05]  /*e200*/  BRA `(.L_x_3309) ;  /* 0x00000000002c7947 */ /* 0x000fea0003800000 */
.L_x_3308:
        /* <DEDUP_REMOVED lines=8> */
[----:B--2---:R-:W-:Y:S01]  /*e290*/  IMAD.IADD R4, R5, 0x1, -R4 ;  /* 0x0000000105047824 */ /* 0x004fe200078e0a04 */
[----:B------:R-:W-:Y:S06]  /*e2a0*/  BRA `(.L_x_3309) ;  /* 0x0000000000047947 */ /* 0x000fec0003800000 */
.L_x_3310:
[----:B------:R-:W1:Y:S02]  /*e2b0*/  LDC R4, c[0x0][0x8ec] ;  /* 0x00023b00ff047b82 */ /* 0x000e640000000800 */
.L_x_3309:
[----:B-1---5:R-:W-:Y:S01]  /*e2c0*/  VIADD R4, R4, 0x7f ;  /* 0x0000007f04047836 */ /* 0x022fe20000000000 */
[----:B------:R-:W-:Y:S01]  /*e2d0*/  LOP3.LUT R12, R0, 0x1ffffff, RZ, 0x3c, !PT ;  /* 0x01ffffff000c7812 */ /* 0x000fe200078e3cff */
[----:B------:R-:W-:Y:S02]  /*e2e0*/  IMAD.MOV.U32 R10, RZ, RZ, 0x1 ;  /* 0x00000001ff0a7424 */ /* 0x000fe400078e00ff */
[----:B--2---:R-:W-:Y:S01]  /*e2f0*/  IMAD.MOV.U32 R2, RZ, RZ, RZ ;  /* 0x000000ffff027224 */ /* 0x004fe200078e00ff */
[----:B------:R-:W-:-:S04]  /*e300*/  SHF.R.S32.HI R3, RZ, 0x1f, R4 ;  /* 0x0000001fff037819 */ /* 0x000fc80000011404 */
[----:B------:R-:W-:-:S04]  /*e310*/  LEA.HI R3, R3, R4, RZ, 0x7 ;  /* 0x0000000403037211 */ /* 0x000fc800078f38ff */
[----:B------:R-:W-:-:S04]  /*e320*/  SHF.R.S32.HI R3, RZ, 0x7, R3 ;  /* 0x00000007ff037819 */ /* 0x000fc80000011403 */
[C---:B------:R-:W-:Y:S02]  /*e330*/  ISETP.GT.AND P0, PT, R3.reuse, R0, PT ;  /* 0x000000000300720c */ /* 0x040fe40003f04270 */
[----:B------:R-:W-:Y:S02]  /*e340*/  IADD3 R12, R3, R12, RZ ;  /* 0x0000000c030c7210 */ /* 0x000fe40007ffe0ff */
[----:B------:R-:W-:-:S04]  /*e350*/  SEL R13, R13, 0xffffffff, P0 ;  /* 0xffffffff0d0d7807 */ /* 0x000fc80000000000 */
[----:B------:R-:W-:-:S13]  /*e360*/  ISETP.GE.AND P0, PT, R13, RZ, PT ;  /* 0x000000ff0d00720c */ /* 0x000fda0003f06270 */
[----:B------:R-:W-:Y:S05]  /*e370*/  @!P0 BRA `(.L_x_3311) ;  /* 0x0000001c00988947 */ /* 0x000fea0003800000 */
[----:B------:R-:W1:Y:S08]  /*e380*/  LDC.64 R8, c[0x0][0x770] ;  /* 0x0001dc00ff087b82 */ /* 0x000e700000000a00 */
[----:B------:R-:W2:Y:S08]  /*e390*/  LDC.64 R6, c[0x0][0x780] ;  /* 0x0001e000ff067b82 */ /* 0x000eb00000000a00 */
[----:B------:R-:W3:Y:S01]  /*e3a0*/  LDC.64 R4, c[0x0][0x770] ;  /* 0x0001dc00ff047b82 */ /* 0x000ee20000000a00 */
[----:B-1----:R-:W-:-:S07]  /*e3b0*/  ISETP.NE.U32.AND P0, PT, R8, RZ, PT ;  /* 0x000000ff0800720c */ /* 0x002fce0003f05070 */
[----:B------:R-:W1:Y:S01]  /*e3c0*/  LDC.64 R2, c[0x0][0x778] ;  /* 0x0001de00ff027b82 */ /* 0x000e620000000a00 */
[----:B------:R-:W-:Y:S02]  /*e3d0*/  ISETP.NE.AND.EX P0, PT, R9, RZ, PT, P0 ;  /* 0x000000ff0900720c */ /* 0x000fe40003f05300 */
[----:B--2---:R-:W-:-:S05]  /*e3e0*/  ISETP.NE.U32.AND P1, PT, R6, RZ, PT ;  /* 0x000000ff0600720c */ /* 0x004fca0003f25070 */
[----:B------:R-:W2:Y:S01]  /*e3f0*/  LDC.64 R16, c[0x0][0x778] ;  /* 0x0001de00ff107b82 */ /* 0x000ea20000000a00 */
[----:B------:R-:W-:Y:S01]  /*e400*/  ISETP.NE.AND.EX P1, PT, R7, RZ, PT, P1 ;  /* 0x000000ff0700720c */ /* 0x000fe20003f25310 */
[----:B---3--:R-:W-:-:S04]  /*e410*/  IMAD.WIDE R4, R13, 0x4, R4 ;  /* 0x000000040d047825 */ /* 0x008fc800078e0204 */
[----:B------:R-:W-:Y:S01]  /*e420*/  VOTEU.ANY UP0, P0 ;  /* 0x00000000003f7886 */ /* 0x000fe20000000100 */
[----:B------:R-:W-:Y:S01]  /*e430*/  PLOP3.LUT P2, PT, PT, PT, UP0, 0x80, 0x0 ;  /* 0x000000000000781c */ /* 0x000fe20003f4f008 */
[----:B------:R-:W3:Y:S08]  /*e440*/  LDC R0, c[0x0][0x280] ;  /* 0x0000a000ff007b82 */ /* 0x000ef00000000800 */
[----:B------:R-:W4:Y:S04]  /*e450*/  @P1 LDC.64 R6, c[0x0][0x780] ;  /* 0x0001e000ff061b82 */ /* 0x000f280000000a00 */
[----:B------:R-:W3:Y:S01]  /*e460*/  @P2 LDG.E R14, desc[UR38][R4.64] ;  /* 0x00000026040e2981 */ /* 0x000ee2000c1e1900 */
[----:B-1----:R-:W-:-:S02]  /*e470*/  ISETP.NE.U32.AND P0, PT, R2, RZ, PT ;  /* 0x000000ff0200720c */ /* 0x002fc40003f05070 */
[----:B------:R-:W-:Y:S01]  /*e480*/  MOV R11, RZ ;  /* 0x000000ff000b7202 */ /* 0x000fe20000000f00 */
[----:B------:R1:W5:Y:S01]  /*e490*/  @P2 LDG.E R15, desc[UR38][R4.64] ;  /* 0x00000026040f2981 */ /* 0x000362000c1e1900 */
[----:B------:R-:W-:Y:S01]  /*e4a0*/  ISETP.NE.AND.EX P0, PT, R3, RZ, PT, P0 ;  /* 0x000000ff0300720c */ /* 0x000fe20003f05300 */
[----:B--2---:R-:W-:-:S12]  /*e4b0*/  IMAD.WIDE R2, R13, 0x4, R16 ;  /* 0x000000040d027825 */ /* 0x004fd800078e0210 */
[----:B------:R1:W5:Y:S01]  /*e4c0*/  @P0 LDG.E R11, desc[UR38][R2.64] ;  /* 0x00000026020b0981 */ /* 0x000362000c1e1900 */
[----:B----4-:R-:W-:-:S05]  /*e4d0*/  @P1 IMAD.WIDE R6, R13, 0x4, R6 ;  /* 0x000000040d061825 */ /* 0x010fca00078e0206 */
[----:B---3--:R1:W5:Y:S01]  /*e4e0*/  @P1 LDG.E R0, desc[UR38][R6.64] ;  /* 0x0000002606001981 */ /* 0x008362000c1e1900 */
[----:B------:R-:W-:-:S05]  /*e4f0*/  @P2 IMAD R14, R13, 0x60, R14 ;  /* 0x000000600d0e2824 */ /* 0x000fca00078e020e */
[----:B------:R-:W-:-:S13]  /*e500*/  @P2 R2UR UR4, R14 ;  /* 0x000000000e0422ca */ /* 0x000fda00000e0000 */
[----:B------:R-:W-:Y:S01]  /*e510*/  UIMAD.WIDE UR4, UR4, 0x2aaaaaab, URZ ;  /* 0x2aaaaaab040478a5 */ /* 0x000fe2000f8e023f */
[----:B-1----:R-:W-:Y:S11]  /*e520*/  @P1 BRA `(.L_x_3312) ;  /* 0x0000000000101947 */ /* 0x002ff60003800000 */
[----:B------:R-:W-:Y:S05]  /*e530*/  @!P2 BRA `(.L_x_3312) ;  /* 0x00000000000ca947 */ /* 0x000fea0003800000 */
[----:B------:R-:W2:Y:S04]  /*e540*/  LDG.E R7, desc[UR38][R4.64] ;  /* 0x0000002604077981 */ /* 0x000ea8000c1e1900 */
[----:B-----5:R-:W2:Y:S02]  /*e550*/  LDG.E R0, desc[UR38][R4.64+0x4] ;  /* 0x0000042604007981 */ /* 0x020ea4000c1e1900 */
[----:B--2---:R-:W-:-:S07]  /*e560*/  IMAD.IADD R0, R0, 0x1, -R7 ;  /* 0x0000000100007824 */ /* 0x004fce00078e0a07 */
.L_x_3312:
[----:B------:R-:W-:Y:S01]  /*e570*/  @UP0 USHF.R.U32.HI UR4, URZ, 0x1f, UR5 ;  /* 0x0000001f3f040899 */ /* 0x000fe20008011605 */
[----:B------:R-:W-:Y:S01]  /*e580*/  ULDC.64 UR8, c[0x0][0x788] ;  /* 0x0001e20000087ab9 */ /* 0x000fe20000000a00 */
[----:B------:R-:W-:Y:S01]  /*e590*/  UMOV UR6, URZ ;  /* 0x0000003f00067c82 */ /* 0x000fe20008000000 */
[----:B------:R-:W-:Y:S01]  /*e5a0*/  ISETP.NE.U32.AND P1, PT, RZ, UR8, PT ;  /* 0x00000008ff007c0c */ /* 0x000fe2000bf25070 */
[----:B------:R-:W-:Y:S01]  /*e5b0*/  @UP0 ULEA.HI.SX32 UR4, UR5, UR4, 0x1c ;  /* 0x0000000405040291 */ /* 0x000fe2000f8fe23f */
[----:B-----5:R-:W-:Y:S02]  /*e5c0*/  @P2 R2UR UR6, R15 ;  /* 0x000000000f0622ca */ /* 0x020fe400000e0000 */
[----:B------:R-:W-:Y:S01]  /*e5d0*/  ISETP.NE.AND.EX P1, PT, RZ, UR9, PT, P1 ;  /* 0x00000009ff007c0c */ /* 0x000fe2000bf25310 */
[----:B------:R-:W-:Y:S01]  /*e5e0*/  @UP0 UIMAD UR7, UR4, 0x60, URZ ;  /* 0x00000060040708a4 */ /* 0x000fe2000f8e023f */
[----:B------:R-:W-:Y:S02]  /*e5f0*/  ULDC UR9, c[0x0][0x290] ;  /* 0x0000a40000097ab9 */ /* 0x000fe40000000800 */
[----:B------:R-:W-:Y:S01]  /*e600*/  UMOV UR4, URZ ;  /* 0x0000003f00047c82 */ /* 0x000fe20008000000 */
[----:B------:R-:W-:Y:S01]  /*e610*/  @UP0 USHF.R.S32.HI UR8, URZ, 0x1f, UR7 ;  /* 0x0000001f3f080899 */ /* 0x000fe20008011407 */
[----:B------:R-:W-:Y:S01]  /*e620*/  IMAD.U32 R4, RZ, RZ, UR9 ;  /* 0x00000009ff047e24 */ /* 0x000fe2000f8e00ff */
[----:B------:R-:W-:Y:S01]  /*e630*/  UMOV UR5, URZ ;  /* 0x0000003f00057c82 */ /* 0x000fe20008000000 */
[----:B------:R-:W-:-:S04]  /*e640*/  @UP0 UMOV UR4, UR7 ;  /* 0x0000000700040c82 */ /* 0x000fc80008000000 */
[----:B------:R-:W-:Y:S01]  /*e650*/  @UP0 UMOV UR5, UR8 ;  /* 0x0000000800050c82 */ /* 0x000fe20008000000 */
[----:B------:R-:W-:Y:S05]  /*e660*/  @!P1 BRA `(.L_x_3313) ;  /* 0x0000000000109947 */ /* 0x000fea0003800000 */
[----:B------:R-:W1:Y:S02]  /*e670*/  LDC.64 R2, c[0x0][0x788] ;  /* 0x0001e200ff027b82 */ /* 0x000e640000000a00 */
[----:B-1----:R-:W-:-:S05]  /*e680*/  IMAD.WIDE R2, R13, 0x4, R2 ;  /* 0x000000040d027825 */ /* 0x002fca00078e0202 */
[----:B------:R1:W5:Y:S01]  /*e690*/  LDG.E R4, desc[UR38][R2.64] ;  /* 0x0000002602047981 */ /* 0x000362000c1e1900 */
[----:B------:R-:W-:Y:S05]  /*e6a0*/  BRA `(.L_x_3314) ;  /* 0x0000000000107947 */ /* 0x000fea0003800000 */
.L_x_3313:
[----:B------:R-:W-:Y:S05]  /*e6b0*/  @!P0 BRA `(.L_x_3314) ;  /* 0x00000000000c8947 */ /* 0x000fea0003800000 */
[----:B------:R-:W2:Y:S04]  /*e6c0*/  LDG.E R5, desc[UR38][R2.64] ;  /* 0x0000002602057981 */ /* 0x000ea8000c1e1900 */
[----:B------:R-:W2:Y:S02]  /*e6d0*/  LDG.E R4, desc[UR38][R2.64+0x4] ;  /* 0x0000042602047981 */ /* 0x000ea4000c1e1900 */
[----:B--2---:R-:W-:-:S07]  /*e6e0*/  IADD3 R4, -R5, R4, RZ ;  /* 0x0000000405047210 */ /* 0x004fce0007ffe1ff */
.L_x_3314:
[----:B-1----:R-:W-:Y:S01]  /*e6f0*/  IMAD R3, R12, 0x80, R0 ;  /* 0x000000800c037824 */ /* 0x002fe200078e0200 */
[----:B------:R-:W-:Y:S01]  /*e700*/  ULDC UR7, c[0x0][0x74c] ;  /* 0x0001d30000077ab9 */ /* 0x000fe20000000800 */
[----:B------:R-:W-:-:S03]  /*e710*/  VIADD R0, R0, 0x5f ;  /* 0x0000005f00007836 */ /* 0x000fc60000000000 */
[----:B-----5:R-:W-:Y:S01]  /*e720*/  IADD3 R3, R3, -UR7, -R4 ;  /* 0x8000000703037c10 */ /* 0x020fe2000fffe804 */
        /* <DEDUP_REMOVED lines=10> */
[----:B------:R-:W-:Y:S01]  /*e7d0*/  ISETP.NE.U32.AND P1, PT, R8, RZ, PT ;  /* 0x000000ff0800720c */ /* 0x000fe20003f25070 */
[----:B------:R-:W-:Y:S01]  /*e7e0*/  USHF.R.S32.HI UR7, URZ, 0x1f, UR20 ;  /* 0x0000001f3f077899 */ /* 0x000fe20008011414 */
[----:B------:R-:W-:Y:S01]  /*e7f0*/  SHF.R.S32.HI R2, RZ, 0x1f, R13 ;  /* 0x0000001fff027819 */ /* 0x000fe2000001140d */
[----:B------:R-:W-:Y:S01]  /*e800*/  ULDC.64 UR10, c[0x0][0x718] ;  /* 0x0001c600000a7ab9 */ /* 0x000fe20000000a00 */
[----:B------:R-:W-:Y:S01]  /*e810*/  ISETP.NE.AND.EX P1, PT, R9, RZ, PT, P1 ;  /* 0x000000ff0900720c */ /* 0x000fe20003f25310 */
[----:B------:R-:W-:Y:S01]  /*e820*/  UMOV UR8, UR4 ;  /* 0x0000000400087c82 */ /* 0x000fe20008000000 */
[----:B------:R-:W-:Y:S01]  /*e830*/  UMOV UR9, UR5 ;  /* 0x0000000500097c82 */ /* 0x000fe20008000000 */
[----:B------:R-:W-:Y:S01]  /*e840*/  R2UR UR21, R13 ;  /* 0x000000000d1572ca */ /* 0x000fe200000e0000 */
[----:B------:R-:W-:Y:S01]  /*e850*/  UIMAD.WIDE.U32 UR4, UR20, UR10, UR8 ;  /* 0x0000000a140472a5 */ /* 0x000fe2000f8e0008 */
[----:B------:R-:W-:Y:S01]  /*e860*/  SEL R2, R2, RZ, !P1 ;  /* 0x000000ff02027207 */ /* 0x000fe20004800000 */
[----:B------:R-:W-:Y:S01]  /*e870*/  UIMAD UR10, UR7, UR10, URZ ;  /* 0x0000000a070a72a4 */ /* 0x000fe2000f8e023f */
[----:B------:R-:W-:Y:S01]  /*e880*/  R2UR UR18, R12 ;  /* 0x000000000c1272ca */ /* 0x000fe200000e0000 */
[----:B------:R-:W-:Y:S01]  /*e890*/  ULDC.64 UR14, c[0x0][0x730] ;  /* 0x0001cc00000e7ab9 */ /* 0x000fe20000000a00 */
[----:B------:R-:W-:Y:S01]  /*e8a0*/  R2UR UR12, R2 ;  /* 0x00000000020c72ca */ /* 0x000fe200000e0000 */
[----:B------:R-:W-:Y:S01]  /*e8b0*/  UIMAD UR7, UR7, UR14, URZ ;  /* 0x0000000e070772a4 */ /* 0x000fe2000f8e023f */
[----:B------:R-:W-:Y:S01]  /*e8c0*/  R2UR UR19, R11 ;  /* 0x000000000b1372ca */ /* 0x000fe200000e0000 */
[----:B------:R-:W-:Y:S01]  /*e8d0*/  UIMAD UR10, UR20, UR11, UR10 ;  /* 0x0000000b140a72a4 */ /* 0x000fe2000f8e020a */
[----:B------:R-:W-:Y:S01]  /*e8e0*/  SEL R13, R13, RZ, !P0 ;  /* 0x000000ff0d0d7207 */ /* 0x000fe20004000000 */
[----:B------:R-:W-:Y:S01]  /*e8f0*/  UIMAD.WIDE.U32 UR8, UR20, UR14, UR8 ;  /* 0x0000000e140872a5 */ /* 0x000fe2000f8e0008 */
[----:B------:R-:W-:Y:S01]  /*e900*/  BSSY B0, `(.L_x_3311) ;  /* 0x000018d000007945 */ /* 0x000fe20003800000 */
[----:B------:R-:W-:Y:S01]  /*e910*/  ULDC UR11, c[0x0][0x2e8] ;  /* 0x0000ba00000b7ab9 */ /* 0x000fe20000000800 */
[----:B------:R-:W-:Y:S01]  /*e920*/  UIMAD UR7, UR20, UR15, UR7 ;  /* 0x0000000f140772a4 */ /* 0x000fe2000f8e0207 */
[----:B------:R-:W-:Y:S01]  /*e930*/  R2UR UR13, R13 ;  /* 0x000000000d0d72ca */ /* 0x000fe200000e0000 */
[----:B------:R-:W-:Y:S01]  /*e940*/  UISETP.NE.AND UP0, UPT, UR11, 0x1, UPT ;  /* 0x000000010b00788c */ /* 0x000fe2000bf05270 */
[----:B------:R-:W-:Y:S01]  /*e950*/  IMAD.MOV.U32 R2, RZ, RZ, RZ ;  /* 0x000000ffff027224 */ /* 0x000fe200078e00ff */
[----:B------:R-:W-:Y:S01]  /*e960*/  ULDC.64 UR14, c[0x0][0x720] ;  /* 0x0001c800000e7ab9 */ /* 0x000fe20000000a00 */
[----:B------:R-:W-:Y:S01]  /*e970*/  VOTEU.ANY UP1, P1 ;  /* 0x00000000003f7886 */ /* 0x000fe20000820100 */
[----:B------:R-:W-:-:S02]  /*e980*/  UIADD3 UR5, UR5, UR10, URZ ;  /* 0x0000000a05057290 */ /* 0x000fc4000fffe03f */
[----:B------:R-:W-:Y:S02]  /*e990*/  UIADD3 UR9, UR9, UR7, URZ ;  /* 0x0000000709097290 */ /* 0x000fe4000fffe03f */
[----:B------:R-:W-:Y:S02]  /*e9a0*/  USEL UR21, UR21, URZ, !UP1 ;  /* 0x0000003f15157287 */ /* 0x000fe4000c800000 */
[----:B------:R-:W-:Y:S01]  /*e9b0*/  UIMAD UR7, UR12, UR14, URZ ;  /* 0x0000000e0c0772a4 */ /* 0x000fe2000f8e023f */
[----:B------:R-:W-:Y:S01]  /*e9c0*/  ELECT P0, URZ, PT ;  /* 0x00000000003f782f */ /* 0x000fe20003800000 */
[----:B------:R-:W-:Y:S01]  /*e9d0*/  ULDC.64 UR16, c[0x0][0x738] ;  /* 0x0001ce0000107ab9 */ /* 0x000fe20000000a00 */
[----:B------:R-:W-:Y:S02]  /*e9e0*/  UIMAD.WIDE.U32 UR22, UR14, UR21, UR4 ;  /* 0x000000150e1672a5 */ /* 0x000fe4000f8e0004 */
[----:B------:R-:W-:Y:S02]  /*e9f0*/  UIMAD UR5, UR15, UR21, UR7 ;  /* 0x000000150f0572a4 */ /* 0x000fe4000f8e0207 */
[----:B------:R-:W-:-:S02]  /*ea00*/  UIMAD.WIDE.U32 UR14, UR16, UR21, UR8 ;  /* 0x00000015100e72a5 */ /* 0x000fc4000f8e0008 */
[----:B------:R-:W-:Y:S01]  /*ea10*/  UIMAD UR10, UR12, UR16, URZ ;  /* 0x000000100c0a72a4 */ /* 0x000fe2000f8e023f */
[----:B------:R-:W-:Y:S01]  /*ea20*/  @UP0 ULDC UR8, c[0x0][0x2ec] ;  /* 0x0000bb0000080ab9 */ /* 0x000fe20000000800 */
[----:B------:R-:W-:Y:S01]  /*ea30*/  @UP0 ULDC UR7, c[0x0][0x2f0] ;  /* 0x0000bc0000070ab9 */ /* 0x000fe20000000800 */
[----:B------:R-:W-:Y:S02]  /*ea40*/  UIMAD.WIDE.U32 UR8, UR20, UR8, URZ ;  /* 0x00000008140872a5 */ /* 0x000fe4000f8e003f */
[----:B------:R-:W-:Y:S01]  /*ea50*/  UMOV UR12, UR20 ;  /* 0x00000014000c7c82 */ /* 0x000fe20008000000 */
[----:B------:R-:W-:Y:S02]  /*ea60*/  UIMAD UR4, UR17, UR21, UR10 ;  /* 0x00000015110472a4 */ /* 0x000fe4000f8e020a */
[----:B------:R-:W-:Y:S02]  /*ea70*/  ULEA UR11, UR18, UR19, 0x7 ;  /* 0x00000013120b7291 */ /* 0x000fe4000f8e383f */
        /* <DEDUP_REMOVED lines=9> */
.L_x_3353:
        /* <DEDUP_REMOVED lines=15> */
.L_x_3317:
        /* <DEDUP_REMOVED lines=72> */
.L_x_3328:
[----:B-123--:R-:W-:-:S04]  /*f080*/  SHF.L.U32 R17, R10, 0x1f, RZ ;  /* 0x0000001f0a117819 */ /* 0x00efc800000006ff */
[----:B------:R-:W3:Y:S02]  /*f090*/  SYNCS.PHASECHK.TRANS64.TRYWAIT P1, [R15+URZ+0x26840], R17 ;  /* 0x026840110f0075a7 */ /* 0x000ee4000802017f */
[----:B---3--:R-:W-:Y:S05]  /*f0a0*/  @!P1 BRA `(.L_x_3320) ;  /* 0x0000001400d09947 */ /* 0x008fea0003800000 */
.L_x_3354:
        /* <DEDUP_REMOVED lines=8> */
.L_x_3321:
        /* <DEDUP_REMOVED lines=30> */
.L_x_3355:
        /* <DEDUP_REMOVED lines=8> */
.L_x_3323:
        /* <DEDUP_REMOVED lines=30> */
.L_x_3356:
        /* <DEDUP_REMOVED lines=8> */
.L_x_3325:
        /* <DEDUP_REMOVED lines=24> */
.L_x_3358:
        /* <DEDUP_REMOVED lines=8> */
.L_x_3327:
        /* <DEDUP_REMOVED lines=14> */
[----:B----4-:R-:W-:Y:S01]  /*f8d0*/  IMAD.U32 R4, RZ, RZ, UR7 ;  /* 0x00000007ff047e24 */ /* 0x010fe2000f8e00ff */
[----:B------:R-:W-:Y:S01]  /*f8e0*/  PLOP3.LUT P2, PT, PT, PT, UP0, 0x80, 0x0 ;  /* 0x000000000000781c */ /* 0x000fe20003f4f008 */
[----:B------:R-:W-:Y:S01]  /*f8f0*/  UMOV UR7, 0x18 ;  /* 0x0000001800077882 */ /* 0x000fe20000000000 */
[----:B------:R-:W-:-:S02]  /*f900*/  UMOV UR27, UR17 ;  /* 0x00000011001b7c82 */ /* 0x000fc40008000000 */
[----:B------:R-:W-:-:S04]  /*f910*/  LEA R5, P1, R4, R9, 0x2 ;  /* 0x0000000904057211 */ /* 0x000fc800078210ff */
        /* <DEDUP_REMOVED lines=10> */
.L_x_3319:
[----:B------:R-:W4:Y:S02]  /*f9c0*/  LDL.LU R4, [R1+0xc] ;  /* 0x00000c0001047983 */ /* 0x000f240000300800 */
[----:B----4-:R-:W-:Y:S02]  /*f9d0*/  ISETP.NE.AND P1, PT, R4, RZ, PT ;  /* 0x000000ff0400720c */ /* 0x010fe40003f25270 */
[----:B------:R4:W5:Y:S11]  /*f9e0*/  LDL R4, [R1+0x8] ;  /* 0x0000080001047983 */ /* 0x0009760000100800 */
[----:B----4-:R-:W-:Y:S05]  /*f9f0*/  @!P1 BRA `(.L_x_3318) ;  /* 0x00000004002c9947 */ /* 0x010fea0003800000 */
[----:B-1----:R-:W-:-:S04]  /*fa00*/  SHF.L.U32 R12, R10, 0x1f, RZ ;  /* 0x0000001f0a0c7819 */ /* 0x002fc800000006ff */
[----:B------:R-:W1:Y:S02]  /*fa10*/  SYNCS.PHASECHK.TRANS64.TRYWAIT P1, [R15+URZ+0x26840], R12 ;  /* 0x0268400c0f0075a7 */ /* 0x000e64000802017f */
[----:B-1----:R-:W-:Y:S05]  /*fa20*/  @!P1 BRA `(.L_x_3329) ;  /* 0x0000000c00c49947 */ /* 0x002fea0003800000 */
.L_x_3359:
        /* <DEDUP_REMOVED lines=8> */
.L_x_3330:
        /* <DEDUP_REMOVED lines=27> */
.L_x_3360:
        /* <DEDUP_REMOVED lines=8> */
.L_x_3332:
        /* <DEDUP_REMOVED lines=29> */
.L_x_3318:
        /* <DEDUP_REMOVED lines=8> */
.L_x_3361:
[----:B------:R-:W-:Y:S05]  /*ff30*/  @P1 BRA `(.L_x_3334) ;  /* 0x0000000000181947 */ /* 0x000fea0003800000 */
[----:B------:R-:W4:Y:S01]  /*ff40*/  S2R R2, SR_TID.X ;  /* 0x0000000000027919 */ /* 0x000f220000002100 */
[----:B--2---:R-:W-:-:S04]  /*ff50*/  IMAD.MOV.U32 R0, RZ, RZ, 0x3180 ;  /* 0x00003180ff007424 */ /* 0x004fc800078e00ff */
[----:B------:R2:W-:Y:S01]  /*ff60*/  SYNCS.ARRIVE.TRANS64 RZ, [R3+URZ+0x26830], R0 ;  /* 0x0268300003ff79a7 */ /* 0x0005e2000800003f */
[----:B----4-:R-:W-:-:S13]  /*ff70*/  LOP3.LUT P0, RZ, R2, 0x1f, RZ, 0xc0, !PT ;  /* 0x0000001f02ff7812 */ /* 0x010fda000780c0ff */
[----:B--2---:R-:W-:Y:S05]  /*ff80*/  @!P0 BRA `(.L_x_3334) ;  /* 0x0000000000048947 */ /* 0x004fea0003800000 */
[----:B-1----:R-:W-:Y:S01]  /*ff90*/  BPT.TRAP 0x1 ;  /* 0x000000040000795c */ /* 0x002fe20000300000 */
.L_x_3334:
        /* <DEDUP_REMOVED lines=35> */
.L_x_3315:
[----:B------:R-:W-:Y:S05]  /*101d0*/  BSYNC B0 ;  /* 0x0000000000007941 */ /* 0x000fea0003800000 */
.L_x_3311:
[----:B------:R-:W-:-:S03]  /*101e0*/  UMOV UR7, 0xffffffff ;  /* 0xffffffff00077882 */ /* 0x000fc60000000000 */
[----:B------:R-:W-:Y:S05]  /*101f0*/  BRA.DIV UR7, `(.L_x_3335) ;  /* 0x0000000a070c7947 */ /* 0x000fea000b800000 */
[----:B------:R-:W-:-:S13]  /*10200*/  ELECT P6, URZ, PT ;  /* 0x00000000003f782f */ /* 0x000fda00038c0000 */
.L_x_3364:
[----:B------:R-:W-:Y:S05]  /*10210*/  @!P6 BRA `(.L_x_3190) ;  /* 0x000000000084e947 */ /* 0x000fea0003800000 */
[----:B------:R-:W-:-:S06]  /*10220*/  ULOP3.LUT UR7, UR36, 0x2, URZ, 0xfc, !UPT ;  /* 0x0000000224077892 */ /* 0x000fcc000f8efc3f */
[----:B------:R-:W-:-:S05]  /*10230*/  IMAD.U32 R0, RZ, RZ, UR7 ;  /* 0x00000007ff007e24 */ /* 0x000fca000f8e00ff */
[----:B------:R-:W-:-:S13]  /*10240*/  ISETP.NE.AND P2, PT, R0, 0x3, PT ;  /* 0x000000030000780c */ /* 0x000fda0003f45270 */
[----:B------:R-:W-:Y:S05]  /*10250*/  @!P2 BRA `(.L_x_3336) ;  /* 0x000000000004a947 */ /* 0x000fea0003800000 */
[----:B------:R-:W-:Y:S01]  /*10260*/  BPT.TRAP 0x1 ;  /* 0x000000040000795c */ /* 0x000fe20000300000 */
.L_x_3336:
        /* <DEDUP_REMOVED lines=15> */
.L_x_3365:
[----:B------:R-:W2:Y:S02]  /*10360*/  SYNCS.PHASECHK.TRANS64.TRYWAIT P0, [R3+URZ], R0 ;  /* 0x00000000030075a7 */ /* 0x000ea4000800017f */
[----:B--2---:R-:W-:Y:S05]  /*10370*/  @!P0 BRA `(.L_x_3338) ;  /* 0x0000000400e08947 */ /* 0x004fea0003800000 */
.L_x_3366:
[----:B------:R-:W-:Y:S05]  /*10380*/  @!P2 BRA `(.L_x_3339) ;  /* 0x000000000004a947 */ /* 0x000fea0003800000 */
[----:B------:R-:W-:Y:S01]  /*10390*/  BPT.TRAP 0x1 ;  /* 0x000000040000795c */ /* 0x000fe20000300000 */
.L_x_3339:
[----:B--2---:R-:W-:-:S04]  /*103a0*/  VIADD R3, R8, 0x26840 ;  /* 0x0002684008037836 */ /* 0x004fc80000000000 */
[----:B------:R-:W-:-:S04]  /*103b0*/  IMAD R5, R2, 0x8, R3 ;  /* 0x0000000802057824 */ /* 0x000fc800078e0203 */
[----:B------:R-:W2:Y:S02]  /*103c0*/  SYNCS.PHASECHK.TRANS64.TRYWAIT P0, [R5+URZ], R4 ;  /* 0x00000004050075a7 */ /* 0x000ea4000800017f */
[----:B--2---:R-:W-:Y:S05]  /*103d0*/  @!P0 BRA `(.L_x_3340) ;  /* 0x0000000400dc8947 */ /* 0x004fea0003800000 */
.L_x_3367:
[----:B------:R-:W-:-:S07]  /*103e0*/  LEA R3, R6, R3, 0x3 ;  /* 0x0000000306037211 */ /* 0x000fce00078e18ff */
.L_x_3341:
[----:B---3--:R3:W4:Y:S02]  /*103f0*/  SYNCS.PHASECHK.TRANS64.TRYWAIT P0, [R3+URZ], R0 ;  /* 0x00000000030075a7 */ /* 0x008724000800017f */
[----:B----4-:R-:W-:Y:S05]  /*10400*/  @!P0 NANOSLEEP.SYNCS 0x989680 ;  /* 0x009896800000895d */ /* 0x010fea0003900000 */
[----:B------:R-:W4:Y:S02]  /*10410*/  @!P0 SYNCS.PHASECHK.TRANS64 P0, [R3+URZ], R0 ;  /* 0x00000000030085a7 */ /* 0x000f24000800007f */
[----:B----4-:R-:W-:Y:S05]  /*10420*/  @!P0 BRA `(.L_x_3341) ;  /* 0xfffffffc00f08947 */ /* 0x010fea000383ffff */
.L_x_3190:
[----:B------:R-:W-:Y:S05]  /*10430*/  BSYNC B6 ;  /* 0x0000000000067941 */ /* 0x000fea0003800000 */
.L_x_3182:
[----:B------:R-:W-:Y:S05]  /*10440*/  EXIT ;  /* 0x000000000000794d */ /* 0x000fea0003800000 */
.L_x_3200:
[----:B------:R-:W-:Y:S01]  /*10450*/  IMAD.MOV.U32 R12, RZ, RZ, RZ ;  /* 0x000000ffff0c7224 */ /* 0x000fe200078e00ff */
[----:B------:R-:W-:Y:S01]  /*10460*/  MOV R15, 0xffffffff ;  /* 0xffffffff000f7802 */ /* 0x000fe20000000f00 */
[----:B------:R-:W-:-:S07]  /*10470*/  IMAD.MOV.U32 R11, RZ, RZ, 0x1f ;  /* 0x0000001fff0b7424 */ /* 0x000fce00078e00ff */
[----:B------:R-:W-:Y:S05]  /*10480*/  WARPSYNC.COLLECTIVE R15, `(.L_x_3342) ;  /* 0x000000000f087348 */ /* 0x000fea0003c00000 */
[----:B------:R1:W2:Y:S02]  /*10490*/  SHFL.IDX P6, R14, R13, R12, R11 ;  /* 0x0000000c0d0e7389 */ /* 0x0002a400000c000b */
[----:B-12---:R-:W-:Y:S01]  /*104a0*/  ENDCOLLECTIVE ;  /* 0x000000000000791b */ /* 0x006fe20003800000 */
.L_x_3342:
[----:B------:R-:W-:Y:S05]  /*104b0*/  BRA `(.L_x_3343) ;  /* 0xffffff1000607947 */ /* 0x000fea000383ffff */
.L_x_3202:
[----:B---3--:R3:W4:Y:S02]  /*104c0*/  SYNCS.PHASECHK.TRANS64.TRYWAIT P0, [R16+URZ+0x26800], R3 ;  /* 0x02680003100075a7 */ /* 0x008724000800017f */
[----:B----4-:R-:W-:Y:S05]  /*104d0*/  @!P0 NANOSLEEP.SYNCS 0x989680 ;  /* 0x009896800000895d */ /* 0x010fea0003900000 */
[----:B------:R-:W4:Y:S02]  /*104e0*/  @!P0 SYNCS.PHASECHK.TRANS64 P0, [R16+URZ+0x26800], R3 ;  /* 0x02680003100085a7 */ /* 0x000f24000800007f */
[----:B----4-:R-:W-:Y:S05]  /*104f0*/  @!P0 BRA `(.L_x_3202) ;  /* 0xfffffffc00f08947 */ /* 0x010fea000383ffff */
[----:B------:R-:W-:Y:S05]  /*10500*/  BRA `(.L_x_3201) ;  /* 0xffffff1000647947 */ /* 0x000fea000383ffff */
.L_x_3207:
[----:B--2---:R2:W3:Y:S02]  /*10510*/  SYNCS.PHASECHK.TRANS64.TRYWAIT P1, [R8+URZ+0x26810], R21 ;  /* 0x02681015080075a7 */ /* 0x0044e4000802017f */
[----:B---3--:R-:W-:Y:S05]  /*10520*/  @!P1 NANOSLEEP.SYNCS 0x989680 ;  /* 0x009896800000995d */ /* 0x008fea0003900000 */
[----:B------:R-:W3:Y:S02]  /*10530*/  @!P1 SYNCS.PHASECHK.TRANS64 P1, [R8+URZ+0x26810], R21 ;  /* 0x02681015080095a7 */ /* 0x000ee4000802007f */
[----:B---3--:R-:W-:Y:S05]  /*10540*/  @!P1 BRA `(.L_x_3207) ;  /* 0xfffffffc00f09947 */ /* 0x008fea000383ffff */
[----:B------:R-:W-:Y:S05]  /*10550*/  BRA `(.L_x_3206) ;  /* 0xffffff1800a87947 */ /* 0x000fea000383ffff */
.L_x_3211:
[----:B------:R1:W1:Y:S02]  /*10560*/  SYNCS.PHASECHK.TRANS64.TRYWAIT P1, [R8+URZ+0x26830], R21 ;  /* 0x02683015080075a7 */ /* 0x000264000802017f */
[----:B-1----:R-:W-:Y:S05]  /*10570*/  @!P1 NANOSLEEP.SYNCS 0x989680 ;  /* 0x009896800000995d */ /* 0x002fea0003900000 */
[----:B------:R-:W1:Y:S02]  /*10580*/  @!P1 SYNCS.PHASECHK.TRANS64 P1, [R8+URZ+0x26830], R21 ;  /* 0x02683015080095a7 */ /* 0x000e64000802007f */
[----:B-1----:R-:W-:Y:S05]  /*10590*/  @!P1 BRA `(.L_x_3211) ;  /* 0xfffffffc00f09947 */ /* 0x002fea000383ffff */
[----:B------:R-:W-:Y:S05]  /*105a0*/  BRA `(.L_x_3210) ;  /* 0xffffff1c00a07947 */ /* 0x000fea000383ffff */
.L_x_3219:
[----:B--2---:R2:W3:Y:S02]  /*105b0*/  SYNCS.PHASECHK.TRANS64.TRYWAIT P1, [R5+URZ+0x26810], R18 ;  /* 0x02681012050075a7 */ /* 0x0044e4000802017f */
[----:B---3--:R-:W-:Y:S05]  /*105c0*/  @!P1 NANOSLEEP.SYNCS 0x989680 ;  /* 0x009896800000995d */ /* 0x008fea0003900000 */
[----:B------:R-:W3:Y:S02]  /*105d0*/  @!P1 SYNCS.PHASECHK.TRANS64 P1, [R5+URZ+0x26810], R18 ;  /* 0x02681012050095a7 */ /* 0x000ee4000802007f */
[----:B---3--:R-:W-:Y:S05]  /*105e0*/  @!P1 BRA `(.L_x_3219) ;  /* 0xfffffffc00f09947 */ /* 0x008fea000383ffff */
[----:B------:R-:W-:Y:S05]  /*105f0*/  BRA `(.L_x_3218) ;  /* 0xffffff5c00a87947 */ /* 0x000fea000383ffff */
.L_x_3223:
[----:B------:R1:W1:Y:S02]  /*10600*/  SYNCS.PHASECHK.TRANS64.TRYWAIT P1, [R5+URZ+0x26830], R18 ;  /* 0x02683012050075a7 */ /* 0x000264000802017f */
[----:B-1----:R-:W-:Y:S05]  /*10610*/  @!P1 NANOSLEEP.SYNCS 0x989680 ;  /* 0x009896800000995d */ /* 0x002fea0003900000 */
[----:B------:R-:W1:Y:S02]  /*10620*/  @!P1 SYNCS.PHASECHK.TRANS64 P1, [R5+URZ+0x26830], R18 ;  /* 0x02683012050095a7 */ /* 0x000e64000802007f */
[----:B-1----:R-:W-:Y:S05]  /*10630*/  @!P1 BRA `(.L_x_3223) ;  /* 0xfffffffc00f09947 */ /* 0x002fea000383ffff */
[----:B------:R-:W-:Y:S05]  /*10640*/  BRA `(.L_x_3222) ;  /* 0xffffff6000987947 */ /* 0x000fea000383ffff */
.L_x_3271:
[----:B------:R-:W-:Y:S01]  /*10650*/  BSSY B0, `(.L_x_3344) ;  /* 0x0000005000007945 */ /* 0x000fe20003800000 */
[----:B------:R-:W-:-:S07]  /*10660*/  IMAD.MOV.U32 R15, RZ, RZ, -0x1 ;  /* 0xffffffffff0f7424 */ /* 0x000fce00078e00ff */
[----:B------:R-:W-:Y:S05]  /*10670*/  WARPSYNC.COLLECTIVE R15, `(.L_x_3345) ;  /* 0x000000000f087348 */ /* 0x000fea0003c00000 */
[----:B------:R-:W-:Y:S01]  /*10680*/  NOP ;  /* 0x0000000000007918 */ /* 0x000fe20000000000 */
[----:B------:R-:W-:Y:S01]  /*10690*/  ENDCOLLECTIVE ;  /* 0x000000000000791b */ /* 0x000fe20003800000 */
.L_x_3345:
[----:B------:R-:W-:Y:S05]  /*106a0*/  BSYNC B0 ;  /* 0x0000000000007941 */ /* 0x000fea0003800000 */
.L_x_3344:
[----:B------:R-:W-:Y:S05]  /*106b0*/  BRA `(.L_x_3346) ;  /* 0xffffffc400e87947 */ /* 0x000fea000383ffff */
.L_x_3284:
[----:B------:R-:W-:Y:S01]  /*106c0*/  BSSY B0, `(.L_x_3347) ;  /* 0x0000005000007945 */ /* 0x000fe20003800000 */
[----:B------:R-:W-:-:S07]  /*106d0*/  IMAD.MOV.U32 R15, RZ, RZ, -0x1 ;  /* 0xffffffffff0f7424 */ /* 0x000fce00078e00ff */
[----:B------:R-:W-:Y:S05]  /*106e0*/  WARPSYNC.COLLECTIVE R15, `(.L_x_3348) ;  /* 0x000000000f087348 */ /* 0x000fea0003c00000 */
[----:B------:R-:W-:Y:S01]  /*106f0*/  NOP ;  /* 0x0000000000007918 */ /* 0x000fe20000000000 */
[----:B------:R-:W-:Y:S01]  /*10700*/  ENDCOLLECTIVE ;  /* 0x000000000000791b */ /* 0x000fe20003800000 */
.L_x_3348:
[----:B------:R-:W-:Y:S05]  /*10710*/  BSYNC B0 ;  /* 0x0000000000007941 */ /* 0x000fea0003800000 */
.L_x_3347:
[----:B------:R-:W-:Y:S05]  /*10720*/  BRA `(.L_x_3349) ;  /* 0xffffffcc00987947 */ /* 0x000fea000383ffff */
.L_x_3296:
[----:B------:R-:W-:Y:S01]  /*10730*/  BSSY B0, `(.L_x_3350) ;  /* 0x0000005000007945 */ /* 0x000fe20003800000 */
[----:B------:R-:W-:-:S07]  /*10740*/  MOV R15, 0xffffffff ;  /* 0xffffffff000f7802 */ /* 0x000fce0000000f00 */
[----:B------:R-:W-:Y:S05]  /*10750*/  WARPSYNC.COLLECTIVE R15, `(.L_x_3351) ;  /* 0x000000000f087348 */ /* 0x000fea0003c00000 */
[----:B------:R-:W-:Y:S01]  /*10760*/  NOP ;  /* 0x0000000000007918 */ /* 0x000fe20000000000 */
[----:B------:R-:W-:Y:S01]  /*10770*/  ENDCOLLECTIVE ;  /* 0x000000000000791b */ /* 0x000fe20003800000 */
.L_x_3351:
[----:B------:R-:W-:Y:S05]  /*10780*/  BSYNC B0 ;  /* 0x0000000000007941 */ /* 0x000fea0003800000 */
.L_x_3350:
[----:B------:R-:W-:Y:S05]  /*10790*/  BRA `(.L_x_3352) ;  /* 0xffffffd000d47947 */ /* 0x000fea000383ffff */
.L_x_3316:
[----:B-1----:R1:W2:Y:S02]  /*107a0*/  SYNCS.PHASECHK.TRANS64.TRYWAIT P0, [R15+URZ+0x26820], R2 ;  /* 0x026820020f0075a7 */ /* 0x0022a4000800017f */
[----:B--2---:R-:W-:Y:S05]  /*107b0*/  @!P0 NANOSLEEP.SYNCS 0x989680 ;  /* 0x009896800000895d */ /* 0x004fea0003900000 */
[----:B------:R-:W2:Y:S02]  /*107c0*/  @!P0 SYNCS.PHASECHK.TRANS64 P0, [R15+URZ+0x26820], R2 ;  /* 0x026820020f0085a7 */ /* 0x000ea4000800007f */
[----:B--2---:R-:W-:Y:S05]  /*107d0*/  @!P0 BRA `(.L_x_3316) ;  /* 0xfffffffc00f08947 */ /* 0x004fea000383ffff */
[----:B------:R-:W-:Y:S05]  /*107e0*/  BRA `(.L_x_3353) ;  /* 0xffffffe000c87947 */ /* 0x000fea000383ffff */
.L_x_3320:
[----:B---3--:R3:W4:Y:S02]  /*107f0*/  SYNCS.PHASECHK.TRANS64.TRYWAIT P1, [R15+URZ+0x26840], R17 ;  /* 0x026840110f0075a7 */ /* 0x008724000802017f */
[----:B----4-:R-:W-:Y:S05]  /*10800*/  @!P1 NANOSLEEP.SYNCS 0x989680 ;  /* 0x009896800000995d */ /* 0x010fea0003900000 */
[----:B------:R-:W4:Y:S02]  /*10810*/  @!P1 SYNCS.PHASECHK.TRANS64 P1, [R15+URZ+0x26840], R17 ;  /* 0x026840110f0095a7 */ /* 0x000f24000802007f */
[----:B----4-:R-:W-:Y:S05]  /*10820*/  @!P1 BRA `(.L_x_3320) ;  /* 0xfffffffc00f09947 */ /* 0x010fea000383ffff */
[----:B------:R-:W-:Y:S05]  /*10830*/  BRA `(.L_x_3354) ;  /* 0xffffffe8001c7947 */ /* 0x000fea000383ffff */
.L_x_3322:
[----:B-1----:R1:W2:Y:S02]  /*10840*/  SYNCS.PHASECHK.TRANS64.TRYWAIT P1, [R15+URZ+0x26828], R17 ;  /* 0x026828110f0075a7 */ /* 0x0022a4000802017f */
[----:B--2---:R-:W-:Y:S05]  /*10850*/  @!P1 NANOSLEEP.SYNCS 0x989680 ;  /* 0x009896800000995d */ /* 0x004fea0003900000 */
[----:B------:R-:W2:Y:S02]  /*10860*/  @!P1 SYNCS.PHASECHK.TRANS64 P1, [R15+URZ+0x26828], R17 ;  /* 0x026828110f0095a7 */ /* 0x000ea4000802007f */
[----:B--2---:R-:W-:Y:S05]  /*10870*/  @!P1 BRA `(.L_x_3322) ;  /* 0xfffffffc00f09947 */ /* 0x004fea000383ffff */
[----:B------:R-:W-:Y:S05]  /*10880*/  BRA `(.L_x_3355) ;  /* 0xffffffe800a07947 */ /* 0x000fea000383ffff */
.L_x_3324:
[----:B--2---:R2:W4:Y:S02]  /*10890*/  SYNCS.PHASECHK.TRANS64.TRYWAIT P1, [R15+URZ+0x26848], R17 ;  /* 0x026848110f0075a7 */ /* 0x004524000802017f */
[----:B----4-:R-:W-:Y:S05]  /*108a0*/  @!P1 NANOSLEEP.SYNCS 0x989680 ;  /* 0x009896800000995d */ /* 0x010fea0003900000 */
[----:B------:R-:W4:Y:S02]  /*108b0*/  @!P1 SYNCS.PHASECHK.TRANS64 P1, [R15+URZ+0x26848], R17 ;  /* 0x026848110f0095a7 */ /* 0x000f24000802007f */
[----:B----4-:R-:W-:Y:S05]  /*108c0*/  @!P1 BRA `(.L_x_3324) ;  /* 0xfffffffc00f09947 */ /* 0x010fea000383ffff */
[----:B------:R-:W-:Y:S05]  /*108d0*/  BRA `(.L_x_3356) ;  /* 0xffffffec00247947 */ /* 0x000fea000383ffff */
.L_x_3326:
[----:B------:R-:W-:-:S07]  /*108e0*/  SHF.L.U32 R4, R10, 0x1f, RZ ;  /* 0x0000001f0a047819 */ /* 0x000fce00000006ff */
.L_x_3357:
[----:B----4-:R4:W1:Y:S02]  /*108f0*/  SYNCS.PHASECHK.TRANS64.TRYWAIT P1, [R15+URZ+0x26820], R4 ;  /* 0x026820040f0075a7 */ /* 0x010864000802017f */
[----:B-1----:R-:W-:Y:S05]  /*10900*/  @!P1 NANOSLEEP.SYNCS 0x989680 ;  /* 0x009896800000995d */ /* 0x002fea0003900000 */
[----:B------:R-:W1:Y:S02]  /*10910*/  @!P1 SYNCS.PHASECHK.TRANS64 P1, [R15+URZ+0x26820], R4 ;  /* 0x026820040f0095a7 */ /* 0x000e64000802007f */
[----:B-1----:R-:W-:Y:S05]  /*10920*/  @!P1 BRA `(.L_x_3357) ;  /* 0xfffffffc00f09947 */ /* 0x002fea000383ffff */
[----:B------:R-:W-:Y:S05]  /*10930*/  BRA `(.L_x_3358) ;  /* 0xffffffec008c7947 */ /* 0x000fea000383ffff */
.L_x_3329:
[----:B-1----:R1:W4:Y:S02]  /*10940*/  SYNCS.PHASECHK.TRANS64.TRYWAIT P1, [R15+URZ+0x26840], R12 ;  /* 0x0268400c0f0075a7 */ /* 0x002324000802017f */
[----:B----4-:R-:W-:Y:S05]  /*10950*/  @!P1 NANOSLEEP.SYNCS 0x989680 ;  /* 0x009896800000995d */ /* 0x010fea0003900000 */
[----:B------:R-:W4:Y:S02]  /*10960*/  @!P1 SYNCS.PHASECHK.TRANS64 P1, [R15+URZ+0x26840], R12 ;  /* 0x0268400c0f0095a7 */ /* 0x000f24000802007f */
[----:B----4-:R-:W-:Y:S05]  /*10970*/  @!P1 BRA `(.L_x_3329) ;  /* 0xfffffffc00f09947 */ /* 0x010fea000383ffff */
[----:B------:R-:W-:Y:S05]  /*10980*/  BRA `(.L_x_3359) ;  /* 0xfffffff000287947 */ /* 0x000fea000383ffff */
.L_x_3331:
[----:B--2---:R2:W4:Y:S02]  /*10990*/  SYNCS.PHASECHK.TRANS64.TRYWAIT P1, [R15+URZ+0x26828], R12 ;  /* 0x0268280c0f0075a7 */ /* 0x004524000802017f */
[----:B----4-:R-:W-:Y:S05]  /*109a0*/  @!P1 NANOSLEEP.SYNCS 0x989680 ;  /* 0x009896800000995d */ /* 0x010fea0003900000 */
[----:B------:R-:W4:Y:S02]  /*109b0*/  @!P1 SYNCS.PHASECHK.TRANS64 P1, [R15+URZ+0x26828], R12 ;  /* 0x0268280c0f0095a7 */ /* 0x000f24000802007f */
[----:B----4-:R-:W-:Y:S05]  /*109c0*/  @!P1 BRA `(.L_x_3331) ;  /* 0xfffffffc00f09947 */ /* 0x010fea000383ffff */
[----:B------:R-:W-:Y:S05]  /*109d0*/  BRA `(.L_x_3360) ;  /* 0xfffffff000a07947 */ /* 0x000fea000383ffff */
.L_x_3333:
[----:B--2---:R2:W4:Y:S02]  /*109e0*/  SYNCS.PHASECHK.TRANS64.TRYWAIT P0, [R3+URZ+0x26840], R0 ;  /* 0x02684000030075a7 */ /* 0x004524000800017f */
[----:B----4-:R-:W-:Y:S05]  /*109f0*/  @!P0 NANOSLEEP.SYNCS 0x989680 ;  /* 0x009896800000895d */ /* 0x010fea0003900000 */
[----:B------:R-:W4:Y:S02]  /*10a00*/  @!P0 SYNCS.PHASECHK.TRANS64 P0, [R3+URZ+0x26840], R0 ;  /* 0x02684000030085a7 */ /* 0x000f24000800007f */
[----:B----4-:R-:W-:Y:S05]  /*10a10*/  @!P0 BRA `(.L_x_3333) ;  /* 0xfffffffc00f08947 */ /* 0x010fea000383ffff */
[----:B------:R-:W-:Y:S05]  /*10a20*/  BRA `(.L_x_3361) ;  /* 0xfffffff400407947 */ /* 0x000fea000383ffff */
.L_x_3335:
[----:B------:R-:W-:Y:S01]  /*10a30*/  BSSY B0, `(.L_x_3362) ;  /* 0x0000006000007945 */ /* 0x000fe20003800000 */
[----:B------:R-:W-:-:S07]  /*10a40*/  IMAD.MOV.U32 R15, RZ, RZ, -0x1 ;  /* 0xffffffffff0f7424 */ /* 0x000fce00078e00ff */
[----:B------:R-:W-:Y:S05]  /*10a50*/  WARPSYNC.COLLECTIVE R15, `(.L_x_3363) ;  /* 0x000000000f0c7348 */ /* 0x000fea0003c00000 */
[----:B------:R-:W-:Y:S02]  /*10a60*/  ELECT P6, UR62, PT ;  /* 0x00000000003e782f */ /* 0x000fe400038c0000 */
[----:B------:R-:W-:Y:S01]  /*10a70*/  MOV R14, UR62 ;  /* 0x0000003e000e7c02 */ /* 0x000fe20008000f00 */
[----:B------:R-:W-:Y:S10]  /*10a80*/  ENDCOLLECTIVE ;  /* 0x000000000000791b */ /* 0x000ff40003800000 */
.L_x_3363:
[----:B------:R-:W-:Y:S05]  /*10a90*/  BSYNC B0 ;  /* 0x0000000000007941 */ /* 0x000fea0003800000 */
.L_x_3362:
[----:B------:R-:W-:Y:S05]  /*10aa0*/  BRA `(.L_x_3364) ;  /* 0xfffffff400d87947 */ /* 0x000fea000383ffff */
.L_x_3337:
[----:B-1----:R1:W2:Y:S02]  /*10ab0*/  SYNCS.PHASECHK.TRANS64.TRYWAIT P0, [R7+URZ], R4 ;  /* 0x00000004070075a7 */ /* 0x0022a4000800017f */
[----:B--2---:R-:W-:Y:S05]  /*10ac0*/  @!P0 NANOSLEEP.SYNCS 0x989680 ;  /* 0x009896800000895d */ /* 0x004fea0003900000 */
[----:B------:R-:W2:Y:S02]  /*10ad0*/  @!P0 SYNCS.PHASECHK.TRANS64 P0, [R7+URZ], R4 ;  /* 0x00000004070085a7 */ /* 0x000ea4000800007f */
[----:B--2---:R-:W-:Y:S05]  /*10ae0*/  @!P0 BRA `(.L_x_3337) ;  /* 0xfffffffc00f08947 */ /* 0x004fea000383ffff */
[----:B------:R-:W-:Y:S05]  /*10af0*/  BRA `(.L_x_3365) ;  /* 0xfffffff800187947 */ /* 0x000fea000383ffff */
.L_x_3338:
[----:B--2---:R2:W3:Y:S02]  /*10b00*/  SYNCS.PHASECHK.TRANS64.TRYWAIT P0, [R3+URZ], R0 ;  /* 0x00000000030075a7 */ /* 0x0044e4000800017f */
[----:B---3--:R-:W-:Y:S05]  /*10b10*/  @!P0 NANOSLEEP.SYNCS 0x989680 ;  /* 0x009896800000895d */ /* 0x008fea0003900000 */
[----:B------:R-:W3:Y:S02]  /*10b20*/  @!P0 SYNCS.PHASECHK.TRANS64 P0, [R3+URZ], R0 ;  /* 0x00000000030085a7 */ /* 0x000ee4000800007f */
[----:B---3--:R-:W-:Y:S05]  /*10b30*/  @!P0 BRA `(.L_x_3338) ;  /* 0xfffffffc00f08947 */ /* 0x008fea000383ffff */
[----:B------:R-:W-:Y:S05]  /*10b40*/  BRA `(.L_x_3366) ;  /* 0xfffffff8000c7947 */ /* 0x000fea000383ffff */
.L_x_3340:
[----:B--2---:R2:W3:Y:S02]  /*10b50*/  SYNCS.PHASECHK.TRANS64.TRYWAIT P0, [R5+URZ], R4 ;  /* 0x00000004050075a7 */ /* 0x0044e4000800017f */
[----:B---3--:R-:W-:Y:S05]  /*10b60*/  @!P0 NANOSLEEP.SYNCS 0x989680 ;  /* 0x009896800000895d */ /* 0x008fea0003900000 */
[----:B------:R-:W3:Y:S02]  /*10b70*/  @!P0 SYNCS.PHASECHK.TRANS64 P0, [R5+URZ], R4 ;  /* 0x00000004050085a7 */ /* 0x000ee4000800007f */
[----:B---3--:R-:W-:Y:S05]  /*10b80*/  @!P0 BRA `(.L_x_3340) ;  /* 0xfffffffc00f08947 */ /* 0x008fea000383ffff */
[----:B------:R-:W-:Y:S05]  /*10b90*/  BRA `(.L_x_3367) ;  /* 0xfffffff800107947 */ /* 0x000fea000383ffff */
.L_x_3368:
        /* <DEDUP_REMOVED lines=14> */
.L_x_3743:


//--------------------- .text._ZN7cutlass13device_kernelIN5flash11enable_sm90INS1_16FlashAttnBwdSm90INS1_25CollectiveMainloopBwdSm90ILi2ELi2ELi2EN4cute5tupleIJNS5_1CILi1EEES8_S8_EEENS6_IJNS7_ILi96EEENS7_ILi128EEENS7_ILi64EEEEEENS_10bfloat16_tEfNS_4arch4Sm90ELb1ELb0ELb1ELb1ELb0ELb1ELb0ELb1ELi2ELi1ELi2ELi2ELb0EEENS1_24CollectiveEpilogueBwdGQAISD_fSG_Li256ELb1ELb0EEENS1_25SingleTileBwdLPTSchedulerILb1ELi128ELb0EEEEEEEEEvNT_6ParamsE --------------------------
	.section	.text._ZN7cutlass13device_kernelIN5flash11enable_sm90INS1_16FlashAttnBwdSm90INS1_25CollectiveMainloopBwdSm90ILi2ELi2ELi2EN4cute5tupleIJNS5_1CILi1EEES8_S8_EEENS6_IJNS7_ILi96EEENS7_ILi128EEENS7_ILi64EEEEEENS_10bfloat16_tEfNS_4arch4Sm90ELb1ELb0ELb1ELb1ELb0ELb1ELb0ELb1ELi2ELi1ELi2ELi2ELb0EEENS1_24CollectiveEpilogueBwdGQAISD_fSG_Li256ELb1ELb0EEENS1_25SingleTileBwdLPTSchedulerILb1ELi128ELb0EEEEEEEEEvNT_6ParamsE,"ax",@progbits
	.align	128
.text._ZN7cutlass13device_kernelIN5flash11enable_sm90INS1_16FlashAttnBwdSm90INS1_25CollectiveMainloopBwdSm90ILi2ELi2ELi2EN4cute5tupleIJNS5_1CILi1EEES8_S8_EEENS6_IJNS7_ILi96EEENS7_ILi128EEENS7_ILi64EEEEEENS_10bfloat16_tEfNS_4arch4Sm90ELb1ELb0ELb1ELb1ELb0ELb1ELb0ELb1ELi2ELi1ELi2ELi2ELb0EEENS1_24CollectiveEpilogueBwdGQAISD_fSG_Li256ELb1ELb0EEENS1_25SingleTileBwdLPTSchedulerILb1ELi128ELb0EEEEEEEEEvNT_6ParamsE:
        .type           _ZN7cutlass13device_kernelIN5flash11enable_sm90INS1_16FlashAttnBwdSm90INS1_25CollectiveMainloopBwdSm90ILi2ELi2ELi2EN4cute5tupleIJNS5_1CILi1EEES8_S8_EEENS6_IJNS7_ILi96EEENS7_ILi128EEENS7_ILi64EEEEEENS_10bfloat16_tEfNS_4arch4Sm90ELb1ELb0ELb1ELb1ELb0ELb1ELb0ELb1ELi2ELi1ELi2ELi2ELb0EEENS1_24CollectiveEpilogueBwdGQAISD_fSG_Li256ELb1ELb0EEENS1_25SingleTileBwdLPTSchedulerILb1ELi128ELb0EEEEEEEEEvNT_6ParamsE,@function
        .size           _ZN7cutlass13device_kernelIN5flash11enable_sm90INS1_16FlashAttnBwdSm90INS1_25CollectiveMainloopBwdSm90ILi2ELi2ELi2EN4cute5tupleIJNS5_1CILi1EEES8_S8_EEENS6_IJNS7_ILi96EEENS7_ILi128EEENS7_ILi64EEEEEENS_10bfloat16_tEfNS_4arch4Sm90ELb1ELb0ELb1ELb1ELb0ELb1ELb0ELb1ELi2ELi1ELi2ELi2ELb0EEENS1_24CollectiveEpilogueBwdGQAISD_fSG_Li256ELb1ELb0EEENS1_25SingleTileBwdLPTSchedulerILb1ELi128ELb0EEEEEEEEEvNT_6ParamsE,(.L_x_3744 - _ZN7cutlass13device_kernelIN5flash11enable_sm90INS1_16FlashAttnBwdSm90INS1_25CollectiveMainloopBwdSm90ILi2ELi2ELi2EN4cute5tupleIJNS5_1CILi1EEES8_S8_EEENS6_IJNS7_ILi96EEENS7_ILi128EEENS7_ILi64EEEEEENS_10bfloat16_tEfNS_4arch4Sm90ELb1ELb0ELb1ELb1ELb0ELb1ELb0ELb1ELi2ELi1ELi2ELi2ELb0EEENS1_24CollectiveEpilogueBwdGQAISD_fSG_Li256ELb1ELb0EEENS1_25SingleTileBwdLPTSchedulerILb1ELi128ELb0EEEEEEEEEvNT_6ParamsE)
        .other          _ZN7cutlass13device_kernelIN5flash11enable_sm90INS1_16FlashAttnBwdSm90INS1_25CollectiveMainloopBwdSm90ILi2ELi2ELi2EN4cute5tupleIJNS5_1CILi1EEES8_S8_EEENS6_IJNS7_ILi96EEENS7_ILi128EEENS7_ILi64EEEEEENS_10bfloat16_tEfNS_4arch4Sm90ELb1ELb0ELb1ELb1ELb0ELb1ELb0ELb1ELi2ELi1ELi2ELi2ELb0EEENS1_24CollectiveEpilogueBwdGQAISD_fSG_Li256ELb1ELb0EEENS1_25SingleTileBwdLPTSchedulerILb1ELi128ELb0EEEEEEEEEvNT_6ParamsE,@"STO_CUDA_ENTRY STV_DEFAULT"
_ZN7cutlass13device_kernelIN5flash11enable_sm90INS1_16FlashAttnBwdSm90INS1_25CollectiveMainloopBwdSm90ILi2ELi2ELi2EN4cute5tupleIJNS5_1CILi1EEES8_S8_EEENS6_IJNS7_ILi96EEENS7_ILi128EEENS7_ILi64EEEEEENS_10bfloat16_tEfNS_4arch4Sm90ELb1ELb0ELb1ELb1ELb0ELb1ELb0ELb1ELi2ELi1ELi2ELi2ELb0EEENS1_24CollectiveEpilogueBwdGQAISD_fSG_Li256ELb1ELb0EEENS1_25SingleTileBwdLPTSchedulerILb1ELi128ELb0EEEEEEEEEvNT_6ParamsE:
        /* <DEDUP_REMOVED lines=23> */
.L_x_3370:
[----:B------:R-:W-:Y:S05]  /*0170*/  BSYNC B0 ;  /* 0x0000000000007941 */ /* 0x000fea0003800000 */
.L_x_3369:
        /* <DEDUP_REMOVED lines=34> */
.L_x_3371:
        /* <DEDUP_REMOVED lines=22> */
.L_x_3372:
        /* <DEDUP_REMOVED lines=9> */
.L_x_3375:
        /* <DEDUP_REMOVED lines=24> */
[----:B------:R-:W1:Y:S01]  /*0710*/  LDC R2, c[0x0][0x8e4] ;  /* 0x00023900ff027b82 */ /* 0x000e620000000800 */
[----:B------:R-:W-:Y:S02]  /*0720*/  MOV R3, UR4 ;  /* 0x0000000400037c02 */ /* 0x000fe40008000f00 */
[----:B-1----:R-:W-:-:S13]  /*0730*/  ISETP.NE.AND P0, PT, R2, 0x1, PT ;  /* 0x000000010200780c */ /* 0x002fda0003f05270 */
[----:B------:R-:W1:Y:S02]  /*0740*/  @P0 LDC.64 R4, c[0x0][0x8e8] ;  /* 0x00023a00ff040b82 */ /* 0x000e640000000a00 */
[----:B-1----:R-:W-:-:S05]  /*0750*/  @P0 IMAD.HI.U32 R0, R4, UR4, RZ ;  /* 0x0000000404000c27 */ /* 0x002fca000f8e00ff */
[----:B------:R-:W-:-:S05]  /*0760*/  @P0 SHF.R.U32.HI R3, RZ, R5, R0 ;  /* 0x00000005ff030219 */ /* 0x000fca0000011600 */
[----:B------:R1:W-:Y:S01]  /*0770*/  STL [R1+0x30], R3 ;  /* 0x0000300301007387 */ /* 0x0003e20000100800 */
[----:B------:R-:W-:Y:S01]  /*0780*/  IMAD R0, R3, R2, RZ ;  /* 0x0000000203007224 */ /* 0x000fe200078e02ff */
[----:B------:R-:W-:Y:S06]  /*0790*/  BRA `(.L_x_3377) ;  /* 0x0000000000207947 */ /* 0x000fec0003800000 */
.L_x_3376:
        /* <DEDUP_REMOVED lines=8> */
.L_x_3377:
[----:B------:R-:W3:Y:S01]  /*0820*/  LDC R2, c[0x0][0x8c0] ;  /* 0x00023000ff027b82 */ /* 0x000ee20000000800 */
[----:B------:R-:W-:Y:S01]  /*0830*/  IADD3 R0, -R0, UR4, RZ ;  /* 0x0000000400007c10 */ /* 0x000fe2000fffe1ff */
[----:B------:R-:W-:Y:S02]  /*0840*/  ULDC.64 UR4, c[0x0][0x900] ;  /* 0x0002400000047ab9 */ /* 0x000fe40000000a00 */
[----:B------:R-:W-:-:S04]  /*0850*/  ISETP.NE.U32.AND P0, PT, RZ, UR4, PT ;  /* 0x00000004ff007c0c */ /* 0x000fc8000bf05070 */
[----:B------:R-:W4:Y:S01]  /*0860*/  LDC R5, c[0x0][0x8cc] ;  /* 0x00023300ff057b82 */ /* 0x000f220000000800 */
[----:B------:R-:W-:Y:S02]  /*0870*/  ISETP.NE.AND.EX P0, PT, RZ, UR5, PT, P0 ;  /* 0x00000005ff007c0c */ /* 0x000fe4000bf05300 */
[----:B---3--:R-:W-:Y:S01]  /*0880*/  ISETP.NE.AND P1, PT, R2, 0x1, PT ;  /* 0x000000010200780c */ /* 0x008fe20003f25270 */
[----:B----4-:R-:W-:-:S04]  /*0890*/  IMAD R4, R5, UR6, R0 ;  /* 0x0000000605047c24 */ /* 0x010fc8000f8e0200 */
[----:B------:R-:W-:-:S08]  /*08a0*/  IMAD.MOV.U32 R5, RZ, RZ, R4 ;  /* 0x000000ffff057224 */ /* 0x000fd000078e0004 */
[----:B-12---:R-:W1:Y:S08]  /*08b0*/  @P1 LDC R3, c[0x0][0x8c4] ;  /* 0x00023100ff031b82 */ /* 0x006e700000000800 */
[----:B------:R-:W2:Y:S01]  /*08c0*/  @P1 LDC R7, c[0x0][0x8c8] ;  /* 0x00023200ff071b82 */ /* 0x000ea20000000800 */
[----:B-1----:R-:W-:-:S05]  /*08d0*/  @P1 IMAD.HI.U32 R0, R4, R3, RZ ;  /* 0x0000000304001227 */ /* 0x002fca00078e00ff */
[----:B--2---:R-:W-:-:S05]  /*08e0*/  @P1 SHF.R.U32.HI R5, RZ, R7, R0 ;  /* 0x00000007ff051219 */ /* 0x004fca0000011600 */
[----:B------:R-:W-:-:S04]  /*08f0*/  IMAD.MOV R3, RZ, RZ, -R5 ;  /* 0x000000ffff037224 */ /* 0x000fc800078e0a05 */
[----:B------:R-:W-:-:S05]  /*0900*/  IMAD R0, R2, R3, R4 ;  /* 0x0000000302007224 */ /* 0x000fca00078e0204 */
[----:B------:R1:W-:Y:S01]  /*0910*/  STL [R1+0x38], R0 ;  /* 0x0000380001007387 */ /* 0x0003e20000100800 */
[----:B------:R-:W-:Y:S05]  /*0920*/  @!P0 BRA `(.L_x_3378) ;  /* 0x0000000000108947 */ /* 0x000fea0003800000 */
[----:B------:R-:W2:Y:S02]  /*0930*/  LDC.64 R2, c[0x0][0x900] ;  /* 0x00024000ff027b82 */ /* 0x000ea40000000a00 */
[----:B--2---:R-:W-:-:S05]  /*0940*/  IMAD.WIDE R2, R5, 0x4, R2 ;  /* 0x0000000405027825 */ /* 0x004fca00078e0202 */
[----:B-1----:R2:W5:Y:S01]  /*0950*/  LDG.E R0, desc[UR36][R2.64] ;  /* 0x0000002402007981 */ /* 0x002562000c1e1900 */
[----:B------:R-:W-:Y:S05]  /*0960*/  BRA `(.L_x_3379) ;  /* 0x00000000002c7947 */ /* 0x000fea0003800000 */
.L_x_3378:
[----:B------:R-:W-:Y:S02]  /*0970*/  ULDC.64 UR4, c[0x0][0x8f8] ;  /* 0x00023e0000047ab9 */ /* 0x000fe40000000a00 */
[----:B------:R-:W-:-:S04]  /*0980*/  ISETP.NE.U32.AND P0, PT, RZ, UR4, PT ;  /* 0x00000004ff007c0c */ /* 0x000fc8000bf05070 */
[----:B------:R-:W-:-:S13]  /*0990*/  ISETP.NE.AND.EX P0, PT, RZ, UR5, PT, P0 ;  /* 0x00000005ff007c0c */ /* 0x000fda000bf05300 */
[----:B------:R-:W-:Y:S05]  /*09a0*/  @!P0 BRA `(.L_x_3380) ;  /* 0x0000000000188947 */ /* 0x000fea0003800000 */
[----:B------:R-:W2:Y:S02]  /*09b0*/  LDC.64 R2, c[0x0][0x8f8] ;  /* 0x00023e00ff027b82 */ /* 0x000ea40000000a00 */
[----:B--2---:R-:W-:-:S05]  /*09c0*/  IMAD.WIDE R2, R5, 0x4, R2 ;  /* 0x0000000405027825 */ /* 0x004fca00078e0202 */
[----:B-1----:R-:W2:Y:S04]  /*09d0*/  LDG.E R0, desc[UR36][R2.64] ;  /* 0x0000002402007981 */ /* 0x002ea8000c1e1900 */
[----:B------:R-:W2:Y:S02]  /*09e0*/  LDG.E R7, desc[UR36][R2.64+0x4] ;  /* 0x0000042402077981 */ /* 0x000ea4000c1e1900 */
[----:B--2---:R-:W-:Y:S01]  /*09f0*/  IADD3 R0, -R0, R7, RZ ;  /* 0x0000000700007210 */ /* 0x004fe20007ffe1ff */
[----:B------:R-:W-:Y:S06]  /*0a00*/  BRA `(.L_x_3379) ;  /* 0x0000000000047947 */ /* 0x000fec0003800000 */
.L_x_3380:
[----:B-1----:R-:W1:Y:S02]  /*0a10*/  LDC R0, c[0x0][0x8f4] ;  /* 0x00023d00ff007b82 */ /* 0x002e640000000800 */
.L_x_3379:
[----:B------:R-:W3:Y:S01]  /*0a20*/  LDL R4, [R1+0x30] ;  /* 0x0000300001047983 */ /* 0x000ee20000100800 */
[----:B-1---5:R-:W-:-:S05]  /*0a30*/  VIADD R0, R0, 0x7f ;  /* 0x0000007f00007836 */ /* 0x022fca0000000000 */
[----:B--2---:R-:W-:-:S04]  /*0a40*/  SHF.R.S32.HI R3, RZ, 0x1f, R0 ;  /* 0x0000001fff037819 */ /* 0x004fc80000011400 */
[----:B------:R-:W-:-:S04]  /*0a50*/  LEA.HI R3, R3, R0, RZ, 0x7 ;  /* 0x0000000003037211 */ /* 0x000fc800078f38ff */
[----:B------:R-:W-:-:S04]  /*0a60*/  SHF.R.S32.HI R3, RZ, 0x7, R3 ;  /* 0x00000007ff037819 */ /* 0x000fc80000011403 */
[----:B---3--:R-:W-:-:S04]  /*0a70*/  ISETP.GE.AND P0, PT, R4, R3, PT ;  /* 0x000000030400720c */ /* 0x008fc80003f06270 */
[----:B------:R-:W-:-:S04]  /*0a80*/  SEL R6, R5, 0xffffffff, !P0 ;  /* 0xffffffff05067807 */ /* 0x000fc80004000000 */
[----:B------:R-:W-:Y:S01]  /*0a90*/  ISETP.GE.AND P0, PT, R6, RZ, PT ;  /* 0x000000ff0600720c */ /* 0x000fe20003f06270 */
[----:B------:R1:W-:-:S12]  /*0aa0*/  STL [R1+0x34], R6 ;  /* 0x0000340601007387 */ /* 0x0003d80000100800 */
[----:B-1----:R-:W-:Y:S05]  /*0ab0*/  @!P0 BRA `(.L_x_3381) ;  /* 0x000000d800748947 */ /* 0x002fea0003800000 */
[----:B------:R-:W1:Y:S01]  /*0ac0*/  LDC R0, c[0x0][0x290] ;  /* 0x0000a400ff007b82 */ /* 0x000e620000000800 */
[----:B------:R-:W2:Y:S01]  /*0ad0*/  S2R R2, SR_TID.X ;  /* 0x0000000000027919 */ /* 0x000ea20000002100 */
[----:B------:R-:W-:Y:S02]  /*0ae0*/  ULDC.64 UR4, c[0x0][0x780] ;  /* 0x0001e00000047ab9 */ /* 0x000fe40000000a00 */
[----:B------:R-:W-:-:S04]  /*0af0*/  ISETP.NE.U32.AND P0, PT, RZ, UR4, PT ;  /* 0x00000004ff007c0c */ /* 0x000fc8000bf05070 */
[----:B------:R-:W-:Y:S01]  /*0b00*/  ISETP.NE.AND.EX P0, PT, RZ, UR5, PT, P0 ;  /* 0x00000005ff007c0c */ /* 0x000fe2000bf05300 */
[----:B-1----:R1:W-:Y:S01]  /*0b10*/  STL [R1+0x10], R0 ;  /* 0x0000100001007387 */ /* 0x0023e20000100800 */
[----:B--2---:R-:W-:-:S11]  /*0b20*/  VIADD R18, R2, 0xffffff80 ;  /* 0xffffff8002127836 */ /* 0x004fd60000000000 */
[----:B------:R-:W-:Y:S05]  /*0b30*/  @!P0 BRA `(.L_x_3382) ;  /* 0x0000000000108947 */ /* 0x000fea0003800000 */
[----:B------:R-:W2:Y:S02]  /*0b40*/  LDC.64 R236, c[0x0][0x780] ;  /* 0x0001e000ffec7b82 */ /* 0x000ea40000000a00 */
[----:B--2---:R-:W-:-:S06]  /*0b50*/  IMAD.WIDE R236, R6, 0x4, R236 ;  /* 0x0000000406ec7825 */ /* 0x004fcc00078e02ec */
[----:B------:R2:W5:Y:S01]  /*0b60*/  LDG.E R236, desc[UR36][R236.64] ;  /* 0x00000024ecec7981 */ /* 0x000562000c1e1900 */
[----:B------:R-:W-:Y:S05]  /*0b70*/  BRA `(.L_x_3383) ;  /* 0x0000000000287947 */ /* 0x000fea0003800000 */
.L_x_3382:
[----:B------:R-:W-:Y:S01]  /*0b80*/  ULDC.64 UR4, c[0x0][0x770] ;  /* 0x0001dc0000047ab9 */ /* 0x000fe20000000a00 */
[----:B------:R-:W3:Y:S01]  /*0b90*/  LDC R236, c[0x0][0x280] ;  /* 0x0000a000ffec7b82 */ /* 0x000ee20000000800 */
[----:B------:R-:W-:-:S04]  /*0ba0*/  ISETP.NE.U32.AND P0, PT, RZ, UR4, PT ;  /* 0x00000004ff007c0c */ /* 0x000fc8000bf05070 */
[----:B------:R-:W-:-:S13]  /*0bb0*/  ISETP.NE.AND.EX P0, PT, RZ, UR5, PT, P0 ;  /* 0x00000005ff007c0c */ /* 0x000fda000bf05300 */
[----:B------:R-:W-:Y:S05]  /*0bc0*/  @!P0 BRA `(.L_x_3383) ;  /* 0x0000000000148947 */ /* 0x000fea0003800000 */
[----:B------:R-:W2:Y:S02]  /*0bd0*/  LDC.64 R2, c[0x0][0x770] ;  /* 0x0001dc00ff027b82 */ /* 0x000ea40000000a00 */
[----:B--2---:R-:W-:-:S05]  /*0be0*/  IMAD.WIDE R2, R6, 0x4, R2 ;  /* 0x0000000406027825 */ /* 0x004fca00078e0202 */
[----:B---3--:R-:W2:Y:S04]  /*0bf0*/  LDG.E R236, desc[UR36][R2.64] ;  /* 0x0000002402ec7981 */ /* 0x008ea8000c1e1900 */
[----:B------:R-:W2:Y:S02]  /*0c00*/  LDG.E R5, desc[UR36][R2.64+0x4] ;  /* 0x0000042402057981 */ /* 0x000ea4000c1e1900 */
[----:B--2---:R-:W-:-:S07]  /*0c10*/  IMAD.IADD R236, R5, 0x1, -R236 ;  /* 0x0000000105ec7824 */ /* 0x004fce00078e0aec */
.L_x_3383:
[----:B------:R-:W-:Y:S02]  /*0c20*/  ULDC.64 UR4, c[0x0][0x788] ;  /* 0x0001e20000047ab9 */ /* 0x000fe40000000a00 */
[----:B------:R-:W-:-:S04]  /*0c30*/  ISETP.NE.U32.AND P0, PT, RZ, UR4, PT ;  /* 0x00000004ff007c0c */ /* 0x000fc8000bf05070 */
[----:B------:R-:W-:-:S13]  /*0c40*/  ISETP.NE.AND.EX P0, PT, RZ, UR5, PT, P0 ;  /* 0x00000005ff007c0c */ /* 0x000fda000bf05300 */
[----:B------:R-:W-:Y:S05]  /*0c50*/  @!P0 BRA `(.L_x_3384) ;  /* 0x0000000000148947 */ /* 0x000fea0003800000 */
[----:B------:R-:W4:Y:S02]  /*0c60*/  LDC.64 R2, c[0x0][0x788] ;  /* 0x0001e200ff027b82 */ /* 0x000f240000000a00 */
[----:B----4-:R-:W-:-:S05]  /*0c70*/  IMAD.WIDE R2, R6, 0x4, R2 ;  /* 0x0000000406027825 */ /* 0x010fca00078e0202 */
[----:B-1----:R-:W4:Y:S04]  /*0c80*/  LDG.E R0, desc[UR36][R2.64] ;  /* 0x0000002402007981 */ /* 0x002f28000c1e1900 */
[----:B----4-:R1:W-:Y:S01]  /*0c90*/  STL [R1+0x10], R0 ;  /* 0x0000100001007387 */ /* 0x0103e20000100800 */
[----:B------:R-:W-:Y:S05]  /*0ca0*/  BRA `(.L_x_3385) ;  /* 0x0000000000287947 */ /* 0x000fea0003800000 */
.L_x_3384:
[----:B------:R-:W-:Y:S02]  /*0cb0*/  ULDC.64 UR4, c[0x0][0x778] ;  /* 0x0001de0000047ab9 */ /* 0x000fe40000000a00 */
[----:B------:R-:W-:-:S04]  /*0cc0*/  ISETP.NE.U32.AND P0, PT, RZ, UR4, PT ;  /* 0x00000004ff007c0c */ /* 0x000fc8000bf05070 */
[----:B------:R-:W-:-:S13]  /*0cd0*/  ISETP.NE.AND.EX P0, PT, RZ, UR5, PT, P0 ;  /* 0x00000005ff007c0c */ /* 0x000fda000bf05300 */
[----:B------:R-:W-:Y:S05]  /*0ce0*/  @!P0 BRA `(.L_x_3385) ;  /* 0x0000000000188947 */ /* 0x000fea0003800000 */
[----:B------:R-:W4:Y:S02]  /*0cf0*/  LDC.64 R2, c[0x0][0x778] ;  /* 0x0001de00ff027b82 */ /* 0x000f240000000a00 */
[----:B----4-:R-:W-:-:S05]  /*0d00*/  IMAD.WIDE R2, R6, 0x4, R2 ;  /* 0x0000000406027825 */ /* 0x010fca00078e0202 */
[----:B-1----:R-:W4:Y:S04]  /*0d10*/  LDG.E R0, desc[UR36][R2.64] ;  /* 0x0000002402007981 */ /* 0x002f28000c1e1900 */
[----:B------:R-:W4:Y:S02]  /*0d20*/  LDG.E R5, desc[UR36][R2.64+0x4] ;  /* 0x0000042402057981 */ /* 0x000f24000c1e1900 */
[----:B----4-:R-:W-:-:S05]  /*0d30*/  IADD3 R0, -R0, R5, RZ ;  /* 0x0000000500007210 */ /* 0x010fca0007ffe1ff */
[----:B------:R4:W-:Y:S02]  /*0d40*/  STL [R1+0x10], R0 ;  /* 0x0000100001007387 */ /* 0x0009e40000100800 */
.L_x_3385:
[----:B-1--4-:R-:W3:Y:S01]  /*0d50*/  LDL R0, [R1+0x10] ;  /* 0x0000100001007983 */ /* 0x012ee20000100800 */
[----:B------:R-:W1:Y:S01]  /*0d60*/  LDC R3, c[0x0][0x74c] ;  /* 0x0001d300ff037b82 */ /* 0x000e620000000800 */
[----:B------:R-:W-:Y:S02]  /*0d70*/  PLOP3.LUT P0, PT, PT, PT, PT, 0x80, 0x0 ;  /* 0x000000000000781c */ /* 0x000fe40003f0f070 */
        /* <DEDUP_REMOVED lines=32> */
[----:B---3-5:R-:W-:-:S04]  /*0f80*/  IMAD.IADD R0, R236, 0x1, -R0 ;  /* 0x00000001ec007824 */ /* 0x028fc800078e0a00 */
[----:B------:R-:W-:Y:S02]  /*0f90*/  IMAD R2, R4, 0x80, R0 ;  /* 0x0000008004027824 */ /* 0x000fe400078e0200 */
[----:B------:R-:W-:-:S03]  /*0fa0*/  VIADD R0, R236, 0x5f ;  /* 0x0000005fec007836 */ /* 0x000fc60000000000 */
[----:B-1----:R-:W-:Y:S01]  /*0fb0*/  IADD3 R2, R2, -R3, RZ ;  /* 0x8000000302027210 */ /* 0x002fe20007ffe0ff */
        /* <DEDUP_REMOVED lines=10> */
[----:B------:R-:W-:-:S04]  /*1060*/  MOV R0, RZ ;  /* 0x000000ff00007202 */ /* 0x000fc80000000f00 */
[----:B------:R-:W-:-:S13]  /*1070*/  LOP3.LUT P0, RZ, R0, 0x3ff, RZ, 0xc0, !PT ;  /* 0x000003ff00ff7812 */ /* 0x000fda000780c0ff */
[----:B------:R-:W-:Y:S05]  /*1080*/  @!P0 BRA `(.L_x_3387) ;  /* 0x00000000007c8947 */ /* 0x000fea0003800000 */
[----:B------:R-:W-:Y:S01]  /*1090*/  MOV R2, 0x0 ;  /* 0x0000000000027802 */ /* 0x000fe20000000f00 */
[----:B------:R-:W-:Y:S01]  /*10a0*/  ULDC.64 UR4, c[0x4][0x90] ;  /* 0x0100240000047ab9 */ /* 0x000fe20000000a00 */
[----:B------:R-:W-:Y:S01]  /*10b0*/  ULDC.64 UR6, c[0x4][0x8] ;  /* 0x0100020000067ab9 */ /* 0x000fe20000000a00 */
[----:B------:R-:W-:Y:S01]  /*10c0*/  IMAD.U32 R4, RZ, RZ, UR4 ;  /* 0x00000004ff047e24 */ /* 0x000fe2000f8e00ff */
[----:B------:R1:W3:Y:S01]  /*10d0*/  LDC.64 R14, c[0x4][R2] ;  /* 0x01000000020e7b82 */ /* 0x0002e20000000a00 */
        /* <DEDUP_REMOVED lines=10> */
[----:B--23--:R-:W-:Y:S05]  /*1180*/  CALL.ABS.NOINC R14 ;  /* 0x000000000e007343 */ /* 0x00cfea0003c00000 */
.L_x_3388:
        /* <DEDUP_REMOVED lines=15> */
.L_x_3387:
        /* <DEDUP_REMOVED lines=21> */
[----:B--23--:R-:W-:Y:S05]  /*13d0*/  CALL.ABS.NOINC R14 ;  /* 0x000000000e007343 */ /* 0x00cfea0003c00000 */
.L_x_3390:
        /* <DEDUP_REMOVED lines=15> */
.L_x_3389:
[----:B------:R-:W-:Y:S01]  /*14d0*/  SHF.R.S32.HI R7, RZ, 0x1f, R18 ;  /* 0x0000001fff077819 */ /* 0x000fe20000011412 */
[----:B------:R-:W-:-:S03]  /*14e0*/  UMOV UR4, 0xffffffff ;  /* 0xffffffff00047882 */ /* 0x000fc60000000000 */
[----:B------:R-:W-:-:S04]  /*14f0*/  LEA.HI R0, R7, R18, RZ, 0x7 ;  /* 0x0000001207007211 */ /* 0x000fc800078f38ff */
[----:B------:R-:W-:Y:S01]  /*1500*/  SHF.R.S32.HI R13, RZ, 0x7, R0 ;  /* 0x00000007ff0d7819 */ /* 0x000fe20000011400 */
[----:B------:R-:W-:Y:S06]  /*1510*/  BRA.DIV UR4, `(.L_x_3391) ;  /* 0x000000ce04e47947 */ /* 0x000fec000b800000 */
[----:B------:R1:W3:Y:S02]  /*1520*/  SHFL.IDX PT, R14, R13, RZ, 0x1f ;  /* 0x00001fff0d0e7589 */ /* 0x0002e400000e0000 */
.L_x_3489:
[----:B------:R-:W-:Y:S02]  /*1530*/  SHF.L.U32 R2, RZ, 0x1f, RZ ;  /* 0x0000001fff027819 */ /* 0x000fe400000006ff */
[CC--:B------:R-:W-:Y:S02]  /*1540*/  LEA.HI R8, R7.reuse, R18.reuse, RZ, 0x5 ;  /* 0x0000001207087211 */ /* 0x0c0fe400078f28ff */
[----:B------:R-:W4:Y:S01]  /*1550*/  SYNCS.PHASECHK.TRANS64.TRYWAIT P0, [R17+URZ+0x26800], R2 ;  /* 0x02680002110075a7 */ /* 0x000f22000800017f */
[----:B------:R-:W-:Y:S01]  /*1560*/  LEA.HI R5, R7, R18, RZ, 0x4 ;  /* 0x0000001207057211 */ /* 0x000fe200078f20ff */
[----:B----4-:R-:W-:Y:S06]  /*1570*/  @P0 BRA `(.L_x_3392) ;  /* 0x0000000000080947 */ /* 0x010fec0003800000 */
[----:B------:R-:W4:Y:S02]  /*1580*/  SYNCS.PHASECHK.TRANS64.TRYWAIT P0, [R17+URZ+0x26800], R2 ;  /* 0x02680002110075a7 */ /* 0x000f24000800017f */
[----:B----4-:R-:W-:Y:S05]  /*1590*/  @!P0 BRA `(.L_x_3393) ;  /* 0x000000cc00e08947 */ /* 0x010fea0003800000 */
.L_x_3392:
[----:B------:R-:W5:Y:S04]  /*15a0*/  LDL R12, [R1+0x10] ;  /* 0x00001000010c7983 */ /* 0x000f680000100800 */
[----:B------:R-:W2:Y:S01]  /*15b0*/  LDL R11, [R1+0x30] ;  /* 0x00003000010b7983 */ /* 0x000ea20000100800 */
[----:B----4-:R-:W-:Y:S01]  /*15c0*/  SHF.R.S32.HI R2, RZ, 0x5, R8 ;  /* 0x00000005ff027819 */ /* 0x010fe20000011408 */
[----:B------:R-:W-:Y:S01]  /*15d0*/  IMAD.SHL.U32 R3, R18, 0x40, RZ ;  /* 0x0000004012037824 */ /* 0x000fe200078e00ff */
[----:B------:R-:W-:Y:S01]  /*15e0*/  SHF.R.S32.HI R6, RZ, 0x4, R5 ;  /* 0x00000004ff067819 */ /* 0x000fe20000011405 */
[----:B------:R-:W4:Y:S01]  /*15f0*/  LDL R15, [R1+0x2c] ;  /* 0x00002c00010f7983 */ /* 0x000f220000100800 */
[----:B------:R-:W-:Y:S01]  /*1600*/  ULDC UR4, c[0x0][0x74c] ;  /* 0x0001d30000047ab9 */ /* 0x000fe20000000800 */
[----:B------:R-:W-:Y:S01]  /*1610*/  IMAD.SHL.U32 R4, R2, 0x10, RZ ;  /* 0x0000001002047824 */ /* 0x000fe200078e00ff */
[----:B------:R-:W-:-:S02]  /*1620*/  LEA.HI R9, R5, R6, RZ, 0x1 ;  /* 0x0000000605097211 */ /* 0x000fc400078f08ff */
[----:B------:R-:W-:Y:S02]  /*1630*/  LOP3.LUT R3, R3, 0x1c0, RZ, 0xc0, !PT ;  /* 0x000001c003037812 */ /* 0x000fe400078ec0ff */
[----:B------:R-:W-:Y:S02]  /*1640*/  LOP3.LUT R9, R9, 0x7ffffe, RZ, 0xc0, !PT ;  /* 0x007ffffe09097812 */ /* 0x000fe400078ec0ff */
[----:B------:R-:W-:Y:S02]  /*1650*/  LEA.HI R2, R7, R18, RZ, 0x3 ;  /* 0x0000001207027211 */ /* 0x000fe400078f18ff */
[----:B------:R-:W-:Y:S01]  /*1660*/  LOP3.LUT R5, R3, 0x30, R4, 0xf8, !PT ;  /* 0x0000003003057812 */ /* 0x000fe200078ef804 */
[----:B------:R-:W-:Y:S01]  /*1670*/  IMAD.IADD R6, R6, 0x1, -R9 ;  /* 0x0000000106067824 */ /* 0x000fe200078e0a09 */
[----:B------:R-:W-:Y:S02]  /*1680*/  SHF.R.U32.HI R3, RZ, 0x3, R3 ;  /* 0x00000003ff037819 */ /* 0x000fe40000011603 */
[----:B------:R-:W-:Y:S01]  /*1690*/  LOP3.LUT R4, R5, 0x8, R2, 0xf8, !PT ;  /* 0x0000000805047812 */ /* 0x000fe200078ef802 */
[----:B------:R-:W-:Y:S01]  /*16a0*/  IMAD R6, R13, 0xc, R6 ;  /* 0x0000000c0d067824 */ /* 0x000fe200078e0206 */
[----:B---3--:R-:W-:-:S02]  /*16b0*/  LEA.HI R2, R14, R14, RZ, 0x1 ;  /* 0x0000000e0e027211 */ /* 0x008fc400078f08ff */
[----:B------:R-:W-:Y:S02]  /*16c0*/  LOP3.LUT R3, R4, R3, RZ, 0x3c, !PT ;  /* 0x0000000304037212 */ /* 0x000fe400078e3cff */
[----:B------:R-:W-:Y:S02]  /*16d0*/  LOP3.LUT R5, R2, 0xfffffffe, RZ, 0xc0, !PT ;  /* 0xfffffffe02057812 */ /* 0x000fe400078ec0ff */
[----:B------:R-:W-:Y:S02]  /*16e0*/  LEA R2, R6, R3, 0x9 ;  /* 0x0000000306027211 */ /* 0x000fe400078e48ff */
[----:B------:R-:W-:Y:S01]  /*16f0*/  LOP3.LUT R3, R0, 0xffffff80, RZ, 0xc0, !PT ;  /* 0xffffff8000037812 */ /* 0x000fe200078ec0ff */
[----:B------:R-:W-:-:S04]  /*1700*/  IMAD.IADD R5, R14, 0x1, -R5 ;  /* 0x000000010e057824 */ /* 0x000fc800078e0a05 */
[----:B------:R-:W-:-:S05]  /*1710*/  IMAD.IADD R6, R18, 0x1, -R3 ;  /* 0x0000000112067824 */ /* 0x000fca00078e0a03 */
[--C-:B------:R-:W-:Y:S01]  /*1720*/  SHF.R.S32.HI R14, RZ, 0x1f, R6.reuse ;  /* 0x0000001fff0e7819 */ /* 0x100fe20000011406 */
[----:B------:R3:W-:Y:S04]  /*1730*/  STL [R1+0x18], R2 ;  /* 0x0000180201007387 */ /* 0x0007e80000100800 */
[----:B------:R1:W-:Y:S01]  /*1740*/  STL [R1+0x20], R14 ;  /* 0x0000200e01007387 */ /* 0x0003e20000100800 */
[----:B---3--:R-:W-:-:S05]  /*1750*/  IMAD R2, R13, 0x300, R6 ;  /* 0x000003000d027824 */ /* 0x008fca00078e0206 */
[----:B------:R-:W-:Y:S01]  /*1760*/  SHF.L.U32 R2, R2, 0x2, RZ ;  /* 0x0000000202027819 */ /* 0x000fe200000006ff */
        /* <DEDUP_REMOVED lines=34> */
[----:B------:R-:W-:Y:S01]  /*1990*/  IMAD R2, R2, 0x4, R17 ;  /* 0x0000000402027824 */ /* 0x000fe200078e0211 */
[----:B-----5:R-:W-:-:S04]  /*19a0*/  IADD3 R10, -R12, 0x7f, R236 ;  /* 0x0000007f0c0a7810 */ /* 0x020fc80007ffe1ec */
[----:B--2---:R-:W-:-:S05]  /*19b0*/  LEA R10, R11, R10, 0x7 ;  /* 0x0000000a0b0a7211 */ /* 0x004fca00078e38ff */
[----:B------:R-:W-:-:S04]  /*19c0*/  VIADD R10, R10, -UR4 ;  /* 0x800000040a0a7c36 */ /* 0x000fc80008000000 */
[----:B------:R-:W-:-:S05]  /*19d0*/  IMAD.HI R10, R10, 0x2aaaaaab, RZ ;  /* 0x2aaaaaab0a0a7827 */ /* 0x000fca00078e02ff */
[----:B------:R-:W-:-:S04]  /*19e0*/  SHF.R.U32.HI R9, RZ, 0x1f, R10 ;  /* 0x0000001fff097819 */ /* 0x000fc8000001160a */
[----:B------:R-:W-:Y:S02]  /*19f0*/  LEA.HI.SX32 R9, R10, R9, 0x1c ;  /* 0x000000090a097211 */ /* 0x000fe400078fe2ff */
[----:B------:R-:W-:Y:S02]  /*1a00*/  LEA.HI R10, R14, R6, RZ, 0x2 ;  /* 0x000000060e0a7211 */ /* 0x000fe400078f10ff */
[----:B----4-:R-:W-:-:S03]  /*1a10*/  VIADDMNMX R237, R9, 0x1, R15, PT ;  /* 0x0000000109ed7846 */ /* 0x010fc6000380010f */
[----:B------:R1:W-:Y:S01]  /*1a20*/  STL [R1+0x14], R10 ;  /* 0x0000140a01007387 */ /* 0x0003e20000100800 */
[----:B------:R-:W-:Y:S02]  /*1a30*/  ISETP.GE.AND P0, PT, R16, R237, PT ;  /* 0x000000ed1000720c */ /* 0x000fe40003f06270 */
[----:B------:R-:W-:-:S05]  /*1a40*/  LOP3.LUT R3, R10, 0xfffffffc, RZ, 0xc0, !PT ;  /* 0xfffffffc0a037812 */ /* 0x000fca00078ec0ff */
[----:B------:R-:W-:-:S06]  /*1a50*/  IMAD.IADD R3, R6, 0x1, -R3 ;  /* 0x0000000106037824 */ /* 0x000fcc00078e0a03 */
[----:B-1----:R-:W-:Y:S05]  /*1a60*/  @P0 BRA `(.L_x_3394) ;  /* 0x0000004000e80947 */ /* 0x002fea0003800000 */
        /* <DEDUP_REMOVED lines=12> */
[----:B------:R-:W-:Y:S02]  /*1b30*/  IADD3 R22, R13, -R6, RZ ;  /* 0x800000060d167210 */ /* 0x000fe40007ffe0ff */
[----:B------:R-:W-:Y:S02]  /*1b40*/  CS2R R144, SRZ ;  /* 0x0000000000907805 */ /* 0x000fe4000001ff00 */
        /* <DEDUP_REMOVED lines=8> */
[----:B------:R-:W-:Y:S01]  /*1bd0*/  LOP3.LUT R9, R6, 0xfffffffc, RZ, 0xc0, !PT ;  /* 0xfffffffc06097812 */ /* 0x000fe200078ec0ff */
[C---:B------:R-:W-:Y:S01]  /*1be0*/  VIADD R8, R11.reuse, 0x8 ;  /* 0x000000080b087836 */ /* 0x040fe20000000000 */
[--C-:B------:R-:W-:Y:S01]  /*1bf0*/  SHF.R.S32.HI R14, RZ, 0x2, R10.reuse ;  /* 0x00000002ff0e7819 */ /* 0x100fe2000001140a */
[----:B------:R-:W-:Y:S01]  /*1c00*/  VIADD R15, R11, 0x10 ;  /* 0x000000100b0f7836 */ /* 0x000fe20000000000 */
        /* <DEDUP_REMOVED lines=18> */
[----:B------:R-:W-:Y:S01]  /*1d30*/  IADD3 R23, R23, R21, -R14 ;  /* 0x0000001517177210 */ /* 0x000fe20007ffe80e */
[----:B------:R-:W-:Y:S01]  /*1d40*/  IMAD.HI R20, R19, 0x2aaaaaab, RZ ;  /* 0x2aaaaaab13147827 */ /* 0x000fe200078e02ff */
[----:B------:R-:W-:Y:S02]  /*1d50*/  LOP3.LUT R4, R4, 0xfffffffe, RZ, 0xc0, !PT ;  /* 0xfffffffe04047812 */ /* 0x000fe400078ec0ff */
[----:B------:R-:W-:Y:S02]  /*1d60*/  CS2R R122, SRZ ;  /* 0x00000000007a7805 */ /* 0x000fe4000001ff00 */
[----:B------:R-:W-:Y:S02]  /*1d70*/  SHF.R.U32.HI R7, RZ, 0x1, R6 ;  /* 0x00000001ff077819 */ /* 0x000fe40000011606 */
[----:B------:R-:W-:Y:S02]  /*1d80*/  CS2R R120, SRZ ;  /* 0x0000000000787805 */ /* 0x000fe4000001ff00 */
[----:B------:R-:W-:-:S02]  /*1d90*/  SHF.R.U32.HI R14, RZ, 0x1, R13 ;  /* 0x00000001ff0e7819 */ /* 0x000fc4000001160d */
[----:B------:R-:W-:Y:S02]  /*1da0*/  CS2R R182, SRZ ;  /* 0x0000000000b67805 */ /* 0x000fe4000001ff00 */
[----:B------:R-:W-:Y:S02]  /*1db0*/  SHF.R.U32.HI R21, RZ, 0x1, R20 ;  /* 0x00000001ff157819 */ /* 0x000fe40000011614 */
[----:B------:R-:W-:Y:S02]  /*1dc0*/  CS2R R180, SRZ ;  /* 0x0000000000b47805 */ /* 0x000fe4000001ff00 */
[----:B------:R-:W-:Y:S02]  /*1dd0*/  IADD3 R4, R11, -R4, RZ ;  /* 0x800000040b047210 */ /* 0x000fe40007ffe0ff */
[----:B------:R-:W-:Y:S02]  /*1de0*/  CS2R R178, SRZ ;  /* 0x0000000000b27805 */ /* 0x000fe4000001ff00 */
[----:B------:R-:W-:-:S02]  /*1df0*/  LEA.HI R7, R6, R7, RZ, 0x1 ;  /* 0x0000000706077211 */ /* 0x000fc400078f08ff */
[----:B------:R-:W-:Y:S02]  /*1e00*/  CS2R R176, SRZ ;  /* 0x0000000000b07805 */ /* 0x000fe4000001ff00 */
[----:B------:R-:W-:Y:S02]  /*1e10*/  LEA.HI R13, R13, R14, RZ, 0x1 ;  /* 0x0000000e0d0d7211 */ /* 0x000fe400078f08ff */
[----:B------:R-:W-:Y:S02]  /*1e20*/  CS2R R174, SRZ ;  /* 0x0000000000ae7805 */ /* 0x000fe4000001ff00 */
[----:B------:R-:W-:Y:S01]  /*1e30*/  LOP3.LUT R11, R10, 0xfffffffe, RZ, 0xc0, !PT ;  /* 0xfffffffe0a0b7812 */ /* 0x000fe200078ec0ff */
[----:B------:R-:W-:Y:S01]  /*1e40*/  IMAD R7, R7, -0xc, R0 ;  /* 0xfffffff407077824 */ /* 0x000fe200078e0200 */
[----:B------:R-:W-:Y:S01]  /*1e50*/  LEA.HI R20, R20, R21, RZ, 0x1 ;  /* 0x0000001514147211 */ /* 0x000fe200078f08ff */
[----:B------:R-:W-:Y:S01]  /*1e60*/  IMAD R12, R13, -0xc, R12 ;  /* 0xfffffff40d0c7824 */ /* 0x000fe200078e020c */
[----:B------:R-:W-:Y:S01]  /*1e70*/  LOP3.LUT R18, R18, 0xfffffffe, RZ, 0xc0, !PT ;  /* 0xfffffffe12127812 */ /* 0x000fe200078ec0ff */
[----:B------:R-:W-:Y:S01]  /*1e80*/  IMAD.IADD R11, R8, 0x1, -R11 ;  /* 0x00000001080b7824 */ /* 0x000fe200078e0a0b */
[----:B------:R-:W-:Y:S01]  /*1e90*/  CS2R R172, SRZ ;  /* 0x0000000000ac7805 */ /* 0x000fe2000001ff00 */
[----:B------:R-:W-:Y:S01]  /*1ea0*/  IMAD R19, R20, -0xc, R19 ;  /* 0xfffffff414137824 */ /* 0x000fe200078e0213 */
[----:B------:R-:W-:Y:S01]  /*1eb0*/  CS2R R170, SRZ ;  /* 0x0000000000aa7805 */ /* 0x000fe2000001ff00 */
[----:B------:R-:W-:Y:S01]  /*1ec0*/  IMAD.IADD R18, R15, 0x1, -R18 ;  /* 0x000000010f127824 */ /* 0x000fe200078e0a12 */
[----:B------:R-:W-:Y:S01]  /*1ed0*/  LEA R0, R12, R11, 0x3 ;  /* 0x0000000b0c007211 */ /* 0x000fe200078e18ff */
[----:B------:R-:W-:Y:S01]  /*1ee0*/  IMAD R4, R7, 0x8, R4 ;  /* 0x0000000807047824 */ /* 0x000fe200078e0204 */
[----:B------:R-:W-:Y:S01]  /*1ef0*/  CS2R R168, SRZ ;  /* 0x0000000000a87805 */ /* 0x000fe2000001ff00 */
[----:B------:R-:W-:Y:S01]  /*1f00*/  IMAD R6, R19, 0x8, R18 ;  /* 0x0000000813067824 */ /* 0x000fe200078e0212 */
[----:B------:R-:W-:Y:S01]  /*1f10*/  CS2R R166, SRZ ;  /* 0x0000000000a67805 */ /* 0x000fe2000001ff00 */
[----:B------:R-:W-:Y:S01]  /*1f20*/  IMAD R8, R22, -0x40, R23 ;  /* 0xffffffc016087824 */ /* 0x000fe200078e0217 */
[----:B------:R1:W-:Y:S01]  /*1f30*/  STL [R1+0x8], R4 ;  /* 0x0000080401007387 */ /* 0x0003e20000100800 */
[----:B------:R-:W-:-:S02]  /*1f40*/  CS2R R164, SRZ ;  /* 0x0000000000a47805 */ /* 0x000fc4000001ff00 */
[----:B------:R-:W-:Y:S02]  /*1f50*/  CS2R R162, SRZ ;  /* 0x0000000000a27805 */ /* 0x000fe4000001ff00 */
[----:B------:R-:W-:Y:S01]  /*1f60*/  CS2R R160, SRZ ;  /* 0x0000000000a07805 */ /* 0x000fe2000001ff00 */
[----:B------:R2:W-:Y:S01]  /*1f70*/  STL [R1+0x4], R0 ;  /* 0x0000040001007387 */ /* 0x0005e20000100800 */
[----:B------:R-:W-:Y:S02]  /*1f80*/  CS2R R158, SRZ ;  /* 0x00000000009e7805 */ /* 0x000fe4000001ff00 */
[----:B------:R-:W-:Y:S02]  /*1f90*/  CS2R R156, SRZ ;  /* 0x00000000009c7805 */ /* 0x000fe4000001ff00 */
[----:B------:R-:W-:Y:S01]  /*1fa0*/  CS2R R154, SRZ ;  /* 0x00000000009a7805 */ /* 0x000fe2000001ff00 */
[----:B------:R3:W-:Y:S01]  /*1fb0*/  STL [R1], R6 ;  /* 0x0000000601007387 */ /* 0x0007e20000100800 */
[----:B------:R-:W-:Y:S01]  /*1fc0*/  CS2R R152, SRZ ;  /* 0x0000000000987805 */ /* 0x000fe2000001ff00 */
[----:B-1----:R-:W-:-:S02]  /*1fd0*/  IMAD.MOV.U32 R4, RZ, RZ, RZ ;  /* 0x000000ffff047224 */ /* 0x002fc400078e00ff */
[----:B--2---:R-:W-:-:S07]  /*1fe0*/  IMAD.MOV.U32 R0, RZ, RZ, RZ ;  /* 0x000000ffff007224 */ /* 0x004fce00078e00ff */
.L_x_3405:
[----:B-1-3--:R-:W2:Y:S02]  /*1ff0*/  LDL R6, [R1+0xc] ;  /* 0x00000c0001067983 */ /* 0x00aea40000100800 */
[----:B--2---:R-:W-:-:S04]  /*2000*/  LOP3.LUT R6, R6, 0x1, RZ, 0xfc, !PT ;  /* 0x0000000106067812 */ /* 0x004fc800078efcff */
[----:B------:R-:W-:-:S13]  /*2010*/  ISETP.NE.AND P0, PT, R6, 0x3, PT ;  /* 0x000000030600780c */ /* 0x000fda0003f05270 */
[----:B------:R-:W-:Y:S05]  /*2020*/  @!P0 BRA `(.L_x_3395) ;  /* 0x0000000000048947 */ /* 0x000fea0003800000 */
[----:B------:R-:W-:Y:S01]  /*2030*/  BPT.TRAP 0x1 ;  /* 0x000000040000795c */ /* 0x000fe20000300000 */
.L_x_3395:
[----:B------:R-:W-:Y:S02]  /*2040*/  LEA R6, R0, R17, 0x3 ;  /* 0x0000001100067211 */ /* 0x000fe400078e18ff */
[----:B------:R-:W-:-:S04]  /*2050*/  SHF.L.U32 R19, R4, 0x1f, RZ ;  /* 0x0000001f04137819 */ /* 0x000fc800000006ff */
[----:B------:R1:W2:Y:S01]  /*2060*/  SYNCS.PHASECHK.TRANS64.TRYWAIT P1, [R6+URZ+0x26810], R19 ;  /* 0x02681013060075a7 */ /* 0x0002a2000802017f */
[----:B------:R-:W-:Y:S05]  /*2070*/  @!P0 BRA `(.L_x_3396) ;  /* 0x0000000000048947 */ /* 0x000fea0003800000 */
[----:B------:R-:W-:Y:S01]  /*2080*/  BPT.TRAP 0x1 ;  /* 0x000000040000795c */ /* 0x000fe20000300000 */
.L_x_3396:
[----:B------:R-:W-:-:S05]  /*2090*/  VIADD R7, R17, 0xe000 ;  /* 0x0000e00011077836 */ /* 0x000fca0000000000 */
[----:B------:R-:W-:-:S04]  /*20a0*/  SHF.R.U32.HI R7, RZ, 0x4, R7 ;  /* 0x00000004ff077819 */ /* 0x000fc80000011607 */
[----:B------:R-:W-:Y:S01]  /*20b0*/  LOP3.LUT R7, R7, 0x3fff, RZ, 0xc0, !PT ;  /* 0x00003fff07077812 */ /* 0x000fe200078ec0ff */
[----:B--2---:R-:W-:Y:S06]  /*20c0*/  @P1 BRA `(.L_x_3397) ;  /* 0x0000000000081947 */ /* 0x004fec0003800000 */
[----:B------:R-:W2:Y:S02]  /*20d0*/  SYNCS.PHASECHK.TRANS64.TRYWAIT P1, [R6+URZ+0x26810], R19 ;  /* 0x02681013060075a7 */ /* 0x000ea4000802017f */
[----:B--2---:R-:W-:Y:S05]  /*20e0*/  @!P1 BRA `(.L_x_3398) ;  /* 0x000000c400209947 */ /* 0x004fea0003800000 */
.L_x_3397:
[----:B------:R-:W-:Y:S05]  /*20f0*/  WARPSYNC.ALL ;  /* 0x0000000000007948 */ /* 0x000fea0003800000 */
[----:B------:R-:W-:Y:S01]  /*2100*/  LOP3.LUT R11, R7, 0x10000, RZ, 0xfc, !PT ;  /* 0x00010000070b7812 */ /* 0x000fe200078efcff */
[----:B------:R-:W-:Y:S01]  /*2110*/  IMAD R10, R5, 0x2000, R17 ;  /* 0x00002000050a7824 */ /* 0x000fe200078e0211 */
[----:B------:R-:W3:Y:S04]  /*2120*/  LDL R14, [R1+0x8] ;  /* 0x00000800010e7983 */ /* 0x000ee80000100800 */
[----:B------:R-:W-:Y:S01]  /*2130*/  R2UR UR9, R10 ;  /* 0x000000000a0972ca */ /* 0x000fe200000e0000 */
[----:B------:R-:W-:Y:S01]  /*2140*/  IMAD R11, R0, 0x300, R11 ;  /* 0x00000300000b7824 */ /* 0x000fe200078e020b */
[----:B------:R-:W4:Y:S04]  /*2150*/  LDL R13, [R1] ;  /* 0x00000000010d7983 */ /* 0x000f280000100800 */
[----:B------:R-:W-:Y:S01]  /*2160*/  R2UR UR8, R11 ;  /* 0x000000000b0872ca */ /* 0x000fe200000e0000 */
[----:B------:R-:W5:Y:S06]  /*2170*/  LDL R12, [R1+0x4] ;  /* 0x00000400010c7983 */ /* 0x000f6c0000100800 */
        /* <DEDUP_REMOVED lines=30> */
[C---:B---3--:R-:W-:Y:S01]  /*2360*/  IMAD R10, R0.reuse, 0x80, R14 ;  /* 0x00000080000a7824 */ /* 0x048fe200078e020e */
[C---:B-----5:R-:W-:Y:S01]  /*2370*/  LEA R12, R0.reuse, R12, 0x7 ;  /* 0x0000000c000c7211 */ /* 0x060fe200078e38ff */
[----:B----4-:R-:W-:Y:S02]  /*2380*/  IMAD R14, R0, 0x80, R13 ;  /* 0x00000080000e7824 */ /* 0x010fe400078e020d */
[C---:B------:R-:W-:Y:S02]  /*2390*/  IMAD R10, R3.reuse, 0x2, R10 ;  /* 0x00000002030a7824 */ /* 0x040fe400078e020a */
[C---:B------:R-:W-:Y:S01]  /*23a0*/  IMAD R18, R3.reuse, 0x2, R12 ;  /* 0x0000000203127824 */ /* 0x040fe200078e020c */
[----:B------:R-:W-:Y:S01]  /*23b0*/  LEA R20, R3, R14, 0x1 ;  /* 0x0000000e03147211 */ /* 0x000fe200078e08ff */
[--C-:B------:R-:W-:Y:S02]  /*23c0*/  IMAD R14, R10, 0x4, R17.reuse ;  /* 0x000000040a0e7824 */ /* 0x100fe400078e0211 */
[----:B------:R-:W-:-:S02]  /*23d0*/  IMAD R12, R18, 0x4, R17 ;  /* 0x00000004120c7824 */ /* 0x000fc400078e0211 */
[----:B------:R-:W-:Y:S01]  /*23e0*/  IMAD R15, R20, 0x4, R17 ;  /* 0x00000004140f7824 */ /* 0x000fe200078e0211 */
[----:B------:R-:W-:-:S05]  /*23f0*/  IADD3 R13, R17, 0x1a000, RZ ;  /* 0x0001a000110d7810 */ /* 0x000fca0007ffe0ff */
[--C-:B------:R-:W-:Y:S02]  /*2400*/  IMAD R184, R10, 0x4, R13.reuse ;  /* 0x000000040ab87824 */ /* 0x100fe400078e020d */
[--C-:B------:R-:W-:Y:S02]  /*2410*/  IMAD R11, R18, 0x4, R13.reuse ;  /* 0x00000004120b7824 */ /* 0x100fe400078e020d */
[----:B------:R-:W-:Y:S01]  /*2420*/  IMAD R13, R20, 0x4, R13 ;  /* 0x00000004140d7824 */ /* 0x000fe200078e020d */
[----:B------:R-:W-:Y:S02]  /*2430*/  WARPGROUP.DEPBAR.LE gsb0, 0x0 ;  /* 0x00008000000079c5 */ /* 0x000fe40000010000 */
[----:B------:R-:W3:Y:S04]  /*2440*/  LDS R14, [R14+0x1a000] ;  /* 0x01a000000e0e7984 */ /* 0x000ee80000000800 */
[----:B------:R-:W4:Y:S04]  /*2450*/  LDS R12, [R12+0x1a000] ;  /* 0x01a000000c0c7984 */ /* 0x000f280000000800 */
[----:B------:R-:W1:Y:S01]  /*2460*/  LDS R15, [R15+0x1a000] ;  /* 0x01a000000f0f7984 */ /* 0x000e620000000800 */
[----:B------:R-:W-:Y:S05]  /*2470*/  @!P0 BRA `(.L_x_3399) ;  /* 0x0000000000048947 */ /* 0x000fea0003800000 */
[----:B------:R-:W-:Y:S01]  /*2480*/  BPT.TRAP 0x1 ;  /* 0x000000040000795c */ /* 0x000fe20000300000 */
.L_x_3399:
[----:B------:R1:W1:Y:S01]  /*2490*/  SYNCS.PHASECHK.TRANS64.TRYWAIT P1, [R6+URZ+0x26830], R19 ;  /* 0x02683013060075a7 */ /* 0x000262000802017f */
[----:B------:R-:W-:Y:S05]  /*24a0*/  @!P0 BRA `(.L_x_3400) ;  /* 0x0000000000048947 */ /* 0x000fea0003800000 */
[----:B------:R-:W-:Y:S01]  /*24b0*/  BPT.TRAP 0x1 ;  /* 0x000000040000795c */ /* 0x000fe20000300000 */
.L_x_3400:
[----:B------:R-:W-:-:S04]  /*24c0*/  IADD3 R10, R17, 0x14000, RZ ;  /* 0x00014000110a7810 */ /* 0x000fc80007ffe0ff */
[----:B------:R-:W-:-:S04]  /*24d0*/  SHF.R.U32.HI R10, RZ, 0x4, R10 ;  /* 0x00000004ff0a7819 */ /* 0x000fc8000001160a */
[----:B------:R-:W-:-:S04]  /*24e0*/  LOP3.LUT R10, R10, 0x3fff, RZ, 0xc0, !PT ;  /* 0x00003fff0a0a7812 */ /* 0x000fc800078ec0ff */
[----:B------:R-:W-:Y:S01]  /*24f0*/  LOP3.LUT R21, R10, 0x10000, RZ, 0xfc, !PT ;  /* 0x000100000a157812 */ /* 0x000fe200078efcff */
[----:B-1----:R-:W-:Y:S06]  /*2500*/  @P1 BRA `(.L_x_3401) ;  /* 0x0000000000081947 */ /* 0x002fec0003800000 */
[----:B------:R-:W1:Y:S02]  /*2510*/  SYNCS.PHASECHK.TRANS64.TRYWAIT P1, [R6+URZ+0x26830], R19 ;  /* 0x02683013060075a7 */ /* 0x000e64000802017f */
[----:B-1----:R-:W-:Y:S05]  /*2520*/  @!P1 BRA `(.L_x_3402) ;  /* 0x000000c000249947 */ /* 0x002fea0003800000 */
.L_x_3401:
        /* <DEDUP_REMOVED lines=11> */
[----:B---3--:R-:W1:Y:S01]  /*25e0*/  SHFL.IDX PT, R227, R14, R9, 0x1f ;  /* 0x00001f090ee37589 */ /* 0x008e6200000e0000 */
[----:B------:R-:W-:Y:S01]  /*25f0*/  ULOP3.LUT UR9, UR9, 0x10000, URZ, 0xfc, !UPT ;  /* 0x0001000009097892 */ /* 0x000fe2000f8efc3f */
[----:B------:R-:W-:Y:S01]  /*2600*/  FMUL.FTZ R22, R77, UR10 ;  /* 0x0000000a4d167c20 */ /* 0x000fe20008410000 */
[----:B------:R-:W-:Y:S01]  /*2610*/  FMUL.FTZ R77, R84, UR10 ;  /* 0x0000000a544d7c20 */ /* 0x000fe20008410000 */
[----:B------:R-:W-:Y:S01]  /*2620*/  FMUL.FTZ R84, R91, UR10 ;  /* 0x0000000a5b547c20 */ /* 0x000fe20008410000 */
[----:B------:R-:W-:Y:S01]  /*2630*/  FMUL.FTZ R91, R98, UR10 ;  /* 0x0000000a625b7c20 */ /* 0x000fe20008410000 */
[----:B------:R-:W-:Y:S01]  /*2640*/  FMUL.FTZ R23, R78, UR10 ;  /* 0x0000000a4e177c20 */ /* 0x000fe20008410000 */
[----:B------:R-:W-:Y:S01]  /*2650*/  IMAD R98, R16, -0x60, R236 ;  /* 0xffffffa010627824 */ /* 0x000fe200078e02ec */
        /* <DEDUP_REMOVED lines=10> */
[----:B------:R-:W-:-:S02]  /*2700*/  IMAD R99, R3, -0x2, R98 ;  /* 0xfffffffe03637824 */ /* 0x000fc400078e0262 */
[----:B------:R-:W-:Y:S01]  /*2710*/  FMUL.FTZ R235, R73, UR10 ;  /* 0x0000000a49eb7c20 */ /* 0x000fe20008410000 */
[----:B------:R-:W-:Y:S01]  /*2720*/  FMUL.FTZ R18, R72, UR10 ;  /* 0x0000000a48127c20 */ /* 0x000fe20008410000 */
[----:B------:R-:W-:Y:S01]  /*2730*/  FMUL.FTZ R73, R80, UR10 ;  /* 0x0000000a50497c20 */ /* 0x000fe20008410000 */
[----:B------:R-:W-:Y:S02]  /*2740*/  IMAD.IADD R99, R99, 0x1, -R8 ;  /* 0x0000000163637824 */ /* 0x000fe400078e0a08 */
[----:B------:R-:W-:Y:S01]  /*2750*/  FMUL.FTZ R20, R75, UR10 ;  /* 0x0000000a4b147c20 */ /* 0x000fe20008410000 */
[----:B--2---:R-:W-:Y:S01]  /*2760*/  FMUL.FTZ R19, R74, UR10 ;  /* 0x0000000a4a137c20 */ /* 0x004fe20008410000 */
[----:B------:R-:W-:Y:S01]  /*2770*/  FMUL.FTZ R75, R82, UR10 ;  /* 0x0000000a524b7c20 */ /* 0x000fe20008410000 */
[C---:B------:R-:W-:Y:S01]  /*2780*/  VIADD R222, R99.reuse, 0x8 ;  /* 0x0000000863de7836 */ /* 0x040fe20000000000 */
[----:B------:R-:W-:Y:S01]  /*2790*/  SEL R208, R99, 0x60, P2 ;  /* 0x0000006063d07807 */ /* 0x000fe20001000000 */
        /* <DEDUP_REMOVED lines=11> */
[----:B------:R-:W-:Y:S01]  /*2850*/  ISETP.GT.AND P6, PT, R208, RZ, PT ;  /* 0x000000ffd000720c */ /* 0x000fe20003fc4270 */
[----:B------:R-:W-:Y:S01]  /*2860*/  FMUL.FTZ R21, R76, UR10 ;  /* 0x0000000a4c157c20 */ /* 0x000fe20008410000 */
[C---:B------:R-:W-:Y:S01]  /*2870*/  ISETP.GT.AND P4, PT, R208.reuse, 0x10, PT ;  /* 0x00000010d000780c */ /* 0x040fe20003f84270 */
[----:B------:R-:W-:Y:S01]  /*2880*/  FMUL.FTZ R76, R83, UR10 ;  /* 0x0000000a534c7c20 */ /* 0x000fe20008410000 */
[----:B------:R-:W-:Y:S01]  /*2890*/  ISETP.GT.AND P5, PT, R208, 0x1, PT ;  /* 0x00000001d000780c */ /* 0x000fe20003fa4270 */
[----:B------:R-:W-:Y:S01]  /*28a0*/  FMUL.FTZ R81, R88, UR10 ;  /* 0x0000000a58517c20 */ /* 0x000fe20008410000 */
[----:B------:R-:W-:Y:S01]  /*28b0*/  FMUL.FTZ R83, R90, UR10 ;  /* 0x0000000a5a537c20 */ /* 0x000fe20008410000 */
[----:B------:R-:W5:Y:S01]  /*28c0*/  MUFU.TANH R235, R235 ;  /* 0x000000eb00eb7308 */ /* 0x000f620000002400 */
[----:B--2---:R-:W-:Y:S01]  /*28d0*/  FSEL R210, R18, -INF , !P6 ;  /* 0xff80000012d27808 */ /* 0x004fe20007000000 */
[----:B------:R-:W-:Y:S01]  /*28e0*/  FMUL.FTZ R191, R110, UR10 ;  /* 0x0000000a6ebf7c20 */ /* 0x000fe20008410000 */
[----:B------:R-:W-:Y:S01]  /*28f0*/  ISETP.GT.AND P6, PT, R208, 0x11, PT ;  /* 0x00000011d000780c */ /* 0x000fe20003fc4270 */
[----:B------:R-:W-:Y:S01]  /*2900*/  FMUL.FTZ R88, R95, UR10 ;  /* 0x0000000a5f587c20 */ /* 0x000fe20008410000 */
[----:B------:R-:W-:Y:S01]  /*2910*/  SEL R222, R222, 0x60, P1 ;  /* 0x00000060dede7807 */ /* 0x000fe20000800000 */
[----:B------:R-:W-:Y:S01]  /*2920*/  FMUL.FTZ R90, R97, UR10 ;  /* 0x0000000a615a7c20 */ /* 0x000fe20008410000 */
[----:B------:R-:W-:Y:S01]  /*2930*/  FMUL.FTZ R193, R109, UR10 ;  /* 0x0000000a6dc17c20 */ /* 0x000fe20008410000 */
[----:B------:R-:W2:Y:S01]  /*2940*/  MUFU.TANH R74, R74 ;  /* 0x0000004a004a7308 */ /* 0x000ea20000002400 */
[----:B---3--:R-:W-:Y:S01]  /*2950*/  FSEL R188, R73, -INF , !P4 ;  /* 0xff80000049bc7808 */ /* 0x008fe20006000000 */
[----:B------:R-:W-:Y:S01]  /*2960*/  FMUL.FTZ R89, R96, UR10 ;  /* 0x0000000a60597c20 */ /* 0x000fe20008410000 */
[----:B------:R-:W-:Y:S01]  /*2970*/  ISETP.GT.AND P4, PT, R208, 0x21, PT ;  /* 0x00000021d000780c */ /* 0x000fe20003f84270 */
[----:B------:R-:W-:Y:S01]  /*2980*/  FMUL.FTZ R96, R103, UR10 ;  /* 0x0000000a67607c20 */ /* 0x000fe20008410000 */
[----:B------:R-:W-:Y:S01]  /*2990*/  FMUL.FTZ R95, R102, UR10 ;  /* 0x0000000a665f7c20 */ /* 0x000fe20008410000 */
[----:B------:R-:W-:Y:S01]  /*29a0*/  FMUL.FTZ R103, R108, UR10 ;  /* 0x0000000a6c677c20 */ /* 0x000fe20008410000 */
[----:B------:R-:W-:Y:S01]  /*29b0*/  FMUL.FTZ R215, R114, UR10 ;  /* 0x0000000a72d77c20 */ /* 0x000fe20008410000 */
[----:B------:R-:W3:Y:S01]  /*29c0*/  MUFU.TANH R82, R82 ;  /* 0x0000005200527308 */ /* 0x000ee20000002400 */
[----:B-----5:R-:W-:Y:S01]  /*29d0*/  FSEL R220, R235, -INF , !P5 ;  /* 0xff800000ebdc7808 */ /* 0x020fe20006800000 */
[----:B------:R-:W-:Y:S01]  /*29e0*/  VIADD R114, R9, 0x4 ;  /* 0x0000000409727836 */ /* 0x000fe20000000000 */
[----:B------:R-:W-:Y:S01]  /*29f0*/  ISETP.GT.AND P5, PT, R208, 0x18, PT ;  /* 0x00000018d000780c */ /* 0x000fe20003fa4270 */
[----:B------:R-:W-:Y:S01]  /*2a00*/  FMUL.FTZ R97, R104, UR10 ;  /* 0x0000000a68617c20 */ /* 0x000fe20008410000 */
[----:B------:R-:W-:Y:S01]  /*2a10*/  FMUL.FTZ R98, R105, UR10 ;  /* 0x0000000a69627c20 */ /* 0x000fe20008410000 */
[----:B------:R-:W-:Y:S01]  /*2a20*/  ISETP.GT.AND P2, PT, R208, 0x9, PT ;  /* 0x00000009d000780c */ /* 0x000fe20003f44270 */
[----:B------:R-:W-:Y:S01]  /*2a30*/  FMUL.FTZ R194, R106, UR10 ;  /* 0x0000000a6ac27c20 */ /* 0x000fe20008410000 */
[----:B------:R-:W-:Y:S01]  /*2a40*/  MUFU.TANH R77, R77 ;  /* 0x0000004d004d7308 */ /* 0x000fe20000002400 */
[----:B--2---:R-:W-:Y:S01]  /*2a50*/  FSEL R187, R74, -INF , !P6 ;  /* 0xff8000004abb7808 */ /* 0x004fe20007000000 */
[----:B------:R-:W-:Y:S01]  /*2a60*/  FMUL.FTZ R195, R107, UR10 ;  /* 0x0000000a6bc37c20 */ /* 0x000fe20008410000 */
[----:B------:R-:W-:Y:S01]  /*2a70*/  ISETP.GT.AND P6, PT, R208, 0x28, PT ;  /* 0x00000028d000780c */ /* 0x000fe20003fc4270 */
[----:B------:R-:W-:Y:S01]  /*2a80*/  FMUL.FTZ R102, R112, UR10 ;  /* 0x0000000a70667c20 */ /* 0x000fe20008410000 */
[C---:B------:R-:W-:Y:S01]  /*2a90*/  ISETP.GT.AND P3, PT, R208.reuse, 0x8, PT ;  /* 0x00000008d000780c */ /* 0x040fe20003f64270 */
[----:B------:R-:W-:Y:S01]  /*2aa0*/  FMUL.FTZ R192, R111, UR10 ;  /* 0x0000000a6fc07c20 */ /* 0x000fe20008410000 */
[----:B------:R-:W-:Y:S01]  /*2ab0*/  ISETP.GT.AND P1, PT, R208, 0x40, PT ;  /* 0x00000040d000780c */ /* 0x000fe20003f24270 */
[----:B------:R-:W2:Y:S01]  /*2ac0*/  MUFU.TANH R85, R85 ;  /* 0x0000005500557308 */ /* 0x000ea20000002400 */
[----:B---3--:R-:W-:Y:S01]  /*2ad0*/  FSEL R199, R82, -INF , !P4 ;  /* 0xff80000052c77808 */ /* 0x008fe20006000000 */
[----:B------:R-:W-:Y:S01]  /*2ae0*/  FMUL.FTZ R113, R113, UR10 ;  /* 0x0000000a71717c20 */ /* 0x000fe20008410000 */
[----:B------:R-:W-:Y:S01]  /*2af0*/  ISETP.GT.AND P4, PT, R208, 0x38, PT ;  /* 0x00000038d000780c */ /* 0x000fe20003f84270 */
[----:B------:R-:W3:Y:S01]  /*2b00*/  SHFL.IDX PT, R218, R14, R114, 0x1f ;  /* 0x00001f720eda7589 */ /* 0x000ee200000e0000 */
[----:B------:R-:W-:Y:S01]  /*2b10*/  FMUL.FTZ R224, R119, UR10 ;  /* 0x0000000a77e07c20 */ /* 0x000fe20008410000 */
[----:B------:R-:W-:Y:S01]  /*2b20*/  IADD3 R119, R9, 0x18, RZ ;  /* 0x0000001809777810 */ /* 0x000fe20007ffe0ff */
[----:B------:R-:W-:Y:S01]  /*2b30*/  IMAD R10, R0, 0x300, R10 ;  /* 0x00000300000a7824 */ /* 0x000fe200078e020a */
[----:B------:R-:W5:Y:S03]  /*2b40*/  MUFU.TANH R93, R93 ;  /* 0x0000005d005d7308 */ /* 0x000f660000002400 */
[----:B------:R-:W4:Y:S05]  /*2b50*/  SHFL.IDX PT, R225, R14, R119, 0x1f ;  /* 0x00001f770ee17589 */ /* 0x000f2a00000e0000 */
[----:B------:R-:W-:Y:S01]  /*2b60*/  MUFU.TANH R86, R86 ;  /* 0x0000005600567308 */ /* 0x000fe20000002400 */
[----:B--2---:R-:W-:-:S02]  /*2b70*/  FSEL R110, R85, -INF , !P6 ;  /* 0xff800000556e7808 */ /* 0x004fc40007000000 */
[----:B------:R-:W-:-:S05]  /*2b80*/  ISETP.GT.AND P6, PT, R208, 0x39, PT ;  /* 0x00000039d000780c */ /* 0x000fca0003fc4270 */
[----:B------:R-:W2:Y:S01]  /*2b90*/  MUFU.TANH R20, R20 ;  /* 0x0000001400147308 */ /* 0x000ea20000002400 */
[----:B-----5:R-:W-:Y:S02]  /*2ba0*/  FSEL R189, R93, -INF , !P4 ;  /* 0xff8000005dbd7808 */ /* 0x020fe40006000000 */
[----:B------:R-:W-:-:S05]  /*2bb0*/  ISETP.GT.AND P4, PT, R222, 0x1, PT ;  /* 0x00000001de00780c */ /* 0x000fca0003f84270 */
[----:B------:R-:W5:Y:S01]  /*2bc0*/  MUFU.TANH R94, R94 ;  /* 0x0000005e005e7308 */ /* 0x000f620000002400 */
[----:B------:R-:W-:Y:S02]  /*2bd0*/  WARPGROUP.DEPBAR.LE gsb0, 0x0 ;  /* 0x00008000000079c5 */ /* 0x000fe40000010000 */
[----:B------:R-:W-:-:S05]  /*2be0*/  WARPGROUP.ARRIVE ;  /* 0x00000000000079c5 */ /* 0x000fca0000000000 */
[----:B------:R-:W-:Y:S01]  /*2bf0*/  MUFU.TANH R19, R19 ;  /* 0x0000001300137308 */ /* 0x000fe20000002400 */
[----:B--2---:R-:W-:Y:S01]  /*2c00*/  FSEL R219, R20, -INF , !P4 ;  /* 0xff80000014db7808 */ /* 0x004fe20006000000 */
[----:B------:R-:W-:Y:S01]  /*2c10*/  HGMMA.64x96x16.F32.BF16 R24, gdesc[UR4], R24, gsb0 ;  /* 0x01600000041879f0 */ /* 0x000fe20008001818 */
[----:B------:R-:W-:Y:S01]  /*2c20*/  UIADD3 UR6, UR8, 0x4, URZ ;  /* 0x0000000408067890 */ /* 0x000fe2000fffe03f */
[----:B------:R-:W-:Y:S01]  /*2c30*/  ISETP.GT.AND P4, PT, R222, 0x10, PT ;  /* 0x00000010de00780c */ /* 0x000fe20003f84270 */
[----:B------:R-:W-:Y:S01]  /*2c40*/  UIADD3 UR4, UR9, 0x4, URZ ;  /* 0x0000000409047890 */ /* 0x000fe2000fffe03f */
[----:B------:R-:W-:Y:S01]  /*2c50*/  UMOV UR7, 0x40000040 ;  /* 0x4000004000077882 */ /* 0x000fe20000000000 */
[----:B------:R-:W-:Y:S01]  /*2c60*/  UMOV UR5, 0x40000040 ;  /* 0x4000004000057882 */ /* 0x000fe20000000000 */
[----:B------:R-:W2:Y:S01]  /*2c70*/  MUFU.TANH R23, R23 ;  /* 0x0000001700177308 */ /* 0x000ea20000002400 */
[----:B-----5:R-:W-:Y:S02]  /*2c80*/  FSEL R109, R94, -INF , !P6 ;  /* 0xff8000005e6d7808 */ /* 0x020fe40007000000 */
[----:B------:R-:W-:-:S05]  /*2c90*/  ISETP.GT.AND P6, PT, R222, 0x8, PT ;  /* 0x00000008de00780c */ /* 0x000fca0003fc4270 */
[----:B------:R-:W5:Y:S08]  /*2ca0*/  MUFU.TANH R75, R75 ;  /* 0x0000004b004b7308 */ /* 0x000f700000002400 */
[----:B------:R-:W-:Y:S01]  /*2cb0*/  MUFU.TANH R72, R72 ;  /* 0x0000004800487308 */ /* 0x000fe20000002400 */
[----:B--2---:R-:W-:Y:S02]  /*2cc0*/  FSEL R206, R23, -INF , !P6 ;  /* 0xff80000017ce7808 */ /* 0x004fe40007000000 */
[----:B------:R-:W-:-:S05]  /*2cd0*/  ISETP.GT.AND P6, PT, R222, 0x11, PT ;  /* 0x00000011de00780c */ /* 0x000fca0003fc4270 */
[----:B------:R-:W2:Y:S01]  /*2ce0*/  MUFU.TANH R22, R22 ;  /* 0x0000001600167308 */ /* 0x000ea20000002400 */
[----:B-----5:R-:W-:Y:S02]  /*2cf0*/  FSEL R201, R75, -INF , !P4 ;  /* 0xff8000004bc97808 */ /* 0x020fe40006000000 */
[----:B------:R-:W-:-:S05]  /*2d00*/  ISETP.GT.AND P4, PT, R222, 0x19, PT ;  /* 0x00000019de00780c */ /* 0x000fca0003f84270 */
[----:B------:R-:W5:Y:S08]  /*2d10*/  MUFU.TANH R76, R76 ;  /* 0x0000004c004c7308 */ /* 0x000f700000002400 */
[----:B------:R-:W1:Y:S01]  /*2d20*/  MUFU.TANH R80, R80 ;  /* 0x0000005000507308 */ /* 0x000e620000002400 */
[----:B--2---:R-:W-:Y:S02]  /*2d30*/  FSEL R106, R22, -INF , !P2 ;  /* 0xff800000166a7808 */ /* 0x004fe40005000000 */
[----:B------:R-:W-:-:S05]  /*2d40*/  ISETP.GT.AND P2, PT, R208, 0x20, PT ;  /* 0x00000020d000780c */ /* 0x000fca0003f44270 */
[----:B------:R-:W2:Y:S01]  /*2d50*/  MUFU.TANH R21, R21 ;  /* 0x0000001500157308 */ /* 0x000ea20000002400 */
[----:B-----5:R-:W-:Y:S02]  /*2d60*/  FSEL R186, R76, -INF , !P6 ;  /* 0xff8000004cba7808 */ /* 0x020fe40007000000 */
[----:B------:R-:W-:-:S05]  /*2d70*/  ISETP.GT.AND P6, PT, R222, 0x20, PT ;  /* 0x00000020de00780c */ /* 0x000fca0003fc4270 */
[----:B------:R-:W-:Y:S01]  /*2d80*/  MUFU.TANH R79, R79 ;  /* 0x0000004f004f7308 */ /* 0x000fe20000002400 */
[----:B-1----:R-:W-:Y:S02]  /*2d90*/  FSEL R112, R80, -INF , !P4 ;  /* 0xff80000050707808 */ /* 0x002fe40006000000 */
[----:B------:R-:W-:-:S05]  /*2da0*/  ISETP.GT.AND P4, PT, R222, 0x28, PT ;  /* 0x00000028de00780c */ /* 0x000fca0003f84270 */
[----:B------:R-:W1:Y:S01]  /*2db0*/  MUFU.TANH R81, R81 ;  /* 0x0000005100517308 */ /* 0x000e620000002400 */
[----:B--2---:R-:W-:Y:S02]  /*2dc0*/  FSEL R207, R21, -INF , !P3 ;  /* 0xff80000015cf7808 */ /* 0x004fe40005800000 */
[----:B------:R-:W-:-:S05]  /*2dd0*/  ISETP.GT.AND P3, PT, R208, 0x19, PT ;  /* 0x00000019d000780c */ /* 0x000fca0003f64270 */
[----:B------:R-:W2:Y:S08]  /*2de0*/  MUFU.TANH R83, R83 ;  /* 0x0000005300537308 */ /* 0x000eb00000002400 */
[----:B------:R-:W5:Y:S01]  /*2df0*/  MUFU.TANH R87, R87 ;  /* 0x0000005700577308 */ /* 0x000f620000002400 */
[----:B-1----:R-:W-:Y:S02]  /*2e00*/  FSEL R111, R81, -INF , !P2 ;  /* 0xff800000516f7808 */ /* 0x002fe40005000000 */
[----:B------:R-:W-:-:S05]  /*2e10*/  ISETP.GT.AND P2, PT, R208, 0x31, PT ;  /* 0x00000031d000780c */ /* 0x000fca0003f44270 */
[----:B------:R-:W1:Y:S01]  /*2e20*/  MUFU.TANH R78, R78 ;  /* 0x0000004e004e7308 */ /* 0x000e620000002400 */
[----:B--2---:R-:W-:Y:S02]  /*2e30*/  FSEL R190, R83, -INF , !P6 ;  /* 0xff80000053be7808 */ /* 0x004fe40007000000 */
[C---:B------:R-:W-:Y:S01]  /*2e40*/  ISETP.GT.AND P6, PT, R222.reuse, 0x29, PT ;  /* 0x00000029de00780c */ /* 0x040fe20003fc4270 */
[----:B------:R-:W-:Y:S02]  /*2e50*/  WARPGROUP.DEPBAR.LE gsb0, 0x0 ;  /* 0x00008000000079c5 */ /* 0x000fe40000010000 */
[----:B------:R-:W-:Y:S02]  /*2e60*/  WARPGROUP.ARRIVE ;  /* 0x00000000000079c5 */ /* 0x000fe40000000000 */
[----:B------:R-:W-:Y:S01]  /*2e70*/  MUFU.TANH R84, R84 ;  /* 0x0000005400547308 */ /* 0x000fe20000002400 */
[----:B-----5:R-:W-:Y:S02]  /*2e80*/  FSEL R200, R87, -INF , !P4 ;  /* 0xff80000057c87808 */ /* 0x020fe40006000000 */
[----:B------:R-:W-:Y:S01]  /*2e90*/  ISETP.GT.AND P4, PT, R222, 0x31, PT ;  /* 0x00000031de00780c */ /* 0x000fe20003f84270 */
[----:B------:R-:W-:Y:S01]  /*2ea0*/  HGMMA.64x96x16.F32.BF16 R24, gdesc[UR4], R24, gsb0 ;  /* 0x01600000041879f0 */ /* 0x000fe20008001818 */
[----:B------:R-:W-:Y:S01]  /*2eb0*/  UIADD3 UR6, UR8, 0x6, URZ ;  /* 0x0000000608067890 */ /* 0x000fe2000fffe03f */
[----:B-1----:R-:W-:Y:S01]  /*2ec0*/  FSEL R101, R78, -INF , !P3 ;  /* 0xff8000004e657808 */ /* 0x002fe20005800000 */
[----:B------:R-:W-:Y:S01]  /*2ed0*/  UIADD3 UR4, UR9, 0x6, URZ ;  /* 0x0000000609047890 */ /* 0x000fe2000fffe03f */
[----:B------:R-:W1:Y:S01]  /*2ee0*/  MUFU.TANH R88, R88 ;  /* 0x0000005800587308 */ /* 0x000e620000002400 */
[----:B------:R-:W-:Y:S01]  /*2ef0*/  UMOV UR7, 0x40000040 ;  /* 0x4000004000077882 */ /* 0x000fe20000000000 */
[----:B------:R-:W-:Y:S01]  /*2f00*/  UMOV UR5, 0x40000040 ;  /* 0x4000004000057882 */ /* 0x000fe20000000000 */
[----:B------:R-:W-:-:S05]  /*2f10*/  ISETP.GT.AND P3, PT, R208, 0x30, PT ;  /* 0x00000030d000780c */ /* 0x000fca0003f64270 */
[----:B------:R-:W2:Y:S08]  /*2f20*/  MUFU.TANH R90, R90 ;  /* 0x0000005a005a7308 */ /* 0x000eb00000002400 */
[----:B------:R-:W5:Y:S01]  /*2f30*/  MUFU.TANH R92, R92 ;  /* 0x0000005c005c7308 */ /* 0x000f620000002400 */
[----:B-1----:R-:W-:Y:S02]  /*2f40*/  FSEL R203, R88, -INF , !P6 ;  /* 0xff80000058cb7808 */ /* 0x002fe40007000000 */
[----:B------:R-:W-:-:S05]  /*2f50*/  ISETP.GT.AND P6, PT, R222, 0x38, PT ;  /* 0x00000038de00780c */ /* 0x000fca0003fc4270 */
[----:B------:R-:W1:Y:S01]  /*2f60*/  MUFU.TANH R89, R89 ;  /* 0x0000005900597308 */ /* 0x000e620000002400 */
[----:B--2---:R-:W-:Y:S02]  /*2f70*/  FSEL R198, R90, -INF , !P2 ;  /* 0xff8000005ac67808 */ /* 0x004fe40005000000 */
[----:B------:R-:W-:-:S05]  /*2f80*/  ISETP.GT.AND P2, PT, R208, 0x48, PT ;  /* 0x00000048d000780c */ /* 0x000fca0003f44270 */
[----:B------:R-:W-:Y:S01]  /*2f90*/  MUFU.TANH R91, R91 ;  /* 0x0000005b005b7308 */ /* 0x000fe20000002400 */
[----:B-----5:R-:W-:Y:S02]  /*2fa0*/  FSEL R104, R92, -INF , !P4 ;  /* 0xff8000005c687808 */ /* 0x020fe40006000000 */
[----:B------:R-:W-:-:S05]  /*2fb0*/  ISETP.GT.AND P4, PT, R208, 0x49, PT ;  /* 0x00000049d000780c */ /* 0x000fca0003f84270 */
[----:B------:R-:W2:Y:S01]  /*2fc0*/  MUFU.TANH R95, R95 ;  /* 0x0000005f005f7308 */ /* 0x000ea20000002400 */
[----:B-1----:R-:W-:Y:S02]  /*2fd0*/  FSEL R105, R89, -INF , !P3 ;  /* 0xff80000059697808 */ /* 0x002fe40005800000 */
[----:B------:R-:W-:-:S05]  /*2fe0*/  ISETP.GT.AND P3, PT, R208, 0x41, PT ;  /* 0x00000041d000780c */ /* 0x000fca0003f64270 */
[----:B------:R-:W1:Y:S08]  /*2ff0*/  MUFU.TANH R103, R103 ;  /* 0x0000006700677308 */ /* 0x000e700000002400 */
[----:B------:R-:W5:Y:S01]  /*3000*/  MUFU.TANH R193, R193 ;  /* 0x000000c100c17308 */ /* 0x000f620000002400 */
[----:B--2---:R-:W-:Y:S02]  /*3010*/  FSEL R185, R95, -INF , !P6 ;  /* 0xff8000005fb97808 */ /* 0x004fe40007000000 */
[----:B------:R-:W-:-:S05]  /*3020*/  ISETP.GT.AND P6, PT, R208, 0x50, PT ;  /* 0x00000050d000780c */ /* 0x000fca0003fc4270 */
[----:B------:R-:W-:Y:S01]  /*3030*/  MUFU.TANH R96, R96 ;  /* 0x0000006000607308 */ /* 0x000fe20000002400 */
[----:B-1----:R-:W-:Y:S02]  /*3040*/  FSEL R216, R103, -INF , !P2 ;  /* 0xff80000067d87808 */ /* 0x002fe40005000000 */
[----:B------:R-:W-:-:S05]  /*3050*/  ISETP.GT.AND P2, PT, R222, 0x40, PT ;  /* 0x00000040de00780c */ /* 0x000fca0003f44270 */
[----:B------:R-:W1:Y:S01]  /*3060*/  MUFU.TANH R97, R97 ;  /* 0x0000006100617308 */ /* 0x000e620000002400 */
[----:B-----5:R-:W-:Y:S02]  /*3070*/  FSEL R211, R193, -INF , !P4 ;  /* 0xff800000c1d37808 */ /* 0x020fe40006000000 */
[----:B------:R-:W-:-:S05]  /*3080*/  ISETP.GT.AND P4, PT, R222, 0x41, PT ;  /* 0x00000041de00780c */ /* 0x000fca0003f84270 */
[----:B------:R-:W2:Y:S08]  /*3090*/  MUFU.TANH R98, R98 ;  /* 0x0000006200627308 */ /* 0x000eb00000002400 */
[----:B------:R-:W5:Y:S01]  /*30a0*/  MUFU.TANH R194, R194 ;  /* 0x000000c200c27308 */ /* 0x000f620000002400 */
[----:B-1----:R-:W-:Y:S02]  /*30b0*/  FSEL R196, R97, -INF , !P1 ;  /* 0xff80000061c47808 */ /* 0x002fe40004800000 */
[----:B------:R-:W-:-:S05]  /*30c0*/  ISETP.GT.AND P1, PT, R208, 0x58, PT ;  /* 0x00000058d000780c */ /* 0x000fca0003f24270 */
[----:B------:R-:W1:Y:S01]  /*30d0*/  MUFU.TANH R195, R195 ;  /* 0x000000c300c37308 */ /* 0x000e620000002400 */
[----:B--2---:R-:W-:Y:S01]  /*30e0*/  FSEL R107, R98, -INF , !P3 ;  /* 0xff800000626b7808 */ /* 0x004fe20005800000 */
[----:B------:R-:W-:Y:S02]  /*30f0*/  WARPGROUP.DEPBAR.LE gsb0, 0x0 ;  /* 0x00008000000079c5 */ /* 0x000fe40000010000 */
[----:B------:R2:W4:Y:S01]  /*3100*/  LDS R99, [R184+0x380] ;  /* 0x00038000b8637984 */ /* 0x0005220000000800 */
[----:B------:R-:W-:Y:S01]  /*3110*/  WARPGROUP.ARRIVE ;  /* 0x00000000000079c5 */ /* 0x000fe20000000000 */
[----:B------:R-:W-:Y:S02]  /*3120*/  ISETP.GT.AND P3, PT, R208, 0x59, PT ;  /* 0x00000059d000780c */ /* 0x000fe40003f64270 */
[----:B------:R-:W-:Y:S01]  /*3130*/  MUFU.TANH R102, R102 ;  /* 0x0000006600667308 */ /* 0x000fe20000002400 */
[----:B-----5:R-:W-:Y:S02]  /*3140*/  FSEL R212, R194, -INF , !P2 ;  /* 0xff800000c2d47808 */ /* 0x020fe40005000000 */
[----:B------:R-:W-:Y:S01]  /*3150*/  HGMMA.64x96x16.F32.BF16 R24, gdesc[UR4], R24, gsb0 ;  /* 0x01600000041879f0 */ /* 0x000fe20008001818 */
[----:B--2---:R-:W-:Y:S01]  /*3160*/  FSEL R184, R77, -INF , !P5 ;  /* 0xff8000004db87808 */ /* 0x004fe20006800000 */
[----:B------:R-:W-:Y:S01]  /*3170*/  ULDC UR4, c[0x0][0x744] ;  /* 0x0001d10000047ab9 */ /* 0x000fe20000000800 */
[----:B------:R-:W-:Y:S01]  /*3180*/  ISETP.GT.AND P5, PT, R208, 0x29, PT ;  /* 0x00000029d000780c */ /* 0x000fe20003fa4270 */
[----:B------:R-:W-:Y:S01]  /*3190*/  FFMA.FTZ R214, R210, UR4, -R227 ;  /* 0x00000004d2d67c23 */ /* 0x000fe200080108e3 */
[----:B------:R-:W-:Y:S01]  /*31a0*/  MUFU.TANH R191, R191 ;  /* 0x000000bf00bf7308 */ /* 0x000fe20000002400 */
[----:B-1----:R-:W-:Y:S01]  /*31b0*/  FSEL R209, R195, -INF , !P4 ;  /* 0xff800000c3d17808 */ /* 0x002fe20006000000 */
[--C-:B---3--:R-:W-:Y:S01]  /*31c0*/  FFMA.FTZ R220, R220, UR4, -R218.reuse ;  /* 0x00000004dcdc7c23 */ /* 0x108fe200080108da */
[----:B------:R-:W-:Y:S01]  /*31d0*/  FSEL R202, R86, -INF , !P5 ;  /* 0xff80000056ca7808 */ /* 0x000fe20006800000 */
[----:B------:R-:W-:Y:S01]  /*31e0*/  FFMA.FTZ R219, R219, UR4, -R218 ;  /* 0x00000004dbdb7c23 */ /* 0x000fe200080108da */
[----:B------:R-:W-:Y:S01]  /*31f0*/  ISETP.GT.AND P5, PT, R222, RZ, PT ;  /* 0x000000ffde00720c */ /* 0x000fe20003fa4270 */
[----:B----4-:R-:W-:Y:S01]  /*3200*/  FFMA.FTZ R184, R184, UR4, -R225 ;  /* 0x00000004b8b87c23 */ /* 0x010fe200080108e1 */
[C---:B------:R-:W-:Y:S01]  /*3210*/  ISETP.GT.AND P2, PT, R222.reuse, 0x49, PT ;  /* 0x00000049de00780c */ /* 0x040fe20003f44270 */
[----:B------:R-:W1:Y:S01]  /*3220*/  MUFU.TANH R192, R192 ;  /* 0x000000c000c07308 */ /* 0x000e620000002400 */
[C---:B------:R-:W-:Y:S01]  /*3230*/  FSEL R221, R19.reuse, -INF , !P5 ;  /* 0xff80000013dd7808 */ /* 0x040fe20006800000 */
[----:B------:R-:W-:Y:S01]  /*3240*/  FFMA.FTZ R19, -R19, R19, 1 ;  /* 0x3f80000013137423 */ /* 0x000fe20000010113 */
[----:B------:R-:W-:-:S02]  /*3250*/  ISETP.GT.AND P5, PT, R222, 0x9, PT ;  /* 0x00000009de00780c */ /* 0x000fc40003fa4270 */
[----:B------:R-:W-:Y:S01]  /*3260*/  ISETP.GT.AND P4, PT, R222, 0x50, PT ;  /* 0x00000050de00780c */ /* 0x000fe20003f84270 */
[----:B------:R-:W-:Y:S01]  /*3270*/  FFMA.FTZ R227, R221, UR4, -R227 ;  /* 0x00000004dde37c23 */ /* 0x000fe200080108e3 */
[----:B------:R-:W-:Y:S01]  /*3280*/  FSEL R205, R72, -INF , !P5 ;  /* 0xff80000048cd7808 */ /* 0x000fe20006800000 */
[----:B------:R-:W2:Y:S01]  /*3290*/  MUFU.TANH R215, R215 ;  /* 0x000000d700d77308 */ /* 0x000ea20000002400 */
[C---:B------:R-:W-:Y:S01]  /*32a0*/  ISETP.GT.AND P5, PT, R222.reuse, 0x18, PT ;  /* 0x00000018de00780c */ /* 0x040fe20003fa4270 */
[----:B------:R-:W-:Y:S01]  /*32b0*/  FMUL.FTZ R221, R117, UR10 ;  /* 0x0000000a75dd7c20 */ /* 0x000fe20008410000 */
[C---:B------:R-:W-:Y:S01]  /*32c0*/  IADD3 R218, R9.reuse, 0x8, RZ ;  /* 0x0000000809da7810 */ /* 0x040fe20007ffe0ff */
[----:B------:R-:W-:Y:S01]  /*32d0*/  VIADD R117, R9, 0x10 ;  /* 0x0000001009757836 */ /* 0x000fe20000000000 */
[----:B------:R-:W-:Y:S02]  /*32e0*/  FSEL R100, R79, -INF , !P5 ;  /* 0xff8000004f647808 */ /* 0x000fe40006800000 */
[----:B------:R-:W-:Y:S01]  /*32f0*/  ISETP.GT.AND P5, PT, R222, 0x21, PT ;  /* 0x00000021de00780c */ /* 0x000fe20003fa4270 */
[----:B------:R-:W3:Y:S01]  /*3300*/  MUFU.EX2 R214, R214 ;  /* 0x000000d600d67308 */ /* 0x000ee20000000800 */
[----:B-1----:R-:W-:Y:S01]  /*3310*/  FSEL R213, R192, -INF , !P2 ;  /* 0xff800000c0d57808 */ /* 0x002fe20005000000 */
[----:B------:R-:W1:Y:S01]  /*3320*/  SHFL.IDX PT, R229, R14, R218, 0x1f ;  /* 0x00001fda0ee57589 */ /* 0x000e6200000e0000 */
[----:B------:R-:W-:Y:S01]  /*3330*/  FSEL R204, R84, -INF , !P5 ;  /* 0xff80000054cc7808 */ /* 0x000fe20006800000 */
[----:B------:R-:W-:Y:S01]  /*3340*/  FFMA.FTZ R100, R100, UR4, -R225 ;  /* 0x0000000464647c23 */ /* 0x000fe200080108e1 */
[C---:B------:R-:W-:Y:S01]  /*3350*/  ISETP.GT.AND P5, PT, R222.reuse, 0x30, PT ;  /* 0x00000030de00780c */ /* 0x040fe20003fa4270 */
[----:B------:R-:W-:Y:S01]  /*3360*/  SHFL.IDX PT, R234, R99, R114, 0x1f ;  /* 0x00001f7263ea7589 */ /* 0x000fe200000e0000 */
[C---:B------:R-:W-:Y:S01]  /*3370*/  ISETP.GT.AND P2, PT, R222.reuse, 0x58, PT ;  /* 0x00000058de00780c */ /* 0x040fe20003f44270 */
[----:B------:R-:W-:Y:S01]  /*3380*/  MUFU.TANH R221, R221 ;  /* 0x000000dd00dd7308 */ /* 0x000fe20000002400 */
[----:B------:R-:W-:Y:S01]  /*3390*/  FSEL R197, R91, -INF , !P5 ;  /* 0xff8000005bc57808 */ /* 0x000fe20006800000 */
[----:B------:R-:W-:Y:S01]  /*33a0*/  SHFL.IDX PT, R223, R99, R9, 0x1f ;  /* 0x00001f0963df7589 */ /* 0x000fe200000e0000 */
[----:B------:R-:W-:-:S02]  /*33b0*/  ISETP.GT.AND P5, PT, R222, 0x39, PT ;  /* 0x00000039de00780c */ /* 0x000fc40003fa4270 */
[----:B--2---:R-:W-:Y:S01]  /*33c0*/  FSEL R217, R215, -INF , !P4 ;  /* 0xff800000d7d97808 */ /* 0x004fe20006000000 */
[----:B------:R-:W2:Y:S01]  /*33d0*/  SHFL.IDX PT, R230, R14, R117, 0x1f ;  /* 0x00001f750ee67589 */ /* 0x000ea200000e0000 */
[----:B------:R-:W-:Y:S01]  /*33e0*/  FSEL R108, R96, -INF , !P5 ;  /* 0xff800000606c7808 */ /* 0x000fe20006800000 */
[----:B------:R-:W4:Y:S01]  /*33f0*/  MUFU.EX2 R227, R227 ;  /* 0x000000e300e37308 */ /* 0x000f220000000800 */
[----:B------:R-:W-:-:S07]  /*3400*/  ISETP.GT.AND P5, PT, R208, 0x51, PT ;  /* 0x00000051d000780c */ /* 0x000fce0003fa4270 */
[----:B------:R-:W-:Y:S01]  /*3410*/  MUFU.TANH R224, R224 ;  /* 0x000000e000e07308 */ /* 0x000fe20000002400 */
[----:B------:R-:W-:Y:S01]  /*3420*/  FSEL R208, R102, -INF , !P6 ;  /* 0xff80000066d07808 */ /* 0x000fe20007000000 */
[--C-:B-1----:R-:W-:Y:S01]  /*3430*/  FFMA.FTZ R207, R207, UR4, -R229.reuse ;  /* 0x00000004cfcf7c23 */ /* 0x102fe200080108e5 */
[----:B------:R-:W-:Y:S01]  /*3440*/  ISETP.GT.AND P6, PT, R222, 0x48, PT ;  /* 0x00000048de00780c */ /* 0x000fe20003fc4270 */
[----:B------:R-:W-:Y:S01]  /*3450*/  FFMA.FTZ R206, R206, UR4, -R229 ;  /* 0x00000004cece7c23 */ /* 0x000fe200080108e5 */
[C---:B------:R-:W-:Y:S01]  /*3460*/  ISETP.GT.AND P4, PT, R222.reuse, 0x59, PT ;  /* 0x00000059de00780c */ /* 0x040fe20003f84270 */
[----:B------:R-:W1:Y:S01]  /*3470*/  SHFL.IDX PT, R229, R12, R9, 0x1f ;  /* 0x00001f090ce57589 */ /* 0x000e6200000e0000 */
[----:B------:R-:W-:Y:S01]  /*3480*/  FSEL R210, R191, -INF , !P6 ;  /* 0xff800000bfd27808 */ /* 0x000fe20007000000 */
[----:B------:R-:W5:Y:S01]  /*3490*/  MUFU.EX2 R219, R219 ;  /* 0x000000db00db7308 */ /* 0x000f620000000800 */
[----:B------:R-:W-:Y:S01]  /*34a0*/  ISETP.GT.AND P6, PT, R222, 0x51, PT ;  /* 0x00000051de00780c */ /* 0x000fe20003fc4270 */
[----:B------:R-:W-:Y:S01]  /*34b0*/  FFMA.FTZ R23, -R23, R23, 1 ;  /* 0x3f80000017177423 */ /* 0x000fe20000010117 */
[----:B------:R-:W-:Y:S01]  /*34c0*/  R2UR UR6, R10 ;  /* 0x000000000a0672ca */ /* 0x000fe200000e0000 */
[----:B------:R-:W-:Y:S01]  /*34d0*/  SHFL.IDX PT, R232, R99, R117, 0x1f ;  /* 0x00001f7563e87589 */ /* 0x000fe200000e0000 */
[--C-:B--2---:R-:W-:Y:S01]  /*34e0*/  FFMA.FTZ R188, R188, UR4, -R230.reuse ;  /* 0x00000004bcbc7c23 */ /* 0x104fe200080108e6 */
[----:B------:R-:W-:-:S02]  /*34f0*/  FFMA.FTZ R201, R201, UR4, -R230 ;  /* 0x00000004c9c97c23 */ /* 0x000fc400080108e6 */
[----:B------:R-:W-:Y:S01]  /*3500*/  MUFU.EX2 R206, R206 ;  /* 0x000000ce00ce7308 */ /* 0x000fe20000000800 */
[----:B------:R-:W2:Y:S07]  /*3510*/  SHFL.IDX PT, R230, R12, R218, 0x1f ;  /* 0x00001fda0ce67589 */ /* 0x000eae00000e0000 */
[----:B------:R-:W-:Y:S01]  /*3520*/  MUFU.EX2 R207, R207 ;  /* 0x000000cf00cf7308 */ /* 0x000fe20000000800 */
[--C-:B-1----:R-:W-:Y:S01]  /*3530*/  FFMA.FTZ R111, R111, UR4, -R229.reuse ;  /* 0x000000046f6f7c23 */ /* 0x102fe200080108e5 */
[----:B------:R-:W-:-:S06]  /*3540*/  FFMA.FTZ R190, R190, UR4, -R229 ;  /* 0x00000004bebe7c23 */ /* 0x000fcc00080108e5 */
[----:B------:R-:W-:Y:S01]  /*3550*/  MUFU.EX2 R184, R184 ;  /* 0x000000b800b87308 */ /* 0x000fe20000000800 */
[----:B------:R-:W1:Y:S07]  /*3560*/  SHFL.IDX PT, R229, R15, R117, 0x1f ;  /* 0x00001f750fe57589 */ /* 0x000e6e00000e0000 */
[----:B------:R-:W-:Y:S01]  /*3570*/  MUFU.EX2 R188, R188 ;  /* 0x000000bc00bc7308 */ /* 0x000fe20000000800 */
[--C-:B--2---:R-:W-:Y:S01]  /*3580*/  FFMA.FTZ R110, R110, UR4, -R230.reuse ;  /* 0x000000046e6e7c23 */ /* 0x104fe200080108e6 */
[----:B------:R-:W-:-:S06]  /*3590*/  FFMA.FTZ R200, R200, UR4, -R230 ;  /* 0x00000004c8c87c23 */ /* 0x000fcc00080108e6 */
[----:B------:R-:W-:Y:S01]  /*35a0*/  MUFU.EX2 R100, R100 ;  /* 0x0000006400647308 */ /* 0x000fe20000000800 */
[----:B------:R-:W-:Y:S02]  /*35b0*/  WARPGROUP.DEPBAR.LE gsb0, 0x0 ;  /* 0x00008000000079c5 */ /* 0x000fe40000010000 */
[--C-:B------:R-:W-:Y:S01]  /*35c0*/  FADD.FTZ R25, R25, -R234.reuse ;  /* 0x800000ea19197221 */ /* 0x100fe20000010000 */
[----:B------:R-:W-:Y:S01]  /*35d0*/  FADD.FTZ R27, R27, -R234 ;  /* 0x800000ea1b1b7221 */ /* 0x000fe20000010000 */
[--C-:B------:R-:W-:Y:S01]  /*35e0*/  FADD.FTZ R222, R24, -R223.reuse ;  /* 0x800000df18de7221 */ /* 0x100fe20000010000 */
[----:B------:R-:W2:Y:S01]  /*35f0*/  LDL R234, [R1+0x18] ;  /* 0x0000180001ea7983 */ /* 0x000ea20000100800 */
[----:B------:R-:W-:Y:S01]  /*3600*/  FADD.FTZ R26, R26, -R223 ;  /* 0x800000df1a1a7221 */ /* 0x000fe20000010000 */
[----:B------:R5:W-:Y:S01]  /*3610*/  MUFU.TANH R24, R113 ;  /* 0x0000007100187308 */ /* 0x000be20000002400 */
[----:B---3--:R-:W-:Y:S01]  /*3620*/  FMUL.FTZ R222, R214, R222 ;  /* 0x000000ded6de7220 */ /* 0x008fe20000410000 */
[----:B------:R-:W-:-:S02]  /*3630*/  VIADD R223, R9, 0x1c ;  /* 0x0000001c09df7836 */ /* 0x000fc40000000000 */
[----:B----4-:R-:W-:Y:S01]  /*3640*/  FMUL.FTZ R26, R227, R26 ;  /* 0x0000001ae31a7220 */ /* 0x010fe20000410000 */
[--C-:B-1----:R-:W-:Y:S01]  /*3650*/  FFMA.FTZ R208, R208, UR4, -R229.reuse ;  /* 0x00000004d0d07c23 */ /* 0x102fe200080108e5 */
[----:B------:R-:W-:Y:S01]  /*3660*/  FFMA.FTZ R217, R217, UR4, -R229 ;  /* 0x00000004d9d97c23 */ /* 0x000fe200080108e5 */
[----:B------:R-:W1:Y:S01]  /*3670*/  SHFL.IDX PT, R225, R12, R223, 0x1f ;  /* 0x00001fdf0ce17589 */ /* 0x000e6200000e0000 */
[----:B------:R-:W-:Y:S01]  /*3680*/  FMUL.FTZ R10, R19, R26 ;  /* 0x0000001a130a7220 */ /* 0x000fe20000410000 */
[----:B-----5:R-:W-:Y:S01]  /*3690*/  FFMA.FTZ R113, -R18, R18, 1 ;  /* 0x3f80000012717423 */ /* 0x020fe20000010112 */
[----:B------:R-:W-:Y:S01]  /*36a0*/  FMUL.FTZ R18, R115, UR10 ;  /* 0x0000000a73127c20 */ /* 0x000fe20008410000 */
[----:B------:R-:W-:Y:S01]  /*36b0*/  FMUL.FTZ R115, R116, UR10 ;  /* 0x0000000a74737c20 */ /* 0x000fe20008410000 */
[----:B------:R-:W-:Y:S02]  /*36c0*/  VIADD R116, R9, 0xc ;  /* 0x0000000c09747836 */ /* 0x000fe40000000000 */
[----:B------:R-:W-:Y:S01]  /*36d0*/  FMUL.FTZ R113, R113, R222 ;  /* 0x000000de71717220 */ /* 0x000fe20000410000 */
[----:B------:R-:W-:Y:S01]  /*36e0*/  FMUL.FTZ R222, R118, UR10 ;  /* 0x0000000a76de7c20 */ /* 0x000fe20008410000 */
[----:B------:R-:W-:Y:S01]  /*36f0*/  VIADD R118, R9, 0x14 ;  /* 0x0000001409767836 */ /* 0x000fe20000000000 */
[----:B------:R-:W-:Y:S01]  /*3700*/  MUFU.TANH R18, R18 ;  /* 0x0000001200127308 */ /* 0x000fe20000002400 */
[----:B------:R-:W3:Y:S04]  /*3710*/  SHFL.IDX PT, R228, R14, R116, 0x1f ;  /* 0x00001f740ee47589 */ /* 0x000ee800000e0000 */
[----:B------:R-:W4:Y:S03]  /*3720*/  SHFL.IDX PT, R226, R14, R118, 0x1f ;  /* 0x00001f760ee27589 */ /* 0x000f2600000e0000 */
[----:B------:R-:W5:Y:S01]  /*3730*/  MUFU.TANH R115, R115 ;  /* 0x0000007300737308 */ /* 0x000f620000002400 */
[----:B------:R-:W5:Y:S04]  /*3740*/  SHFL.IDX PT, R14, R14, R223, 0x1f ;  /* 0x00001fdf0e0e7589 */ /* 0x000f6800000e0000 */
[----:B------:R-:W5:Y:S01]  /*3750*/  SHFL.IDX PT, R231, R12, R116, 0x1f ;  /* 0x00001f740ce77589 */ /* 0x000f6200000e0000 */
[--C-:B-1----:R-:W-:Y:S01]  /*3760*/  FFMA.FTZ R109, R109, UR4, -R225.reuse ;  /* 0x000000046d6d7c23 */ /* 0x102fe200080108e1 */
[----:B------:R-:W-:Y:S01]  /*3770*/  FFMA.FTZ R108, R108, UR4, -R225 ;  /* 0x000000046c6c7c23 */ /* 0x000fe200080108e1 */
[----:B------:R-:W-:Y:S01]  /*3780*/  MUFU.TANH R222, R222 ;  /* 0x000000de00de7308 */ /* 0x000fe20000002400 */
[----:B------:R-:W-:Y:S04]  /*3790*/  SHFL.IDX PT, R225, R15, R119, 0x1f ;  /* 0x00001f770fe17589 */ /* 0x000fe800000e0000 */
[----:B------:R-:W-:Y:S01]  /*37a0*/  LDS R26, [R11+0x380] ;  /* 0x000380000b1a7984 */ /* 0x000fe20000000800 */
[--C-:B---3--:R-:W-:Y:S01]  /*37b0*/  FFMA.FTZ R106, R106, UR4, -R228.reuse ;  /* 0x000000046a6a7c23 */ /* 0x108fe200080108e4 */
[----:B------:R-:W-:-:S02]  /*37c0*/  FFMA.FTZ R205, R205, UR4, -R228 ;  /* 0x00000004cdcd7c23 */ /* 0x000fc400080108e4 */
[----:B------:R-:W1:Y:S01]  /*37d0*/  SHFL.IDX PT, R233, R99, R116, 0x1f ;  /* 0x00001f7463e97589 */ /* 0x000e6200000e0000 */
[----:B------:R-:W-:Y:S01]  /*37e0*/  MUFU.EX2 R201, R201 ;  /* 0x000000c900c97308 */ /* 0x000fe20000000800 */
[--C-:B----4-:R-:W-:Y:S01]  /*37f0*/  FFMA.FTZ R187, R187, UR4, -R226.reuse ;  /* 0x00000004bbbb7c23 */ /* 0x110fe200080108e2 */
[----:B------:R-:W-:Y:S01]  /*3800*/  FFMA.FTZ R186, R186, UR4, -R226 ;  /* 0x00000004baba7c23 */ /* 0x000fe200080108e2 */
[----:B------:R-:W3:Y:S01]  /*3810*/  SHFL.IDX PT, R228, R12, R114, 0x1f ;  /* 0x00001f720ce47589 */ /* 0x000ee200000e0000 */
[--C-:B-----5:R-:W-:Y:S01]  /*3820*/  FFMA.FTZ R101, R101, UR4, -R14.reuse ;  /* 0x0000000465657c23 */ /* 0x120fe2000801080e */
[----:B------:R-:W-:Y:S02]  /*3830*/  FFMA.FTZ R112, R112, UR4, -R14 ;  /* 0x0000000470707c23 */ /* 0x000fe4000801080e */
[----:B------:R-:W4:Y:S01]  /*3840*/  SHFL.IDX PT, R226, R15, R218, 0x1f ;  /* 0x00001fda0fe27589 */ /* 0x000f2200000e0000 */
[----:B------:R-:W5:Y:S01]  /*3850*/  MUFU.EX2 R205, R205 ;  /* 0x000000cd00cd7308 */ /* 0x000f620000000800 */
[--C-:B------:R-:W-:Y:S01]  /*3860*/  FFMA.FTZ R202, R202, UR4, -R231.reuse ;  /* 0x00000004caca7c23 */ /* 0x100fe200080108e7 */
[----:B------:R-:W-:Y:S01]  /*3870*/  FFMA.FTZ R231, R203, UR4, -R231 ;  /* 0x00000004cbe77c23 */ /* 0x000fe200080108e7 */
[----:B------:R-:W5:Y:S04]  /*3880*/  SHFL.IDX PT, R14, R12, R117, 0x1f ;  /* 0x00001f750c0e7589 */ /* 0x000f6800000e0000 */
[----:B------:R-:W5:Y:S01]  /*3890*/  SHFL.IDX PT, R203, R12, R119, 0x1f ;  /* 0x00001f770ccb7589 */ /* 0x000f6200000e0000 */
[----:B------:R-:W5:Y:S03]  /*38a0*/  MUFU.EX2 R186, R186 ;  /* 0x000000ba00ba7308 */ /* 0x000f660000000800 */
[----:B------:R-:W5:Y:S01]  /*38b0*/  SHFL.IDX PT, R230, R99, R118, 0x1f ;  /* 0x00001f7663e67589 */ /* 0x000f6200000e0000 */
[----:B------:R-:W-:Y:S01]  /*38c0*/  FFMA.FTZ R19, -R21, R21, 1 ;  /* 0x3f80000015137423 */ /* 0x000fe20000010115 */
[----:B------:R-:W-:Y:S01]  /*38d0*/  FMUL.FTZ R27, R219, R27 ;  /* 0x0000001bdb1b7220 */ /* 0x000fe20000410000 */
[----:B-1----:R-:W-:Y:S01]  /*38e0*/  FADD.FTZ R31, R31, -R233 ;  /* 0x800000e91f1f7221 */ /* 0x002fe20000010000 */
[----:B------:R-:W1:Y:S01]  /*38f0*/  SHFL.IDX PT, R229, R99, R119, 0x1f ;  /* 0x00001f7763e57589 */ /* 0x000e6200000e0000 */
[----:B------:R-:W1:Y:S01]  /*3900*/  MUFU.EX2 R101, R101 ;  /* 0x0000006500657308 */ /* 0x000e620000000800 */
[--C-:B---3--:R-:W-:Y:S01]  /*3910*/  FFMA.FTZ R199, R199, UR4, -R228.reuse ;  /* 0x00000004c7c77c23 */ /* 0x108fe200080108e4 */
[----:B------:R-:W-:-:S02]  /*3920*/  FFMA.FTZ R228, R204, UR4, -R228 ;  /* 0x00000004cce47c23 */ /* 0x000fc400080108e4 */
[----:B------:R-:W3:Y:S01]  /*3930*/  SHFL.IDX PT, R204, R12, R118, 0x1f ;  /* 0x00001f760ccc7589 */ /* 0x000ee200000e0000 */
[--C-:B----4-:R-:W-:Y:S01]  /*3940*/  FFMA.FTZ R216, R216, UR4, -R226.reuse ;  /* 0x00000004d8d87c23 */ /* 0x110fe200080108e2 */
[----:B------:R-:W-:Y:S01]  /*3950*/  FFMA.FTZ R210, R210, UR4, -R226 ;  /* 0x00000004d2d27c23 */ /* 0x000fe200080108e2 */
[----:B------:R-:W-:Y:S01]  /*3960*/  FSEL R226, R224, -INF , !P4 ;  /* 0xff800000e0e27808 */ /* 0x000fe20006000000 */
[----:B------:R-:W4:Y:S01]  /*3970*/  SHFL.IDX PT, R12, R15, R9, 0x1f ;  /* 0x00001f090f0c7589 */ /* 0x000f2200000e0000 */
[--C-:B-----5:R-:W-:Y:S01]  /*3980*/  FFMA.FTZ R105, R105, UR4, -R14.reuse ;  /* 0x0000000469697c23 */ /* 0x120fe2000801080e */
[----:B------:R-:W-:Y:S01]  /*3990*/  FFMA.FTZ R197, R197, UR4, -R14 ;  /* 0x00000004c5c57c23 */ /* 0x000fe2000801080e */
[----:B------:R-:W5:Y:S01]  /*39a0*/  MUFU.EX2 R106, R106 ;  /* 0x0000006a006a7308 */ /* 0x000f620000000800 */
[----:B------:R-:W5:Y:S01]  /*39b0*/  SHFL.IDX PT, R14, R15, R114, 0x1f ;  /* 0x00001f720f0e7589 */ /* 0x000f6200000e0000 */
[--C-:B------:R-:W-:Y:S01]  /*39c0*/  FFMA.FTZ R189, R189, UR4, -R203.reuse ;  /* 0x00000004bdbd7c23 */ /* 0x100fe200080108cb */
[----:B------:R-:W-:Y:S01]  /*39d0*/  FFMA.FTZ R185, R185, UR4, -R203 ;  /* 0x00000004b9b97c23 */ /* 0x000fe200080108cb */
[----:B------:R-:W-:Y:S01]  /*39e0*/  FSEL R203, R115, -INF , !P1 ;  /* 0xff80000073cb7808 */ /* 0x000fe20004800000 */
[----:B------:R-:W-:Y:S01]  /*39f0*/  FFMA.FTZ R21, -R20, R20, 1 ;  /* 0x3f80000014157423 */ /* 0x000fe20000010114 */
[----:B------:R-:W-:Y:S01]  /*3a00*/  FADD.FTZ R35, R35, -R230 ;  /* 0x800000e623237221 */ /* 0x000fe20000010000 */
[----:B------:R-:W-:Y:S01]  /*3a10*/  FMUL.FTZ R31, R205, R31 ;  /* 0x0000001fcd1f7220 */ /* 0x000fe20000410000 */
[----:B------:R-:W5:Y:S01]  /*3a20*/  MUFU.EX2 R187, R187 ;  /* 0x000000bb00bb7308 */ /* 0x000f620000000800 */
[----:B------:R-:W-:Y:S01]  /*3a30*/  FFMA.FTZ R203, R203, UR4, -R225 ;  /* 0x00000004cbcb7c23 */ /* 0x000fe200080108e1 */
[----:B-1----:R-:W-:Y:S01]  /*3a40*/  FADD.FTZ R36, R36, -R229 ;  /* 0x800000e524247221 */ /* 0x002fe20000010000 */
[----:B------:R-:W-:Y:S01]  /*3a50*/  FADD.FTZ R32, R32, -R232 ;  /* 0x800000e820207221 */ /* 0x000fe20000010000 */
[----:B------:R-:W-:Y:S01]  /*3a60*/  FADD.FTZ R29, R29, -R233 ;  /* 0x800000e91d1d7221 */ /* 0x000fe20000010000 */
[----:B------:R-:W-:Y:S01]  /*3a70*/  FADD.FTZ R33, R33, -R230 ;  /* 0x800000e621217221 */ /* 0x000fe20000010000 */
[----:B------:R-:W-:Y:S01]  /*3a80*/  FADD.FTZ R38, R38, -R229 ;  /* 0x800000e526267221 */ /* 0x000fe20000010000 */
[----:B------:R-:W-:Y:S01]  /*3a90*/  FFMA.FTZ R22, -R22, R22, 1 ;  /* 0x3f80000016167423 */ /* 0x000fe20000010116 */
[--C-:B---3--:R-:W-:Y:S01]  /*3aa0*/  FFMA.FTZ R198, R198, UR4, -R204.reuse ;  /* 0x00000004c6c67c23 */ /* 0x108fe200080108cc */
[----:B------:R-:W-:Y:S01]  /*3ab0*/  FFMA.FTZ R104, R104, UR4, -R204 ;  /* 0x0000000468687c23 */ /* 0x000fe200080108cc */
[----:B------:R-:W-:Y:S01]  /*3ac0*/  FADD.FTZ R34, R34, -R232 ;  /* 0x800000e822227221 */ /* 0x000fe20000010000 */
[----:B------:R-:W1:Y:S01]  /*3ad0*/  SHFL.IDX PT, R204, R15, R116, 0x1f ;  /* 0x00001f740fcc7589 */ /* 0x000e6200000e0000 */
[--C-:B----4-:R-:W-:Y:S01]  /*3ae0*/  FFMA.FTZ R196, R196, UR4, -R12.reuse ;  /* 0x00000004c4c47c23 */ /* 0x110fe2000801080c */
[----:B------:R-:W-:Y:S01]  /*3af0*/  FFMA.FTZ R212, R212, UR4, -R12 ;  /* 0x00000004d4d47c23 */ /* 0x000fe2000801080c */
[----:B------:R-:W3:Y:S01]  /*3b00*/  MUFU.EX2 R112, R112 ;  /* 0x0000007000707308 */ /* 0x000ee20000000800 */
[----:B------:R-:W4:Y:S01]  /*3b10*/  SHFL.IDX PT, R12, R15, R118, 0x1f ;  /* 0x00001f760f0c7589 */ /* 0x000f2200000e0000 */
[--C-:B-----5:R-:W-:Y:S01]  /*3b20*/  FFMA.FTZ R107, R107, UR4, -R14.reuse ;  /* 0x000000046b6b7c23 */ /* 0x120fe2000801080e */
[----:B------:R-:W-:Y:S01]  /*3b30*/  FFMA.FTZ R209, R209, UR4, -R14 ;  /* 0x00000004d1d17c23 */ /* 0x000fe2000801080e */
[----:B------:R-:W-:-:S04]  /*3b40*/  FSEL R14, R24, -INF , !P5 ;  /* 0xff800000180e7808 */ /* 0x000fc80006800000 */
[----:B------:R-:W5:Y:S08]  /*3b50*/  MUFU.EX2 R200, R200 ;  /* 0x000000c800c87308 */ /* 0x000f700000000800 */
[----:B------:R-:W5:Y:S01]  /*3b60*/  MUFU.EX2 R231, R231 ;  /* 0x000000e700e77308 */ /* 0x000f620000000800 */
[--C-:B-1----:R-:W-:Y:S01]  /*3b70*/  FFMA.FTZ R211, R211, UR4, -R204.reuse ;  /* 0x00000004d3d37c23 */ /* 0x102fe200080108cc */
[----:B------:R-:W-:-:S02]  /*3b80*/  FFMA.FTZ R213, R213, UR4, -R204 ;  /* 0x00000004d5d57c23 */ /* 0x000fc400080108cc */
[----:B------:R1:W3:Y:S01]  /*3b90*/  SHFL.IDX PT, R204, R15, R223, 0x1f ;  /* 0x00001fdf0fcc7589 */ /* 0x0002e200000e0000 */
[----:B----4-:R-:W-:Y:S01]  /*3ba0*/  FFMA.FTZ R14, R14, UR4, -R12 ;  /* 0x000000040e0e7c23 */ /* 0x010fe2000801080c */
[----:B------:R-:W-:Y:S02]  /*3bb0*/  FFMA.FTZ R88, -R88, R88, 1 ;  /* 0x3f80000058587423 */ /* 0x000fe40000010158 */
[----:B------:R-:W-:Y:S01]  /*3bc0*/  MUFU.EX2 R110, R110 ;  /* 0x0000006e006e7308 */ /* 0x000fe20000000800 */
[----:B-1----:R-:W-:-:S07]  /*3bd0*/  FSEL R15, R18, -INF , !P6 ;  /* 0xff800000120f7808 */ /* 0x002fce0007000000 */
[----:B------:R-:W-:Y:S01]  /*3be0*/  MUFU.EX2 R190, R190 ;  /* 0x000000be00be7308 */ /* 0x000fe20000000800 */
[----:B------:R-:W-:Y:S01]  /*3bf0*/  FFMA.FTZ R12, R15, UR4, -R12 ;  /* 0x000000040f0c7c23 */ /* 0x000fe2000801080c */
[----:B------:R-:W-:-:S06]  /*3c00*/  FSEL R15, R222, -INF , !P2 ;  /* 0xff800000de0f7808 */ /* 0x000fcc0005000000 */
[----:B------:R-:W-:Y:S01]  /*3c10*/  MUFU.EX2 R202, R202 ;  /* 0x000000ca00ca7308 */ /* 0x000fe20000000800 */
[----:B------:R-:W-:Y:S01]  /*3c20*/  FFMA.FTZ R15, R15, UR4, -R225 ;  /* 0x000000040f0f7c23 */ /* 0x000fe200080108e1 */
[----:B------:R-:W-:-:S05]  /*3c30*/  FSEL R225, R221, -INF , !P3 ;  /* 0xff800000dde17808 */ /* 0x000fca0005800000 */
[--C-:B---3--:R-:W-:Y:S01]  /*3c40*/  FFMA.FTZ R225, R225, UR4, -R204.reuse ;  /* 0x00000004e1e17c23 */ /* 0x108fe200080108cc */
[----:B------:R-:W-:Y:S01]  /*3c50*/  FFMA.FTZ R204, R226, UR4, -R204 ;  /* 0x00000004e2cc7c23 */ /* 0x000fe200080108cc */
[----:B------:R-:W-:Y:S01]  /*3c60*/  MUFU.EX2 R108, R108 ;  /* 0x0000006c006c7308 */ /* 0x000fe20000000800 */
[----:B------:R-:W1:Y:S01]  /*3c70*/  SHFL.IDX PT, R226, R99, R218, 0x1f ;  /* 0x00001fda63e27589 */ /* 0x000e6200000e0000 */
[----:B------:R-:W-:Y:S01]  /*3c80*/  FMUL.FTZ R21, R21, R27 ;  /* 0x0000001b15157220 */ /* 0x000fe20000410000 */
[----:B------:R-:W-:Y:S02]  /*3c90*/  FFMA.FTZ R27, -R72, R72, 1 ;  /* 0x3f800000481b7423 */ /* 0x000fe40000010148 */
[----:B------:R-:W3:Y:S02]  /*3ca0*/  SHFL.IDX PT, R99, R99, R223, 0x1f ;  /* 0x00001fdf63637589 */ /* 0x000ee400000e0000 */
[----:B------:R-:W-:Y:S01]  /*3cb0*/  FMUL.FTZ R27, R27, R31 ;  /* 0x0000001f1b1b7220 */ /* 0x000fe20000410000 */
[----:B------:R-:W-:Y:S01]  /*3cc0*/  FFMA.FTZ R31, -R76, R76, 1 ;  /* 0x3f8000004c1f7423 */ /* 0x000fe2000001014c */
[----:B------:R-:W-:Y:S01]  /*3cd0*/  MUFU.EX2 R111, R111 ;  /* 0x0000006f006f7308 */ /* 0x000fe20000000800 */
[----:B------:R-:W-:Y:S01]  /*3ce0*/  FFMA.FTZ R83, -R83, R83, 1 ;  /* 0x3f80000053537423 */ /* 0x000fe20000010153 */
[----:B------:R-:W-:Y:S01]  /*3cf0*/  FFMA.FTZ R85, -R85, R85, 1 ;  /* 0x3f80000055557423 */ /* 0x000fe20000010155 */
[----:B------:R-:W-:-:S05]  /*3d00*/  FFMA.FTZ R96, -R96, R96, 1 ;  /* 0x3f80000060607423 */ /* 0x000fca0000010160 */
[----:B------:R-:W-:Y:S01]  /*3d10*/  MUFU.EX2 R109, R109 ;  /* 0x0000006d006d7308 */ /* 0x000fe20000000800 */
[----:B-1----:R-:W-:-:S07]  /*3d20*/  FADD.FTZ R30, R30, -R226 ;  /* 0x800000e21e1e7221 */ /* 0x002fce0000010000 */
[----:B------:R-:W-:Y:S01]  /*3d30*/  MUFU.EX2 R199, R199 ;  /* 0x000000c700c77308 */ /* 0x000fe20000000800 */
[----:B------:R-:W-:-:S04]  /*3d40*/  FMUL.FTZ R30, R206, R30 ;  /* 0x0000001ece1e7220 */ /* 0x000fc80000410000 */
[----:B------:R-:W-:Y:S01]  /*3d50*/  FMUL.FTZ R23, R23, R30 ;  /* 0x0000001e17177220 */ /* 0x000fe20000410000 */
[----:B------:R-:W-:Y:S01]  /*3d60*/  FMUL.FTZ R30, R186, R35 ;  /* 0x00000023ba1e7220 */ /* 0x000fe20000410000 */
[----:B------:R-:W-:Y:S01]  /*3d70*/  FFMA.FTZ R81, -R81, R81, 1 ;  /* 0x3f80000051517423 */ /* 0x000fe20000010151 */
[----:B------:R-:W-:Y:S01]  /*3d80*/  SHFL.IDX PT, R35, R26, R114, 0x1f ;  /* 0x00001f721a237589 */ /* 0x000fe200000e0000 */
[----:B------:R-:W-:Y:S01]  /*3d90*/  MUFU.EX2 R220, R220 ;  /* 0x000000dc00dc7308 */ /* 0x000fe20000000800 */
[----:B------:R-:W-:Y:S02]  /*3da0*/  FMUL.FTZ R31, R31, R30 ;  /* 0x0000001e1f1f7220 */ /* 0x000fe40000410000 */
[----:B------:R-:W1:Y:S01]  /*3db0*/  SHFL.IDX PT, R30, R26, R9, 0x1f ;  /* 0x00001f091a1e7589 */ /* 0x000e6200000e0000 */
[----:B------:R-:W-:Y:S01]  /*3dc0*/  FADD.FTZ R28, R28, -R226 ;  /* 0x800000e21c1c7221 */ /* 0x000fe20000010000 */
[----:B---3--:R-:W-:-:S03]  /*3dd0*/  FADD.FTZ R37, R37, -R99 ;  /* 0x8000006325257221 */ /* 0x008fc60000010000 */
        /* <DEDUP_REMOVED lines=16> */
[----:B------:R-:W-:Y:S01]  /*3ee0*/  FFMA.FTZ R33, -R79, R79, 1 ;  /* 0x3f8000004f217423 */ /* 0x000fe2000001014f */
[----:B-1----:R-:W-:Y:S01]  /*3ef0*/  FADD.FTZ R37, R42, -R30 ;  /* 0x8000001e2a257221 */ /* 0x002fe20000010000 */
[--C-:B------:R-:W-:Y:S01]  /*3f00*/  FADD.FTZ R42, R41, -R35.reuse ;  /* 0x80000023292a7221 */ /* 0x100fe20000010000 */
[----:B------:R-:W-:-:S02]  /*3f10*/  FADD.FTZ R35, R43, -R35 ;  /* 0x800000232b237221 */ /* 0x000fc40000010000 */
[----:B------:R-:W-:Y:S01]  /*3f20*/  LDS R43, [R13+0x380] ;  /* 0x000380000d2b7984 */ /* 0x000fe20000000800 */
[----:B------:R-:W-:Y:S01]  /*3f30*/  FMUL.FTZ R29, R29, R34 ;  /* 0x000000221d1d7220 */ /* 0x000fe20000410000 */
[----:B------:R-:W-:Y:S01]  /*3f40*/  FMUL.FTZ R33, R33, R38 ;  /* 0x0000002621217220 */ /* 0x000fe20000410000 */
[----:B------:R-:W-:Y:S01]  /*3f50*/  FFMA.FTZ R34, -R77, R77, 1 ;  /* 0x3f8000004d227423 */ /* 0x000fe2000001014d */
[----:B------:R-:W1:Y:S04]  /*3f60*/  SHFL.IDX PT, R72, R26, R218, 0x1f ;  /* 0x00001fda1a487589 */ /* 0x000e6800000e0000 */
[----:B------:R-:W3:Y:S01]  /*3f70*/  SHFL.IDX PT, R38, R26, R116, 0x1f ;  /* 0x00001f741a267589 */ /* 0x000ee200000e0000 */
[----:B------:R-:W-:-:S03]  /*3f80*/  FMUL.FTZ R34, R34, R73 ;  /* 0x0000004922227220 */ /* 0x000fc60000410000 */
[----:B------:R-:W4:Y:S04]  /*3f90*/  SHFL.IDX PT, R76, R26, R223, 0x1f ;  /* 0x00001fdf1a4c7589 */ /* 0x000f2800000e0000 */
[----:B------:R-:W5:Y:S01]  /*3fa0*/  SHFL.IDX PT, R73, R26, R117, 0x1f ;  /* 0x00001f751a497589 */ /* 0x000f6200000e0000 */
[----:B------:R-:W5:Y:S03]  /*3fb0*/  MUFU.EX2 R11, R105 ;  /* 0x00000069000b7308 */ /* 0x000f660000000800 */
[----:B------:R-:W5:Y:S01]  /*3fc0*/  SHFL.IDX PT, R74, R26, R118, 0x1f ;  /* 0x00001f761a4a7589 */ /* 0x000f6200000e0000 */
[----:B------:R-:W-:-:S03]  /*3fd0*/  FADD.FTZ R39, R39, -R99 ;  /* 0x8000006327277221 */ /* 0x000fc60000010000 */
[----:B------:R3:W-:Y:S01]  /*3fe0*/  SHFL.IDX PT, R75, R26, R119, 0x1f ;  /* 0x00001f771a4b7589 */ /* 0x0007e200000e0000 */
[----:B------:R-:W-:Y:S01]  /*3ff0*/  FMUL.FTZ R39, R112, R39 ;  /* 0x0000002770277220 */ /* 0x000fe20000410000 */
[----:B-1----:R-:W-:Y:S01]  /*4000*/  FADD.FTZ R41, R46, -R72 ;  /* 0x800000482e297221 */ /* 0x002fe20000010000 */
[----:B---3--:R-:W-:Y:S01]  /*4010*/  FFMA.FTZ R26, -R80, R80, 1 ;  /* 0x3f800000501a7423 */ /* 0x008fe20000010150 */
[--C-:B------:R-:W-:Y:S01]  /*4020*/  FADD.FTZ R45, R45, -R38.reuse ;  /* 0x800000262d2d7221 */ /* 0x100fe20000010000 */
[----:B------:R-:W-:Y:S02]  /*4030*/  FADD.FTZ R38, R47, -R38 ;  /* 0x800000262f267221 */ /* 0x000fe40000010000 */
[----:B------:R-:W-:Y:S01]  /*4040*/  FMUL.FTZ R26, R26, R39 ;  /* 0x000000271a1a7220 */ /* 0x000fe20000410000 */
[----:B------:R-:W-:Y:S01]  /*4050*/  FADD.FTZ R39, R44, -R72 ;  /* 0x800000482c277221 */ /* 0x000fe20000010000 */
[--C-:B----4-:R-:W-:Y:S01]  /*4060*/  FADD.FTZ R44, R53, -R76.reuse ;  /* 0x8000004c352c7221 */ /* 0x110fe20000010000 */
[----:B------:R-:W-:Y:S01]  /*4070*/  FADD.FTZ R55, R55, -R76 ;  /* 0x8000004c37377221 */ /* 0x000fe20000010000 */
[----:B-----5:R-:W-:Y:S01]  /*4080*/  FMUL.FTZ R76, R200, R41 ;  /* 0x00000029c84c7220 */ /* 0x020fe20000410000 */
[----:B------:R-:W-:Y:S01]  /*4090*/  FADD.FTZ R48, R48, -R73 ;  /* 0x8000004930307221 */ /* 0x000fe20000010000 */
[----:B------:R-:W-:-:S03]  /*40a0*/  FMUL.FTZ R41, R231, R38 ;  /* 0x00000026e7297220 */ /* 0x000fc60000410000 */
[----:B------:R-:W-:Y:S01]  /*40b0*/  FMUL.FTZ R38, R11, R48 ;  /* 0x000000300b267220 */ /* 0x000fe20000410000 */
[----:B------:R-:W-:Y:S02]  /*40c0*/  FMUL.FTZ R48, R88, R41 ;  /* 0x0000002958307220 */ /* 0x000fe40000410000 */
[----:B------:R-:W1:Y:S01]  /*40d0*/  SHFL.IDX PT, R41, R43, R9, 0x1f ;  /* 0x00001f092b297589 */ /* 0x000e6200000e0000 */
[--C-:B------:R-:W-:Y:S01]  /*40e0*/  FADD.FTZ R49, R49, -R74.reuse ;  /* 0x8000004a31317221 */ /* 0x100fe20000010000 */
[----:B------:R-:W-:Y:S02]  /*40f0*/  FADD.FTZ R74, R51, -R74 ;  /* 0x8000004a334a7221 */ /* 0x000fe40000010000 */
[----:B------:R-:W3:Y:S04]  /*4100*/  SHFL.IDX PT, R114, R43, R114, 0x1f ;  /* 0x00001f722b727589 */ /* 0x000ee800000e0000 */
[----:B------:R-:W4:Y:S01]  /*4110*/  SHFL.IDX PT, R51, R43, R218, 0x1f ;  /* 0x00001fda2b337589 */ /* 0x000f2200000e0000 */
[----:B------:R-:W5:Y:S01]  /*4120*/  MUFU.EX2 R228, R228 ;  /* 0x000000e400e47308 */ /* 0x000f620000000800 */
[----:B------:R-:W-:Y:S01]  /*4130*/  FMUL.FTZ R28, R28, R19 ;  /* 0x000000131c1c7220 */ /* 0x000fe20000410000 */
[----:B------:R-:W-:-:S06]  /*4140*/  FMUL.FTZ R72, R110, R39 ;  /* 0x000000276e487220 */ /* 0x000fcc0000410000 */
[----:B------:R-:W2:Y:S01]  /*4150*/  MUFU.EX2 R197, R197 ;  /* 0x000000c500c57308 */ /* 0x000ea20000000800 */
[----:B------:R-:W-:-:S07]  /*4160*/  FMUL.FTZ R46, R190, R37 ;  /* 0x00000025be2e7220 */ /* 0x000fce0000410000 */
[----:B------:R-:W4:Y:S01]  /*4170*/  MUFU.EX2 R196, R196 ;  /* 0x000000c400c47308 */ /* 0x000f220000000800 */
[----:B------:R-:W4:Y:S01]  /*4180*/  SHFL.IDX PT, R118, R43, R118, 0x1f ;  /* 0x00001f762b767589 */ /* 0x000f2200000e0000 */
[----:B------:R-:W-:Y:S01]  /*4190*/  FMUL.FTZ R13, R83, R46 ;  /* 0x0000002e530d7220 */ /* 0x000fe20000410000 */
[----:B------:R-:W-:-:S05]  /*41a0*/  FMUL.FTZ R39, R85, R72 ;  /* 0x0000004855277220 */ /* 0x000fca0000410000 */
[----:B------:R-:W4:Y:S01]  /*41b0*/  MUFU.EX2 R198, R198 ;  /* 0x000000c600c67308 */ /* 0x000f220000000800 */
[----:B------:R-:W-:Y:S01]  /*41c0*/  FFMA.FTZ R46, -R86, R86, 1 ;  /* 0x3f800000562e7423 */ /* 0x000fe20000010156 */
[----:B------:R-:W-:-:S06]  /*41d0*/  FMUL.FTZ R45, R202, R45 ;  /* 0x0000002dca2d7220 */ /* 0x000fcc0000410000 */
[----:B------:R-:W4:Y:S01]  /*41e0*/  MUFU.EX2 R19, R104 ;  /* 0x0000006800137308 */ /* 0x000f220000000800 */
[----:B------:R-:W4:Y:S01]  /*41f0*/  SHFL.IDX PT, R117, R43, R117, 0x1f ;  /* 0x00001f752b757589 */ /* 0x000f2200000e0000 */
[----:B------:R-:W-:Y:S01]  /*4200*/  FADD.FTZ R40, R40, -R30 ;  /* 0x8000001e28287221 */ /* 0x000fe20000010000 */
[----:B------:R-:W-:Y:S02]  /*4210*/  FADD.FTZ R50, R50, -R73 ;  /* 0x8000004932327221 */ /* 0x000fe40000010000 */
[----:B------:R-:W4:Y:S01]  /*4220*/  SHFL.IDX PT, R72, R43, R223, 0x1f ;  /* 0x00001fdf2b487589 */ /* 0x000f2200000e0000 */
[----:B------:R-:W-:Y:S01]  /*4230*/  FMUL.FTZ R55, R108, R55 ;  /* 0x000000376c377220 */ /* 0x000fe20000410000 */
[----:B------:R-:W-:Y:S01]  /*4240*/  FMUL.FTZ R46, R46, R45 ;  /* 0x0000002d2e2e7220 */ /* 0x000fe20000410000 */
[----:B------:R-:W4:Y:S01]  /*4250*/  MUFU.EX2 R210, R210 ;  /* 0x000000d200d27308 */ /* 0x000f220000000800 */
[----:B------:R-:W4:Y:S01]  /*4260*/  SHFL.IDX PT, R116, R43, R116, 0x1f ;  /* 0x00001f742b747589 */ /* 0x000f2200000e0000 */
[----:B-1----:R-:W-:Y:S01]  /*4270*/  FADD.FTZ R73, R56, -R41 ;  /* 0x8000002938497221 */ /* 0x002fe20000010000 */
[--C-:B------:R-:W-:Y:S01]  /*4280*/  FADD.FTZ R52, R52, -R75.reuse ;  /* 0x8000004b34347221 */ /* 0x100fe20000010000 */
[----:B------:R-:W-:Y:S01]  /*4290*/  FADD.FTZ R54, R54, -R75 ;  /* 0x8000004b36367221 */ /* 0x000fe20000010000 */
[----:B------:R1:W4:Y:S01]  /*42a0*/  SHFL.IDX PT, R119, R43, R119, 0x1f ;  /* 0x00001f772b777589 */ /* 0x00032200000e0000 */
[----:B------:R-:W-:Y:S01]  /*42b0*/  FMUL.FTZ R40, R111, R40 ;  /* 0x000000286f287220 */ /* 0x000fe20000410000 */
[----:B------:R-:W-:Y:S01]  /*42c0*/  FFMA.FTZ R45, -R89, R89, 1 ;  /* 0x3f800000592d7423 */ /* 0x000fe20000010159 */
[----:B------:R-:W4:Y:S01]  /*42d0*/  MUFU.EX2 R185, R185 ;  /* 0x000000b900b97308 */ /* 0x000f220000000800 */
[----:B------:R-:W-:Y:S01]  /*42e0*/  FFMA.FTZ R84, -R84, R84, 1 ;  /* 0x3f80000054547423 */ /* 0x000fe20000010154 */
[----:B-----5:R-:W-:Y:S01]  /*42f0*/  FMUL.FTZ R47, R228, R35 ;  /* 0x00000023e42f7220 */ /* 0x020fe20000410000 */
[----:B------:R-:W-:Y:S01]  /*4300*/  FFMA.FTZ R91, -R91, R91, 1 ;  /* 0x3f8000005b5b7423 */ /* 0x000fe2000001015b */
[----:B--2---:R-:W-:Y:S01]  /*4310*/  FMUL.FTZ R50, R197, R50 ;  /* 0x00000032c5327220 */ /* 0x004fe20000410000 */
[----:B------:R-:W-:Y:S01]  /*4320*/  FADD.FTZ R75, R58, -R41 ;  /* 0x800000293a4b7221 */ /* 0x000fe20000010000 */
[----:B---3--:R-:W-:Y:S01]  /*4330*/  FADD.FTZ R77, R57, -R114 ;  /* 0x80000072394d7221 */ /* 0x008fe20000010000 */
[----:B-1----:R-:W-:Y:S01]  /*4340*/  FMUL.FTZ R43, R96, R55 ;  /* 0x00000037602b7220 */ /* 0x002fe20000410000 */
[----:B------:R1:W-:Y:S01]  /*4350*/  MUFU.EX2 R41, R14 ;  /* 0x0000000e00297308 */ /* 0x0003e20000000800 */
[--C-:B----4-:R-:W-:Y:S01]  /*4360*/  FADD.FTZ R55, R60, -R51.reuse ;  /* 0x800000333c377221 */ /* 0x110fe20000010000 */
[----:B------:R-:W-:Y:S01]  /*4370*/  FADD.FTZ R57, R62, -R51 ;  /* 0x800000333e397221 */ /* 0x000fe20000010000 */
[----:B------:R-:W-:Y:S01]  /*4380*/  FMUL.FTZ R35, R81, R40 ;  /* 0x0000002851237220 */ /* 0x000fe20000410000 */
[----:B------:R-:W-:Y:S01]  /*4390*/  FMUL.FTZ R45, R45, R38 ;  /* 0x000000262d2d7220 */ /* 0x000fe20000410000 */
[----:B------:R-:W-:Y:S01]  /*43a0*/  FFMA.FTZ R51, -R97, R97, 1 ;  /* 0x3f80000061337423 */ /* 0x000fe20000010161 */
[----:B------:R-:W-:-:S02]  /*43b0*/  FMUL.FTZ R40, R84, R47 ;  /* 0x0000002f54287220 */ /* 0x000fc40000410000 */
[----:B------:R-:W2:Y:S01]  /*43c0*/  MUFU.EX2 R30, R107 ;  /* 0x0000006b001e7308 */ /* 0x000ea20000000800 */
[----:B-1----:R-:W-:Y:S01]  /*43d0*/  FMUL.FTZ R14, R196, R73 ;  /* 0x00000049c40e7220 */ /* 0x002fe20000410000 */
[----:B------:R-:W-:Y:S01]  /*43e0*/  FMUL.FTZ R38, R91, R50 ;  /* 0x000000325b267220 */ /* 0x000fe20000410000 */
[----:B------:R-:W-:Y:S01]  /*43f0*/  FFMA.FTZ R50, -R90, R90, 1 ;  /* 0x3f8000005a327423 */ /* 0x000fe2000001015a */
[----:B------:R-:W-:Y:S01]  /*4400*/  FFMA.FTZ R47, -R92, R92, 1 ;  /* 0x3f8000005c2f7423 */ /* 0x000fe2000001015c */
[----:B------:R-:W-:Y:S01]  /*4410*/  FMUL.FTZ R49, R198, R49 ;  /* 0x00000031c6317220 */ /* 0x000fe20000410000 */
[----:B------:R-:W-:Y:S02]  /*4420*/  FMUL.FTZ R74, R19, R74 ;  /* 0x0000004a134a7220 */ /* 0x000fe40000410000 */
[----:B------:R-:W1:Y:S01]  /*4430*/  MUFU.EX2 R212, R212 ;  /* 0x000000d400d47308 */ /* 0x000e620000000800 */
[----:B------:R-:W-:Y:S01]  /*4440*/  FMUL.FTZ R51, R51, R14 ;  /* 0x0000000e33337220 */ /* 0x000fe20000410000 */
[----:B------:R-:W-:Y:S01]  /*4450*/  FMUL.FTZ R50, R50, R49 ;  /* 0x0000003132327220 */ /* 0x000fe20000410000 */
[----:B------:R-:W-:-:S05]  /*4460*/  FMUL.FTZ R47, R47, R74 ;  /* 0x0000004a2f2f7220 */ /* 0x000fca0000410000 */
[----:B------:R-:W3:Y:S01]  /*4470*/  MUFU.EX2 R208, R208 ;  /* 0x000000d000d07308 */ /* 0x000ee20000000800 */
[----:B------:R-:W-:Y:S01]  /*4480*/  FFMA.FTZ R49, -R94, R94, 1 ;  /* 0x3f8000005e317423 */ /* 0x000fe2000001015e */
[----:B------:R-:W-:-:S06]  /*4490*/  FMUL.FTZ R74, R109, R44 ;  /* 0x0000002c6d4a7220 */ /* 0x000fcc0000410000 */
[----:B------:R-:W4:Y:S01]  /*44a0*/  MUFU.EX2 R209, R209 ;  /* 0x000000d100d17308 */ /* 0x000f220000000800 */
[----:B------:R-:W-:-:S07]  /*44b0*/  FMUL.FTZ R49, R49, R74 ;  /* 0x0000004a31317220 */ /* 0x000fce0000410000 */
[----:B------:R-:W5:Y:S01]  /*44c0*/  MUFU.EX2 R189, R189 ;  /* 0x000000bd00bd7308 */ /* 0x000f620000000800 */
[----:B------:R-:W-:-:S07]  /*44d0*/  FFMA.FTZ R82, -R82, R82, 1 ;  /* 0x3f80000052527423 */ /* 0x000fce0000010152 */
[----:B------:R-:W5:Y:S01]  /*44e0*/  MUFU.EX2 R216, R216 ;  /* 0x000000d800d87308 */ /* 0x000f620000000800 */
        /* <DEDUP_REMOVED lines=10> */
[----:B------:R-:W-:-:S07]  /*4590*/  FADD.FTZ R56, R65, -R118 ;  /* 0x8000007641387221 */ /* 0x000fce0000010000 */
[----:B------:R-:W5:Y:S08]  /*45a0*/  MUFU.EX2 R217, R217 ;  /* 0x000000d900d97308 */ /* 0x000f700000000800 */
[----:B------:R-:W5:Y:S08]  /*45b0*/  MUFU.EX2 R12, R12 ;  /* 0x0000000c000c7308 */ /* 0x000f700000000800 */
[----:B------:R-:W5:Y:S01]  /*45c0*/  MUFU.EX2 R15, R15 ;  /* 0x0000000f000f7308 */ /* 0x000f620000000800 */
[----:B------:R-:W-:Y:S01]  /*45d0*/  FADD.FTZ R53, R64, -R117 ;  /* 0x8000007540357221 */ /* 0x000fe20000010000 */
[--C-:B------:R-:W-:Y:S01]  /*45e0*/  FADD.FTZ R69, R69, -R72.reuse ;  /* 0x8000004845457221 */ /* 0x100fe20000010000 */
[----:B------:R-:W-:Y:S01]  /*45f0*/  FADD.FTZ R71, R71, -R72 ;  /* 0x8000004847477221 */ /* 0x000fe20000010000 */
[----:B------:R-:W-:Y:S01]  /*4600*/  FMUL.FTZ R42, R82, R37 ;  /* 0x00000025522a7220 */ /* 0x000fe20000410000 */
[----:B------:R-:W-:Y:S01]  /*4610*/  FFMA.FTZ R72, -R98, R98, 1 ;  /* 0x3f80000062487423 */ /* 0x000fe20000010162 */
[----:B--2---:R-:W-:Y:S01]  /*4620*/  FMUL.FTZ R77, R30, R77 ;  /* 0x0000004d1e4d7220 */ /* 0x004fe20000410000 */
[----:B------:R-:W-:Y:S01]  /*4630*/  FMUL.FTZ R74, R74, R57 ;  /* 0x000000394a4a7220 */ /* 0x000fe20000410000 */
[----:B------:R-:W-:Y:S01]  /*4640*/  FFMA.FTZ R37, -R87, R87, 1 ;  /* 0x3f80000057257423 */ /* 0x000fe20000010157 */
[----:B------:R-:W-:Y:S01]  /*4650*/  FMUL.FTZ R44, R95, R54 ;  /* 0x000000365f2c7220 */ /* 0x000fe20000410000 */
[----:B------:R-:W-:Y:S01]  /*4660*/  FADD.FTZ R114, R59, -R114 ;  /* 0x800000723b727221 */ /* 0x000fe20000010000 */
[----:B------:R-:W-:Y:S01]  /*4670*/  FFMA.FTZ R24, -R24, R24, 1 ;  /* 0x3f80000018187423 */ /* 0x000fe20000010118 */
[----:B------:R-:W-:Y:S01]  /*4680*/  FMUL.FTZ R57, R41, R56 ;  /* 0x0000003829397220 */ /* 0x000fe20000410000 */
[--C-:B------:R-:W-:Y:S01]  /*4690*/  FADD.FTZ R58, R61, -R116.reuse ;  /* 0x800000743d3a7221 */ /* 0x100fe20000010000 */
[----:B------:R-:W-:Y:S01]  /*46a0*/  FFMA.FTZ R54, -R194, R194, 1 ;  /* 0x3f800000c2367423 */ /* 0x000fe200000101c2 */
[----:B-1----:R-:W-:Y:S01]  /*46b0*/  FMUL.FTZ R75, R212, R75 ;  /* 0x0000004bd44b7220 */ /* 0x002fe20000410000 */
[----:B------:R-:W-:Y:S01]  /*46c0*/  FFMA.FTZ R235, -R235, R235, 1 ;  /* 0x3f800000ebeb7423 */ /* 0x000fe200000101eb */
[----:B------:R-:W-:Y:S01]  /*46d0*/  FMUL.FTZ R25, R220, R25 ;  /* 0x00000019dc197220 */ /* 0x000fe20000410000 */
[----:B------:R-:W-:Y:S01]  /*46e0*/  FADD.FTZ R116, R63, -R116 ;  /* 0x800000743f747221 */ /* 0x000fe20000010000 */
[----:B------:R-:W-:Y:S01]  /*46f0*/  FADD.FTZ R68, R68, -R119 ;  /* 0x8000007744447221 */ /* 0x000fe20000010000 */
[----:B------:R-:W-:Y:S01]  /*4700*/  FFMA.FTZ R102, -R102, R102, 1 ;  /* 0x3f80000066667423 */ /* 0x000fe20000010166 */
[----:B---3--:R-:W-:Y:S01]  /*4710*/  FMUL.FTZ R53, R208, R53 ;  /* 0x00000035d0357220 */ /* 0x008fe20000410000 */
[----:B------:R-:W-:Y:S01]  /*4720*/  FADD.FTZ R66, R66, -R117 ;  /* 0x8000007542427221 */ /* 0x000fe20000010000 */
[----:B------:R-:W-:Y:S01]  /*4730*/  FADD.FTZ R67, R67, -R118 ;  /* 0x8000007643437221 */ /* 0x000fe20000010000 */
[----:B------:R-:W-:Y:S01]  /*4740*/  FADD.FTZ R70, R70, -R119 ;  /* 0x8000007746467221 */ /* 0x000fe20000010000 */
[----:B------:R-:W-:Y:S01]  /*4750*/  FMUL.FTZ R72, R72, R77 ;  /* 0x0000004d48487220 */ /* 0x000fe20000410000 */
[----:B------:R-:W-:Y:S01]  /*4760*/  FMUL.FTZ R37, R37, R76 ;  /* 0x0000004c25257220 */ /* 0x000fe20000410000 */
[----:B------:R-:W-:Y:S01]  /*4770*/  FFMA.FTZ R73, -R195, R195, 1 ;  /* 0x3f800000c3497423 */ /* 0x000fe200000101c3 */
[----:B----4-:R-:W-:Y:S01]  /*4780*/  FMUL.FTZ R114, R209, R114 ;  /* 0x00000072d1727220 */ /* 0x010fe20000410000 */
[----:B------:R-:W-:Y:S01]  /*4790*/  FMUL.FTZ R77, R24, R57 ;  /* 0x00000039184d7220 */ /* 0x000fe20000410000 */
[----:B------:R-:W-:Y:S01]  /*47a0*/  FFMA.FTZ R93, -R93, R93, 1 ;  /* 0x3f8000005d5d7423 */ /* 0x000fe2000001015d */
[----:B-----5:R-:W-:Y:S01]  /*47b0*/  FMUL.FTZ R52, R189, R52 ;  /* 0x00000034bd347220 */ /* 0x020fe20000410000 */
[----:B------:R-:W-:Y:S01]  /*47c0*/  FMUL.FTZ R54, R54, R75 ;  /* 0x0000004b36367220 */ /* 0x000fe20000410000 */
[----:B------:R-:W-:Y:S01]  /*47d0*/  FFMA.FTZ R103, -R103, R103, 1 ;  /* 0x3f80000067677423 */ /* 0x000fe20000010167 */
        /* <DEDUP_REMOVED lines=120> */
[----:B-1----:R-:W-:-:S04]  /*4f60*/  LEA R10, R5, R13, 0xb ;  /* 0x0000000d050a7211 */ /* 0x002fc800078e58ff */
        /* <DEDUP_REMOVED lines=167> */
.L_x_3403:
        /* <DEDUP_REMOVED lines=56> */
.L_x_3404:
        /* <DEDUP_REMOVED lines=11> */
.L_x_3394:
[----:B-1----:R-:W2:Y:S02]  /*5e10*/  LDL R6, [R1+0x2c] ;  /* 0x00002c0001067983 */ /* 0x002ea40000100800 */
[----:B--2---:R-:W-:-:S13]  /*5e20*/  ISETP.GE.AND P0, PT, R16, R6, PT ;  /* 0x000000061000720c */ /* 0x004fda0003f06270 */
[----:B------:R-:W-:Y:S05]  /*5e30*/  @P0 BRA `(.L_x_3406) ;  /* 0x00000040006c0947 */ /* 0x000fea0003800000 */
[----:B------:R-:W2:Y:S04]  /*5e40*/  LDL.LU R19, [R1+0x20] ;  /* 0x0000200001137983 */ /* 0x000ea80000300800 */
[----:B------:R-:W3:Y:S04]  /*5e50*/  LDL.LU R18, [R1+0x10] ;  /* 0x0000100001127983 */ /* 0x000ee80000300800 */
[----:B------:R-:W3:Y:S04]  /*5e60*/  LDL R12, [R1+0x30] ;  /* 0x00003000010c7983 */ /* 0x000ee80000100800 */
[----:B------:R-:W4:Y:S04]  /*5e70*/  LDL.LU R14, [R1+0x14] ;  /* 0x00001400010e7983 */ /* 0x000f280000300800 */
[----:B------:R-:W5:Y:S01]  /*5e80*/  LDL.LU R25, [R1+0xc] ;  /* 0x00000c0001197983 */ /* 0x000f620000300800 */
[----:B------:R-:W1:Y:S02]  /*5e90*/  S2R R6, SR_TID.X ;  /* 0x0000000000067919 */ /* 0x000e640000002100 */
[----:B-1----:R-:W-:-:S05]  /*5ea0*/  VIADD R6, R6, 0xffffff80 ;  /* 0xffffff8006067836 */ /* 0x002fca0000000000 */
[----:B------:R-:W-:-:S04]  /*5eb0*/  SHF.R.S32.HI R7, RZ, 0x1f, R6 ;  /* 0x0000001fff077819 */ /* 0x000fc80000011406 */
[CC--:B------:R-:W-:Y:S02]  /*5ec0*/  LEA.HI R9, R7.reuse, R6.reuse, RZ, 0x5 ;  /* 0x0000000607097211 */ /* 0x0c0fe400078f28ff */
[-C--:B------:R-:W-:Y:S02]  /*5ed0*/  LEA.HI R8, R7, R6.reuse, RZ, 0x7 ;  /* 0x0000000607087211 */ /* 0x080fe400078f38ff */
        /* <DEDUP_REMOVED lines=10> */
[----:B------:R-:W-:-:S04]  /*5f80*/  IMAD.IADD R9, R6, 0x1, -R15 ;  /* 0x0000000106097824 */ /* 0x000fc800078e0a0f */
[----:B------:R-:W-:Y:S01]  /*5f90*/  IMAD.IADD R24, R10, 0x1, -R13 ;  /* 0x000000010a187824 */ /* 0x000fe200078e0a0d */
[----:B------:R-:W-:Y:S01]  /*5fa0*/  MOV R189, 0x40000040 ;  /* 0x4000004000bd7802 */ /* 0x000fe20000000f00 */
[----:B------:R-:W-:Y:S02]  /*5fb0*/  IMAD.MOV.U32 R185, RZ, RZ, 0x40000040 ;  /* 0x40000040ffb97424 */ /* 0x000fe400078e00ff */
[----:B------:R-:W-:Y:S02]  /*5fc0*/  IMAD.MOV.U32 R187, RZ, RZ, 0x40000040 ;  /* 0x40000040ffbb7424 */ /* 0x000fe400078e00ff */
[----:B------:R-:W-:Y:S02]  /*5fd0*/  IMAD.MOV.U32 R191, RZ, RZ, 0x40000040 ;  /* 0x40000040ffbf7424 */ /* 0x000fe400078e00ff */
[----:B------:R-:W-:Y:S01]  /*5fe0*/  IMAD.MOV.U32 R193, RZ, RZ, 0x40000040 ;  /* 0x40000040ffc17424 */ /* 0x000fe200078e00ff */
[----:B--2---:R-:W-:Y:S02]  /*5ff0*/  LEA.HI R6, R19, R7, RZ, 0x5 ;  /* 0x0000000713067211 */ /* 0x004fe400078f28ff */
[----:B------:R-:W-:-:S02]  /*6000*/  LEA.HI R7, R11, R8, RZ, 0x2 ;  /* 0x000000080b077211 */ /* 0x000fc400078f10ff */
[----:B------:R-:W-:Y:S02]  /*6010*/  SHF.R.S32.HI R6, RZ, 0x5, R6 ;  /* 0x00000005ff067819 */ /* 0x000fe40000011406 */
[----:B------:R-:W-:Y:S01]  /*6020*/  SHF.R.S32.HI R10, RZ, 0x2, R7 ;  /* 0x00000002ff0a7819 */ /* 0x000fe20000011407 */
[----:B---3--:R-:W-:-:S03]  /*6030*/  IMAD R19, R12, -0x80, R18 ;  /* 0xffffff800c137824 */ /* 0x008fc600078e0212 */
[----:B------:R-:W-:Y:S02]  /*6040*/  IADD3 R13, R10, 0x8, RZ ;  /* 0x000000080a0d7810 */ /* 0x000fe40007ffe0ff */
[--C-:B----4-:R-:W-:Y:S02]  /*6050*/  SHF.R.S32.HI R12, RZ, 0x2, R14.reuse ;  /* 0x00000002ff0c7819 */ /* 0x110fe4000001140e */
[----:B------:R-:W-:Y:S02]  /*6060*/  SHF.R.S32.HI R15, RZ, 0x1f, R14 ;  /* 0x0000001fff0f7819 */ /* 0x000fe4000001140e */
[----:B------:R-:W-:Y:S02]  /*6070*/  LEA.HI R8, R11, R8, RZ, 0x3 ;  /* 0x000000080b087211 */ /* 0x000fe400078f18ff */
[----:B------:R-:W-:Y:S02]  /*6080*/  LEA.HI R15, R15, R12, RZ, 0x3 ;  /* 0x0000000c0f0f7211 */ /* 0x000fe400078f18ff */
[----:B------:R-:W-:Y:S01]  /*6090*/  LEA.HI R14, R13, R13, RZ, 0x1 ;  /* 0x0000000d0d0e7211 */ /* 0x000fe200078f08ff */
[----:B------:R-:W-:Y:S01]  /*60a0*/  IMAD R18, R6, -0x10, R19 ;  /* 0xfffffff006127824 */ /* 0x000fe200078e0213 */
[----:B------:R-:W-:Y:S01]  /*60b0*/  LOP3.LUT R19, R15, 0xfffffff8, RZ, 0xc0, !PT ;  /* 0xfffffff80f137812 */ /* 0x000fe200078ec0ff */
[----:B------:R-:W-:Y:S01]  /*60c0*/  VIADD R20, R10, 0x10 ;  /* 0x000000100a147836 */ /* 0x000fe20000000000 */
[----:B------:R-:W-:-:S02]  /*60d0*/  SHF.R.S32.HI R6, RZ, 0x3, R8 ;  /* 0x00000003ff067819 */ /* 0x000fc40000011408 */
[----:B------:R-:W-:Y:S02]  /*60e0*/  SHF.R.S32.HI R15, RZ, 0x1, R14 ;  /* 0x00000001ff0f7819 */ /* 0x000fe4000001140e */
[----:B------:R-:W-:Y:S01]  /*60f0*/  IADD3 R19, R18, R19, -R12 ;  /* 0x0000001312137210 */ /* 0x000fe20007ffe80c */
[----:B------:R-:W-:Y:S01]  /*6100*/  IMAD.HI R11, R6, 0x2aaaaaab, RZ ;  /* 0x2aaaaaab060b7827 */ /* 0x000fe200078e02ff */
[----:B------:R-:W-:-:S03]  /*6110*/  LEA.HI R21, R20, R20, RZ, 0x1 ;  /* 0x0000001414157211 */ /* 0x000fc600078f08ff */
[----:B------:R-:W-:Y:S01]  /*6120*/  IMAD.HI R18, R15, 0x2aaaaaab, RZ ;  /* 0x2aaaaaab0f127827 */ /* 0x000fe200078e02ff */
[----:B------:R-:W-:Y:S02]  /*6130*/  LEA.HI R7, R7, R10, RZ, 0x1 ;  /* 0x0000000a07077211 */ /* 0x000fe400078f08ff */
[----:B------:R-:W-:Y:S01]  /*6140*/  SHF.R.S32.HI R22, RZ, 0x1, R21 ;  /* 0x00000001ff167819 */ /* 0x000fe20000011415 */
[----:B------:R-:W-:Y:S01]  /*6150*/  IMAD R8, R24, -0x40, R19 ;  /* 0xffffffc018087824 */ /* 0x000fe200078e0213 */
[----:B------:R-:W-:Y:S02]  /*6160*/  SHF.R.U32.HI R12, RZ, 0x1, R11 ;  /* 0x00000001ff0c7819 */ /* 0x000fe4000001160b */
[----:B------:R-:W-:Y:S01]  /*6170*/  SHF.R.U32.HI R19, RZ, 0x1, R18 ;  /* 0x00000001ff137819 */ /* 0x000fe20000011612 */
[----:B------:R-:W-:Y:S01]  /*6180*/  IMAD.HI R23, R22, 0x2aaaaaab, RZ ;  /* 0x2aaaaaab16177827 */ /* 0x000fe200078e02ff */
[----:B------:R-:W-:Y:S02]  /*6190*/  LOP3.LUT R7, R7, 0xfffffffe, RZ, 0xc0, !PT ;  /* 0xfffffffe07077812 */ /* 0x000fe400078ec0ff */
[----:B------:R-:W-:-:S02]  /*61a0*/  LEA.HI R11, R11, R12, RZ, 0x1 ;  /* 0x0000000c0b0b7211 */ /* 0x000fc400078f08ff */
        /* <DEDUP_REMOVED lines=9> */
[--C-:B------:R-:W-:Y:S01]  /*6240*/  IMAD R6, R5, 0x800, R17.reuse ;  /* 0x0000080005067824 */ /* 0x100fe200078e0211 */
[----:B------:R-:W-:Y:S01]  /*6250*/  LEA R10, R15, R14, 0x3 ;  /* 0x0000000e0f0a7211 */ /* 0x000fe200078e18ff */
[----:B------:R-:W-:Y:S01]  /*6260*/  IMAD R5, R5, 0x2000, R17 ;  /* 0x0000200005057824 */ /* 0x000fe200078e0211 */
[----:B------:R-:W-:Y:S01]  /*6270*/  STL [R1+0x28], R7 ;  /* 0x0000280701007387 */ /* 0x000fe20000100800 */
[----:B------:R-:W-:Y:S01]  /*6280*/  VIADD R6, R6, 0x1a800 ;  /* 0x0001a80006067836 */ /* 0x000fe20000000000 */
[----:B------:R-:W-:Y:S02]  /*6290*/  LOP3.LUT R21, R21, 0xfffffffe, RZ, 0xc0, !PT ;  /* 0xfffffffe15157812 */ /* 0x000fe400078ec0ff */
[----:B------:R1:W-:Y:S02]  /*62a0*/  STL [R1+0x20], R10 ;  /* 0x0000200a01007387 */ /* 0x0003e40000100800 */
[----:B------:R-:W-:Y:S01]  /*62b0*/  SHF.R.U32.HI R6, RZ, 0x4, R6 ;  /* 0x00000004ff067819 */ /* 0x000fe20000011606 */
[----:B------:R-:W-:Y:S01]  /*62c0*/  IMAD R22, R23, -0xc, R22 ;  /* 0xfffffff417167824 */ /* 0x000fe200078e0216 */
[----:B------:R-:W-:Y:S01]  /*62d0*/  IADD3 R21, R20, -R21, RZ ;  /* 0x8000001514157210 */ /* 0x000fe20007ffe0ff */
        /* <DEDUP_REMOVED lines=16> */
[----:B------:R-:W-:-:S03]  /*63e0*/  VIADD R10, R9, 0x8 ;  /* 0x00000008090a7836 */ /* 0x000fc60000000000 */
[----:B------:R2:W-:Y:S01]  /*63f0*/  STL [R1+0x10], R5 ;  /* 0x0000100501007387 */ /* 0x0005e20000100800 */
[----:B-----5:R-:W-:Y:S01]  /*6400*/  LOP3.LUT R7, R25, 0x1, RZ, 0xfc, !PT ;  /* 0x0000000119077812 */ /* 0x020fe200078efcff */
[C---:B------:R-:W-:Y:S01]  /*6410*/  VIADD R184, R11.reuse, 0x4 ;  /* 0x000000040bb87836 */ /* 0x040fe20000000000 */
[C---:B------:R-:W-:Y:S01]  /*6420*/  IADD3 R22, R11.reuse, 0x2, RZ ;  /* 0x000000020b167810 */ /* 0x040fe20007ffe0ff */
[----:B------:R-:W-:Y:S01]  /*6430*/  VIADD R186, R11, 0x6 ;  /* 0x000000060bba7836 */ /* 0x000fe20000000000 */
[C---:B-1----:R-:W-:Y:S01]  /*6440*/  IADD3 R6, R9.reuse, 0xc, RZ ;  /* 0x0000000c09067810 */ /* 0x042fe20007ffe0ff */
[C---:B------:R-:W-:Y:S02]  /*6450*/  VIADD R10, R9.reuse, 0x14 ;  /* 0x00000014090a7836 */ /* 0x040fe40000000000 */
[C---:B--2---:R-:W-:Y:S02]  /*6460*/  VIADD R5, R9.reuse, 0x4 ;  /* 0x0000000409057836 */ /* 0x044fe40000000000 */
[C---:B------:R-:W-:Y:S01]  /*6470*/  VIADD R5, R9.reuse, 0x10 ;  /* 0x0000001009057836 */ /* 0x040fe20000000000 */
[C---:B------:R-:W-:Y:S01]  /*6480*/  IADD3 R5, R9.reuse, 0x1c, RZ ;  /* 0x0000001c09057810 */ /* 0x040fe20007ffe0ff */
[----:B------:R-:W-:-:S02]  /*6490*/  VIADD R6, R9, 0x18 ;  /* 0x0000001809067836 */ /* 0x000fc40000000000 */
[----:B------:R-:W-:-:S07]  /*64a0*/  IMAD.MOV.U32 R23, RZ, RZ, 0x40000040 ;  /* 0x40000040ff177424 */ /* 0x000fce00078e00ff */
.L_x_3417:
[----:B------:R-:W-:-:S13]  /*64b0*/  ISETP.NE.AND P0, PT, R7, 0x3, PT ;  /* 0x000000030700780c */ /* 0x000fda0003f05270 */
[----:B------:R-:W-:Y:S05]  /*64c0*/  @!P0 BRA `(.L_x_3407) ;  /* 0x0000000000048947 */ /* 0x000fea0003800000 */
[----:B------:R-:W-:Y:S01]  /*64d0*/  BPT.TRAP 0x1 ;  /* 0x000000040000795c */ /* 0x000fe20000300000 */
.L_x_3407:
[----:B------:R-:W-:Y:S01]  /*64e0*/  IMAD R6, R0, 0x8, R17 ;  /* 0x0000000800067824 */ /* 0x000fe200078e0211 */
[----:B------:R-:W-:-:S04]  /*64f0*/  SHF.L.U32 R15, R4, 0x1f, RZ ;  /* 0x0000001f040f7819 */ /* 0x000fc800000006ff */
[----:B------:R1:W2:Y:S01]  /*6500*/  SYNCS.PHASECHK.TRANS64.TRYWAIT P1, [R6+URZ+0x26810], R15 ;  /* 0x0268100f060075a7 */ /* 0x0002a2000802017f */
[----:B------:R-:W-:Y:S05]  /*6510*/  @!P0 BRA `(.L_x_3408) ;  /* 0x0000000000048947 */ /* 0x000fea0003800000 */
[----:B------:R-:W-:Y:S01]  /*6520*/  BPT.TRAP 0x1 ;  /* 0x000000040000795c */ /* 0x000fe20000300000 */
.L_x_3408:
[----:B------:R-:W-:-:S04]  /*6530*/  IADD3 R5, R17, 0xe000, RZ ;  /* 0x0000e00011057810 */ /* 0x000fc80007ffe0ff */
[----:B------:R-:W-:-:S04]  /*6540*/  SHF.R.U32.HI R5, RZ, 0x4, R5 ;  /* 0x00000004ff057819 */ /* 0x000fc80000011605 */
[----:B------:R-:W-:-:S04]  /*6550*/  LOP3.LUT R5, R5, 0x3fff, RZ, 0xc0, !PT ;  /* 0x00003fff05057812 */ /* 0x000fc800078ec0ff */
[----:B------:R-:W-:Y:S01]  /*6560*/  LOP3.LUT R11, R5, 0x10000, RZ, 0xfc, !PT ;  /* 0x00010000050b7812 */ /* 0x000fe200078efcff */
[----:B--2---:R-:W-:Y:S06]  /*6570*/  @P1 BRA `(.L_x_3409) ;  /* 0x0000000000081947 */ /* 0x004fec0003800000 */
[----:B------:R-:W2:Y:S02]  /*6580*/  SYNCS.PHASECHK.TRANS64.TRYWAIT P1, [R6+URZ+0x26810], R15 ;  /* 0x0268100f060075a7 */ /* 0x000ea4000802017f */
[----:B--2---:R-:W-:Y:S05]  /*6590*/  @!P1 BRA `(.L_x_3410) ;  /* 0x00000080001c9947 */ /* 0x004fea0003800000 */
.L_x_3409:
        /* <DEDUP_REMOVED lines=54> */
.L_x_3411:
[----:B------:R1:W1:Y:S01]  /*6900*/  SYNCS.PHASECHK.TRANS64.TRYWAIT P1, [R6+URZ+0x26830], R15 ;  /* 0x0268300f060075a7 */ /* 0x000262000802017f */
[----:B------:R-:W-:Y:S05]  /*6910*/  @!P0 BRA `(.L_x_3412) ;  /* 0x0000000000048947 */ /* 0x000fea0003800000 */
[----:B------:R-:W-:Y:S01]  /*6920*/  BPT.TRAP 0x1 ;  /* 0x000000040000795c */ /* 0x000fe20000300000 */
.L_x_3412:
        /* <DEDUP_REMOVED lines=8> */
.L_x_3413:
        /* <DEDUP_REMOVED lines=14> */
[C---:B------:R-:W-:Y:S01]  /*6a90*/  VIADD R230, R9.reuse, 0x14 ;  /* 0x0000001409e67836 */ /* 0x040fe20000000000 */
[C---:B------:R-:W-:Y:S01]  /*6aa0*/  IADD3 R231, R9.reuse, 0x18, RZ ;  /* 0x0000001809e77810 */ /* 0x040fe20007ffe0ff */
[C---:B------:R-:W-:Y:S01]  /*6ab0*/  VIADD R209, R9.reuse, 0x1c ;  /* 0x0000001c09d17836 */ /* 0x040fe20000000000 */
[----:B------:R-:W-:Y:S01]  /*6ac0*/  STL [R1+0x40], R3 ;  /* 0x0000400301007387 */ /* 0x000fe20000100800 */
[----:B------:R-:W-:Y:S01]  /*6ad0*/  ISETP.GT.AND P2, PT, R8, RZ, PT ;  /* 0x000000ff0800720c */ /* 0x000fe20003f44270 */
[----:B------:R-:W-:Y:S01]  /*6ae0*/  IMAD R236, R0, 0x300, R12 ;  /* 0x0000030000ec7824 */ /* 0x000fe200078e020c */
[----:B------:R-:W-:Y:S01]  /*6af0*/  ISETP.GT.AND P1, PT, R8, 0x8, PT ;  /* 0x000000080800780c */ /* 0x000fe20003f24270 */
        /* <DEDUP_REMOVED lines=294> */
[C---:B------:R-:W-:Y:S02]  /*7d60*/  VIADD R231, R9.reuse, 0xc ;  /* 0x0000000c09e77836 */ /* 0x040fe40000000000 */
[----:B------:R-:W-:Y:S01]  /*7d70*/  FMUL.FTZ R36, R26, R36 ;  /* 0x000000241a247220 */ /* 0x000fe20000410000 */
[----:B------:R-:W2:Y:S01]  /*7d80*/  SHFL.IDX PT, R228, R227, R228, 0x1f ;  /* 0x00001fe4e3e47589 */ /* 0x000ea200000e0000 */
[----:B------:R-:W-:-:S02]  /*7d90*/  VIADD R229, R9, 0x14 ;  /* 0x0000001409e57836 */ /* 0x000fc40000000000 */
[----:B------:R-:W-:Y:S01]  /*7da0*/  VIADD R233, R9, 0x18 ;  /* 0x0000001809e97836 */ /* 0x000fe20000000000 */
[----:B------:R-:W4:Y:S01]  /*7db0*/  SHFL.IDX PT, R227, R227, R12, 0x1f ;  /* 0x00001f0ce3e37589 */ /* 0x000f2200000e0000 */
[----:B------:R-:W-:Y:S01]  /*7dc0*/  FFMA.FTZ R77, -R77, R77, 1 ;  /* 0x3f8000004d4d7423 */ /* 0x000fe2000001014d */
        /* <DEDUP_REMOVED lines=19> */
[----:B------:R-:W-:Y:S08]  /*7f00*/  MUFU.EX2 R208, R208 ;  /* 0x000000d000d07308 */ /* 0x000ff00000000800 */
[----:B------:R-:W-:Y:S08]  /*7f10*/  MUFU.EX2 R199, R199 ;  /* 0x000000c700c77308 */ /* 0x000ff00000000800 */
[----:B------:R-:W-:Y:S01]  /*7f20*/  MUFU.EX2 R212, R212 ;  /* 0x000000d400d47308 */ /* 0x000fe20000000800 */
[----:B------:R-:W-:-:S07]  /*7f30*/  FFMA.FTZ R237, -R237, R237, 1 ;  /* 0x3f800000eded7423 */ /* 0x000fce00000101ed */
[----:B------:R-:W-:Y:S01]  /*7f40*/  MUFU.EX2 R209, R209 ;  /* 0x000000d100d17308 */ /* 0x000fe20000000800 */
[----:B---3--:R-:W-:-:S07]  /*7f50*/  FMUL.FTZ R30, R85, R30 ;  /* 0x0000001e551e7220 */ /* 0x008fce0000410000 */
        /* <DEDUP_REMOVED lines=24> */
[----:B------:R-:W-:Y:S01]  /*80e0*/  IADD3 R230, R9, 0x10, RZ ;  /* 0x0000001009e67810 */ /* 0x000fe20007ffe0ff */
        /* <DEDUP_REMOVED lines=21> */
[----:B------:R-:W-:Y:S01]  /*8240*/  IADD3 R235, R9, 0x4, RZ ;  /* 0x0000000409eb7810 */ /* 0x000fe20007ffe0ff */
        /* <DEDUP_REMOVED lines=29> */
[----:B------:R-:W-:Y:S02]  /*8420*/  VIADD R232, R9, 0x8 ;  /* 0x0000000809e87836 */ /* 0x000fe40000000000 */
[----:B-1----:R-:W-:Y:S01]  /*8430*/  FMUL.FTZ R221, R93, R228 ;  /* 0x000000e45ddd7220 */ /* 0x002fe20000410000 */
[----:B------:R-:W1:Y:S03]  /*8440*/  SHFL.IDX PT, R227, R226, R229, 0x1f ;  /* 0x00001fe5e2e37589 */ /* 0x000e6600000e0000 */
[----:B------:R-:W-:-:S02]  /*8450*/  FMUL.FTZ R221, R21, R221 ;  /* 0x000000dd15dd7220 */ /* 0x000fc40000410000 */
        /* <DEDUP_REMOVED lines=8> */
[----:B------:R-:W-:Y:S01]  /*84e0*/  IADD3 R234, R9, 0x1c, RZ ;  /* 0x0000001c09ea7810 */ /* 0x000fe20007ffe0ff */
        /* <DEDUP_REMOVED lines=17> */
[----:B------:R-:W-:-:S02]  /*8600*/  FFMA.FTZ R46, -R98, R98, 1 ;  /* 0x3f800000622e7423 */ /* 0x000fc40000010162 */
[----:B------:R-:W4:Y:S01]  /*8610*/  SHFL.IDX PT, R28, R74, R232, 0x1f ;  /* 0x00001fe84a1c7589 */ /* 0x000f2200000e0000 */
[----:B------:R-:W-:Y:S01]  /*8620*/  FMUL.FTZ R37, R76, R36 ;  /* 0x000000244c257220 */ /* 0x000fe20000410000 */
[----:B------:R-:W-:Y:S02]  /*8630*/  FMUL.FTZ R46, R46, R77 ;  /* 0x0000004d2e2e7220 */ /* 0x000fe40000410000 */
[----:B------:R-:W4:Y:S04]  /*8640*/  SHFL.IDX PT, R80, R74, R9, 0x1f ;  /* 0x00001f094a507589 */ /* 0x000f2800000e0000 */
[----:B------:R-:W4:Y:S01]  /*8650*/  SHFL.IDX PT, R76, R74, R229, 0x1f ;  /* 0x00001fe54a4c7589 */ /* 0x000f2200000e0000 */
[----:B------:R-:W-:-:S03]  /*8660*/  FMUL.FTZ R72, R72, R35 ;  /* 0x0000002348487220 */ /* 0x000fc60000410000 */
[----:B------:R-:W4:Y:S01]  /*8670*/  SHFL.IDX PT, R77, R74, R231, 0x1f ;  /* 0x00001fe74a4d7589 */ /* 0x000f2200000e0000 */
[----:B------:R-:W4:Y:S01]  /*8680*/  MUFU.EX2 R35, R216 ;  /* 0x000000d800237308 */ /* 0x000f220000000800 */
[----:B------:R-:W-:Y:S02]  /*8690*/  FADD.FTZ R44, R44, -R218 ;  /* 0x800000da2c2c7221 */ /* 0x000fe40000010000 */
[----:B------:R-:W4:Y:S04]  /*86a0*/  SHFL.IDX PT, R79, R74, R230, 0x1f ;  /* 0x00001fe64a4f7589 */ /* 0x000f2800000e0000 */
[----:B------:R-:W4:Y:S01]  /*86b0*/  SHFL.IDX PT, R78, R74, R233, 0x1f ;  /* 0x00001fe94a4e7589 */ /* 0x000f2200000e0000 */
[----:B------:R-:W-:-:S03]  /*86c0*/  FMUL.FTZ R44, R12, R44 ;  /* 0x0000002c0c2c7220 */ /* 0x000fc60000410000 */
[----:B------:R-:W4:Y:S01]  /*86d0*/  SHFL.IDX PT, R74, R74, R234, 0x1f ;  /* 0x00001fea4a4a7589 */ /* 0x000f2200000e0000 */
[--C-:B---3--:R-:W-:Y:S01]  /*86e0*/  FADD.FTZ R52, R52, -R228.reuse ;  /* 0x800000e434347221 */ /* 0x108fe20000010000 */
[----:B------:R-:W-:Y:S01]  /*86f0*/  FADD.FTZ R54, R54, -R228 ;  /* 0x800000e436367221 */ /* 0x000fe20000010000 */
[----:B------:R-:W-:Y:S02]  /*8700*/  FMUL.FTZ R44, R81, R44 ;  /* 0x0000002c512c7220 */ /* 0x000fe40000410000 */
        /* <DEDUP_REMOVED lines=11> */
[----:B------:R-:W-:-:S04]  /*87c0*/  FADD.FTZ R55, R56, -R80 ;  /* 0x8000005038377221 */ /* 0x000fc80000010000 */
[----:B------:R-:W4:Y:S01]  /*87d0*/  MUFU.EX2 R213, R213 ;  /* 0x000000d500d57308 */ /* 0x000f220000000800 */
[----:B------:R-:W-:Y:S01]  /*87e0*/  FADD.FTZ R56, R59, -R75 ;  /* 0x8000004b3b387221 */ /* 0x000fe20000010000 */
[--C-:B------:R-:W-:Y:S01]  /*87f0*/  FADD.FTZ R62, R65, -R76.reuse ;  /* 0x8000004c413e7221 */ /* 0x100fe20000010000 */
[----:B------:R-:W-:Y:S01]  /*8800*/  FADD.FTZ R67, R67, -R76 ;  /* 0x8000004c43437221 */ /* 0x000fe20000010000 */
[----:B------:R-:W-:Y:S01]  /*8810*/  FMUL.FTZ R45, R25, R45 ;  /* 0x0000002d192d7220 */ /* 0x000fe20000410000 */
[--C-:B------:R-:W-:Y:S01]  /*8820*/  FADD.FTZ R61, R61, -R77.reuse ;  /* 0x8000004d3d3d7221 */ /* 0x100fe20000010000 */
[----:B------:R-:W-:Y:S01]  /*8830*/  FADD.FTZ R60, R63, -R77 ;  /* 0x8000004d3f3c7221 */ /* 0x000fe20000010000 */
[----:B------:R-:W-:Y:S01]  /*8840*/  FFMA.FTZ R76, -R105, R105, 1 ;  /* 0x3f800000694c7423 */ /* 0x000fe20000010169 */
[----:B------:R-:W-:Y:S01]  /*8850*/  FMUL.FTZ R81, R200, R81 ;  /* 0x00000051c8517220 */ /* 0x000fe20000410000 */
        /* <DEDUP_REMOVED lines=9> */
[--C-:B------:R-:W-:Y:S01]  /*88f0*/  FADD.FTZ R68, R68, -R78.reuse ;  /* 0x8000004e44447221 */ /* 0x100fe20000010000 */
[----:B------:R-:W-:Y:S01]  /*8900*/  FADD.FTZ R59, R70, -R78 ;  /* 0x8000004e463b7221 */ /* 0x000fe20000010000 */
[----:B------:R-:W-:Y:S01]  /*8910*/  FMUL.FTZ R76, R76, R81 ;  /* 0x000000514c4c7220 */ /* 0x000fe20000410000 */
[----:B------:R-:W-:Y:S01]  /*8920*/  FMUL.FTZ R56, R204, R61 ;  /* 0x0000003dcc387220 */ /* 0x000fe20000410000 */
[----:B------:R-:W-:Y:S01]  /*8930*/  FMUL.FTZ R82, R34, R53 ;  /* 0x0000003522527220 */ /* 0x000fe20000410000 */
[----:B------:R-:W-:Y:S01]  /*8940*/  FADD.FTZ R79, R66, -R79 ;  /* 0x8000004f424f7221 */ /* 0x000fe20000010000 */
[----:B------:R-:W-:Y:S01]  /*8950*/  FFMA.FTZ R81, -R109, R109, 1 ;  /* 0x3f8000006d517423 */ /* 0x000fe2000001016d */
[----:B------:R-:W-:Y:S01]  /*8960*/  FFMA.FTZ R78, -R111, R111, 1 ;  /* 0x3f8000006f4e7423 */ /* 0x000fe2000001016f */
[----:B------:R-:W-:Y:S01]  /*8970*/  FMUL.FTZ R61, R205, R60 ;  /* 0x0000003ccd3d7220 */ /* 0x000fe20000410000 */
[----:B------:R-:W-:Y:S01]  /*8980*/  FMUL.FTZ R77, R77, R28 ;  /* 0x0000001c4d4d7220 */ /* 0x000fe20000410000 */
[----:B------:R-:W-:Y:S01]  /*8990*/  FMUL.FTZ R30, R237, R30 ;  /* 0x0000001eed1e7220 */ /* 0x000fe20000410000 */
[----:B------:R-:W-:Y:S01]  /*89a0*/  FFMA.FTZ R51, -R102, R102, 1 ;  /* 0x3f80000066337423 */ /* 0x000fe20000010166 */
[--C-:B------:R-:W-:Y:S01]  /*89b0*/  FADD.FTZ R66, R69, -R74.reuse ;  /* 0x8000004a45427221 */ /* 0x100fe20000010000 */
        /* <DEDUP_REMOVED lines=10> */
[----:B---3--:R-:W-:Y:S01]  /*8a60*/  FMUL.FTZ R55, R36, R55 ;  /* 0x0000003724377220 */ /* 0x008fe20000410000 */
[----:B------:R-:W-:Y:S01]  /*8a70*/  FFMA.FTZ R82, -R114, R114, 1 ;  /* 0x3f80000072527423 */ /* 0x000fe20000010172 */
[----:B------:R-:W-:Y:S01]  /*8a80*/  FMUL.FTZ R61, R208, R79 ;  /* 0x0000004fd03d7220 */ /* 0x000fe20000410000 */
[----:B------:R-:W-:Y:S01]  /*8a90*/  FMUL.FTZ R83, R83, R28 ;  /* 0x0000001c53537220 */ /* 0x000fe20000410000 */
[----:B-1----:R-:W-:Y:S01]  /*8aa0*/  FMUL.FTZ R56, R214, R71 ;  /* 0x00000047d6387220 */ /* 0x002fe20000410000 */
        /* <DEDUP_REMOVED lines=270> */
.L_x_3415:
        /* <DEDUP_REMOVED lines=13> */
[----:B------:R-:W-:Y:S02]  /*9c60*/  IADD3 R11, R10, 0x9, RZ ;  /* 0x000000090a0b7810 */ /* 0x000fe40007ffe0ff */
        /* <DEDUP_REMOVED lines=44> */
.L_x_3416:
[----:B--2---:R-:W2:Y:S01]  /*9f30*/  LDL R5, [R1+0x2c] ;  /* 0x00002c0001057983 */ /* 0x004ea20000100800 */
[----:B------:R-:W-:Y:S01]  /*9f40*/  VIADD R16, R16, 0x1 ;  /* 0x0000000110107836 */ /* 0x000fe20000000000 */
[----:B------:R-:W-:Y:S01]  /*9f50*/  IADD3 R0, R0, 0x1, RZ ;  /* 0x0000000100007810 */ /* 0x000fe20007ffe0ff */
        /* <DEDUP_REMOVED lines=9> */
.L_x_3406:
        /* <DEDUP_REMOVED lines=34> */
.L_x_3386:
[----:B------:R-:W-:Y:S05]  /*a210*/  @P0 BRA `(.L_x_3381) ;  /* 0x00000040009c0947 */ /* 0x000fea0003800000 */
[----:B------:R-:W3:Y:S01]  /*a220*/  LDL.LU R8, [R1+0x30] ;  /* 0x0000300001087983 */ /* 0x000ee20000300800 */
[----:B------:R-:W1:Y:S08]  /*a230*/  LDC.64 R2, c[0x0][0x878] ;  /* 0x00021e00ff027b82 */ /* 0x000e700000000a00 */
[----:B------:R-:W4:Y:S01]  /*a240*/  LDC R0, c[0x0][0x850] ;  /* 0x00021400ff007b82 */ /* 0x000f220000000800 */
[----:B------:R-:W5:Y:S01]  /*a250*/  LDL.LU R11, [R1+0x38] ;  /* 0x00003800010b7983 */ /* 0x000f620000300800 */
[----:B------:R-:W2:Y:S01]  /*a260*/  S2R R12, SR_TID.X ;  /* 0x00000000000c7919 */ /* 0x000ea20000002100 */
[----:B------:R-:W2:Y:S01]  /*a270*/  S2R R9, SR_CgaCtaId ;  /* 0x0000000000097919 */ /* 0x000ea20000008800 */
[----:B------:R-:W-:Y:S01]  /*a280*/  MOV R6, 0x400 ;  /* 0x0000040000067802 */ /* 0x000fe20000000f00 */
[----:B------:R-:W-:Y:S01]  /*a290*/  ULDC.64 UR4, c[0x0][0x818] ;  /* 0x0002060000047ab9 */ /* 0x000fe20000000a00 */
[----:B------:R-:W-:Y:S01]  /*a2a0*/  ULDC.64 UR6, c[0x0][0x840] ;  /* 0x0002100000067ab9 */ /* 0x000fe20000000a00 */
[----:B------:R-:W2:Y:S01]  /*a2b0*/  LDL.LU R10, [R1+0x34] ;  /* 0x00003400010a7983 */ /* 0x000ea20000300800 */
[----:B-1----:R-:W-:-:S04]  /*a2c0*/  ISETP.NE.U32.AND P0, PT, R2, RZ, PT ;  /* 0x000000ff0200720c */ /* 0x002fc80003f05070 */
[----:B------:R-:W-:-:S13]  /*a2d0*/  ISETP.NE.AND.EX P0, PT, R3, RZ, PT, P0 ;  /* 0x000000ff0300720c */ /* 0x000fda0003f05300 */
[----:B------:R-:W2:Y:S02]  /*a2e0*/  @P0 LDC.64 R2, c[0x0][0x878] ;  /* 0x00021e00ff020b82 */ /* 0x000ea40000000a00 */
[----:B--2---:R-:W-:-:S06]  /*a2f0*/  @P0 IMAD.WIDE R2, R10, 0x4, R2 ;  /* 0x000000040a020825 */ /* 0x004fcc00078e0202 */
[----:B------:R-:W2:Y:S01]  /*a300*/  @P0 LDG.E R2, desc[UR36][R2.64] ;  /* 0x0000002402020981 */ /* 0x000ea2000c1e1900 */
[----:B----4-:R-:W-:Y:S01]  /*a310*/  ISETP.NE.AND P1, PT, R0, 0x1, PT ;  /* 0x000000010000780c */ /* 0x010fe20003f25270 */
[----:B------:R-:W-:Y:S01]  /*a320*/  VIADD R13, R12, 0xffffff80 ;  /* 0xffffff800c0d7836 */ /* 0x000fe20000000000 */
[----:B------:R-:W-:-:S11]  /*a330*/  LEA R15, R9, R6, 0x18 ;  /* 0x00000006090f7211 */ /* 0x000fd600078ec0ff */
[----:B------:R-:W5:Y:S08]  /*a340*/  @P1 LDC R4, c[0x0][0x854] ;  /* 0x00021500ff041b82 */ /* 0x000f700000000800 */
[----:B------:R-:W1:Y:S01]  /*a350*/  @P1 LDC R7, c[0x0][0x858] ;  /* 0x00021600ff071b82 */ /* 0x000e620000000800 */
[----:B--2---:R-:W-:-:S05]  /*a360*/  @P0 IMAD R0, R10, 0x80, R2 ;  /* 0x000000800a000824 */ /* 0x004fca00078e0202 */
[----:B------:R-:W-:-:S04]  /*a370*/  @P0 SHF.R.S32.HI R5, RZ, 0x1f, R0 ;  /* 0x0000001fff050819 */ /* 0x000fc80000011400 */
[----:B------:R-:W-:Y:S01]  /*a380*/  @P0 LEA.HI R5, R5, R0, RZ, 0x7 ;  /* 0x0000000005050211 */ /* 0x000fe200078f38ff */
[----:B-----5:R-:W-:Y:S01]  /*a390*/  @P1 IMAD.HI.U32 R0, R11, R4, RZ ;  /* 0x000000040b001227 */ /* 0x020fe200078e00ff */
[----:B------:R-:W-:Y:S02]  /*a3a0*/  SHF.R.S32.HI R4, RZ, 0x1f, R13 ;  /* 0x0000001fff047819 */ /* 0x000fe4000001140d */
[----:B------:R-:W-:Y:S02]  /*a3b0*/  @P0 SHF.L.U32 R5, R5, 0x6, RZ ;  /* 0x0000000605050819 */ /* 0x000fe400000006ff */
[----:B-1----:R-:W-:Y:S02]  /*a3c0*/  @P1 SHF.R.U32.HI R11, RZ, R7, R0 ;  /* 0x00000007ff0b1219 */ /* 0x002fe40000011600 */
[----:B------:R-:W-:Y:S01]  /*a3d0*/  @P0 LOP3.LUT R2, R5, 0xffffe000, RZ, 0xc0, !PT ;  /* 0xffffe00005020812 */ /* 0x000fe200078ec0ff */
[----:B---3--:R-:W-:Y:S01]  /*a3e0*/  IMAD.SHL.U32 R5, R8, 0x2000, RZ ;  /* 0x0000200008057824 */ /* 0x008fe200078e00ff */
[----:B------:R-:W-:Y:S01]  /*a3f0*/  LEA.HI R4, R4, R13, RZ, 0x7 ;  /* 0x0000000d04047211 */ /* 0x000fe200078f38ff */
[----:B------:R1:W-:Y:S01]  /*a400*/  @P1 STL [R1+0x38], R11 ;  /* 0x0000380b01001387 */ /* 0x0003e20000100800 */
[----:B------:R-:W-:-:S02]  /*a410*/  @P0 SHF.R.S32.HI R3, RZ, 0x1f, R2 ;  /* 0x0000001fff030819 */ /* 0x000fc40000011402 */
[----:B------:R-:W-:Y:S02]  /*a420*/  @!P0 CS2R R2, SRZ ;  /* 0x0000000000028805 */ /* 0x000fe4000001ff00 */
[C---:B------:R-:W-:Y:S02]  /*a430*/  LOP3.LUT R0, R4.reuse, 0xfffff80, RZ, 0xc0, !PT ;  /* 0x0fffff8004007812 */ /* 0x040fe400078ec0ff */
[----:B------:R-:W-:Y:S02]  /*a440*/  SHF.L.U32 R6, R4, 0x5, RZ ;  /* 0x0000000504067819 */ /* 0x000fe400000006ff */
[----:B------:R-:W-:Y:S01]  /*a450*/  SHF.R.S32.HI R8, RZ, 0x1f, R11 ;  /* 0x0000001fff087819 */ /* 0x000fe2000001140b */
[----:B------:R-:W-:Y:S01]  /*a460*/  IMAD.IADD R0, R13, 0x1, -R0 ;  /* 0x000000010d007824 */ /* 0x000fe200078e0a00 */
[C---:B------:R-:W-:Y:S02]  /*a470*/  IADD3 R4, P1, R5.reuse, R2, RZ ;  /* 0x0000000205047210 */ /* 0x040fe40007f3e0ff */
[----:B------:R-:W-:Y:S01]  /*a480*/  LOP3.LUT R7, R6, 0x3ffff000, RZ, 0xc0, !PT ;  /* 0x3ffff00006077812 */ /* 0x000fe200078ec0ff */
[C---:B------:R-:W-:Y:S01]  /*a490*/  IMAD R2, R8.reuse, UR4, RZ ;  /* 0x0000000408027c24 */ /* 0x040fe2000f8e02ff */
[----:B------:R-:W-:Y:S01]  /*a4a0*/  LEA.HI.X.SX32 R5, R5, R3, 0x1, P1 ;  /* 0x0000000305057211 */ /* 0x000fe200008f0eff */
[----:B------:R-:W-:Y:S01]  /*a4b0*/  IMAD R8, R8, UR6, RZ ;  /* 0x0000000608087c24 */ /* 0x000fe2000f8e02ff */
[----:B------:R-:W-:Y:S01]  /*a4c0*/  SHF.R.S32.HI R6, RZ, 0x1f, R10 ;  /* 0x0000001fff067819 */ /* 0x000fe2000001140a */
[----:B------:R-:W-:-:S02]  /*a4d0*/  IMAD R0, R0, 0x4, R7 ;  /* 0x0000000400007824 */ /* 0x000fc400078e0207 */
[C---:B------:R-:W-:Y:S01]  /*a4e0*/  IMAD R7, R11.reuse, UR5, R2 ;  /* 0x000000050b077c24 */ /* 0x040fe2000f8e0202 */
[----:B------:R-:W-:Y:S01]  /*a4f0*/  SEL R6, R6, RZ, !P0 ;  /* 0x000000ff06067207 */ /* 0x000fe20004000000 */
[----:B------:R-:W-:Y:S01]  /*a500*/  IMAD.WIDE.U32 R2, R11, UR4, R4 ;  /* 0x000000040b027c25 */ /* 0x000fe2000f8e0004 */
[----:B------:R-:W-:-:S03]  /*a510*/  ULDC.64 UR4, c[0x0][0x820] ;  /* 0x0002080000047ab9 */ /* 0x000fc60000000a00 */
[----:B------:R-:W-:Y:S01]  /*a520*/  IMAD R9, R11, UR7, R8 ;  /* 0x000000070b097c24 */ /* 0x000fe2000f8e0208 */
[----:B------:R-:W-:Y:S01]  /*a530*/  IADD3 R3, R3, R7, RZ ;  /* 0x0000000703037210 */ /* 0x000fe20007ffe0ff */
[----:B------:R-:W-:Y:S01]  /*a540*/  IMAD.WIDE.U32 R4, R11, UR6, R4 ;  /* 0x000000060b047c25 */ /* 0x000fe2000f8e0004 */
[----:B------:R-:W-:Y:S01]  /*a550*/  ULDC.64 UR6, c[0x0][0x848] ;  /* 0x0002120000067ab9 */ /* 0x000fe20000000a00 */
[----:B------:R-:W-:Y:S02]  /*a560*/  SEL R7, R10, RZ, !P0 ;  /* 0x000000ff0a077207 */ /* 0x000fe40004000000 */
[C---:B------:R-:W-:Y:S02]  /*a570*/  IMAD R8, R6.reuse, UR4, RZ ;  /* 0x0000000406087c24 */ /* 0x040fe4000f8e02ff */
[----:B------:R-:W-:Y:S02]  /*a580*/  IMAD.IADD R5, R5, 0x1, R9 ;  /* 0x0000000105057824 */ /* 0x000fe400078e0209 */
[----:B------:R-:W-:-:S02]  /*a590*/  IMAD R6, R6, UR6, RZ ;  /* 0x0000000606067c24 */ /* 0x000fc4000f8e02ff */
[C---:B------:R-:W-:Y:S02]  /*a5a0*/  IMAD R9, R7.reuse, UR5, R8 ;  /* 0x0000000507097c24 */ /* 0x040fe4000f8e0208 */
[----:B------:R-:W-:-:S04]  /*a5b0*/  IMAD.WIDE.U32 R2, R7, UR4, R2 ;  /* 0x0000000407027c25 */ /* 0x000fc8000f8e0002 */
[C---:B-1----:R-:W-:Y:S02]  /*a5c0*/  IMAD R11, R7.reuse, UR7, R6 ;  /* 0x00000007070b7c24 */ /* 0x042fe4000f8e0206 */
[----:B------:R-:W-:Y:S01]  /*a5d0*/  IMAD.WIDE.U32 R4, R7, UR6, R4 ;  /* 0x0000000607047c25 */ /* 0x000fe2000f8e0004 */
[----:B------:R-:W-:Y:S05]  /*a5e0*/  WARPSYNC.ALL ;  /* 0x0000000000007948 */ /* 0x000fea0003800000 */
[----:B------:R-:W-:Y:S01]  /*a5f0*/  IMAD R0, R0, 0x4, R15 ;  /* 0x0000000400007824 */ /* 0x000fe200078e020f */
[----:B------:R-:W-:Y:S01]  /*a600*/  IADD3 R7, R3, R9, RZ ;  /* 0x0000000903077210 */ /* 0x000fe20007ffe0ff */
        /* <DEDUP_REMOVED lines=33> */
.L_x_3420:
[----:B------:R-:W-:Y:S01]  /*a820*/  @P0 ELECT P1, URZ, PT ;  /* 0x00000000003f082f */ /* 0x000fe20003820000 */
[----:B------:R1:W-:-:S12]  /*a830*/  UBLKRED.G.S.ADD.F32.RN [UR4], [UR6], UR7, desc[UR8] ;  /* 0x00000804060073bb */ /* 0x0003d800080a1407 */
[----:B------:R-:W-:Y:S02]  /*a840*/  @P1 PLOP3.LUT P0, PT, P1, PT, PT, 0x8, 0x0 ;  /* 0x000000000000181c */ /* 0x000fe40000f0e170 */
[----:B------:R-:W-:-:S11]  /*a850*/  PLOP3.LUT P1, PT, PT, PT, PT, 0x8, 0x0 ;  /* 0x000000000000781c */ /* 0x000fd60003f2e170 */
[----:B-1----:R-:W-:Y:S05]  /*a860*/  @P0 BRA.U.ANY `(.L_x_3420) ;  /* 0xfffffffd00ec0947 */ /* 0x002fea000393ffff */
[----:B------:R0:W-:Y:S01]  /*a870*/  UTMACMDFLUSH ;  /* 0x00000000000079b7 */ /* 0x0001e20000000000 */
[----:B------:R-:W-:-:S04]  /*a880*/  DEPBAR.LE SB0, 0x0 ;  /* 0x000080000000791a */ /* 0x000fc80000000000 */
.L_x_3419:
[----:B------:R-:W-:Y:S05]  /*a890*/  BSYNC B0 ;  /* 0x0000000000007941 */ /* 0x000fea0003800000 */
.L_x_3418:
        /* <DEDUP_REMOVED lines=25> */
.L_x_3421:
        /* <DEDUP_REMOVED lines=8> */
.L_x_3374:
        /* <DEDUP_REMOVED lines=29> */
.L_x_3423:
[----:B------:R-:W-:Y:S01]  /*ac80*/  ULDC UR9, c[0x0][0x8cc] ;  /* 0x0002330000097ab9 */ /* 0x000fe20000000800 */
[----:B------:R-:W-:Y:S01]  /*ac90*/  UMOV UR7, UR8 ;  /* 0x0000000800077c82 */ /* 0x000fe20008000000 */
[----:B------:R-:W-:-:S11]  /*aca0*/  UISETP.NE.AND UP0, UPT, UR9, 0x1, UPT ;  /* 0x000000010900788c */ /* 0x000fd6000bf05270 */
[----:B------:R-:W-:Y:S02]  /*acb0*/  @UP0 ULDC.64 UR10, c[0x0][0x8d0] ;  /* 0x00023400000a0ab9 */ /* 0x000fe40000000a00 */
[----:B------:R-:W-:-:S04]  /*acc0*/  UIMAD.WIDE.U32 UR4, UR8, UR10, URZ ;  /* 0x0000000a080472a5 */ /* 0x000fc8000f8e003f */
[----:B------:R-:W-:-:S04]  /*acd0*/  @UP0 USHF.R.U32.HI UR7, URZ, UR11, UR5 ;  /* 0x0000000b3f070299 */ /* 0x000fc80008011605 */
[----:B------:R-:W-:-:S12]  /*ace0*/  UIMAD UR4, UR7, UR9, URZ ;  /* 0x00000009070472a4 */ /* 0x000fd8000f8e023f */
.L_x_3424:
        /* <DEDUP_REMOVED lines=23> */
.L_x_3425:
        /* <DEDUP_REMOVED lines=13> */
.L_x_3427:
[----:B------:R-:W-:-:S05]  /*af30*/  ULDC UR4, c[0x0][0x8f4] ;  /* 0x00023d0000047ab9 */ /* 0x000fca0000000800 */
.L_x_3426:
        /* <DEDUP_REMOVED lines=46> */
.L_x_3428:
        /* <DEDUP_REMOVED lines=13> */
.L_x_3429:
        /* <DEDUP_REMOVED lines=12> */
.L_x_3430:
[----:B------:R-:W-:Y:S01]  /*b3b0*/  ULEA UR7, UR7, UR12, 0x7 ;  /* 0x0000000c07077291 */ /* 0x000fe2000f8e383f */
[----:B------:R-:W-:-:S03]  /*b3c0*/  ULDC UR9, c[0x0][0x74c] ;  /* 0x0001d30000097ab9 */ /* 0x000fc60000000800 */
[----:B------:R-:W-:Y:S02]  /*b3d0*/  UIADD3 UR7, UR7, -UR9, -UR8 ;  /* 0x8000000907077290 */ /* 0x000fe4000fffe808 */
[----:B------:R-:W-:Y:S02]  /*b3e0*/  UIADD3 UR8, UR12, 0x5f, URZ ;  /* 0x0000005f0c087890 */ /* 0x000fe4000fffe03f */
[----:B------:R-:W-:Y:S02]  /*b3f0*/  UIMAD.WIDE UR10, UR7, 0x2aaaaaab, URZ ;  /* 0x2aaaaaab070a78a5 */ /* 0x000fe4000f8e023f */
[----:B------:R-:W-:Y:S02]  /*b400*/  UIMAD.WIDE UR8, UR8, 0x2aaaaaab, URZ ;  /* 0x2aaaaaab080878a5 */ /* 0x000fe4000f8e023f */
[----:B------:R-:W-:-:S04]  /*b410*/  USHF.R.U32.HI UR7, URZ, 0x1f, UR11 ;  /* 0x0000001f3f077899 */ /* 0x000fc8000801160b */
[----:B------:R-:W-:Y:S02]  /*b420*/  ULEA.HI.SX32 UR11, UR11, UR7, 0x1c ;  /* 0x000000070b0b7291 */ /* 0x000fe4000f8fe23f */
[----:B------:R-:W-:Y:S02]  /*b430*/  USHF.R.U32.HI UR7, URZ, 0x1f, UR9 ;  /* 0x0000001f3f077899 */ /* 0x000fe40008011609 */
[----:B------:R-:W-:Y:S02]  /*b440*/  UISETP.LT.AND UP1, UPT, URZ, UR11, UPT ;  /* 0x0000000b3f00728c */ /* 0x000fe4000bf21270 */
[----:B------:R-:W-:Y:S02]  /*b450*/  ULEA.HI.SX32 UR7, UR9, UR7, 0x1c ;  /* 0x0000000709077291 */ /* 0x000fe4000f8fe23f */
        /* <DEDUP_REMOVED lines=43> */
.L_x_3433:
[----:B------:R-:W-:Y:S05]  /*b710*/  BSYNC B0 ;  /* 0x0000000000007941 */ /* 0x000fea0003800000 */
.L_x_3432:
        /* <DEDUP_REMOVED lines=19> */
.L_x_3435:
[----:B------:R-:W-:Y:S05]  /*b850*/  BSYNC B0 ;  /* 0x0000000000007941 */ /* 0x000fea0003800000 */
.L_x_3434:
[----:B------:R-:W-:Y:S06]  /*b860*/  BAR.ARV 0xa, 0xa0 ;  /* 0x0282800000007b1d */ /* 0x000fec0000002000 */
[----:B------:R-:W-:Y:S04]  /*b870*/  BSSY B0, `(.L_x_3436) ;  /* 0x0000003000007945 */ /* 0x000fe80003800000 */
[----:B------:R-:W-:Y:S05]  /*b880*/  @!P0 BRA `(.L_x_3437) ;  /* 0x0000000000048947 */ /* 0x000fea0003800000 */
[----:B------:R-:W-:-:S04]  /*b890*/  DEPBAR.LE SB0, 0x0 ;  /* 0x000080000000791a */ /* 0x000fc80000000000 */
.L_x_3437:
[----:B------:R-:W-:Y:S05]  /*b8a0*/  BSYNC B0 ;  /* 0x0000000000007941 */ /* 0x000fea0003800000 */
.L_x_3436:
[----:B------:R-:W-:Y:S06]  /*b8b0*/  BAR.ARV 0xb, 0xa0 ;  /* 0x02c2800000007b1d */ /* 0x000fec0000002000 */
[----:B------:R-:W-:Y:S01]  /*b8c0*/  UIADD3 UR18, UR12, 0x1, URZ ;  /* 0x000000010c127890 */ /* 0x000fe2000fffe03f */
[----:B------:R-:W-:Y:S11]  /*b8d0*/  BRA `(.L_x_3438) ;  /* 0x0000000000047947 */ /* 0x000ff60003800000 */
.L_x_3431:
[----:B------:R-:W-:-:S05]  /*b8e0*/  UMOV UR18, UR12 ;  /* 0x0000000c00127c82 */ /* 0x000fca0008000000 */
.L_x_3438:
        /* <DEDUP_REMOVED lines=22> */
.L_x_3451:
        /* <DEDUP_REMOVED lines=11> */
[----:B------:R-:W-:Y:S01]  /*bb00*/  ULEA.HI.X.SX32 UR40, UR26, UR27, 0x1, UP0 ;  /* 0x0000001b1a287291 */ /* 0x000fe200080f0e3f */
[----:B------:R-:W-:Y:S01]  /*bb10*/  UMOV UR43, 0x14f00000 ;  /* 0x14f00000002b7882 */ /* 0x000fe20000000000 */
[----:B-1----:R-:W-:Y:S02]  /*bb20*/  ULEA UR29, UR30, UR29, 0x18 ;  /* 0x0000001d1e1d7291 */ /* 0x002fe4000f8ec03f */
[----:B------:R-:W-:Y:S02]  /*bb30*/  ULEA UR30, UP0, UR31, UR32, 0x2 ;  /* 0x000000201f1e7291 */ /* 0x000fe4000f80103f */
[----:B------:R-:W-:-:S02]  /*bb40*/  UIADD3 UR29, UR29, 0x8000, URZ ;  /* 0x000080001d1d7890 */ /* 0x000fc4000fffe03f */
[----:B------:R-:W-:-:S03]  /*bb50*/  ULEA.HI.X UR31, UR31, UR33, UR40, 0x2, UP0 ;  /* 0x000000211f1f7291 */ /* 0x000fc600080f1428 */
[----:B------:R-:W-:-:S06]  /*bb60*/  UMOV UR40, 0x300 ;  /* 0x0000030000287882 */ /* 0x000fcc0000000000 */
[----:B------:R1:W-:Y:S02]  /*bb70*/  UBLKRED.G.S.ADD.F32.RN [UR30], [UR29], UR40, desc[UR42] ;  /* 0x00002a1e1d0073bb */ /* 0x0003e400080a1428 */
[----:B-1----:R0:W-:Y:S02]  /*bb80*/  UTMACMDFLUSH ;  /* 0x00000000000079b7 */ /* 0x0021e40000000000 */
.L_x_3440:
[----:B------:R-:W-:Y:S05]  /*bb90*/  BSYNC B0 ;  /* 0x0000000000007941 */ /* 0x000fea0003800000 */
.L_x_3439:
        /* <DEDUP_REMOVED lines=13> */
.L_x_3442:
[----:B------:R-:W-:Y:S05]  /*bc70*/  BSYNC B0 ;  /* 0x0000000000007941 */ /* 0x000fea0003800000 */
.L_x_3441:
[----:B------:R-:W-:Y:S06]  /*bc80*/  BAR.ARV 0xa, 0xa0 ;  /* 0x0282800000007b1d */ /* 0x000fec0000002000 */
[----:B------:R-:W-:Y:S04]  /*bc90*/  BSSY B0, `(.L_x_3443) ;  /* 0x0000003000007945 */ /* 0x000fe80003800000 */
[----:B------:R-:W-:Y:S05]  /*bca0*/  @!P0 BRA `(.L_x_3444) ;  /* 0x0000000000048947 */ /* 0x000fea0003800000 */
[----:B------:R-:W-:-:S04]  /*bcb0*/  DEPBAR.LE SB0, 0x0 ;  /* 0x000080000000791a */ /* 0x000fc80000000000 */
.L_x_3444:
[----:B------:R-:W-:Y:S05]  /*bcc0*/  BSYNC B0 ;  /* 0x0000000000007941 */ /* 0x000fea0003800000 */
.L_x_3443:
        /* <DEDUP_REMOVED lines=13> */
.L_x_3446:
[----:B------:R-:W-:Y:S05]  /*bda0*/  BSYNC B0 ;  /* 0x0000000000007941 */ /* 0x000fea0003800000 */
.L_x_3445:
        /* <DEDUP_REMOVED lines=13> */
.L_x_3448:
[----:B------:R-:W-:Y:S05]  /*be80*/  BSYNC B0 ;  /* 0x0000000000007941 */ /* 0x000fea0003800000 */
.L_x_3447:
[----:B------:R-:W-:Y:S01]  /*be90*/  UIADD3 UR18, UR18, 0x2, URZ ;  /* 0x0000000212127890 */ /* 0x000fe2000fffe03f */
[----:B------:R-:W-:Y:S06]  /*bea0*/  BAR.ARV 0xa, 0xa0 ;  /* 0x0282800000007b1d */ /* 0x000fec0000002000 */
[----:B------:R-:W-:Y:S01]  /*beb0*/  UISETP.GE.AND UP0, UPT, UR18, UR7, UPT ;  /* 0x000000071200728c */ /* 0x000fe2000bf06270 */
[----:B------:R-:W-:Y:S04]  /*bec0*/  BSSY B0, `(.L_x_3449) ;  /* 0x0000003000007945 */ /* 0x000fe80003800000 */
[----:B------:R-:W-:Y:S06]  /*bed0*/  @!P0 BRA `(.L_x_3450) ;  /* 0x0000000000048947 */ /* 0x000fec0003800000 */
[----:B------:R-:W-:-:S04]  /*bee0*/  DEPBAR.LE SB0, 0x0 ;  /* 0x000080000000791a */ /* 0x000fc80000000000 */
.L_x_3450:
[----:B------:R-:W-:Y:S05]  /*bef0*/  BSYNC B0 ;  /* 0x0000000000007941 */ /* 0x000fea0003800000 */
.L_x_3449:
[----:B------:R-:W-:Y:S06]  /*bf00*/  BAR.ARV 0xb, 0xa0 ;  /* 0x02c2800000007b1d */ /* 0x000fec0000002000 */
[----:B------:R-:W-:Y:S01]  /*bf10*/  PLOP3.LUT P1, PT, PT, PT, UP0, 0x80, 0x0 ;  /* 0x000000000000781c */ /* 0x000fe20003f2f008 */
[----:B------:R-:W-:Y:S02]  /*bf20*/  UIADD3 UR26, UR26, 0x3000, URZ ;  /* 0x000030001a1a7890 */ /* 0x000fe4000fffe03f */
[----:B------:R-:W-:-:S10]  /*bf30*/  UIADD3 UR6, UR6, 0x3000, URZ ;  /* 0x0000300006067890 */ /* 0x000fd4000fffe03f */
[----:B------:R-:W-:Y:S05]  /*bf40*/  @!P1 BRA `(.L_x_3451) ;  /* 0xfffffff800c09947 */ /* 0x000fea000383ffff */
[----:B------:R-:W-:Y:S05]  /*bf50*/  BRA `(.L_x_3381) ;  /* 0x00000024004c7947 */ /* 0x000fea0003800000 */
.L_x_3422:
[----:B------:R-:W1:Y:S01]  /*bf60*/  LDC R5, c[0x0][0x8d8] ;  /* 0x00023600ff057b82 */ /* 0x000e620000000800 */
[----:B------:R-:W2:Y:S01]  /*bf70*/  S2R R3, SR_CTAID.X ;  /* 0x0000000000037919 */ /* 0x000ea20000002500 */
[----:B------:R-:W-:Y:S01]  /*bf80*/  ULDC UR4, c[0x0][0x8f0] ;  /* 0x00023c0000047ab9 */ /* 0x000fe20000000800 */
[----:B-1----:R-:W-:Y:S01]  /*bf90*/  ISETP.NE.AND P0, PT, R5, 0x1, PT ;  /* 0x000000010500780c */ /* 0x002fe20003f05270 */
[----:B--2---:R-:W-:-:S12]  /*bfa0*/  IMAD.MOV.U32 R2, RZ, RZ, R3 ;  /* 0x000000ffff027224 */ /* 0x004fd800078e0003 */
[----:B------:R-:W1:Y:S08]  /*bfb0*/  @P0 LDC R0, c[0x0][0x8dc] ;  /* 0x00023700ff000b82 */ /* 0x000e700000000800 */
[----:B------:R-:W2:Y:S01]  /*bfc0*/  @P0 LDC R7, c[0x0][0x8e0] ;  /* 0x00023800ff070b82 */ /* 0x000ea20000000800 */
[----:B-1----:R-:W-:-:S05]  /*bfd0*/  @P0 IMAD.HI.U32 R0, R3, R0, RZ ;  /* 0x0000000003000227 */ /* 0x002fca00078e00ff */
[----:B--2---:R-:W-:-:S04]  /*bfe0*/  @P0 SHF.R.U32.HI R2, RZ, R7, R0 ;  /* 0x00000007ff020219 */ /* 0x004fc80000011600 */
[C---:B------:R-:W-:Y:S02]  /*bff0*/  ISETP.GE.AND P0, PT, R2.reuse, UR4, PT ;  /* 0x0000000402007c0c */ /* 0x040fe4000bf06270 */
[----:B------:R-:W-:-:S05]  /*c000*/  IADD3 R0, -R2, RZ, RZ ;  /* 0x000000ff02007210 */ /* 0x000fca0007ffe1ff */
[----:B------:R-:W-:-:S06]  /*c010*/  IMAD R5, R5, R0, R3 ;  /* 0x0000000005057224 */ /* 0x000fcc00078e0203 */
        /* <DEDUP_REMOVED lines=9> */
.L_x_3452:
[----:B------:R-:W1:Y:S01]  /*c0b0*/  LDC R3, c[0x0][0x8cc] ;  /* 0x00023300ff037b82 */ /* 0x000e620000000800 */
[----:B------:R-:W-:Y:S01]  /*c0c0*/  IMAD.MOV.U32 R0, RZ, RZ, R5 ;  /* 0x000000ffff007224 */ /* 0x000fe200078e0005 */
[----:B-1----:R-:W-:-:S13]  /*c0d0*/  ISETP.NE.AND P0, PT, R3, 0x1, PT ;  /* 0x000000010300780c */ /* 0x002fda0003f05270 */
[----:B------:R-:W1:Y:S02]  /*c0e0*/  @P0 LDC.64 R6, c[0x0][0x8d0] ;  /* 0x00023400ff060b82 */ /* 0x000e640000000a00 */
[----:B-1----:R-:W-:-:S05]  /*c0f0*/  @P0 IMAD.HI.U32 R4, R5, R6, RZ ;  /* 0x0000000605040227 */ /* 0x002fca00078e00ff */
[----:B------:R-:W-:-:S05]  /*c100*/  @P0 SHF.R.U32.HI R0, RZ, R7, R4 ;  /* 0x00000007ff000219 */ /* 0x000fca0000011604 */
[----:B------:R-:W-:-:S07]  /*c110*/  IMAD R3, R0, R3, RZ ;  /* 0x0000000300037224 */ /* 0x000fce00078e02ff */
.L_x_3453:
[----:B------:R-:W1:Y:S01]  /*c120*/  LDC R8, c[0x0][0x8c0] ;  /* 0x00023000ff087b82 */ /* 0x000e620000000800 */
[----:B------:R-:W-:Y:S01]  /*c130*/  IADD3 R3, R5, -R3, RZ ;  /* 0x8000000305037210 */ /* 0x000fe20007ffe0ff */
        /* <DEDUP_REMOVED lines=11> */
[----:B------:R-:W-:-:S03]  /*c1f0*/  ISETP.NE.U32.AND P0, PT, RZ, UR6, PT ;  /* 0x00000006ff007c0c */ /* 0x000fc6000bf05070 */
[----:B------:R-:W-:Y:S01]  /*c200*/  IMAD.MOV R2, RZ, RZ, -R11 ;  /* 0x000000ffff027224 */ /* 0x000fe200078e0a0b */
[----:B------:R-:W-:-:S04]  /*c210*/  ISETP.NE.AND.EX P0, PT, RZ, UR7, PT, P0 ;  /* 0x00000007ff007c0c */ /* 0x000fc8000bf05300 */
[----:B------:R-:W-:-:S13]  /*c220*/  R2UR UR4, R2 ;  /* 0x00000000020472ca */ /* 0x000fda00000e0000 */
[----:B------:R-:W-:Y:S01]  /*c230*/  UIMAD UR20, UR20, UR4, UR5 ;  /* 0x00000004141472a4 */ /* 0x000fe2000f8e0205 */
[----:B------:R-:W-:Y:S11]  /*c240*/  @!P0 BRA `(.L_x_3454) ;  /* 0x0000000000108947 */ /* 0x000ff60003800000 */
[----:B------:R-:W1:Y:S02]  /*c250*/  LDC.64 R2, c[0x0][0x900] ;  /* 0x00024000ff027b82 */ /* 0x000e640000000a00 */
[----:B-1----:R-:W-:-:S05]  /*c260*/  IMAD.WIDE R2, R11, 0x4, R2 ;  /* 0x000000040b027825 */ /* 0x002fca00078e0202 */
[----:B------:R2:W5:Y:S01]  /*c270*/  LDG.E R4, desc[UR36][R2.64] ;  /* 0x0000002402047981 */ /* 0x000562000c1e1900 */
[----:B------:R-:W-:Y:S05]  /*c280*/  BRA `(.L_x_3455) ;  /* 0x00000000002c7947 */ /* 0x000fea0003800000 */
.L_x_3454:
        /* <DEDUP_REMOVED lines=10> */
.L_x_3456:
[----:B------:R-:W1:Y:S02]  /*c330*/  LDC R4, c[0x0][0x8f4] ;  /* 0x00023d00ff047b82 */ /* 0x000e640000000800 */
.L_x_3455:
[----:B-1---5:R-:W-:Y:S01]  /*c340*/  VIADD R4, R4, 0x7f ;  /* 0x0000007f04047836 */ /* 0x022fe20000000000 */
[----:B--2---:R-:W-:Y:S01]  /*c350*/  MOV R2, RZ ;  /* 0x000000ff00027202 */ /* 0x004fe20000000f00 */
[----:B------:R-:W-:-:S03]  /*c360*/  IMAD.MOV.U32 R10, RZ, RZ, 0x1 ;  /* 0x00000001ff0a7424 */ /* 0x000fc600078e00ff */
[----:B------:R-:W-:-:S04]  /*c370*/  SHF.R.S32.HI R3, RZ, 0x1f, R4 ;  /* 0x0000001fff037819 */ /* 0x000fc80000011404 */
[----:B------:R-:W-:-:S04]  /*c380*/  LEA.HI R3, R3, R4, RZ, 0x7 ;  /* 0x0000000403037211 */ /* 0x000fc800078f38ff */
[----:B------:R-:W-:-:S04]  /*c390*/  SHF.R.S32.HI R3, RZ, 0x7, R3 ;  /* 0x00000007ff037819 */ /* 0x000fc80000011403 */
[----:B------:R-:W-:-:S04]  /*c3a0*/  ISETP.GE.AND P0, PT, R0, R3, PT ;  /* 0x000000030000720c */ /* 0x000fc80003f06270 */
[----:B------:R-:W-:-:S04]  /*c3b0*/  SEL R11, R11, 0xffffffff, !P0 ;  /* 0xffffffff0b0b7807 */ /* 0x000fc80004000000 */
[----:B------:R-:W-:-:S13]  /*c3c0*/  ISETP.GE.AND P0, PT, R11, RZ, PT ;  /* 0x000000ff0b00720c */ /* 0x000fda0003f06270 */
[----:B------:R-:W-:Y:S05]  /*c3d0*/  @!P0 BRA `(.L_x_3457) ;  /* 0x0000001c00988947 */ /* 0x000fea0003800000 */
[----:B------:R-:W1:Y:S08]  /*c3e0*/  LDC.64 R8, c[0x0][0x770] ;  /* 0x0001dc00ff087b82 */ /* 0x000e700000000a00 */
[----:B------:R-:W2:Y:S08]  /*c3f0*/  LDC.64 R2, c[0x0][0x780] ;  /* 0x0001e000ff027b82 */ /* 0x000eb00000000a00 */
[----:B------:R-:W3:Y:S01]  /*c400*/  LDC.64 R6, c[0x0][0x778] ;  /* 0x0001de00ff067b82 */ /* 0x000ee20000000a00 */
[----:B-1----:R-:W-:-:S07]  /*c410*/  ISETP.NE.U32.AND P0, PT, R8, RZ, PT ;  /* 0x000000ff0800720c */ /* 0x002fce0003f05070 */
[----:B------:R-:W1:Y:S01]  /*c420*/  LDC.64 R4, c[0x0][0x770] ;  /* 0x0001dc00ff047b82 */ /* 0x000e620000000a00 */
[----:B------:R-:W-:-:S07]  /*c430*/  ISETP.NE.AND.EX P0, PT, R9, RZ, PT, P0 ;  /* 0x000000ff0900720c */ /* 0x000fce0003f05300 */
[----:B------:R-:W4:Y:S01]  /*c440*/  LDC.64 R14, c[0x0][0x778] ;  /* 0x0001de00ff0e7b82 */ /* 0x000f220000000a00 */
[----:B--2---:R-:W-:-:S04]  /*c450*/  ISETP.NE.U32.AND P1, PT, R2, RZ, PT ;  /* 0x000000ff0200720c */ /* 0x004fc80003f25070 */
[----:B------:R-:W-:Y:S01]  /*c460*/  ISETP.NE.AND.EX P1, PT, R3, RZ, PT, P1 ;  /* 0x000000ff0300720c */ /* 0x000fe20003f25310 */
[----:B------:R-:W-:Y:S01]  /*c470*/  VOTEU.ANY UP0, P0 ;  /* 0x00000000003f7886 */ /* 0x000fe20000000100 */
[----:B------:R-:W-:Y:S02]  /*c480*/  PLOP3.LUT P2, PT, PT, PT, UP0, 0x80, 0x0 ;  /* 0x000000000000781c */ /* 0x000fe40003f4f008 */
[----:B---3--:R-:W-:-:S04]  /*c490*/  ISETP.NE.U32.AND P0, PT, R6, RZ, PT ;  /* 0x000000ff0600720c */ /* 0x008fc80003f05070 */
[----:B------:R-:W-:Y:S01]  /*c4a0*/  ISETP.NE.AND.EX P0, PT, R7, RZ, PT, P0 ;  /* 0x000000ff0700720c */ /* 0x000fe20003f05300 */
[----:B-1----:R-:W-:-:S04]  /*c4b0*/  IMAD.WIDE R4, R11, 0x4, R4 ;  /* 0x000000040b047825 */ /* 0x002fc800078e0204 */
[----:B------:R-:W1:Y:S02]  /*c4c0*/  @P1 LDC.64 R6, c[0x0][0x780] ;  /* 0x0001e000ff061b82 */ /* 0x000e640000000a00 */
[----:B------:R-:W2:Y:S01]  /*c4d0*/  @P2 LDG.E R12, desc[UR36][R4.64] ;  /* 0x00000024040c2981 */ /* 0x000ea2000c1e1900 */
[----:B------:R-:W-:Y:S02]  /*c4e0*/  IMAD.MOV.U32 R13, RZ, RZ, RZ ;  /* 0x000000ffff0d7224 */ /* 0x000fe400078e00ff */
[----:B----4-:R-:W-:-:S03]  /*c4f0*/  IMAD.WIDE R2, R11, 0x4, R14 ;  /* 0x000000040b027825 */ /* 0x010fc600078e020e */
[----:B------:R-:W3:Y:S01]  /*c500*/  LDC R14, c[0x0][0x280] ;  /* 0x0000a000ff0e7b82 */ /* 0x000ee20000000800 */
[----:B------:R4:W5:Y:S04]  /*c510*/  @P2 LDG.E R15, desc[UR36][R4.64] ;  /* 0x00000024040f2981 */ /* 0x000968000c1e1900 */
[----:B------:R4:W5:Y:S01]  /*c520*/  @P0 LDG.E R13, desc[UR36][R2.64] ;  /* 0x00000024020d0981 */ /* 0x000962000c1e1900 */
[----:B-1----:R-:W-:-:S05]  /*c530*/  @P1 IMAD.WIDE R6, R11, 0x4, R6 ;  /* 0x000000040b061825 */ /* 0x002fca00078e0206 */
[----:B---3--:R4:W5:Y:S01]  /*c540*/  @P1 LDG.E R14, desc[UR36][R6.64] ;  /* 0x00000024060e1981 */ /* 0x008962000c1e1900 */
[----:B--2---:R-:W-:-:S05]  /*c550*/  @P2 IMAD R12, R11, 0x60, R12 ;  /* 0x000000600b0c2824 */ /* 0x004fca00078e020c */
[----:B------:R-:W-:-:S13]  /*c560*/  @P2 R2UR UR4, R12 ;  /* 0x000000000c0422ca */ /* 0x000fda00000e0000 */
[----:B------:R-:W-:Y:S01]  /*c570*/  UIMAD.WIDE UR4, UR4, 0x2aaaaaab, URZ ;  /* 0x2aaaaaab040478a5 */ /* 0x000fe2000f8e023f */
[----:B----4-:R-:W-:Y:S11]  /*c580*/  @P1 BRA `(.L_x_3458) ;  /* 0x0000000000101947 */ /* 0x010ff60003800000 */
[----:B------:R-:W-:Y:S05]  /*c590*/  @!P2 BRA `(.L_x_3458) ;  /* 0x00000000000ca947 */ /* 0x000fea0003800000 */
[----:B------:R-:W2:Y:S04]  /*c5a0*/  LDG.E R7, desc[UR36][R4.64] ;  /* 0x0000002404077981 */ /* 0x000ea8000c1e1900 */
[----:B-----5:R-:W2:Y:S02]  /*c5b0*/  LDG.E R14, desc[UR36][R4.64+0x4] ;  /* 0x00000424040e7981 */ /* 0x020ea4000c1e1900 */
[----:B--2---:R-:W-:-:S07]  /*c5c0*/  IMAD.IADD R14, R14, 0x1, -R7 ;  /* 0x000000010e0e7824 */ /* 0x004fce00078e0a07 */
.L_x_3458:
        /* <DEDUP_REMOVED lines=11> */
[----:B------:R-:W-:Y:S01]  /*c680*/  MOV R4, UR9 ;  /* 0x0000000900047c02 */ /* 0x000fe20008000f00 */
        /* <DEDUP_REMOVED lines=8> */
.L_x_3459:
[----:B------:R-:W-:Y:S05]  /*c710*/  @!P0 BRA `(.L_x_3460) ;  /* 0x00000000000c8947 */ /* 0x000fea0003800000 */
[----:B------:R-:W2:Y:S04]  /*c720*/  LDG.E R5, desc[UR36][R2.64] ;  /* 0x0000002402057981 */ /* 0x000ea8000c1e1900 */
[----:B------:R-:W2:Y:S02]  /*c730*/  LDG.E R4, desc[UR36][R2.64+0x4] ;  /* 0x0000042402047981 */ /* 0x000ea4000c1e1900 */
[----:B--2---:R-:W-:-:S07]  /*c740*/  IMAD.IADD R4, R4, 0x1, -R5 ;  /* 0x0000000104047824 */ /* 0x004fce00078e0a05 */
.L_x_3460:
[----:B-1----:R-:W-:Y:S01]  /*c750*/  IMAD R3, R0, 0x80, R14 ;  /* 0x0000008000037824 */ /* 0x002fe200078e020e */
[----:B------:R-:W-:Y:S01]  /*c760*/  ULDC UR7, c[0x0][0x74c] ;  /* 0x0001d30000077ab9 */ /* 0x000fe20000000800 */
[----:B------:R-:W-:-:S03]  /*c770*/  IADD3 R14, R14, 0x5f, RZ ;  /* 0x0000005f0e0e7810 */ /* 0x000fc60007ffe0ff */
[----:B-----5:R-:W-:Y:S02]  /*c780*/  IADD3 R3, R3, -UR7, -R4 ;  /* 0x8000000703037c10 */ /* 0x020fe4000fffe804 */
[----:B------:R-:W-:-:S04]  /*c790*/  IMAD.HI R14, R14, 0x2aaaaaab, RZ ;  /* 0x2aaaaaab0e0e7827 */ /* 0x000fc800078e02ff */
[----:B------:R-:W-:Y:S01]  /*c7a0*/  IMAD.HI R3, R3, 0x2aaaaaab, RZ ;  /* 0x2aaaaaab03037827 */ /* 0x000fe200078e02ff */
[----:B------:R-:W-:-:S04]  /*c7b0*/  SHF.R.U32.HI R5, RZ, 0x1f, R14 ;  /* 0x0000001fff057819 */ /* 0x000fc8000001160e */
[----:B------:R-:W-:Y:S02]  /*c7c0*/  SHF.R.U32.HI R2, RZ, 0x1f, R3 ;  /* 0x0000001fff027819 */ /* 0x000fe40000011603 */
[----:B------:R-:W-:Y:S02]  /*c7d0*/  LEA.HI.SX32 R5, R14, R5, 0x1c ;  /* 0x000000050e057211 */ /* 0x000fe400078fe2ff */
[----:B------:R-:W-:-:S04]  /*c7e0*/  LEA.HI.SX32 R2, R3, R2, 0x1c ;  /* 0x0000000203027211 */ /* 0x000fc800078fe2ff */
[----:B------:R-:W-:Y:S01]  /*c7f0*/  VIMNMX R4, RZ, R2, !PT ;  /* 0x00000002ff047248 */ /* 0x000fe20007fe0100 */
[----:B------:R-:W-:-:S03]  /*c800*/  IMAD.MOV.U32 R2, RZ, RZ, RZ ;  /* 0x000000ffff027224 */ /* 0x000fc600078e00ff */
[----:B------:R-:W-:-:S13]  /*c810*/  ISETP.GT.AND P1, PT, R5, R4, PT ;  /* 0x000000040500720c */ /* 0x000fda0003f24270 */
[----:B------:R-:W-:Y:S05]  /*c820*/  @!P1 BRA `(.L_x_3457) ;  /* 0x0000001800849947 */ /* 0x000fea0003800000 */
[----:B------:R-:W-:Y:S01]  /*c830*/  ISETP.NE.U32.AND P1, PT, R8, RZ, PT ;  /* 0x000000ff0800720c */ /* 0x000fe20003f25070 */
[----:B------:R-:W-:Y:S01]  /*c840*/  USHF.R.S32.HI UR7, URZ, 0x1f, UR20 ;  /* 0x0000001f3f077899 */ /* 0x000fe20008011414 */
[----:B------:R-:W-:Y:S01]  /*c850*/  R2UR UR18, R11 ;  /* 0x000000000b1272ca */ /* 0x000fe200000e0000 */
[----:B------:R-:W-:Y:S01]  /*c860*/  ULDC.64 UR10, c[0x0][0x718] ;  /* 0x0001c600000a7ab9 */ /* 0x000fe20000000a00 */
[----:B------:R-:W-:Y:S01]  /*c870*/  ISETP.NE.AND.EX P1, PT, R9, RZ, PT, P1 ;  /* 0x000000ff0900720c */ /* 0x000fe20003f25310 */
[----:B------:R-:W-:Y:S01]  /*c880*/  UMOV UR8, UR4 ;  /* 0x0000000400087c82 */ /* 0x000fe20008000000 */
[----:B------:R-:W-:Y:S01]  /*c890*/  SHF.R.S32.HI R11, RZ, 0x1f, R11 ;  /* 0x0000001fff0b7819 */ /* 0x000fe2000001140b */
[----:B------:R-:W-:Y:S01]  /*c8a0*/  UMOV UR9, UR5 ;  /* 0x0000000500097c82 */ /* 0x000fe20008000000 */
[----:B------:R-:W-:Y:S01]  /*c8b0*/  ULDC.64 UR12, c[0x0][0x730] ;  /* 0x0001cc00000c7ab9 */ /* 0x000fe20000000a00 */
[----:B------:R-:W-:Y:S01]  /*c8c0*/  UIMAD.WIDE.U32 UR4, UR20, UR10, UR8 ;  /* 0x0000000a140472a5 */ /* 0x000fe2000f8e0008 */
[----:B------:R-:W-:Y:S01]  /*c8d0*/  SEL R11, R11, RZ, !P1 ;  /* 0x000000ff0b0b7207 */ /* 0x000fe20004800000 */
[----:B------:R-:W-:Y:S01]  /*c8e0*/  UIMAD UR10, UR7, UR10, URZ ;  /* 0x0000000a070a72a4 */ /* 0x000fe2000f8e023f */
[----:B------:R-:W-:Y:S01]  /*c8f0*/  R2UR UR19, R0 ;  /* 0x00000000001372ca */ /* 0x000fe200000e0000 */
[----:B------:R-:W-:Y:S01]  /*c900*/  UIMAD UR7, UR7, UR12, URZ ;  /* 0x0000000c070772a4 */ /* 0x000fe2000f8e023f */
[----:B------:R-:W-:Y:S01]  /*c910*/  R2UR UR14, R11 ;  /* 0x000000000b0e72ca */ /* 0x000fe200000e0000 */
[----:B------:R-:W-:Y:S01]  /*c920*/  UIMAD UR10, UR20, UR11, UR10 ;  /* 0x0000000b140a72a4 */ /* 0x000fe2000f8e020a */
[----:B------:R-:W-:Y:S01]  /*c930*/  R2UR UR24, R13 ;  /* 0x000000000d1872ca */ /* 0x000fe200000e0000 */
[----:B------:R-:W-:Y:S01]  /*c940*/  UIMAD.WIDE.U32 UR8, UR20, UR12, UR8 ;  /* 0x0000000c140872a5 */ /* 0x000fe2000f8e0008 */
[----:B------:R-:W-:Y:S01]  /*c950*/  BSSY B0, `(.L_x_3457) ;  /* 0x000018e000007945 */ /* 0x000fe20003800000 */
[----:B------:R-:W-:Y:S01]  /*c960*/  ULDC UR11, c[0x0][0x2e8] ;  /* 0x0000ba00000b7ab9 */ /* 0x000fe20000000800 */
[----:B------:R-:W-:Y:S01]  /*c970*/  UIMAD UR7, UR20, UR13, UR7 ;  /* 0x0000000d140772a4 */ /* 0x000fe2000f8e0207 */
[----:B------:R-:W-:Y:S01]  /*c980*/  IMAD.MOV.U32 R2, RZ, RZ, RZ ;  /* 0x000000ffff027224 */ /* 0x000fe200078e00ff */
[----:B------:R-:W-:Y:S01]  /*c990*/  UISETP.NE.AND UP0, UPT, UR11, 0x1, UPT ;  /* 0x000000010b00788c */ /* 0x000fe2000bf05270 */
[----:B------:R-:W-:Y:S01]  /*c9a0*/  VOTEU.ANY UP1, P1 ;  /* 0x00000000003f7886 */ /* 0x000fe20000820100 */
[----:B------:R-:W-:-:S02]  /*c9b0*/  USEL UR21, UR18, URZ, !UP1 ;  /* 0x0000003f12157287 */ /* 0x000fc4000c800000 */
[----:B------:R-:W-:Y:S01]  /*c9c0*/  VOTEU.ANY UP1, P0 ;  /* 0x00000000003f7886 */ /* 0x000fe20000020100 */
[----:B------:R-:W-:Y:S01]  /*c9d0*/  ELECT P0, URZ, PT ;  /* 0x00000000003f782f */ /* 0x000fe20003800000 */
[----:B------:R-:W-:Y:S01]  /*c9e0*/  ULDC.64 UR12, c[0x0][0x720] ;  /* 0x0001c800000c7ab9 */ /* 0x000fe20000000a00 */
[----:B------:R-:W-:Y:S01]  /*c9f0*/  UIADD3 UR9, UR9, UR7, URZ ;  /* 0x0000000709097290 */ /* 0x000fe2000fffe03f */
[----:B------:R-:W-:Y:S01]  /*ca00*/  ULDC.64 UR16, c[0x0][0x738] ;  /* 0x0001ce0000107ab9 */ /* 0x000fe20000000a00 */
[----:B------:R-:W-:Y:S02]  /*ca10*/  UIADD3 UR5, UR5, UR10, URZ ;  /* 0x0000000a05057290 */ /* 0x000fe4000fffe03f */
[----:B------:R-:W-:Y:S02]  /*ca20*/  UIMAD UR7, UR14, UR12, URZ ;  /* 0x0000000c0e0772a4 */ /* 0x000fe4000f8e023f */
[----:B------:R-:W-:Y:S02]  /*ca30*/  UIMAD UR10, UR14, UR16, URZ ;  /* 0x000000100e0a72a4 */ /* 0x000fe4000f8e023f */
[----:B------:R-:W-:-:S02]  /*ca40*/  UIMAD.WIDE.U32 UR14, UR16, UR21, UR8 ;  /* 0x00000015100e72a5 */ /* 0x000fc4000f8e0008 */
[----:B------:R-:W-:Y:S01]  /*ca50*/  UIMAD.WIDE.U32 UR22, UR12, UR21, UR4 ;  /* 0x000000150c1672a5 */ /* 0x000fe2000f8e0004 */
[----:B------:R-:W-:Y:S01]  /*ca60*/  @UP0 ULDC UR8, c[0x0][0x2ec] ;  /* 0x0000bb0000080ab9 */ /* 0x000fe20000000800 */
[----:B------:R-:W-:Y:S02]  /*ca70*/  UIMAD UR5, UR13, UR21, UR7 ;  /* 0x000000150d0572a4 */ /* 0x000fe4000f8e0207 */
[----:B------:R-:W-:Y:S01]  /*ca80*/  UIMAD.WIDE.U32 UR8, UR20, UR8, URZ ;  /* 0x00000008140872a5 */ /* 0x000fe2000f8e003f */
[----:B------:R-:W-:Y:S01]  /*ca90*/  @UP0 ULDC UR7, c[0x0][0x2f0] ;  /* 0x0000bc0000070ab9 */ /* 0x000fe20000000800 */
[----:B------:R-:W-:Y:S01]  /*caa0*/  UMOV UR12, UR20 ;  /* 0x00000014000c7c82 */ /* 0x000fe20008000000 */
[----:B------:R-:W-:Y:S02]  /*cab0*/  UIMAD UR4, UR17, UR21, UR10 ;  /* 0x00000015110472a4 */ /* 0x000fe4000f8e020a */
[----:B------:R-:W-:Y:S02]  /*cac0*/  USEL UR13, UR18, URZ, !UP1 ;  /* 0x0000003f120d7287 */ /* 0x000fe4000c800000 */
[----:B------:R-:W-:-:S02]  /*cad0*/  ULEA UR11, UR19, UR24, 0x7 ;  /* 0x00000018130b7291 */ /* 0x000fc4000f8e383f */
        /* <DEDUP_REMOVED lines=9> */
.L_x_3490:
[----:B------:R-:W2:Y:S01]  /*cb70*/  S2R R2, SR_TID.X ;  /* 0x0000000000027919 */ /* 0x000ea20000002100 */
[----:B------:R-:W-:Y:S02]  /*cb80*/  IMAD.U32 R6, RZ, RZ, UR5 ;  /* 0x00000005ff067e24 */ /* 0x000fe4000f8e00ff */
[----:B------:R-:W-:Y:S02]  /*cb90*/  IMAD.U32 R7, RZ, RZ, UR4 ;  /* 0x00000004ff077e24 */ /* 0x000fe4000f8e00ff */
[----:B------:R-:W-:Y:S01]  /*cba0*/  IMAD.MOV.U32 R8, RZ, RZ, 0x1 ;  /* 0x00000001ff087424 */ /* 0x000fe200078e00ff */
[----:B------:R-:W-:Y:S01]  /*cbb0*/  IADD3 R6, R6, UR23, RZ ;  /* 0x0000001706067c10 */ /* 0x000fe2000fffe0ff */
[----:B------:R-:W-:Y:S01]  /*cbc0*/  VIADD R7, R7, UR15 ;  /* 0x0000000f07077c36 */ /* 0x000fe20008000000 */
        /* <DEDUP_REMOVED lines=9> */
.L_x_3463:
[----:B------:R-:W-:Y:S01]  /*cc60*/  R2UR UR19, R4 ;  /* 0x00000000041372ca */ /* 0x000fe200000e0000 */
[----:B------:R-:W2:Y:S01]  /*cc70*/  LDC.64 R12, c[0x0][0x198] ;  /* 0x00006600ff0c7b82 */ /* 0x000ea20000000a00 */
[----:B------:R-:W-:Y:S01]  /*cc80*/  ULDC.64 UR8, c[0x0][0x700] ;  /* 0x0001c00000087ab9 */ /* 0x000fe20000000a00 */
[----:B------:R-:W-:Y:S01]  /*cc90*/  VIADD R15, R5, 0xffffffff ;  /* 0xffffffff050f7836 */ /* 0x000fe20000000000 */
[----:B------:R-:W-:Y:S01]  /*cca0*/  UMOV UR28, 0x0 ;  /* 0x00000000001c7882 */ /* 0x000fe20000000000 */
[----:B------:R-:W-:Y:S01]  /*ccb0*/  IMAD.U32 R9, RZ, RZ, UR8 ;  /* 0x00000008ff097e24 */ /* 0x000fe2000f8e00ff */
[----:B------:R-:W-:Y:S01]  /*ccc0*/  R2UR UR8, R0 ;  /* 0x00000000000872ca */ /* 0x000fe200000e0000 */
[----:B------:R-:W-:Y:S01]  /*ccd0*/  IMAD.U32 R10, RZ, RZ, UR9 ;  /* 0x00000009ff0a7e24 */ /* 0x000fe2000f8e00ff */
[----:B------:R3:W-:Y:S01]  /*cce0*/  STL [R1+0x8], R15 ;  /* 0x0000080f01007387 */ /* 0x0007e20000100800 */
[----:B------:R-:W-:Y:S01]  /*ccf0*/  UMOV UR29, 0x14f00000 ;  /* 0x14f00000001d7882 */ /* 0x000fe20000000000 */
[----:B------:R-:W-:-:S02]  /*cd00*/  UMOV UR18, URZ ;  /* 0x0000003f00127c82 */ /* 0x000fc40008000000 */
[----:B------:R3:W-:Y:S01]  /*cd10*/  STL [R1], RZ ;  /* 0x000000ff01007387 */ /* 0x0007e20000100800 */
[----:B------:R-:W-:Y:S01]  /*cd20*/  UIMAD UR19, UR19, 0x60, URZ ;  /* 0x00000060131378a4 */ /* 0x000fe2000f8e023f */
[----:B------:R-:W-:-:S03]  /*cd30*/  UMOV UR10, UR18 ;  /* 0x00000012000a7c82 */ /* 0x000fc60008000000 */
[----:B------:R-:W-:Y:S02]  /*cd40*/  UIADD3 UR7, UP0, UR19, UR22, URZ ;  /* 0x0000001613077290 */ /* 0x000fe4000ff1e03f */
[----:B-1----:R-:W-:Y:S01]  /*cd50*/  IMAD.U32 R3, RZ, RZ, UR19 ;  /* 0x00000013ff037e24 */ /* 0x002fe2000f8e00ff */
[----:B------:R-:W-:Y:S02]  /*cd60*/  UIADD3 UR16, UR8, 0xe000, URZ ;  /* 0x0000e00008107890 */ /* 0x000fe4000fffe03f */
[----:B------:R-:W-:Y:S01]  /*cd70*/  UIADD3 UR17, UR8, 0x26810, URZ ;  /* 0x0002681008117890 */ /* 0x000fe2000fffe03f */
[----:B------:R-:W-:Y:S01]  /*cd80*/  PLOP3.LUT P1, PT, PT, PT, UP0, 0x80, 0x0 ;  /* 0x000000000000781c */ /* 0x000fe20003f2f008 */
[----:B------:R-:W-:Y:S01]  /*cd90*/  UIADD3 UR19, UR19, UR6, URZ ;  /* 0x0000000613137290 */ /* 0x000fe2000fffe03f */
[----:B------:R-:W-:Y:S01]  /*cda0*/  MOV R2, UR7 ;  /* 0x0000000700027c02 */ /* 0x000fe20008000f00 */
[----:B------:R-:W-:Y:S01]  /*cdb0*/  UIADD3 UR34, UR8, 0x1a000, URZ ;  /* 0x0001a00008227890 */ /* 0x000fe2000fffe03f */
[----:B------:R-:W-:Y:S01]  /*cdc0*/  LEA.HI.X.SX32 R3, R3, R6, 0x1, P1 ;  /* 0x0000000603037211 */ /* 0x000fe200008f0eff */
[----:B------:R-:W-:Y:S01]  /*cdd0*/  UMOV UR7, 0x18 ;  /* 0x0000001800077882 */ /* 0x000fe20000000000 */
[C---:B------:R-:W-:Y:S01]  /*cde0*/  LEA R11, P1, R2.reuse, R9, 0x2 ;  /* 0x00000009020b7211 */ /* 0x040fe200078210ff */
[----:B------:R-:W-:Y:S01]  /*cdf0*/  UMOV UR35, UR17 ;  /* 0x0000001100237c82 */ /* 0x000fe20008000000 */
[----:B--2---:R-:W-:Y:S01]  /*ce00*/  MOV R14, R13 ;  /* 0x0000000d000e7202 */ /* 0x004fe20000000f00 */
[----:B------:R-:W-:Y:S01]  /*ce10*/  UIADD3 UR9, UR8, 0x26800, URZ ;  /* 0x0002680008097890 */ /* 0x000fe2000fffe03f */
[----:B------:R-:W-:Y:S01]  /*ce20*/  R2UR UR24, R11 ;  /* 0x000000000b1872ca */ /* 0x000fe200000e0000 */
[----:B------:R-:W-:Y:S01]  /*ce30*/  IMAD.MOV.U32 R11, RZ, RZ, R12 ;  /* 0x000000ffff0b7224 */ /* 0x000fe200078e000c */
[----:B------:R-:W-:Y:S01]  /*ce40*/  LEA.HI.X R2, R2, R10, R3, 0x2, P1 ;  /* 0x0000000a02027211 */ /* 0x000fe200008f1403 */
[----:B------:R-:W-:-:S03]  /*ce50*/  IMAD.MOV.U32 R13, RZ, RZ, 0x8000 ;  /* 0x00008000ff0d7424 */ /* 0x000fc600078e00ff */
[----:B------:R-:W-:Y:S02]  /*ce60*/  R2UR UR25, R2 ;  /* 0x00000000021972ca */ /* 0x000fe400000e0000 */
[----:B------:R-:W-:-:S04]  /*ce70*/  IADD3 R2, P1, R11, 0xf0, RZ ;  /* 0x000000f00b027810 */ /* 0x000fc80007f3e0ff */
[----:B------:R-:W-:Y:S01]  /*ce80*/  R2UR UR26, R2 ;  /* 0x00000000021a72ca */ /* 0x000fe200000e0000 */
[----:B------:R-:W-:Y:S01]  /*ce90*/  IMAD.X R3, RZ, RZ, R14, P1 ;  /* 0x000000ffff037224 */ /* 0x000fe200008e060e */
[----:B------:R-:W-:-:S04]  /*cea0*/  IADD3 R12, P1, R11, 0x2f0, RZ ;  /* 0x000002f00b0c7810 */ /* 0x000fc80007f3e0ff */
[----:B------:R-:W-:Y:S02]  /*ceb0*/  R2UR UR30, R12 ;  /* 0x000000000c1e72ca */ /* 0x000fe400000e0000 */
[----:B------:R-:W-:Y:S02]  /*cec0*/  IADD3.X R12, RZ, R14, RZ, P1, !PT ;  /* 0x0000000eff0c7210 */ /* 0x000fe40000ffe4ff */
[----:B------:R-:W-:Y:S02]  /*ced0*/  R2UR UR27, R3 ;  /* 0x00000000031b72ca */ /* 0x000fe400000e0000 */
[----:B------:R-:W-:Y:S02]  /*cee0*/  R2UR UR31, R12 ;  /* 0x000000000c1f72ca */ /* 0x000fe400000e0000 */
[----:B------:R-:W-:-:S04]  /*cef0*/  IADD3 R12, P1, R11, 0x3f0, RZ ;  /* 0x000003f00b0c7810 */ /* 0x000fc80007f3e0ff */
[----:B------:R-:W-:Y:S01]  /*cf00*/  R2UR UR32, R12 ;  /* 0x000000000c2072ca */ /* 0x000fe200000e0000 */
[----:B------:R-:W-:Y:S01]  /*cf10*/  IMAD.X R12, RZ, RZ, R14, P1 ;  /* 0x000000ffff0c7224 */ /* 0x000fe200008e060e */
[----:B------:R-:W-:-:S03]  /*cf20*/  ISETP.GE.AND P1, PT, R4, R15, PT ;  /* 0x0000000f0400720c */ /* 0x000fc60003f26270 */
[----:B------:R-:W-:Y:S01]  /*cf30*/  UTMALDG.4D [UR16], [UR26], desc[UR28] ;  /* 0x00001c101a0075b4 */ /* 0x000fe20008019000 */
[----:B------:R-:W-:Y:S01]  /*cf40*/  R2UR UR33, R12 ;  /* 0x000000000c2172ca */ /* 0x000fe200000e0000 */
[----:B------:R1:W-:Y:S01]  /*cf50*/  UBLKCP.S.G [UR34], [UR24], UR7 ;  /* 0x00000022180073ba */ /* 0x0003e20008000207 */
[----:B------:R3:W-:Y:S01]  /*cf60*/  SYNCS.ARRIVE.TRANS64 RZ, [R0+URZ+0x26800], R13 ;  /* 0x0268000d00ff79a7 */ /* 0x0007e2000800003f */
[----:B-1----:R-:W-:Y:S01]  /*cf70*/  UIADD3 UR24, UR8, 0x4000, URZ ;  /* 0x0000400008187890 */ /* 0x002fe2000fffe03f */
[----:B------:R-:W-:Y:S01]  /*cf80*/  UMOV UR16, 0x0 ;  /* 0x0000000000107882 */ /* 0x000fe20000000000 */
[----:B------:R-:W-:Y:S01]  /*cf90*/  UMOV UR17, 0x10000000 ;  /* 0x1000000000117882 */ /* 0x000fe20000000000 */
[----:B------:R-:W-:Y:S01]  /*cfa0*/  UMOV UR27, UR11 ;  /* 0x0000000b001b7c82 */ /* 0x000fe20008000000 */
[----:B------:R-:W-:Y:S01]  /*cfb0*/  UMOV UR28, UR12 ;  /* 0x0000000c001c7c82 */ /* 0x000fe20008000000 */
[----:B------:R-:W-:Y:S01]  /*cfc0*/  UMOV UR29, UR13 ;  /* 0x0000000d001d7c82 */ /* 0x000fe20008000000 */
[----:B------:R-:W-:Y:S01]  /*cfd0*/  UMOV UR26, UR18 ;  /* 0x00000012001a7c82 */ /* 0x000fe20008000000 */
[----:B------:R-:W-:Y:S01]  /*cfe0*/  UMOV UR25, UR9 ;  /* 0x0000000900197c82 */ /* 0x000fe20008000000 */
[----:B------:R3:W-:Y:S02]  /*cff0*/  UTMALDG.4D [UR8], [UR30], desc[UR16] ;  /* 0x000010081e0075b4 */ /* 0x0007e40008019000 */
[----:B------:R3:W-:Y:S02]  /*d000*/  UTMALDG.4D [UR24], [UR32], desc[UR16] ;  /* 0x00001018200075b4 */ /* 0x0007e40008019000 */
[----:B---3--:R-:W-:Y:S05]  /*d010*/  @P1 BRA `(.L_x_3464) ;  /* 0x0000000c00bc1947 */ /* 0x008fea0003800000 */
        /* <DEDUP_REMOVED lines=12> */
.L_x_3474:
[----:B-123--:R-:W-:-:S04]  /*d0e0*/  SHF.L.U32 R17, R8, 0x1f, RZ ;  /* 0x0000001f08117819 */ /* 0x00efc800000006ff */
[----:B------:R-:W2:Y:S02]  /*d0f0*/  SYNCS.PHASECHK.TRANS64.TRYWAIT P1, [R0+URZ+0x26840], R17 ;  /* 0x02684011000075a7 */ /* 0x000ea4000802017f */
[----:B--2---:R-:W-:Y:S05]  /*d100*/  @!P1 BRA `(.L_x_3466) ;  /* 0x00000014007c9947 */ /* 0x004fea0003800000 */
.L_x_3491:
        /* <DEDUP_REMOVED lines=8> */
.L_x_3467:
[----:B------:R-:W3:Y:S01]  /*d190*/  LDC.64 R12, c[0x0][0x728] ;  /* 0x0001ca00ff0c7b82 */ /* 0x000ee20000000a00 */
[----:B------:R-:W-:Y:S01]  /*d1a0*/  IMAD R18, R15, 0x60, RZ ;  /* 0x000000600f127824 */ /* 0x000fe200078e02ff */
        /* <DEDUP_REMOVED lines=28> */
.L_x_3492:
        /* <DEDUP_REMOVED lines=8> */
.L_x_3469:
        /* <DEDUP_REMOVED lines=30> */
.L_x_3493:
        /* <DEDUP_REMOVED lines=8> */
.L_x_3471:
        /* <DEDUP_REMOVED lines=24> */
.L_x_3495:
        /* <DEDUP_REMOVED lines=8> */
.L_x_3473:
        /* <DEDUP_REMOVED lines=8> */
[----:B------:R-:W-:-:S05]  /*d8d0*/  IADD3 R15, R15, 0x2, RZ ;  /* 0x000000020f0f7810 */ /* 0x000fca0007ffe0ff */
[----:B------:R-:W-:Y:S02]  /*d8e0*/  UIADD3 UR19, UR19, 0xc0, URZ ;  /* 0x000000c013137890 */ /* 0x000fe4000fffe03f */
[----:B------:R-:W-:Y:S02]  /*d8f0*/  UIADD3 UR16, UR26, 0xe000, URZ ;  /* 0x0000e0001a107890 */ /* 0x000fe4000fffe03f */
[----:B------:R-:W-:Y:S02]  /*d900*/  UIADD3 UR7, UP0, UR19, UR22, URZ ;  /* 0x0000001613077290 */ /* 0x000fe4000ff1e03f */
[----:B------:R-:W-:Y:S02]  /*d910*/  UIADD3 UR17, UR26, 0x26810, URZ ;  /* 0x000268101a117890 */ /* 0x000fe4000fffe03f */
[----:B------:R-:W-:Y:S02]  /*d920*/  UIADD3 UR26, UR26, 0x1a000, URZ ;  /* 0x0001a0001a1a7890 */ /* 0x000fe4000fffe03f */
[----:B----4-:R-:W-:Y:S01]  /*d930*/  MOV R4, UR7 ;  /* 0x0000000700047c02 */ /* 0x010fe20008000f00 */
[----:B------:R-:W-:Y:S01]  /*d940*/  UMOV UR7, 0x18 ;  /* 0x0000001800077882 */ /* 0x000fe20000000000 */
[----:B------:R-:W-:Y:S01]  /*d950*/  PLOP3.LUT P2, PT, PT, PT, UP0, 0x80, 0x0 ;  /* 0x000000000000781c */ /* 0x000fe20003f4f008 */
[----:B------:R-:W-:Y:S01]  /*d960*/  UMOV UR27, UR17 ;  /* 0x00000011001b7c82 */ /* 0x000fe20008000000 */
[----:B------:R-:W-:-:S04]  /*d970*/  LEA R5, P1, R4, R9, 0x2 ;  /* 0x0000000904057211 */ /* 0x000fc800078210ff */
[----:B------:R-:W-:Y:S01]  /*d980*/  R2UR UR28, R5 ;  /* 0x00000000051c72ca */ /* 0x000fe200000e0000 */
[----:B------:R-:W-:Y:S01]  /*d990*/  IMAD.U32 R5, RZ, RZ, UR19 ;  /* 0x00000013ff057e24 */ /* 0x000fe2000f8e00ff */
[----:B------:R-:W-:-:S04]  /*d9a0*/  UIADD3 UR19, UR19, UR6, URZ ;  /* 0x0000000613137290 */ /* 0x000fc8000fffe03f */
[----:B------:R-:W-:-:S04]  /*d9b0*/  LEA.HI.X.SX32 R5, R5, R6, 0x1, P2 ;  /* 0x0000000605057211 */ /* 0x000fc800010f0eff */
[----:B------:R-:W-:Y:S01]  /*d9c0*/  LEA.HI.X R5, R4, R10, R5, 0x2, P1 ;  /* 0x0000000a04057211 */ /* 0x000fe200008f1405 */
[----:B------:R4:W-:Y:S01]  /*d9d0*/  UTMALDG.4D [UR16], [UR8], desc[UR24] ;  /* 0x00001810080075b4 */ /* 0x0009e20008019000 */
[----:B------:R-:W-:Y:S02]  /*d9e0*/  ISETP.NE.AND P1, PT, R16, RZ, PT ;  /* 0x000000ff1000720c */ /* 0x000fe40003f25270 */
[----:B------:R-:W-:-:S13]  /*d9f0*/  R2UR UR29, R5 ;  /* 0x00000000051d72ca */ /* 0x000fda00000e0000 */
[----:B------:R4:W-:Y:S02]  /*da00*/  UBLKCP.S.G [UR26], [UR28], UR7 ;  /* 0x0000001a1c0073ba */ /* 0x0009e40008000207 */
[----:B----4-:R-:W-:Y:S05]  /*da10*/  @P1 BRA `(.L_x_3474) ;  /* 0xfffffff400b01947 */ /* 0x010fea000383ffff */
.L_x_3465:
[----:B------:R-:W4:Y:S02]  /*da20*/  LDL.LU R4, [R1+0x10] ;  /* 0x0000100001047983 */ /* 0x000f240000300800 */
[----:B----4-:R-:W-:Y:S02]  /*da30*/  ISETP.NE.AND P1, PT, R4, RZ, PT ;  /* 0x000000ff0400720c */ /* 0x010fe40003f25270 */
[----:B------:R4:W5:Y:S11]  /*da40*/  LDL R4, [R1+0x8] ;  /* 0x0000080001047983 */ /* 0x0009760000100800 */
[----:B----4-:R-:W-:Y:S05]  /*da50*/  @!P1 BRA `(.L_x_3464) ;  /* 0x00000004002c9947 */ /* 0x010fea0003800000 */
[----:B------:R-:W-:-:S04]  /*da60*/  SHF.L.U32 R13, R8, 0x1f, RZ ;  /* 0x0000001f080d7819 */ /* 0x000fc800000006ff */
[----:B------:R-:W4:Y:S02]  /*da70*/  SYNCS.PHASECHK.TRANS64.TRYWAIT P1, [R0+URZ+0x26840], R13 ;  /* 0x0268400d000075a7 */ /* 0x000f24000802017f */
[----:B----4-:R-:W-:Y:S05]  /*da80*/  @!P1 BRA `(.L_x_3475) ;  /* 0x0000000c00709947 */ /* 0x010fea0003800000 */
.L_x_3496:
[----:B------:R-:W-:Y:S05]  /*da90*/  @P0 BRA `(.L_x_3476) ;  /* 0x00000000001c0947 */ /* 0x000fea0003800000 */
[----:B-----5:R-:W2:Y:S01]  /*daa0*/  S2R R4, SR_TID.X ;  /* 0x0000000000047919 */ /* 0x020ea20000002100 */
[----:B-1----:R-:W-:-:S04]  /*dab0*/  IMAD.MOV.U32 R5, RZ, RZ, 0x3180 ;  /* 0x00003180ff057424 */ /* 0x002fc800078e00ff */
[----:B------:R1:W-:Y:S01]  /*dac0*/  SYNCS.ARRIVE.TRANS64 RZ, [R0+URZ+0x26830], R5 ;  /* 0x0268300500ff79a7 */ /* 0x0003e2000800003f */
[----:B--2---:R-:W-:-:S04]  /*dad0*/  LOP3.LUT R4, R4, 0x1f, RZ, 0xc0, !PT ;  /* 0x0000001f04047812 */ /* 0x004fc800078ec0ff */
[----:B------:R-:W-:-:S13]  /*dae0*/  ISETP.NE.AND P1, PT, R4, RZ, PT ;  /* 0x000000ff0400720c */ /* 0x000fda0003f25270 */
[----:B-1----:R-:W-:Y:S05]  /*daf0*/  @!P1 BRA `(.L_x_3476) ;  /* 0x0000000000049947 */ /* 0x002fea0003800000 */
[----:B------:R-:W-:Y:S01]  /*db00*/  BPT.TRAP 0x1 ;  /* 0x000000040000795c */ /* 0x000fe20000300000 */
.L_x_3476:
[----:B-1---5:R-:W1:Y:S01]  /*db10*/  LDC.64 R4, c[0x0][0x728] ;  /* 0x0001ca00ff047b82 */ /* 0x022e620000000a00 */
        /* <DEDUP_REMOVED lines=26> */
.L_x_3497:
[----:B------:R-:W-:Y:S05]  /*dcc0*/  @P0 BRA `(.L_x_3478) ;  /* 0x00000000001c0947 */ /* 0x000fea0003800000 */
[----:B------:R-:W2:Y:S01]  /*dcd0*/  S2R R4, SR_TID.X ;  /* 0x0000000000047919 */ /* 0x000ea20000002100 */
[----:B------:R-:W-:-:S04]  /*dce0*/  MOV R5, 0x3180 ;  /* 0x0000318000057802 */ /* 0x000fc80000000f00 */
[----:B------:R1:W-:Y:S01]  /*dcf0*/  SYNCS.ARRIVE.TRANS64 RZ, [R0+URZ+0x26818], R5 ;  /* 0x0268180500ff79a7 */ /* 0x0003e2000800003f */
[----:B--2---:R-:W-:-:S04]  /*dd00*/  LOP3.LUT R4, R4, 0x1f, RZ, 0xc0, !PT ;  /* 0x0000001f04047812 */ /* 0x004fc800078ec0ff */
[----:B------:R-:W-:-:S13]  /*dd10*/  ISETP.NE.AND P0, PT, R4, RZ, PT ;  /* 0x000000ff0400720c */ /* 0x000fda0003f05270 */
[----:B-1----:R-:W-:Y:S05]  /*dd20*/  @!P0 BRA `(.L_x_3478) ;  /* 0x0000000000048947 */ /* 0x002fea0003800000 */
[----:B------:R-:W-:Y:S01]  /*dd30*/  BPT.TRAP 0x1 ;  /* 0x000000040000795c */ /* 0x000fe20000300000 */
.L_x_3478:
[----:B------:R-:W-:Y:S01]  /*dd40*/  R2UR UR19, R12 ;  /* 0x000000000c1372ca */ /* 0x000fe200000e0000 */
[----:B------:R-:W-:Y:S01]  /*dd50*/  UMOV UR24, 0x0 ;  /* 0x0000000000187882 */ /* 0x000fe20000000000 */
[----:B------:R-:W-:Y:S01]  /*dd60*/  R2UR UR26, R0 ;  /* 0x00000000001a72ca */ /* 0x000fe200000e0000 */
[----:B------:R-:W-:Y:S01]  /*dd70*/  UMOV UR25, 0x14f00000 ;  /* 0x14f0000000197882 */ /* 0x000fe20000000000 */
[----:B------:R-:W-:Y:S01]  /*dd80*/  R2UR UR8, R2 ;  /* 0x00000000020872ca */ /* 0x000fe200000e0000 */
[----:B------:R-:W-:Y:S01]  /*dd90*/  UMOV UR18, URZ ;  /* 0x0000003f00127c82 */ /* 0x000fe20008000000 */
[----:B------:R-:W-:-:S07]  /*dda0*/  R2UR UR9, R3 ;  /* 0x00000000030972ca */ /* 0x000fce00000e0000 */
[----:B------:R-:W-:Y:S02]  /*ddb0*/  UIADD3 UR19, UR19, 0x60, URZ ;  /* 0x0000006013137890 */ /* 0x000fe4000fffe03f */
[----:B------:R-:W-:Y:S02]  /*ddc0*/  UIADD3 UR16, UR26, 0x11000, URZ ;  /* 0x000110001a107890 */ /* 0x000fe4000fffe03f */
[----:B------:R-:W-:Y:S02]  /*ddd0*/  UIADD3 UR7, UP0, UR19, UR22, URZ ;  /* 0x0000001613077290 */ /* 0x000fe4000ff1e03f */
[----:B------:R-:W-:Y:S01]  /*dde0*/  IMAD.U32 R5, RZ, RZ, UR19 ;  /* 0x00000013ff057e24 */ /* 0x000fe2000f8e00ff */
        /* <DEDUP_REMOVED lines=9> */
[----:B------:R-:W-:Y:S01]  /*de80*/  MOV R2, 0x1 ;  /* 0x0000000100027802 */ /* 0x000fe20000000f00 */
[----:B------:R2:W-:Y:S01]  /*de90*/  UTMALDG.4D [UR16], [UR8], desc[UR24] ;  /* 0x00001810080075b4 */ /* 0x0005e20008019000 */
[----:B------:R-:W-:Y:S02]  /*dea0*/  LEA.HI.X R10, R4, R10, R5, 0x2, P0 ;  /* 0x0000000a040a7211 */ /* 0x000fe400000f1405 */
[----:B------:R-:W-:Y:S02]  /*deb0*/  R2UR UR28, R9 ;  /* 0x00000000091c72ca */ /* 0x000fe400000e0000 */
[----:B------:R-:W-:Y:S01]  /*dec0*/  R2UR UR29, R10 ;  /* 0x000000000a1d72ca */ /* 0x000fe200000e0000 */
[----:B------:R2:W5:Y:S04]  /*ded0*/  LDL.LU R4, [R1+0x8] ;  /* 0x0000080001047983 */ /* 0x0005680000300800 */
[----:B------:R2:W-:Y:S08]  /*dee0*/  STL [R1], R2 ;  /* 0x0000000201007387 */ /* 0x0005f00000100800 */
[----:B------:R2:W-:Y:S01]  /*def0*/  UBLKCP.S.G [UR26], [UR28], UR7 ;  /* 0x0000001a1c0073ba */ /* 0x0005e20008000207 */
[----:B------:R-:W-:Y:S01]  /*df00*/  NOP ;  /* 0x0000000000007918 */ /* 0x000fe20000000000 */
.L_x_3464:
[----:B--2---:R-:W2:Y:S01]  /*df10*/  LDL R2, [R1] ;  /* 0x0000000001027983 */ /* 0x004ea20000100800 */
[----:B------:R-:W1:Y:S02]  /*df20*/  S2R R3, SR_TID.X ;  /* 0x0000000000037919 */ /* 0x000e640000002100 */
[----:B-1----:R-:W-:-:S04]  /*df30*/  LOP3.LUT R5, R3, 0x7f, RZ, 0xc0, !PT ;  /* 0x0000007f03057812 */ /* 0x002fc800078ec0ff */
[----:B------:R-:W-:Y:S01]  /*df40*/  ISETP.NE.AND P1, PT, R5, RZ, PT ;  /* 0x000000ff0500720c */ /* 0x000fe20003f25270 */
[----:B--2---:R-:W-:Y:S01]  /*df50*/  IMAD R3, R2, 0x8, R0 ;  /* 0x0000000802037824 */ /* 0x004fe200078e0200 */
[----:B------:R-:W-:-:S04]  /*df60*/  SHF.L.U32 R2, R8, 0x1f, RZ ;  /* 0x0000001f08027819 */ /* 0x000fc800000006ff */
[----:B------:R-:W1:Y:S02]  /*df70*/  SYNCS.PHASECHK.TRANS64.TRYWAIT P0, [R3+URZ+0x26840], R2 ;  /* 0x02684002030075a7 */ /* 0x000e64000800017f */
[----:B-1----:R-:W-:Y:S05]  /*df80*/  @!P0 BRA `(.L_x_3479) ;  /* 0x0000000800588947 */ /* 0x002fea0003800000 */
.L_x_3498:
[----:B------:R-:W-:Y:S05]  /*df90*/  @P1 BRA `(.L_x_3480) ;  /* 0x0000000000181947 */ /* 0x000fea0003800000 */
[----:B------:R-:W2:Y:S01]  /*dfa0*/  S2R R5, SR_TID.X ;  /* 0x0000000000057919 */ /* 0x000ea20000002100 */
[----:B-1----:R-:W-:-:S04]  /*dfb0*/  IMAD.MOV.U32 R2, RZ, RZ, 0x3180 ;  /* 0x00003180ff027424 */ /* 0x002fc800078e00ff */
[----:B------:R1:W-:Y:S01]  /*dfc0*/  SYNCS.ARRIVE.TRANS64 RZ, [R3+URZ+0x26830], R2 ;  /* 0x0268300203ff79a7 */ /* 0x0003e2000800003f */
[----:B--2---:R-:W-:-:S13]  /*dfd0*/  LOP3.LUT P0, RZ, R5, 0x1f, RZ, 0xc0, !PT ;  /* 0x0000001f05ff7812 */ /* 0x004fda000780c0ff */
[----:B-1----:R-:W-:Y:S05]  /*dfe0*/  @!P0 BRA `(.L_x_3480) ;  /* 0x0000000000048947 */ /* 0x002fea0003800000 */
[----:B------:R-:W-:Y:S01]  /*dff0*/  BPT.TRAP 0x1 ;  /* 0x000000040000795c */ /* 0x000fe20000300000 */
.L_x_3480:
[----:B------:R-:W1:Y:S01]  /*e000*/  LDL.LU R5, [R1] ;  /* 0x0000000001057983 */ /* 0x000e620000300800 */
[----:B-----5:R-:W-:Y:S01]  /*e010*/  R2UR UR19, R4 ;  /* 0x00000000041372ca */ /* 0x020fe200000e0000 */
[----:B------:R-:W-:Y:S01]  /*e020*/  ULDC.64 UR26, c[0x0][0x728] ;  /* 0x0001ca00001a7ab9 */ /* 0x000fe20000000a00 */
[----:B------:R-:W-:Y:S01]  /*e030*/  R2UR UR9, R7 ;  /* 0x00000000070972ca */ /* 0x000fe200000e0000 */
[----:B------:R-:W-:Y:S01]  /*e040*/  UMOV UR18, URZ ;  /* 0x0000003f00127c82 */ /* 0x000fe20008000000 */
[----:B------:R-:W-:Y:S02]  /*e050*/  IADD3 R11, P0, R11, 0x1f0, RZ ;  /* 0x000001f00b0b7810 */ /* 0x000fe40007f1e0ff */
[----:B------:R-:W-:Y:S02]  /*e060*/  R2UR UR17, R3 ;  /* 0x00000000031172ca */ /* 0x000fe400000e0000 */
[----:B------:R-:W-:Y:S01]  /*e070*/  R2UR UR24, R11 ;  /* 0x000000000b1872ca */ /* 0x000fe200000e0000 */
[----:B------:R-:W-:-:S04]  /*e080*/  IMAD.X R14, RZ, RZ, R14, P0 ;  /* 0x000000ffff0e7224 */ /* 0x000fc800000e060e */
        /* <DEDUP_REMOVED lines=11> */
[C---:B-1----:R-:W-:Y:S01]  /*e140*/  IMAD R2, R5.reuse, 0x3000, R0 ;  /* 0x0000300005027824 */ /* 0x042fe200078e0200 */
[----:B---34-:R-:W-:-:S04]  /*e150*/  LEA R0, R5, R0, 0x9 ;  /* 0x0000000005007211 */ /* 0x018fc800078e48ff */
[----:B------:R-:W-:Y:S01]  /*e160*/  R2UR UR16, R2 ;  /* 0x00000000021072ca */ /* 0x000fe200000e0000 */
[----:B------:R-:W-:Y:S01]  /*e170*/  VIADD R2, R5, 0x1 ;  /* 0x0000000105027836 */ /* 0x000fe20000000000 */
[----:B------:R-:W-:-:S04]  /*e180*/  R2UR UR7, R0 ;  /* 0x00000000000772ca */ /* 0x000fc800000e0000 */
[----:B------:R-:W-:-:S04]  /*e190*/  ISETP.NE.AND P0, PT, R2, 0x2, PT ;  /* 0x000000020200780c */ /* 0x000fc80003f05270 */
[----:B------:R-:W-:Y:S02]  /*e1a0*/  SEL R3, RZ, 0x1, P0 ;  /* 0x00000001ff037807 */ /* 0x000fe40000000000 */
[----:B------:R-:W-:Y:S01]  /*e1b0*/  SEL R2, R2, RZ, P0 ;  /* 0x000000ff02027207 */ /* 0x000fe20000000000 */
[----:B------:R-:W-:Y:S01]  /*e1c0*/  UIADD3 UR16, UR16, 0x14000, URZ ;  /* 0x0001400010107890 */ /* 0x000fe2000fffe03f */
[----:B------:R-:W-:Y:S01]  /*e1d0*/  LOP3.LUT R10, R8, R3, RZ, 0x3c, !PT ;  /* 0x00000003080a7212 */ /* 0x000fe200078e3cff */
[----:B------:R-:W-:-:S03]  /*e1e0*/  UIADD3 UR28, UR7, 0x1a380, URZ ;  /* 0x0001a380071c7890 */ /* 0x000fc6000fffe03f */
[----:B------:R-:W-:-:S04]  /*e1f0*/  UMOV UR7, 0x18 ;  /* 0x0000001800077882 */ /* 0x000fc80000000000 */
[----:B------:R1:W-:Y:S02]  /*e200*/  UTMALDG.4D [UR16], [UR24], desc[UR26] ;  /* 0x00001a10180075b4 */ /* 0x0003e40008019000 */
[----:B------:R1:W-:Y:S02]  /*e210*/  UBLKCP.S.G [UR28], [UR8], UR7 ;  /* 0x0000001c080073ba */ /* 0x0003e40008000207 */
[----:B-1----:R-:W-:Y:S01]  /*e220*/  NOP ;  /* 0x0000000000007918 */ /* 0x002fe20000000000 */
.L_x_3461:
[----:B------:R-:W-:Y:S05]  /*e230*/  BSYNC B0 ;  /* 0x0000000000007941 */ /* 0x000fea0003800000 */
.L_x_3457:
[----:B------:R-:W-:-:S03]  /*e240*/  UMOV UR7, 0xffffffff ;  /* 0xffffffff00077882 */ /* 0x000fc60000000000 */
[----:B------:R-:W-:Y:S05]  /*e250*/  BRA.DIV UR7, `(.L_x_3481) ;  /* 0x0000000607b87947 */ /* 0x000fea000b800000 */
[----:B------:R-:W-:-:S13]  /*e260*/  ELECT P6, URZ, PT ;  /* 0x00000000003f782f */ /* 0x000fda00038c0000 */
.L_x_3501:
[----:B------:R-:W-:Y:S05]  /*e270*/  @!P6 BRA `(.L_x_3381) ;  /* 0x000000000084e947 */ /* 0x000fea0003800000 */
[----:B------:R-:W2:Y:S02]  /*e280*/  LDL.LU R0, [R1+0xc] ;  /* 0x00000c0001007983 */ /* 0x000ea40000300800 */
[----:B--2---:R-:W-:-:S04]  /*e290*/  LOP3.LUT R0, R0, 0x2, RZ, 0xfc, !PT ;  /* 0x0000000200007812 */ /* 0x004fc800078efcff */
[----:B------:R-:W-:-:S13]  /*e2a0*/  ISETP.NE.AND P2, PT, R0, 0x3, PT ;  /* 0x000000030000780c */ /* 0x000fda0003f45270 */
[----:B------:R-:W-:Y:S05]  /*e2b0*/  @!P2 BRA `(.L_x_3482) ;  /* 0x000000000004a947 */ /* 0x000fea0003800000 */
[----:B------:R-:W-:Y:S01]  /*e2c0*/  BPT.TRAP 0x1 ;  /* 0x000000040000795c */ /* 0x000fe20000300000 */
.L_x_3482:
        /* <DEDUP_REMOVED lines=15> */
.L_x_3502:
[----:B------:R-:W2:Y:S02]  /*e3c0*/  SYNCS.PHASECHK.TRANS64.TRYWAIT P0, [R3+URZ], R0 ;  /* 0x00000000030075a7 */ /* 0x000ea4000800017f */
[----:B--2---:R-:W-:Y:S05]  /*e3d0*/  @!P0 BRA `(.L_x_3484) ;  /* 0x00000004008c8947 */ /* 0x004fea0003800000 */
.L_x_3503:
[----:B------:R-:W-:Y:S05]  /*e3e0*/  @!P2 BRA `(.L_x_3485) ;  /* 0x000000000004a947 */ /* 0x000fea0003800000 */
[----:B------:R-:W-:Y:S01]  /*e3f0*/  BPT.TRAP 0x1 ;  /* 0x000000040000795c */ /* 0x000fe20000300000 */
.L_x_3485:
[----:B--2---:R-:W-:-:S04]  /*e400*/  VIADD R3, R8, 0x26840 ;  /* 0x0002684008037836 */ /* 0x004fc80000000000 */
[----:B------:R-:W-:-:S04]  /*e410*/  IMAD R5, R2, 0x8, R3 ;  /* 0x0000000802057824 */ /* 0x000fc800078e0203 */
[----:B------:R-:W2:Y:S02]  /*e420*/  SYNCS.PHASECHK.TRANS64.TRYWAIT P0, [R5+URZ], R4 ;  /* 0x00000004050075a7 */ /* 0x000ea4000800017f */
[----:B--2---:R-:W-:Y:S05]  /*e430*/  @!P0 BRA `(.L_x_3486) ;  /* 0x0000000400888947 */ /* 0x004fea0003800000 */
.L_x_3504:
[----:B------:R-:W-:-:S07]  /*e440*/  LEA R3, R6, R3, 0x3 ;  /* 0x0000000306037211 */ /* 0x000fce00078e18ff */
.L_x_3487:
[----:B---3--:R3:W4:Y:S02]  /*e450*/  SYNCS.PHASECHK.TRANS64.TRYWAIT P0, [R3+URZ], R0 ;  /* 0x00000000030075a7 */ /* 0x008724000800017f */
[----:B----4-:R-:W-:Y:S05]  /*e460*/  @!P0 NANOSLEEP.SYNCS 0x989680 ;  /* 0x009896800000895d */ /* 0x010fea0003900000 */
[----:B------:R-:W4:Y:S02]  /*e470*/  @!P0 SYNCS.PHASECHK.TRANS64 P0, [R3+URZ], R0 ;  /* 0x00000000030085a7 */ /* 0x000f24000800007f */
[----:B----4-:R-:W-:Y:S05]  /*e480*/  @!P0 BRA `(.L_x_3487) ;  /* 0xfffffffc00f08947 */ /* 0x010fea000383ffff */
.L_x_3381:
[----:B------:R-:W-:Y:S05]  /*e490*/  BSYNC B6 ;  /* 0x0000000000067941 */ /* 0x000fea0003800000 */
.L_x_3373:
[----:B------:R-:W-:Y:S05]  /*e4a0*/  EXIT ;  /* 0x000000000000794d */ /* 0x000fea0003800000 */
.L_x_3391:
[----:B------:R-:W-:Y:S01]  /*e4b0*/  IMAD.MOV.U32 R12, RZ, RZ, RZ ;  /* 0x000000ffff0c7224 */ /* 0x000fe200078e00ff */
[----:B------:R-:W-:Y:S01]  /*e4c0*/  MOV R15, 0xffffffff ;  /* 0xffffffff000f7802 */ /* 0x000fe20000000f00 */
[----:B------:R-:W-:-:S07]  /*e4d0*/  IMAD.MOV.U32 R11, RZ, RZ, 0x1f ;  /* 0x0000001fff0b7424 */ /* 0x000fce00078e00ff */
[----:B--2---:R-:W-:Y:S05]  /*e4e0*/  WARPSYNC.COLLECTIVE R15, `(.L_x_3488) ;  /* 0x000000000f087348 */ /* 0x004fea0003c00000 */
[----:B------:R1:W3:Y:S02]  /*e4f0*/  SHFL.IDX P6, R14, R13, R12, R11 ;  /* 0x0000000c0d0e7389 */ /* 0x0002e400000c000b */
[----:B-123--:R-:W-:Y:S01]  /*e500*/  ENDCOLLECTIVE ;  /* 0x000000000000791b */ /* 0x00efe20003800000 */
.L_x_3488:
[----:B------:R-:W-:Y:S05]  /*e510*/  BRA `(.L_x_3489) ;  /* 0xffffff3000047947 */ /* 0x000fea000383ffff */
.L_x_3393:
[----:B----4-:R4:W1:Y:S02]  /*e520*/  SYNCS.PHASECHK.TRANS64.TRYWAIT P0, [R17+URZ+0x26800], R2 ;  /* 0x02680002110075a7 */ /* 0x010864000800017f */
[----:B-1----:R-:W-:Y:S05]  /*e530*/  @!P0 NANOSLEEP.SYNCS 0x989680 ;  /* 0x009896800000895d */ /* 0x002fea0003900000 */
[----:B------:R-:W1:Y:S02]  /*e540*/  @!P0 SYNCS.PHASECHK.TRANS64 P0, [R17+URZ+0x26800], R2 ;  /* 0x02680002110085a7 */ /* 0x000e64000800007f */
[----:B-1----:R-:W-:Y:S05]  /*e550*/  @!P0 BRA `(.L_x_3393) ;  /* 0xfffffffc00f08947 */ /* 0x002fea000383ffff */
[----:B------:R-:W-:Y:S05]  /*e560*/  BRA `(.L_x_3392) ;  /* 0xffffff30000c7947 */ /* 0x000fea000383ffff */
.L_x_3398:
[----:B--2---:R2:W3:Y:S02]  /*e570*/  SYNCS.PHASECHK.TRANS64.TRYWAIT P1, [R6+URZ+0x26810], R19 ;  /* 0x02681013060075a7 */ /* 0x0044e4000802017f */
[----:B---3--:R-:W-:Y:S05]  /*e580*/  @!P1 NANOSLEEP.SYNCS 0x989680 ;  /* 0x009896800000995d */ /* 0x008fea0003900000 */
[----:B------:R-:W3:Y:S02]  /*e590*/  @!P1 SYNCS.PHASECHK.TRANS64 P1, [R6+URZ+0x26810], R19 ;  /* 0x02681013060095a7 */ /* 0x000ee4000802007f */
[----:B---3--:R-:W-:Y:S05]  /*e5a0*/  @!P1 BRA `(.L_x_3398) ;  /* 0xfffffffc00f09947 */ /* 0x008fea000383ffff */
[----:B------:R-:W-:Y:S05]  /*e5b0*/  BRA `(.L_x_3397) ;  /* 0xffffff3800cc7947 */ /* 0x000fea000383ffff */
.L_x_3402:
[----:B------:R1:W1:Y:S02]  /*e5c0*/  SYNCS.PHASECHK.TRANS64.TRYWAIT P1, [R6+URZ+0x26830], R19 ;  /* 0x02683013060075a7 */ /* 0x000264000802017f */
[----:B-1----:R-:W-:Y:S05]  /*e5d0*/  @!P1 NANOSLEEP.SYNCS 0x989680 ;  /* 0x009896800000995d */ /* 0x002fea0003900000 */
[----:B------:R-:W1:Y:S02]  /*e5e0*/  @!P1 SYNCS.PHASECHK.TRANS64 P1, [R6+URZ+0x26830], R19 ;  /* 0x02683013060095a7 */ /* 0x000e64000802007f */
[----:B-1----:R-:W-:Y:S05]  /*e5f0*/  @!P1 BRA `(.L_x_3402) ;  /* 0xfffffffc00f09947 */ /* 0x002fea000383ffff */
[----:B------:R-:W-:Y:S05]  /*e600*/  BRA `(.L_x_3401) ;  /* 0xffffff3c00c87947 */ /* 0x000fea000383ffff */
.L_x_3410:
[----:B--2---:R2:W3:Y:S02]  /*e610*/  SYNCS.PHASECHK.TRANS64.TRYWAIT P1, [R6+URZ+0x26810], R15 ;  /* 0x0268100f060075a7 */ /* 0x0044e4000802017f */
[----:B---3--:R-:W-:Y:S05]  /*e620*/  @!P1 NANOSLEEP.SYNCS 0x989680 ;  /* 0x009896800000995d */ /* 0x008fea0003900000 */
[----:B------:R-:W3:Y:S02]  /*e630*/  @!P1 SYNCS.PHASECHK.TRANS64 P1, [R6+URZ+0x26810], R15 ;  /* 0x0268100f060095a7 */ /* 0x000ee4000802007f */
[----:B---3--:R-:W-:Y:S05]  /*e640*/  @!P1 BRA `(.L_x_3410) ;  /* 0xfffffffc00f09947 */ /* 0x008fea000383ffff */
[----:B------:R-:W-:Y:S05]  /*e650*/  BRA `(.L_x_3409) ;  /* 0xffffff7c00d07947 */ /* 0x000fea000383ffff */
.L_x_3414:
[----:B------:R1:W1:Y:S02]  /*e660*/  SYNCS.PHASECHK.TRANS64.TRYWAIT P1, [R6+URZ+0x26830], R15 ;  /* 0x0268300f060075a7 */ /* 0x000264000802017f */
[----:B-1----:R-:W-:Y:S05]  /*e670*/  @!P1 NANOSLEEP.SYNCS 0x989680 ;  /* 0x009896800000995d */ /* 0x002fea0003900000 */
[----:B------:R-:W1:Y:S02]  /*e680*/  @!P1 SYNCS.PHASECHK.TRANS64 P1, [R6+URZ+0x26830], R15 ;  /* 0x0268300f060095a7 */ /* 0x000e64000802007f */
[----:B-1----:R-:W-:Y:S05]  /*e690*/  @!P1 BRA `(.L_x_3414) ;  /* 0xfffffffc00f09947 */ /* 0x002fea000383ffff */
[----:B------:R-:W-:Y:S05]  /*e6a0*/  BRA `(.L_x_3413) ;  /* 0xffffff8000c07947 */ /* 0x000fea000383ffff */
.L_x_3462:
[----:B-1----:R1:W2:Y:S02]  /*e6b0*/  SYNCS.PHASECHK.TRANS64.TRYWAIT P0, [R0+URZ+0x26820], R3 ;  /* 0x02682003000075a7 */ /* 0x0022a4000800017f */
[----:B--2---:R-:W-:Y:S05]  /*e6c0*/  @!P0 NANOSLEEP.SYNCS 0x989680 ;  /* 0x009896800000895d */ /* 0x004fea0003900000 */
[----:B------:R-:W2:Y:S02]  /*e6d0*/  @!P0 SYNCS.PHASECHK.TRANS64 P0, [R0+URZ+0x26820], R3 ;  /* 0x02682003000085a7 */ /* 0x000ea4000800007f */
[----:B--2---:R-:W-:Y:S05]  /*e6e0*/  @!P0 BRA `(.L_x_3462) ;  /* 0xfffffffc00f08947 */ /* 0x004fea000383ffff */
[----:B------:R-:W-:Y:S05]  /*e6f0*/  BRA `(.L_x_3490) ;  /* 0xffffffe4001c7947 */ /* 0x000fea000383ffff */
.L_x_3466:
[----:B--2---:R2:W3:Y:S02]  /*e700*/  SYNCS.PHASECHK.TRANS64.TRYWAIT P1, [R0+URZ+0x26840], R17 ;  /* 0x02684011000075a7 */ /* 0x0044e4000802017f */
[----:B---3--:R-:W-:Y:S05]  /*e710*/  @!P1 NANOSLEEP.SYNCS 0x989680 ;  /* 0x009896800000995d */ /* 0x008fea0003900000 */
[----:B------:R-:W3:Y:S02]  /*e720*/  @!P1 SYNCS.PHASECHK.TRANS64 P1, [R0+URZ+0x26840], R17 ;  /* 0x02684011000095a7 */ /* 0x000ee4000802007f */
[----:B---3--:R-:W-:Y:S05]  /*e730*/  @!P1 BRA `(.L_x_3466) ;  /* 0xfffffffc00f09947 */ /* 0x008fea000383ffff */
[----:B------:R-:W-:Y:S05]  /*e740*/  BRA `(.L_x_3491) ;  /* 0xffffffe800707947 */ /* 0x000fea000383ffff */
.L_x_3468:
[----:B-1----:R1:W3:Y:S02]  /*e750*/  SYNCS.PHASECHK.TRANS64.TRYWAIT P1, [R0+URZ+0x26828], R17 ;  /* 0x02682811000075a7 */ /* 0x0022e4000802017f */
[----:B---3--:R-:W-:Y:S05]  /*e760*/  @!P1 NANOSLEEP.SYNCS 0x989680 ;  /* 0x009896800000995d */ /* 0x008fea0003900000 */
[----:B------:R-:W3:Y:S02]  /*e770*/  @!P1 SYNCS.PHASECHK.TRANS64 P1, [R0+URZ+0x26828], R17 ;  /* 0x02682811000095a7 */ /* 0x000ee4000802007f */
[----:B---3--:R-:W-:Y:S05]  /*e780*/  @!P1 BRA `(.L_x_3468) ;  /* 0xfffffffc00f09947 */ /* 0x008fea000383ffff */
[----:B------:R-:W-:Y:S05]  /*e790*/  BRA `(.L_x_3492) ;  /* 0xffffffe800f47947 */ /* 0x000fea000383ffff */
.L_x_3470:
[----:B---3--:R3:W4:Y:S02]  /*e7a0*/  SYNCS.PHASECHK.TRANS64.TRYWAIT P1, [R0+URZ+0x26848], R17 ;  /* 0x02684811000075a7 */ /* 0x008724000802017f */
[----:B----4-:R-:W-:Y:S05]  /*e7b0*/  @!P1 NANOSLEEP.SYNCS 0x989680 ;  /* 0x009896800000995d */ /* 0x010fea0003900000 */
[----:B------:R-:W4:Y:S02]  /*e7c0*/  @!P1 SYNCS.PHASECHK.TRANS64 P1, [R0+URZ+0x26848], R17 ;  /* 0x02684811000095a7 */ /* 0x000f24000802007f */
[----:B----4-:R-:W-:Y:S05]  /*e7d0*/  @!P1 BRA `(.L_x_3470) ;  /* 0xfffffffc00f09947 */ /* 0x010fea000383ffff */
[----:B------:R-:W-:Y:S05]  /*e7e0*/  BRA `(.L_x_3493) ;  /* 0xffffffec00787947 */ /* 0x000fea000383ffff */
.L_x_3472:
[----:B------:R-:W-:-:S07]  /*e7f0*/  SHF.L.U32 R4, R8, 0x1f, RZ ;  /* 0x0000001f08047819 */ /* 0x000fce00000006ff */
.L_x_3494:
[----:B----4-:R4:W1:Y:S02]  /*e800*/  SYNCS.PHASECHK.TRANS64.TRYWAIT P1, [R0+URZ+0x26820], R4 ;  /* 0x02682004000075a7 */ /* 0x010864000802017f */
[----:B-1----:R-:W-:Y:S05]  /*e810*/  @!P1 NANOSLEEP.SYNCS 0x989680 ;  /* 0x009896800000995d */ /* 0x002fea0003900000 */
[----:B------:R-:W1:Y:S02]  /*e820*/  @!P1 SYNCS.PHASECHK.TRANS64 P1, [R0+URZ+0x26820], R4 ;  /* 0x02682004000095a7 */ /* 0x000e64000802007f */
[----:B-1----:R-:W-:Y:S05]  /*e830*/  @!P1 BRA `(.L_x_3494) ;  /* 0xfffffffc00f09947 */ /* 0x002fea000383ffff */
[----:B------:R-:W-:Y:S05]  /*e840*/  BRA `(.L_x_3495) ;  /* 0xffffffec00e07947 */ /* 0x000fea000383ffff */
.L_x_3475:
[----:B----4-:R4:W1:Y:S02]  /*e850*/  SYNCS.PHASECHK.TRANS64.TRYWAIT P1, [R0+URZ+0x26840], R13 ;  /* 0x0268400d000075a7 */ /* 0x010864000802017f */
[----:B-1----:R-:W-:Y:S05]  /*e860*/  @!P1 NANOSLEEP.SYNCS 0x989680 ;  /* 0x009896800000995d */ /* 0x002fea0003900000 */
[----:B------:R-:W1:Y:S02]  /*e870*/  @!P1 SYNCS.PHASECHK.TRANS64 P1, [R0+URZ+0x26840], R13 ;  /* 0x0268400d000095a7 */ /* 0x000e64000802007f */
[----:B-1----:R-:W-:Y:S05]  /*e880*/  @!P1 BRA `(.L_x_3475) ;  /* 0xfffffffc00f09947 */ /* 0x002fea000383ffff */
[----:B------:R-:W-:Y:S05]  /*e890*/  BRA `(.L_x_3496) ;  /* 0xfffffff0007c7947 */ /* 0x000fea000383ffff */
.L_x_3477:
[----:B-1----:R1:W2:Y:S02]  /*e8a0*/  SYNCS.PHASECHK.TRANS64.TRYWAIT P1, [R0+URZ+0x26828], R13 ;  /* 0x0268280d000075a7 */ /* 0x0022a4000802017f */
[----:B--2---:R-:W-:Y:S05]  /*e8b0*/  @!P1 NANOSLEEP.SYNCS 0x989680 ;  /* 0x009896800000995d */ /* 0x004fea0003900000 */
[----:B------:R-:W2:Y:S02]  /*e8c0*/  @!P1 SYNCS.PHASECHK.TRANS64 P1, [R0+URZ+0x26828], R13 ;  /* 0x0268280d000095a7 */ /* 0x000ea4000802007f */
[----:B--2---:R-:W-:Y:S05]  /*e8d0*/  @!P1 BRA `(.L_x_3477) ;  /* 0xfffffffc00f09947 */ /* 0x004fea000383ffff */
[----:B------:R-:W-:Y:S05]  /*e8e0*/  BRA `(.L_x_3497) ;  /* 0xfffffff000f47947 */ /* 0x000fea000383ffff */
.L_x_3479:
[----:B-1----:R1:W2:Y:S02]  /*e8f0*/  SYNCS.PHASECHK.TRANS64.TRYWAIT P0, [R3+URZ+0x26840], R2 ;  /* 0x02684002030075a7 */ /* 0x0022a4000800017f */
[----:B--2---:R-:W-:Y:S05]  /*e900*/  @!P0 NANOSLEEP.SYNCS 0x989680 ;  /* 0x009896800000895d */ /* 0x004fea0003900000 */
[----:B------:R-:W2:Y:S02]  /*e910*/  @!P0 SYNCS.PHASECHK.TRANS64 P0, [R3+URZ+0x26840], R2 ;  /* 0x02684002030085a7 */ /* 0x000ea4000800007f */
[----:B--2---:R-:W-:Y:S05]  /*e920*/  @!P0 BRA `(.L_x_3479) ;  /* 0xfffffffc00f08947 */ /* 0x004fea000383ffff */
[----:B------:R-:W-:Y:S05]  /*e930*/  BRA `(.L_x_3498) ;  /* 0xfffffff400947947 */ /* 0x000fea000383ffff */
.L_x_3481:
[----:B------:R-:W-:Y:S01]  /*e940*/  BSSY B0, `(.L_x_3499) ;  /* 0x0000006000007945 */ /* 0x000fe20003800000 */
[----:B------:R-:W-:-:S07]  /*e950*/  IMAD.MOV.U32 R15, RZ, RZ, -0x1 ;  /* 0xffffffffff0f7424 */ /* 0x000fce00078e00ff */
[----:B------:R-:W-:Y:S05]  /*e960*/  WARPSYNC.COLLECTIVE R15, `(.L_x_3500) ;  /* 0x000000000f0c7348 */ /* 0x000fea0003c00000 */
[----:B------:R-:W-:Y:S02]  /*e970*/  ELECT P6, UR62, PT ;  /* 0x00000000003e782f */ /* 0x000fe400038c0000 */
[----:B------:R-:W-:Y:S01]  /*e980*/  MOV R14, UR62 ;  /* 0x0000003e000e7c02 */ /* 0x000fe20008000f00 */
[----:B------:R-:W-:Y:S10]  /*e990*/  ENDCOLLECTIVE ;  /* 0x000000000000791b */ /* 0x000ff40003800000 */
.L_x_3500:
[----:B------:R-:W-:Y:S05]  /*e9a0*/  BSYNC B0 ;  /* 0x0000000000007941 */ /* 0x000fea0003800000 */
.L_x_3499:
[----:B------:R-:W-:Y:S05]  /*e9b0*/  BRA `(.L_x_3501) ;  /* 0xfffffff8002c7947 */ /* 0x000fea000383ffff */
.L_x_3483:
[----:B-1----:R1:W2:Y:S02]  /*e9c0*/  SYNCS.PHASECHK.TRANS64.TRYWAIT P0, [R7+URZ], R4 ;  /* 0x00000004070075a7 */ /* 0x0022a4000800017f */
[----:B--2---:R-:W-:Y:S05]  /*e9d0*/  @!P0 NANOSLEEP.SYNCS 0x989680 ;  /* 0x009896800000895d */ /* 0x004fea0003900000 */
[----:B------:R-:W2:Y:S02]  /*e9e0*/  @!P0 SYNCS.PHASECHK.TRANS64 P0, [R7+URZ], R4 ;  /* 0x00000004070085a7 */ /* 0x000ea4000800007f */
[----:B--2---:R-:W-:Y:S05]  /*e9f0*/  @!P0 BRA `(.L_x_3483) ;  /* 0xfffffffc00f08947 */ /* 0x004fea000383ffff */
[----:B------:R-:W-:Y:S05]  /*ea00*/  BRA `(.L_x_3502) ;  /* 0xfffffff8006c7947 */ /* 0x000fea000383ffff */
.L_x_3484:
[----:B--2---:R2:W3:Y:S02]  /*ea10*/  SYNCS.PHASECHK.TRANS64.TRYWAIT P0, [R3+URZ], R0 ;  /* 0x00000000030075a7 */ /* 0x0044e4000800017f */
[----:B---3--:R-:W-:Y:S05]  /*ea20*/  @!P0 NANOSLEEP.SYNCS 0x989680 ;  /* 0x009896800000895d */ /* 0x008fea0003900000 */
[----:B------:R-:W3:Y:S02]  /*ea30*/  @!P0 SYNCS.PHASECHK.TRANS64 P0, [R3+URZ], R0 ;  /* 0x00000000030085a7 */ /* 0x000ee4000800007f */
[----:B---3--:R-:W-:Y:S05]  /*ea40*/  @!P0 BRA `(.L_x_3484) ;  /* 0xfffffffc00f08947 */ /* 0x008fea000383ffff */
[----:B------:R-:W-:Y:S05]  /*ea50*/  BRA `(.L_x_3503) ;  /* 0xfffffff800607947 */ /* 0x000fea000383ffff */
.L_x_3486:
[----:B--2---:R2:W3:Y:S02]  /*ea60*/  SYNCS.PHASECHK.TRANS64.TRYWAIT P0, [R5+URZ], R4 ;  /* 0x00000004050075a7 */ /* 0x0044e4000800017f */
[----:B---3--:R-:W-:Y:S05]  /*ea70*/  @!P0 NANOSLEEP.SYNCS 0x989680 ;  /* 0x009896800000895d */ /* 0x008fea0003900000 */
[----:B------:R-:W3:Y:S02]  /*ea80*/  @!P0 SYNCS.PHASECHK.TRANS64 P0, [R5+URZ], R4 ;  /* 0x00000004050085a7 */ /* 0x000ee4000800007f */
[----:B---3--:R-:W-:Y:S05]  /*ea90*/  @!P0 BRA `(.L_x_3486) ;  /* 0xfffffffc00f08947 */ /* 0x008fea000383ffff */
[----:B------:R-:W-:Y:S05]  /*eaa0*/  BRA `(.L_x_3504) ;  /* 0xfffffff800647947 */ /* 0x000fea000383ffff */
.L_x_3505:
        /* <DEDUP_REMOVED lines=13> */
.L_x_3744:


//--------------------- .text._ZN7cutlass13device_kernelIN5flash32FlashAttnBwdPostprocessConvertdQIN4cute5tupleIJNS3_1CILi128EEENS5_ILi64EEEEEENS_10bfloat16_tEfNS_4arch4Sm90ELi256ENS3_8TiledMMAINS3_8MMA_AtomIJNS3_4SM904GMMA27MMA_64x64x16_F32BF16BF16_RSILNSF_5MajorE0ELSH_1ELNSF_7ScaleInE1ELSI_1EEEEEENS3_6LayoutINS4_IJNS5_ILi2EEENS5_ILi1EEESN_EEENS4_IJSN_NS5_ILi0EEESP_EEEEENS4_IJNS3_10UnderscoreESS_SS_EEEEELb0EEEEEvNT_6ParamsE --------------------------
	.section	.text._ZN7cutlass13device_kernelIN5flash32FlashAttnBwdPostprocessConvertdQIN4cute5tupleIJNS3_1CILi128EEENS5_ILi64EEEEEENS_10bfloat16_tEfNS_4arch4Sm90ELi256ENS3_8TiledMMAINS3_8MMA_AtomIJNS3_4SM904GMMA27MMA_64x64x16_F32BF16BF16_RSILNSF_5MajorE0ELSH_1ELNSF_7ScaleInE1ELSI_1EEEEEENS3_6LayoutINS4_IJNS5_ILi2EEENS5_ILi1EEESN_EEENS4_IJSN_NS5_ILi0EEESP_EEEEENS4_IJNS3_10UnderscoreESS_SS_EEEEELb0EEEEEvNT_6ParamsE,"ax",@progbits
	.align	128
.text._ZN7cutlass13device_kernelIN5flash32FlashAttnBwdPostprocessConvertdQIN4cute5tupleIJNS3_1CILi128EEENS5_ILi64EEEEEENS_10bfloat16_tEfNS_4arch4Sm90ELi256ENS3_8TiledMMAINS3_8MMA_AtomIJNS3_4SM904GMMA27MMA_64x64x16_F32BF16BF16_RSILNSF_5MajorE0ELSH_1ELNSF_7ScaleInE1ELSI_1EEEEEENS3_6LayoutINS4_IJNS5_ILi2EEENS5_ILi1EEESN_EEENS4_IJSN_NS5_ILi0EEESP_EEEEENS4_IJNS3_10UnderscoreESS_SS_EEEEELb0EEEEEvNT_6ParamsE:
        .type           _ZN7cutlass13device_kernelIN5flash32FlashAttnBwdPostprocessConvertdQIN4cute5tupleIJNS3_1CILi128EEENS5_ILi64EEEEEENS_10bfloat16_tEfNS_4arch4Sm90ELi256ENS3_8TiledMMAINS3_8MMA_AtomIJNS3_4SM904GMMA27MMA_64x64x16_F32BF16BF16_RSILNSF_5MajorE0ELSH_1ELNSF_7ScaleInE1ELSI_1EEEEEENS3_6LayoutINS4_IJNS5_ILi2EEENS5_ILi1EEESN_EEENS4_IJSN_NS5_ILi0EEESP_EEEEENS4_IJNS3_10UnderscoreESS_SS_EEEEELb0EEEEEvNT_6ParamsE,@function
        .size           _ZN7cutlass13device_kernelIN5flash32FlashAttnBwdPostprocessConvertdQIN4cute5tupleIJNS3_1CILi128EEENS5_ILi64EEEEEENS_10bfloat16_tEfNS_4arch4Sm90ELi256ENS3_8TiledMMAINS3_8MMA_AtomIJNS3_4SM904GMMA27MMA_64x64x16_F32BF16BF16_RSILNSF_5MajorE0ELSH_1ELNSF_7ScaleInE1ELSI_1EEEEEENS3_6LayoutINS4_IJNS5_ILi2EEENS5_ILi1EEESN_EEENS4_IJSN_NS5_ILi0EEESP_EEEEENS4_IJNS3_10UnderscoreESS_SS_EEEEELb0EEEEEvNT_6ParamsE,(.L_x_3745 - _ZN7cutlass13device_kernelIN5flash32FlashAttnBwdPostprocessConvertdQIN4cute5tupleIJNS3_1CILi128EEENS5_ILi64EEEEEENS_10bfloat16_tEfNS_4arch4Sm90ELi256ENS3_8TiledMMAINS3_8MMA_AtomIJNS3_4SM904GMMA27MMA_64x64x16_F32BF16BF16_RSILNSF_5MajorE0ELSH_1ELNSF_7ScaleInE1ELSI_1EEEEEENS3_6LayoutINS4_IJNS5_ILi2EEENS5_ILi1EEESN_EEENS4_IJSN_NS5_ILi0EEESP_EEEEENS4_IJNS3_10UnderscoreESS_SS_EEEEELb0EEEEEvNT_6ParamsE)
        .other          _ZN7cutlass13device_kernelIN5flash32FlashAttnBwdPostprocessConvertdQIN4cute5tupleIJNS3_1CILi128EEENS5_ILi64EEEEEENS_10bfloat16_tEfNS_4arch4Sm90ELi256ENS3_8TiledMMAINS3_8MMA_AtomIJNS3_4SM904GMMA27MMA_64x64x16_F32BF16BF16_RSILNSF_5MajorE0ELSH_1ELNSF_7ScaleInE1ELSI_1EEEEEENS3_6LayoutINS4_IJNS5_ILi2EEENS5_ILi1EEESN_EEENS4_IJSN_NS5_ILi0EEESP_EEEEENS4_IJNS3_10UnderscoreESS_SS_EEEEELb0EEEEEvNT_6ParamsE,@"STO_CUDA_ENTRY STV_DEFAULT"
_ZN7cutlass13device_kernelIN5flash32FlashAttnBwdPostprocessConvertdQIN4cute5tupleIJNS3_1CILi128EEENS5_ILi64EEEEEENS_10bfloat16_tEfNS_4arch4Sm90ELi256ENS3_8TiledMMAINS3_8MMA_AtomIJNS3_4SM904GMMA27MMA_64x64x16_F32BF16BF16_RSILNSF_5MajorE0ELSH_1ELNSF_7ScaleInE1ELSI_1EEEEEENS3_6LayoutINS4_IJNS5_ILi2EEENS5_ILi1EEESN_EEENS4_IJSN_NS5_ILi0EEESP_EEEEENS4_IJNS3_10UnderscoreESS_SS_EEEEELb0EEEEEvNT_6ParamsE:
        /* <DEDUP_REMOVED lines=26> */
.L_x_3506:
        /* <DEDUP_REMOVED lines=52> */
.L_x_3509:
[----:B------:R-:W-:Y:S01]  /*04e0*/  @P0 ELECT P2, URZ, PT ;  /* 0x00000000003f082f */ /* 0x000fe20003840000 */
[----:B------:R1:W-:-:S12]  /*04f0*/  UBLKCP.S.G [UR6], [UR4], UR10 ;  /* 0x00000006040073ba */ /* 0x0003d8000800020a */
[----:B------:R-:W-:Y:S02]  /*0500*/  @P2 PLOP3.LUT P0, PT, P2, PT, PT, 0x8, 0x0 ;  /* 0x000000000000281c */ /* 0x000fe4000170e170 */
[----:B------:R-:W-:-:S11]  /*0510*/  PLOP3.LUT P2, PT, PT, PT, PT, 0x8, 0x0 ;  /* 0x000000000000781c */ /* 0x000fd60003f4e170 */
[----:B-1----:R-:W-:Y:S05]  /*0520*/  @P0 BRA.U.ANY `(.L_x_3509) ;  /* 0xfffffffd00ec0947 */ /* 0x002fea000393ffff */
.L_x_3508:
[----:B------:R-:W-:Y:S05]  /*0530*/  BSYNC B0 ;  /* 0x0000000000007941 */ /* 0x000fea0003800000 */
.L_x_3507:
[----:B------:R-:W-:Y:S01]  /*0540*/  BAR.SYNC.DEFER_BLOCKING 0x0 ;  /* 0x0000000000007b1d */ /* 0x000fe20000010000 */
[----:B------:R-:W-:Y:S02]  /*0550*/  MOV R41, 0x400 ;  /* 0x0000040000297802 */ /* 0x000fe40000000f00 */
[----:B------:R-:W-:Y:S02]  /*0560*/  CS2R R50, SRZ ;  /* 0x0000000000327805 */ /* 0x000fe4000001ff00 */
[----:B------:R-:W-:Y:S01]  /*0570*/  SHF.L.U32 R0, RZ, 0x1f, RZ ;  /* 0x0000001fff007819 */ /* 0x000fe200000006ff */
[--C-:B------:R-:W-:Y:S01]  /*0580*/  @P1 IMAD.MOV.U32 R50, RZ, RZ, R9.reuse ;  /* 0x000000ffff321224 */ /* 0x100fe200078e0009 */
[----:B------:R-:W-:Y:S02]  /*0590*/  LEA R41, R2, R41, 0x18 ;  /* 0x0000002902297211 */ /* 0x000fe400078ec0ff */
[----:B------:R-:W-:-:S07]  /*05a0*/  @P1 SHF.R.S32.HI R51, RZ, 0x1f, R9 ;  /* 0x0000001fff331819 */ /* 0x000fce0000011409 */
.L_x_3510:
        /* <DEDUP_REMOVED lines=156> */
.L_x_3512:
[----:B------:R-:W-:Y:S05]  /*0f70*/  BSYNC B0 ;  /* 0x0000000000007941 */ /* 0x000fea0003800000 */
.L_x_3511:
        /* <DEDUP_REMOVED lines=16> */
.L_x_3514:
[----:B------:R-:W-:Y:S05]  /*1080*/  BSYNC B0 ;  /* 0x0000000000007941 */ /* 0x000fea0003800000 */
.L_x_3513:
        /* <DEDUP_REMOVED lines=16> */
.L_x_3516:
[----:B------:R-:W-:Y:S05]  /*1190*/  BSYNC B0 ;  /* 0x0000000000007941 */ /* 0x000fea0003800000 */
.L_x_3515:
        /* <DEDUP_REMOVED lines=14> */
.L_x_3517:
        /* <DEDUP_REMOVED lines=16> */
.L_x_3745:


//--------------------- .text._ZN7cutlass13device_kernelIN5flash32FlashAttnBwdPostprocessConvertdQIN4cute5tupleIJNS3_1CILi96EEENS5_ILi64EEEEEENS_10bfloat16_tEfNS_4arch4Sm90ELi256ENS3_8TiledMMAINS3_8MMA_AtomIJNS3_4SM904GMMA27MMA_64x16x16_F32BF16BF16_SSILNSF_5MajorE1ELSH_0ELNSF_7ScaleInE1ELSI_1EEEEEENS3_6LayoutINS4_IJNS5_ILi1EEENS5_ILi2EEESM_EEENS4_IJNS5_ILi0EEESM_SP_EEEEENS4_IJNS3_10UnderscoreESS_SS_EEEEELb1EEEEEvNT_6ParamsE --------------------------
	.section	.text._ZN7cutlass13device_kernelIN5flash32FlashAttnBwdPostprocessConvertdQIN4cute5tupleIJNS3_1CILi96EEENS5_ILi64EEEEEENS_10bfloat16_tEfNS_4arch4Sm90ELi256ENS3_8TiledMMAINS3_8MMA_AtomIJNS3_4SM904GMMA27MMA_64x16x16_F32BF16BF16_SSILNSF_5MajorE1ELSH_0ELNSF_7ScaleInE1ELSI_1EEEEEENS3_6LayoutINS4_IJNS5_ILi1EEENS5_ILi2EEESM_EEENS4_IJNS5_ILi0EEESM_SP_EEEEENS4_IJNS3_10UnderscoreESS_SS_EEEEELb1EEEEEvNT_6ParamsE,"ax",@progbits
	.align	128
.text._ZN7cutlass13device_kernelIN5flash32FlashAttnBwdPostprocessConvertdQIN4cute5tupleIJNS3_1CILi96EEENS5_ILi64EEEEEENS_10bfloat16_tEfNS_4arch4Sm90ELi256ENS3_8TiledMMAINS3_8MMA_AtomIJNS3_4SM904GMMA27MMA_64x16x16_F32BF16BF16_SSILNSF_5MajorE1ELSH_0ELNSF_7ScaleInE1ELSI_1EEEEEENS3_6LayoutINS4_IJNS5_ILi1EEENS5_ILi2EEESM_EEENS4_IJNS5_ILi0EEESM_SP_EEEEENS4_IJNS3_10UnderscoreESS_SS_EEEEELb1EEEEEvNT_6ParamsE:
        .type           _ZN7cutlass13device_kernelIN5flash32FlashAttnBwdPostprocessConvertdQIN4cute5tupleIJNS3_1CILi96EEENS5_ILi64EEEEEENS_10bfloat16_tEfNS_4arch4Sm90ELi256ENS3_8TiledMMAINS3_8MMA_AtomIJNS3_4SM904GMMA27MMA_64x16x16_F32BF16BF16_SSILNSF_5MajorE1ELSH_0ELNSF_7ScaleInE1ELSI_1EEEEEENS3_6LayoutINS4_IJNS5_ILi1EEENS5_ILi2EEESM_EEENS4_IJNS5_ILi0EEESM_SP_EEEEENS4_IJNS3_10UnderscoreESS_SS_EEEEELb1EEEEEvNT_6ParamsE,@function
        .size           _ZN7cutlass13device_kernelIN5flash32FlashAttnBwdPostprocessConvertdQIN4cute5tupleIJNS3_1CILi96EEENS5_ILi64EEEEEENS_10bfloat16_tEfNS_4arch4Sm90ELi256ENS3_8TiledMMAINS3_8MMA_AtomIJNS3_4SM904GMMA27MMA_64x16x16_F32BF16BF16_SSILNSF_5MajorE1ELSH_0ELNSF_7ScaleInE1ELSI_1EEEEEENS3_6LayoutINS4_IJNS5_ILi1EEENS5_ILi2EEESM_EEENS4_IJNS5_ILi0EEESM_SP_EEEEENS4_IJNS3_10UnderscoreESS_SS_EEEEELb1EEEEEvNT_6ParamsE,(.L_x_3746 - _ZN7cutlass13device_kernelIN5flash32FlashAttnBwdPostprocessConvertdQIN4cute5tupleIJNS3_1CILi96EEENS5_ILi64EEEEEENS_10bfloat16_tEfNS_4arch4Sm90ELi256ENS3_8TiledMMAINS3_8MMA_AtomIJNS3_4SM904GMMA27MMA_64x16x16_F32BF16BF16_SSILNSF_5MajorE1ELSH_0ELNSF_7ScaleInE1ELSI_1EEEEEENS3_6LayoutINS4_IJNS5_ILi1EEENS5_ILi2EEESM_EEENS4_IJNS5_ILi0EEESM_SP_EEEEENS4_IJNS3_10UnderscoreESS_SS_EEEEELb1EEEEEvNT_6ParamsE)
        .other          _ZN7cutlass13device_kernelIN5flash32FlashAttnBwdPostprocessConvertdQIN4cute5tupleIJNS3_1CILi96EEENS5_ILi64EEEEEENS_10bfloat16_tEfNS_4arch4Sm90ELi256ENS3_8TiledMMAINS3_8MMA_AtomIJNS3_4SM904GMMA27MMA_64x16x16_F32BF16BF16_SSILNSF_5MajorE1ELSH_0ELNSF_7ScaleInE1ELSI_1EEEEEENS3_6LayoutINS4_IJNS5_ILi1EEENS5_ILi2EEESM_EEENS4_IJNS5_ILi0EEESM_SP_EEEEENS4_IJNS3_10UnderscoreESS_SS_EEEEELb1EEEEEvNT_6ParamsE,@"STO_CUDA_ENTRY STV_DEFAULT"
_ZN7cutlass13device_kernelIN5flash32FlashAttnBwdPostprocessConvertdQIN4cute5tupleIJNS3_1CILi96EEENS5_ILi64EEEEEENS_10bfloat16_tEfNS_4arch4Sm90ELi256ENS3_8TiledMMAINS3_8MMA_AtomIJNS3_4SM904GMMA27MMA_64x16x16_F32BF16BF16_SSILNSF_5MajorE1ELSH_0ELNSF_7ScaleInE1ELSI_1EEEEEENS3_6LayoutINS4_IJNS5_ILi1EEENS5_ILi2EEESM_EEENS4_IJNS5_ILi0EEESM_SP_EEEEENS4_IJNS3_10UnderscoreESS_SS_EEEEELb1EEEEEvNT_6ParamsE:
[----:B------:R-:W-:Y:S08]  /*0000*/  LDC R1, c[0x0][0x28] ;  /* 0x00000a00ff017b82 */ /* 0x000ff00000000800 */
[----:B------:R-:W0:Y:S01]  /*0010*/  LDC.64 R4, c[0x0][0x278] ;  /* 0x00009e00ff047b82 */ /* 0x000e220000000a00 */
[----:B------:R-:W1:Y:S01]  /*0020*/  S2R R6, SR_CTAID.Z ;  /* 0x0000000000067919 */ /* 0x000e620000002700 */
[----:B------:R-:W-:-:S06]  /*0030*/  ULDC.64 UR8, c[0x0][0x208] ;  /* 0x0000820000087ab9 */ /* 0x000fcc0000000a00 */
[----:B------:R-:W2:Y:S08]  /*0040*/  LDC.64 R10, c[0x0][0x270] ;  /* 0x00009c00ff0a7b82 */ /* 0x000eb00000000a00 */
[----:B------:R-:W1:Y:S01]  /*0050*/  LDC.64 R2, c[0x0][0x270] ;  /* 0x00009c00ff027b82 */ /* 0x000e620000000a00 */
[----:B0-----:R-:W-:-:S04]  /*0060*/  ISETP.NE.U32.AND P0, PT, R4, RZ, PT ;  /* 0x000000ff0400720c */ /* 0x001fc80003f05070 */
[----:B------:R-:W-:-:S03]  /*0070*/  ISETP.NE.AND.EX P0, PT, R5, RZ, PT, P0 ;  /* 0x000000ff0500720c */ /* 0x000fc60003f05300 */
[----:B------:R-:W0:Y:S01]  /*0080*/  LDC R0, c[0x0][0x240] ;  /* 0x00009000ff007b82 */ /* 0x000e220000000800 */
[----:B--2---:R-:W-:-:S04]  /*0090*/  ISETP.NE.U32.AND P1, PT, R10, RZ, PT ;  /* 0x000000ff0a00720c */ /* 0x004fc80003f25070 */
[----:B------:R-:W-:Y:S01]  /*00a0*/  ISETP.NE.AND.EX P1, PT, R11, RZ, PT, P1 ;  /* 0x000000ff0b00720c */ /* 0x000fe20003f25310 */
[----:B-1----:R-:W-:-:S04]  /*00b0*/  IMAD.WIDE R2, R6, 0x4, R2 ;  /* 0x0000000406027825 */ /* 0x002fc800078e0202 */
[----:B------:R-:W1:Y:S08]  /*00c0*/  @P0 LDC.64 R4, c[0x0][0x278] ;  /* 0x00009e00ff040b82 */ /* 0x000e700000000a00 */
[----:B------:R2:W5:Y:S01]  /*00d0*/  @P1 LDG.E R9, desc[UR8][R2.64] ;  /* 0x0000000802091981 */ /* 0x000562000c1e1900 */
[----:B-1----:R-:W-:-:S05]  /*00e0*/  @P0 IMAD.WIDE R4, R6, 0x4, R4 ;  /* 0x0000000406040825 */ /* 0x002fca00078e0204 */
[----:B0-----:R2:W5:Y:S01]  /*00f0*/  @P0 LDG.E R0, desc[UR8][R4.64] ;  /* 0x0000000804000981 */ /* 0x001562000c1e1900 */
[----:B------:R-:W-:Y:S01]  /*0100*/  ISETP.NE.U32.AND P2, PT, R10, RZ, PT ;  /* 0x000000ff0a00720c */ /* 0x000fe20003f45070 */
[----:B------:R-:W0:Y:S03]  /*0110*/  S2R R33, SR_CTAID.X ;  /* 0x0000000000217919 */ /* 0x000e260000002500 */
[----:B------:R-:W-:Y:S01]  /*0120*/  ISETP.NE.AND.EX P2, PT, R11, RZ, PT, P2 ;  /* 0x000000ff0b00720c */ /* 0x000fe20003f45320 */
[----:B0-----:R-:W-:Y:S01]  /*0130*/  IMAD R7, R33, 0x60, RZ ;  /* 0x0000006021077824 */ /* 0x001fe200078e02ff */
[----:B--2---:R-:W-:Y:S11]  /*0140*/  @P0 BRA `(.L_x_3518) ;  /* 0x0000000000100947 */ /* 0x004ff60003800000 */
[----:B------:R-:W-:Y:S05]  /*0150*/  @!P1 BRA `(.L_x_3518) ;  /* 0x00000000000c9947 */ /* 0x000fea0003800000 */
[----:B------:R-:W2:Y:S04]  /*0160*/  LDG.E R5, desc[UR8][R2.64] ;  /* 0x0000000802057981 */ /* 0x000ea8000c1e1900 */
[----:B-----5:R-:W2:Y:S02]  /*0170*/  LDG.E R0, desc[UR8][R2.64+0x4] ;  /* 0x0000040802007981 */ /* 0x020ea4000c1e1900 */
[----:B--2---:R-:W-:-:S07]  /*0180*/  IMAD.IADD R0, R0, 0x1, -R5 ;  /* 0x0000000100007824 */ /* 0x004fce00078e0a05 */
.L_x_3518:
[----:B-----5:R-:W-:-:S13]  /*0190*/  ISETP.GE.AND P0, PT, R7, R0, PT ;  /* 0x000000000700720c */ /* 0x020fda0003f06270 */
[----:B------:R-:W-:Y:S05]  /*01a0*/  @P2 EXIT P0 ;  /* 0x000000000000294d */ /* 0x000fea0000000000 */
[----:B------:R-:W0:Y:S01]  /*01b0*/  S2R R2, SR_CTAID.Y ;  /* 0x0000000000027919 */ /* 0x000e220000002600 */
[----:B------:R-:W-:Y:S01]  /*01c0*/  @P1 IMAD R3, R6, 0x60, R9 ;  /* 0x0000006006031824 */ /* 0x000fe200078e0209 */
[----:B------:R-:W1:Y:S01]  /*01d0*/  LDC.64 R16, c[0x0][0x228] ;  /* 0x00008a00ff107b82 */ /* 0x000e620000000a00 */
[----:B------:R-:W-:Y:S01]  /*01e0*/  CS2R R12, SRZ ;  /* 0x00000000000c7805 */ /* 0x000fe2000001ff00 */
[----:B------:R-:W2:Y:S01]  /*01f0*/  S2R R40, SR_TID.X ;  /* 0x0000000000287919 */ /* 0x000ea20000002100 */
[----:B------:R-:W-:Y:S01]  /*0200*/  @P1 IMAD.HI R3, R3, 0x2aaaaaab, RZ ;  /* 0x2aaaaaab03031827 */ /* 0x000fe200078e02ff */
[----:B------:R-:W-:Y:S03]  /*0210*/  BSSY B0, `(.L_x_3519) ;  /* 0x0000031000007945 */ /* 0x000fe60003800000 */
[----:B------:R-:W-:Y:S01]  /*0220*/  IMAD R7, R33, 0x1800, RZ ;  /* 0x0000180021077824 */ /* 0x000fe200078e02ff */
[----:B------:R-:W-:Y:S01]  /*0230*/  @P1 SHF.R.U32.HI R4, RZ, 0x1f, R3 ;  /* 0x0000001fff041819 */ /* 0x000fe20000011603 */
[----:B------:R-:W3:Y:S03]  /*0240*/  LDC.64 R10, c[0x0][0x230] ;  /* 0x00008c00ff0a7b82 */ /* 0x000ee60000000a00 */
[----:B------:R-:W-:-:S05]  /*0250*/  @P1 LEA.HI.SX32 R4, R3, R4, 0x1c ;  /* 0x0000000403041211 */ /* 0x000fca00078fe2ff */
[----:B------:R-:W-:Y:S02]  /*0260*/  @P1 IMAD R3, R4, 0x1800, RZ ;  /* 0x0000180004031824 */ /* 0x000fe400078e02ff */
[----:B------:R-:W4:Y:S02]  /*0270*/  S2R R4, SR_CgaCtaId ;  /* 0x0000000000047919 */ /* 0x000f240000008800 */
[--C-:B------:R-:W-:Y:S01]  /*0280*/  @P1 IMAD.MOV.U32 R12, RZ, RZ, R3.reuse ;  /* 0x000000ffff0c1224 */ /* 0x100fe200078e0003 */
[----:B------:R-:W-:-:S04]  /*0290*/  @P1 SHF.R.S32.HI R13, RZ, 0x1f, R3 ;  /* 0x0000001fff0d1819 */ /* 0x000fc80000011403 */
[----:B------:R-:W-:-:S04]  /*02a0*/  IADD3 R14, P0, R7, R12, RZ ;  /* 0x0000000c070e7210 */ /* 0x000fc80007f1e0ff */
[----:B------:R-:W-:Y:S02]  /*02b0*/  LEA.HI.X.SX32 R15, R7, R13, 0x1, P0 ;  /* 0x0000000d070f7211 */ /* 0x000fe400000f0eff */
[----:B0-----:R-:W-:Y:S01]  /*02c0*/  SHF.R.S32.HI R5, RZ, 0x1f, R2 ;  /* 0x0000001fff057819 */ /* 0x001fe20000011402 */
[----:B------:R-:W0:Y:S01]  /*02d0*/  LDC.64 R12, c[0x0][0x210] ;  /* 0x00008400ff0c7b82 */ /* 0x000e220000000a00 */
[----:B------:R-:W-:Y:S01]  /*02e0*/  SHF.R.S32.HI R7, RZ, 0x1f, R6 ;  /* 0x0000001fff077819 */ /* 0x000fe20000011406 */
[-C--:B-1----:R-:W-:Y:S01]  /*02f0*/  IMAD.WIDE.U32 R14, R2, R16.reuse, R14 ;  /* 0x00000010020e7225 */ /* 0x082fe200078e000e */
[----:B------:R-:W-:Y:S02]  /*0300*/  SEL R6, R6, RZ, !P2 ;  /* 0x000000ff06067207 */ /* 0x000fe40005000000 */
[----:B------:R-:W-:Y:S01]  /*0310*/  SEL R7, R7, RZ, !P2 ;  /* 0x000000ff07077207 */ /* 0x000fe20005000000 */
[----:B------:R-:W-:Y:S01]  /*0320*/  IMAD R3, R5, R16, RZ ;  /* 0x0000001005037224 */ /* 0x000fe200078e02ff */
[----:B--2---:R-:W-:-:S03]  /*0330*/  ISETP.NE.AND P0, PT, R40, RZ, PT ;  /* 0x000000ff2800720c */ /* 0x004fc60003f05270 */
[----:B------:R-:W-:-:S04]  /*0340*/  IMAD R3, R2, R17, R3 ;  /* 0x0000001102037224 */ /* 0x000fc800078e0203 */
[----:B------:R-:W-:Y:S02]  /*0350*/  IMAD.IADD R15, R15, 0x1, R3 ;  /* 0x000000010f0f7824 */ /* 0x000fe400078e0203 */
[----:B---3--:R-:W-:-:S04]  /*0360*/  IMAD R3, R7, R10, RZ ;  /* 0x0000000a07037224 */ /* 0x008fc800078e02ff */
[C---:B------:R-:W-:Y:S02]  /*0370*/  IMAD R3, R6.reuse, R11, R3 ;  /* 0x0000000b06037224 */ /* 0x040fe400078e0203 */
[----:B------:R-:W-:-:S04]  /*0380*/  IMAD.WIDE.U32 R10, R6, R10, R14 ;  /* 0x0000000a060a7225 */ /* 0x000fc800078e000e */
[----:B------:R-:W-:Y:S01]  /*0390*/  IMAD.IADD R3, R11, 0x1, R3 ;  /* 0x000000010b037824 */ /* 0x000fe200078e0203 */
[----:B0-----:R-:W-:-:S04]  /*03a0*/  LEA R12, P2, R10, R12, 0x2 ;  /* 0x0000000c0a0c7211 */ /* 0x001fc800078410ff */
[----:B------:R-:W-:Y:S01]  /*03b0*/  LEA.HI.X R3, R10, R13, R3, 0x2, P2 ;  /* 0x0000000d0a037211 */ /* 0x000fe200010f1403 */
[----:B----4-:R-:W-:Y:S08]  /*03c0*/  @P0 BRA `(.L_x_3520) ;  /* 0x0000000000540947 */ /* 0x010ff00003800000 */
        /* <DEDUP_REMOVED lines=16> */
.L_x_3521:
[----:B------:R-:W-:Y:S01]  /*04d0*/  @P0 ELECT P2, URZ, PT ;  /* 0x00000000003f082f */ /* 0x000fe20003840000 */
[----:B------:R1:W-:-:S12]  /*04e0*/  UBLKCP.S.G [UR6], [UR4], UR10 ;  /* 0x00000006040073ba */ /* 0x0003d8000800020a */
[----:B------:R-:W-:Y:S02]  /*04f0*/  @P2 PLOP3.LUT P0, PT, P2, PT, PT, 0x8, 0x0 ;  /* 0x000000000000281c */ /* 0x000fe4000170e170 */
[----:B------:R-:W-:-:S11]  /*0500*/  PLOP3.LUT P2, PT, PT, PT, PT, 0x8, 0x0 ;  /* 0x000000000000781c */ /* 0x000fd60003f4e170 */
[----:B-1----:R-:W-:Y:S05]  /*0510*/  @P0 BRA.U.ANY `(.L_x_3521) ;  /* 0xfffffffd00ec0947 */ /* 0x002fea000393ffff */
.L_x_3520:
[----:B------:R-:W-:Y:S05]  /*0520*/  BSYNC B0 ;  /* 0x0000000000007941 */ /* 0x000fea0003800000 */
.L_x_3519:
[----:B------:R-:W-:Y:S01]  /*0530*/  BAR.SYNC.DEFER_BLOCKING 0x0 ;  /* 0x0000000000007b1d */ /* 0x000fe20000010000 */
[----:B------:R-:W-:Y:S02]  /*0540*/  MOV R3, 0x400 ;  /* 0x0000040000037802 */ /* 0x000fe40000000f00 */
[----:B------:R-:W-:Y:S02]  /*0550*/  CS2R R38, SRZ ;  /* 0x0000000000267805 */ /* 0x000fe4000001ff00 */
[--C-:B------:R-:W-:Y:S01]  /*0560*/  @P1 SHF.R.S32.HI R39, RZ, 0x1f, R9.reuse ;  /* 0x0000001fff271819 */ /* 0x100fe20000011409 */
[----:B------:R-:W-:Y:S01]  /*0570*/  @P1 IMAD.MOV.U32 R38, RZ, RZ, R9 ;  /* 0x000000ffff261224 */ /* 0x000fe200078e0009 */
[----:B------:R-:W-:Y:S02]  /*0580*/  LEA R3, R4, R3, 0x18 ;  /* 0x0000000304037211 */ /* 0x000fe400078ec0ff */
[----:B------:R-:W-:-:S07]  /*0590*/  SHF.L.U32 R4, RZ, 0x1f, RZ ;  /* 0x0000001fff047819 */ /* 0x000fce00000006ff */
.L_x_3522:
[----:B-1----:R1:W2:Y:S02]  /*05a0*/  SYNCS.PHASECHK.TRANS64.TRYWAIT P0, [R3+URZ+0x9000], R4 ;  /* 0x00900004030075a7 */ /* 0x0022a4000800017f */
[----:B--2---:R-:W-:Y:S05]  /*05b0*/  @!P0 NANOSLEEP.SYNCS 0x989680 ;  /* 0x009896800000895d */ /* 0x004fea0003900000 */
[----:B------:R-:W2:Y:S02]  /*05c0*/  @!P0 SYNCS.PHASECHK.TRANS64 P0, [R3+URZ+0x9000], R4 ;  /* 0x00900004030085a7 */ /* 0x000ea4000800007f */
[----:B--2---:R-:W-:Y:S05]  /*05d0*/  @!P0 BRA `(.L_x_3522) ;  /* 0xfffffffc00f08947 */ /* 0x004fea000383ffff */
[----:B------:R-:W-:Y:S01]  /*05e0*/  SHF.R.S32.HI R9, RZ, 0x1f, R40 ;  /* 0x0000001fff097819 */ /* 0x000fe20000011428 */
[----:B------:R-:W-:Y:S01]  /*05f0*/  ULDC UR4, c[0x0][0x268] ;  /* 0x00009a0000047ab9 */ /* 0x000fe20000000800 */
[----:B------:R-:W-:Y:S01]  /*0600*/  IMAD R0, R33, -0x60, R0 ;  /* 0xffffffa021007824 */ /* 0x000fe200078e0200 */
[----:B------:R-:W-:Y:S01]  /*0610*/  ULDC.64 UR6, c[0x0][0x258] ;  /* 0x0000960000067ab9 */ /* 0x000fe20000000a00 */
[-C--:B------:R-:W-:Y:S01]  /*0620*/  LEA.HI R20, R9, R40.reuse, RZ, 0x7 ;  /* 0x0000002809147211 */ /* 0x080fe200078f38ff */
[----:B------:R-:W-:Y:S01]  /*0630*/  IMAD R5, R5, UR6, RZ ;  /* 0x0000000605057c24 */ /* 0x000fe2000f8e02ff */
[CC--:B-1----:R-:W-:Y:S01]  /*0640*/  LEA.HI R4, R9.reuse, R40.reuse, RZ, 0x3 ;  /* 0x0000002809047211 */ /* 0x0c2fe200078f18ff */
[----:B------:R-:W-:Y:S01]  /*0650*/  BSSY B0, `(.L_x_3523) ;  /* 0x0000087000007945 */ /* 0x000fe20003800000 */
[----:B------:R-:W-:Y:S01]  /*0660*/  LOP3.LUT R11, R20, 0x3fffff80, RZ, 0xc0, !PT ;  /* 0x3fffff80140b7812 */ /* 0x000fe200078ec0ff */
[----:B------:R-:W-:Y:S01]  /*0670*/  IMAD R5, R2, UR7, R5 ;  /* 0x0000000702057c24 */ /* 0x000fe2000f8e0205 */
[----:B------:R-:W-:-:S02]  /*0680*/  LEA.HI R24, R9, R40, RZ, 0x5 ;  /* 0x0000002809187211 */ /* 0x000fc400078f28ff */
[----:B------:R-:W-:Y:S01]  /*0690*/  LOP3.LUT R13, R4, 0xfffffff8, RZ, 0xc0, !PT ;  /* 0xfffffff8040d7812 */ /* 0x000fe200078ec0ff */
[C---:B------:R-:W-:Y:S01]  /*06a0*/  IMAD.IADD R11, R40.reuse, 0x1, -R11 ;  /* 0x00000001280b7824 */ /* 0x040fe200078e0a0b */
[CC--:B0-----:R-:W-:Y:S02]  /*06b0*/  LEA.HI R8, R9.reuse, R40.reuse, RZ, 0x4 ;  /* 0x0000002809087211 */ /* 0x0c1fe400078f20ff */
[----:B------:R-:W-:Y:S01]  /*06c0*/  LEA.HI R10, R9, R40, RZ, 0x6 ;  /* 0x00000028090a7211 */ /* 0x000fe200078f30ff */
[----:B------:R-:W-:Y:S01]  /*06d0*/  IMAD.IADD R40, R40, 0x1, -R13 ;  /* 0x0000000128287824 */ /* 0x000fe200078e0a0d */
[----:B------:R-:W-:Y:S02]  /*06e0*/  SHF.R.S32.HI R20, RZ, 0x7, R20 ;  /* 0x00000007ff147819 */ /* 0x000fe40000011414 */
[--C-:B------:R-:W-:Y:S01]  /*06f0*/  SHF.R.S32.HI R9, RZ, 0x1f, R24.reuse ;  /* 0x0000001fff097819 */ /* 0x100fe20000011418 */
[----:B------:R-:W-:Y:S01]  /*0700*/  IMAD.SHL.U32 R22, R10, 0x2, RZ ;  /* 0x000000020a167824 */ /* 0x000fe200078e00ff */
[----:B------:R-:W-:Y:S01]  /*0710*/  SHF.R.S32.HI R24, RZ, 0x5, R24 ;  /* 0x00000005ff187819 */ /* 0x000fe20000011418 */
[----:B------:R-:W-:Y:S01]  /*0720*/  IMAD R11, R20, 0x300, R11 ;  /* 0x00000300140b7824 */ /* 0x000fe200078e020b */
[----:B------:R-:W-:-:S02]  /*0730*/  SHF.R.S32.HI R35, RZ, 0x4, R8 ;  /* 0x00000004ff237819 */ /* 0x000fc40000011408 */
[----:B------:R-:W-:Y:S01]  /*0740*/  LEA.HI R13, R9, R24, RZ, 0x2 ;  /* 0x00000018090d7211 */ /* 0x000fe200078f10ff */
[----:B------:R-:W-:Y:S01]  /*0750*/  IMAD.SHL.U32 R44, R11, 0x4, RZ ;  /* 0x000000040b2c7824 */ /* 0x000fe200078e00ff */
[--C-:B------:R-:W-:Y:S01]  /*0760*/  SHF.R.S32.HI R32, RZ, 0x3, R4.reuse ;  /* 0x00000003ff207819 */ /* 0x100fe20000011404 */
[----:B------:R-:W-:Y:S01]  /*0770*/  IMAD.SHL.U32 R45, R24, 0x40, RZ ;  /* 0x00000040182d7824 */ /* 0x000fe200078e00ff */
[----:B------:R-:W-:Y:S02]  /*0780*/  SHF.R.S32.HI R15, RZ, 0x1f, R4 ;  /* 0x0000001fff0f7819 */ /* 0x000fe40000011404 */
[----:B------:R-:W-:Y:S02]  /*0790*/  LOP3.LUT R17, R13, 0xfffffffc, RZ, 0xc0, !PT ;  /* 0xfffffffc0d117812 */ /* 0x000fe400078ec0ff */
[----:B------:R-:W-:Y:S02]  /*07a0*/  LEA.HI R12, R8, R35, RZ, 0x1 ;  /* 0x00000023080c7211 */ /* 0x000fe400078f08ff */
[----:B------:R-:W-:Y:S01]  /*07b0*/  LEA.HI R18, R15, R32, RZ, 0x2 ;  /* 0x000000200f127211 */ /* 0x000fe200078f10ff */
[----:B------:R-:W-:Y:S01]  /*07c0*/  IMAD.IADD R21, R24, 0x1, -R17 ;  /* 0x0000000118157824 */ /* 0x000fe200078e0a11 */
[----:B------:R-:W-:-:S02]  /*07d0*/  LEA R44, R44, R3, 0x2 ;  /* 0x000000032c2c7211 */ /* 0x000fc400078e10ff */
[----:B------:R-:W-:Y:S01]  /*07e0*/  LOP3.LUT R16, R12, 0x1fffffe, RZ, 0xc0, !PT ;  /* 0x01fffffe0c107812 */ /* 0x000fe200078ec0ff */
[----:B------:R-:W-:Y:S01]  /*07f0*/  IMAD R28, R21, 0x6, R20 ;  /* 0x00000006151c7824 */ /* 0x000fe200078e0214 */
[----:B------:R-:W-:Y:S01]  /*0800*/  LOP3.LUT R23, R18, 0xffffffc, RZ, 0xc0, !PT ;  /* 0x0ffffffc12177812 */ /* 0x000fe200078ec0ff */
[----:B------:R-:W0:Y:S01]  /*0810*/  LDS.128 R8, [R44] ;  /* 0x000000002c087984 */ /* 0x000e220000000c00 */
[----:B------:R-:W-:Y:S01]  /*0820*/  LOP3.LUT R25, R22, 0xffffff80, RZ, 0xc0, !PT ;  /* 0xffffff8016197812 */ /* 0x000fe200078ec0ff */
[----:B------:R-:W-:Y:S01]  /*0830*/  IMAD.IADD R35, R35, 0x1, -R16 ;  /* 0x0000000123237824 */ /* 0x000fe200078e0a10 */
[----:B------:R-:W-:Y:S01]  /*0840*/  SHF.R.S32.HI R29, RZ, 0x1f, R40 ;  /* 0x0000001fff1d7819 */ /* 0x000fe20000011428 */
[----:B------:R-:W-:Y:S01]  /*0850*/  IMAD.IADD R34, R32, 0x1, -R23 ;  /* 0x0000000120227824 */ /* 0x000fe200078e0a17 */
[----:B------:R-:W1:Y:S01]  /*0860*/  LDS.128 R12, [R44+0x800] ;  /* 0x000800002c0c7984 */ /* 0x000e620000000c00 */
[----:B------:R-:W-:Y:S01]  /*0870*/  IMAD R35, R28, 0x2, R35 ;  /* 0x000000021c237824 */ /* 0x000fe200078e0223 */
[----:B------:R-:W-:Y:S01]  /*0880*/  LEA.HI R36, R29, R40, RZ, 0x2 ;  /* 0x000000281d247211 */ /* 0x000fe200078f10ff */
[----:B------:R-:W-:Y:S01]  /*0890*/  IMAD R34, R34, 0x10, R25 ;  /* 0x0000001022227824 */ /* 0x000fe200078e0219 */
[----:B------:R-:W2:Y:S01]  /*08a0*/  LDS.128 R16, [R44+0x1000] ;  /* 0x001000002c107984 */ /* 0x000ea20000000c00 */
[----:B------:R-:W-:-:S02]  /*08b0*/  LOP3.LUT R45, R45, 0x40, RZ, 0xc0, !PT ;  /* 0x000000402d2d7812 */ /* 0x000fc400078ec0ff */
[C---:B------:R-:W-:Y:S01]  /*08c0*/  IMAD.SHL.U32 R43, R36.reuse, 0x10, RZ ;  /* 0x00000010242b7824 */ /* 0x040fe200078e00ff */
[----:B------:R-:W3:Y:S01]  /*08d0*/  LDS.128 R20, [R44+0x1800] ;  /* 0x001800002c147984 */ /* 0x000ee20000000c00 */
[----:B------:R-:W-:Y:S02]  /*08e0*/  LOP3.LUT R37, R36, 0x7fffffc, RZ, 0xc0, !PT ;  /* 0x07fffffc24257812 */ /* 0x000fe400078ec0ff */
[C---:B------:R-:W-:Y:S01]  /*08f0*/  LEA.HI R41, R40.reuse, R40, RZ, 0x1 ;  /* 0x0000002828297211 */ /* 0x040fe200078f08ff */
[----:B------:R-:W4:Y:S01]  /*0900*/  LDS.128 R24, [R44+0x2000] ;  /* 0x002000002c187984 */ /* 0x000f220000000c00 */
[C---:B------:R-:W-:Y:S01]  /*0910*/  SHF.L.U32 R36, R40.reuse, 0x3, RZ ;  /* 0x0000000328247819 */ /* 0x040fe200000006ff */
[----:B------:R-:W-:Y:S01]  /*0920*/  IMAD.IADD R40, R40, 0x1, -R37 ;  /* 0x0000000128287824 */ /* 0x000fe200078e0a25 */
[----:B------:R-:W-:Y:S01]  /*0930*/  LOP3.LUT R43, R43, 0x40, RZ, 0xc0, !PT ;  /* 0x000000402b2b7812 */ /* 0x000fe200078ec0ff */
[----:B------:R-:W5:Y:S01]  /*0940*/  LDS.128 R28, [R44+0x2800] ;  /* 0x002800002c1c7984 */ /* 0x000f620000000c00 */
[----:B------:R-:W-:Y:S01]  /*0950*/  SHF.R.S32.HI R41, RZ, 0x1, R41 ;  /* 0x00000001ff297819 */ /* 0x000fe20000011429 */
[----:B------:R-:W-:Y:S01]  /*0960*/  IMAD R40, R35, 0x8, R40 ;  /* 0x0000000823287824 */ /* 0x000fe200078e0228 */
[----:B------:R-:W-:-:S02]  /*0970*/  LOP3.LUT R37, R45, 0x8, R36, 0xf8, !PT ;  /* 0x000000082d257812 */ /* 0x000fc400078ef824 */
[----:B------:R-:W-:Y:S01]  /*0980*/  SHF.R.U32.HI R42, RZ, 0x3, R45 ;  /* 0x00000003ff2a7819 */ /* 0x000fe2000001162d */
[----:B------:R-:W-:Y:S01]  /*0990*/  IMAD R34, R41, 0x600, R34 ;  /* 0x0000060029227824 */ /* 0x000fe200078e0222 */
[----:B------:R-:W-:Y:S02]  /*09a0*/  LOP3.LUT R4, R43, 0x8, R4, 0xf8, !PT ;  /* 0x000000082b047812 */ /* 0x000fe400078ef804 */
[----:B------:R-:W-:Y:S02]  /*09b0*/  SHF.R.U32.HI R43, RZ, 0x3, R43 ;  /* 0x00000003ff2b7819 */ /* 0x000fe4000001162b */
[----:B------:R-:W-:Y:S02]  /*09c0*/  LOP3.LUT R37, R37, R42, RZ, 0x3c, !PT ;  /* 0x0000002a25257212 */ /* 0x000fe400078e3cff */
[----:B------:R-:W-:-:S03]  /*09d0*/  LOP3.LUT R43, R4, R43, RZ, 0x3c, !PT ;  /* 0x0000002b042b7212 */ /* 0x000fc600078e3cff */
[----:B------:R-:W-:Y:S01]  /*09e0*/  IMAD.IADD R4, R34, 0x1, R37 ;  /* 0x0000000122047824 */ /* 0x000fe200078e0225 */
[----:B------:R-:W-:Y:S01]  /*09f0*/  SHF.R.S32.HI R37, RZ, 0x1f, R36 ;  /* 0x0000001fff257819 */ /* 0x000fe20000011424 */
[----:B------:R-:W-:Y:S02]  /*0a00*/  IMAD.U32 R34, R40, 0x10, R43 ;  /* 0x0000001028227824 */ /* 0x000fe400078e002b */
[----:B0-----:R-:W-:Y:S01]  /*0a10*/  FMUL.FTZ R35, R9, UR4 ;  /* 0x0000000409237c20 */ /* 0x001fe20008410000 */
[----:B------:R-:W-:Y:S01]  /*0a20*/  FMUL.FTZ R40, R11, UR4 ;  /* 0x000000040b287c20 */ /* 0x000fe20008410000 */
[----:B------:R-:W-:Y:S01]  /*0a30*/  FMUL.FTZ R9, R10, UR4 ;  /* 0x000000040a097c20 */ /* 0x000fe20008410000 */
[----:B------:R-:W-:Y:S01]  /*0a40*/  FMUL.FTZ R8, R8, UR4 ;  /* 0x0000000408087c20 */ /* 0x000fe20008410000 */
[----:B------:R-:W-:Y:S02]  /*0a50*/  IMAD R34, R34, 0x2, R3 ;  /* 0x0000000222227824 */ /* 0x000fe400078e0203 */
[----:B-1----:R-:W-:Y:S01]  /*0a60*/  FMUL.FTZ R11, R14, UR4 ;  /* 0x000000040e0b7c20 */ /* 0x002fe20008410000 */
[----:B------:R-:W-:Y:S01]  /*0a70*/  FMUL.FTZ R10, R12, UR4 ;  /* 0x000000040c0a7c20 */ /* 0x000fe20008410000 */
[----:B------:R-:W-:Y:S01]  /*0a80*/  FMUL.FTZ R14, R15, UR4 ;  /* 0x000000040f0e7c20 */ /* 0x000fe20008410000 */
[----:B------:R-:W-:Y:S01]  /*0a90*/  FMUL.FTZ R13, R13, UR4 ;  /* 0x000000040d0d7c20 */ /* 0x000fe20008410000 */
[----:B--2---:R-:W-:Y:S01]  /*0aa0*/  FMUL.FTZ R12, R16, UR4 ;  /* 0x00000004100c7c20 */ /* 0x004fe20008410000 */
[----:B------:R-:W-:Y:S01]  /*0ab0*/  FMUL.FTZ R15, R18, UR4 ;  /* 0x00000004120f7c20 */ /* 0x000fe20008410000 */
[----:B------:R-:W-:Y:S01]  /*0ac0*/  FMUL.FTZ R18, R19, UR4 ;  /* 0x0000000413127c20 */ /* 0x000fe20008410000 */
[----:B------:R-:W-:Y:S01]  /*0ad0*/  FMUL.FTZ R17, R17, UR4 ;  /* 0x0000000411117c20 */ /* 0x000fe20008410000 */
        /* <DEDUP_REMOVED lines=12> */
[----:B------:R-:W-:Y:S01]  /*0ba0*/  F2FP.BF16.F32.PACK_AB R10, R13, R10 ;  /* 0x0000000a0d0a723e */ /* 0x000fe200000010ff */
[----:B------:R-:W-:Y:S01]  /*0bb0*/  ULDC UR4, c[0x0][0x244] ;  /* 0x0000910000047ab9 */ /* 0x000fe20000000800 */
[----:B------:R-:W-:-:S02]  /*0bc0*/  F2FP.BF16.F32.PACK_AB R8, R35, R8 ;  /* 0x000000082308723e */ /* 0x000fc400000010ff */
[----:B------:R-:W-:Y:S02]  /*0bd0*/  F2FP.BF16.F32.PACK_AB R9, R40, R9 ;  /* 0x000000092809723e */ /* 0x000fe400000010ff */
[----:B------:R-:W-:Y:S02]  /*0be0*/  F2FP.BF16.F32.PACK_AB R11, R14, R11 ;  /* 0x0000000b0e0b723e */ /* 0x000fe400000010ff */
[----:B------:R-:W-:Y:S02]  /*0bf0*/  F2FP.BF16.F32.PACK_AB R13, R18, R15 ;  /* 0x0000000f120d723e */ /* 0x000fe400000010ff */
[----:B------:R-:W-:Y:S01]  /*0c00*/  F2FP.BF16.F32.PACK_AB R12, R17, R12 ;  /* 0x0000000c110c723e */ /* 0x000fe200000010ff */
[----:B------:R0:W-:Y:S01]  /*0c10*/  STSM.16.MT88.4 [R34+0x6000], R8 ;  /* 0x0060000822007844 */ /* 0x0001e20000004200 */
[----:B------:R-:W-:Y:S02]  /*0c20*/  F2FP.BF16.F32.PACK_AB R14, R21, R16 ;  /* 0x00000010150e723e */ /* 0x000fe400000010ff */
[----:B------:R-:W-:-:S02]  /*0c30*/  F2FP.BF16.F32.PACK_AB R15, R42, R19 ;  /* 0x000000132a0f723e */ /* 0x000fc400000010ff */
[----:B------:R-:W-:Y:S02]  /*0c40*/  F2FP.BF16.F32.PACK_AB R16, R25, R20 ;  /* 0x000000141910723e */ /* 0x000fe400000010ff */
[----:B------:R-:W-:Y:S01]  /*0c50*/  F2FP.BF16.F32.PACK_AB R17, R27, R22 ;  /* 0x000000161b11723e */ /* 0x000fe200000010ff */
[----:B------:R1:W-:Y:S01]  /*0c60*/  STSM.16.MT88.4 [R34+0x6400], R12 ;  /* 0x0064000c22007844 */ /* 0x0003e20000004200 */
[----:B------:R-:W-:Y:S02]  /*0c70*/  F2FP.BF16.F32.PACK_AB R18, R28, R23 ;  /* 0x000000171c12723e */ /* 0x000fe400000010ff */
[----:B------:R-:W-:Y:S01]  /*0c80*/  F2FP.BF16.F32.PACK_AB R19, R31, R24 ;  /* 0x000000181f13723e */ /* 0x000fe200000010ff */
[----:B------:R-:W-:Y:S01]  /*0c90*/  IMAD R24, R4, 0x2, R3 ;  /* 0x0000000204187824 */ /* 0x000fe200078e0203 */
[----:B------:R-:W-:-:S03]  /*0ca0*/  IADD3 R26, P0, R32, R38, RZ ;  /* 0x00000026201a7210 */ /* 0x000fc60007f1e0ff */
[----:B------:R1:W-:Y:S01]  /*0cb0*/  STSM.16.MT88.4 [R34+0x6800], R16 ;  /* 0x0068001022007844 */ /* 0x0003e20000004200 */
[----:B------:R-:W-:Y:S01]  /*0cc0*/  LEA.HI.X.SX32 R27, R32, R39, 0x1, P0 ;  /* 0x00000027201b7211 */ /* 0x000fe200000f0eff */
[----:B------:R-:W-:Y:S01]  /*0cd0*/  BAR.SYNC.DEFER_BLOCKING 0x0 ;  /* 0x0000000000007b1d */ /* 0x000fe20000010000 */
[----:B------:R-:W-:Y:S01]  /*0ce0*/  ISETP.GE.AND P0, PT, R36, UR4, PT ;  /* 0x0000000424007c0c */ /* 0x000fe2000bf06270 */
[----:B------:R-:W-:Y:S01]  /*0cf0*/  IMAD.WIDE.U32 R36, R2, UR6, R36 ;  /* 0x0000000602247c25 */ /* 0x000fe2000f8e0024 */
[----:B0-----:R-:W-:Y:S02]  /*0d00*/  VIMNMX R9, R0, 0x60, PT ;  /* 0x0000006000097848 */ /* 0x001fe40003fe0100 */
[C---:B------:R-:W-:Y:S01]  /*0d10*/  IADD3 R2, R32.reuse, 0x40, RZ ;  /* 0x0000004020027810 */ /* 0x040fe20007ffe0ff */
[C---:B------:R-:W-:Y:S01]  /*0d20*/  VIADD R0, R32.reuse, 0x20 ;  /* 0x0000002020007836 */ /* 0x040fe20000000000 */
[----:B------:R-:W-:Y:S01]  /*0d30*/  ISETP.GE.OR P2, PT, R32, R9, P0 ;  /* 0x000000092000720c */ /* 0x000fe20000746670 */
[----:B------:R-:W-:Y:S01]  /*0d40*/  ULDC.64 UR4, c[0x0][0x260] ;  /* 0x0000980000047ab9 */ /* 0x000fe20000000a00 */
[----:B------:R-:W-:-:S02]  /*0d50*/  IMAD.IADD R37, R37, 0x1, R5 ;  /* 0x0000000125257824 */ /* 0x000fc400078e0205 */
[----:B------:R-:W-:Y:S01]  /*0d60*/  IMAD R7, R7, UR4, RZ ;  /* 0x0000000407077c24 */ /* 0x000fe2000f8e02ff */
[-C--:B------:R-:W-:Y:S01]  /*0d70*/  ISETP.GE.OR P1, PT, R0, R9.reuse, P0 ;  /* 0x000000090000720c */ /* 0x080fe20000726670 */
[----:B------:R-:W-:Y:S01]  /*0d80*/  VIADD R5, R3, 0x6000 ;  /* 0x0000600003057836 */ /* 0x000fe20000000000 */
[----:B------:R-:W-:Y:S01]  /*0d90*/  ISETP.GE.OR P0, PT, R2, R9, P0 ;  /* 0x000000090200720c */ /* 0x000fe20000706670 */
[C---:B------:R-:W-:Y:S02]  /*0da0*/  IMAD R9, R6.reuse, UR5, R7 ;  /* 0x0000000506097c24 */ /* 0x040fe4000f8e0207 */
[----:B------:R-:W-:-:S04]  /*0db0*/  IMAD.WIDE.U32 R6, R6, UR4, R36 ;  /* 0x0000000406067c25 */ /* 0x000fc8000f8e0024 */
[----:B------:R-:W-:Y:S02]  /*0dc0*/  IMAD R8, R4, 0x2, R5 ;  /* 0x0000000204087824 */ /* 0x000fe400078e0205 */
[----:B------:R-:W-:Y:S01]  /*0dd0*/  IMAD.WIDE R2, R33, 0x60, R26 ;  /* 0x0000006021027825 */ /* 0x000fe200078e021a */
[----:B------:R1:W0:Y:S03]  /*0de0*/  LDS.128 R20, [R24+0x6800] ;  /* 0x0068000018147984 */ /* 0x0002260000000c00 */
        /* <DEDUP_REMOVED lines=13> */
.L_x_3524:
[----:B------:R-:W-:Y:S05]  /*0ec0*/  BSYNC B0 ;  /* 0x0000000000007941 */ /* 0x000fea0003800000 */
.L_x_3523:
[----:B-1----:R-:W1:Y:S01]  /*0ed0*/  LDS.128 R24, [R24+0x6400] ;  /* 0x0064000018187984 */ /* 0x002e620000000c00 */
[----:B------:R-:W-:Y:S04]  /*0ee0*/  BSSY B0, `(.L_x_3525) ;  /* 0x000000f000007945 */ /* 0x000fe80003800000 */
[----:B------:R-:W-:Y:S05]  /*0ef0*/  @P1 BRA `(.L_x_3526) ;  /* 0x0000000000341947 */ /* 0x000fea0003800000 */
[----:B--2---:R-:W-:Y:S01]  /*0f00*/  IADD3 R11, P1, R2, 0x20, RZ ;  /* 0x00000020020b7810 */ /* 0x004fe20007f3e0ff */
        /* <DEDUP_REMOVED lines=12> */
.L_x_3526:
[----:B------:R-:W-:Y:S05]  /*0fd0*/  BSYNC B0 ;  /* 0x0000000000007941 */ /* 0x000fea0003800000 */
.L_x_3525:
[----:B------:R-:W-:Y:S05]  /*0fe0*/  @P0 EXIT ;  /* 0x000000000000094d */ /* 0x000fea0003800000 */
[----:B------:R-:W-:Y:S01]  /*0ff0*/  IADD3 R7, P0, R2, 0x40, RZ ;  /* 0x0000004002077810 */ /* 0x000fe20007f1e0ff */
[----:B------:R-:W-:-:S04]  /*1000*/  ULDC.64 UR4, c[0x0][0x250] ;  /* 0x0000940000047ab9 */ /* 0x000fc80000000a00 */
[----:B------:R-:W-:Y:S02]  /*1010*/  IMAD.X R2, RZ, RZ, R3, P0 ;  /* 0x000000ffff027224 */ /* 0x000fe400000e0603 */
[----:B------:R-:W-:Y:S02]  /*1020*/  IMAD.MOV.U32 R3, RZ, RZ, R5 ;  /* 0x000000ffff037224 */ /* 0x000fe400078e0005 */
        /* <DEDUP_REMOVED lines=8> */
[----:B0-----:R-:W-:Y:S01]  /*10b0*/  STG.E.128 desc[UR8][R4.64], R20 ;  /* 0x0000001404007986 */ /* 0x001fe2000c101d08 */
[----:B------:R-:W-:Y:S05]  /*10c0*/  EXIT ;  /* 0x000000000000794d */ /* 0x000fea0003800000 */
.L_x_3527:
        /* <DEDUP_REMOVED lines=11> */
.L_x_3746:


//--------------------- .text._ZN7cutlass13device_kernelIN5flash11enable_sm90INS1_16FlashAttnBwdSm90INS1_25CollectiveMainloopBwdSm90ILi2ELi2ELi2EN4cute5tupleIJNS5_1CILi1EEES8_S8_EEENS6_IJNS7_ILi96EEENS7_ILi128EEENS7_ILi64EEEEEENS_10bfloat16_tEfNS_4arch4Sm90ELb1ELb0ELb1ELb1ELb1ELb1ELb0ELb1ELi2ELi1ELi2ELi2ELb0EEENS1_24CollectiveEpilogueBwdGQAISD_fSG_Li256ELb1ELb1EEENS1_25SingleTileBwdLPTSchedulerILb1ELi128ELb1EEEEEEEEEvNT_6ParamsE --------------------------
	.section	.text._ZN7cutlass13device_kernelIN5flash11enable_sm90INS1_16FlashAttnBwdSm90INS1_25CollectiveMainloopBwdSm90ILi2ELi2ELi2EN4cute5tupleIJNS5_1CILi1EEES8_S8_EEENS6_IJNS7_ILi96EEENS7_ILi128EEENS7_ILi64EEEEEENS_10bfloat16_tEfNS_4arch4Sm90ELb1ELb0ELb1ELb1ELb1ELb1ELb0ELb1ELi2ELi1ELi2ELi2ELb0EEENS1_24CollectiveEpilogueBwdGQAISD_fSG_Li256ELb1ELb1EEENS1_25SingleTileBwdLPTSchedulerILb1ELi128ELb1EEEEEEEEEvNT_6ParamsE,"ax",@progbits
	.align	128
.text._ZN7cutlass13device_kernelIN5flash11enable_sm90INS1_16FlashAttnBwdSm90INS1_25CollectiveMainloopBwdSm90ILi2ELi2ELi2EN4cute5tupleIJNS5_1CILi1EEES8_S8_EEENS6_IJNS7_ILi96EEENS7_ILi128EEENS7_ILi64EEEEEENS_10bfloat16_tEfNS_4arch4Sm90ELb1ELb0ELb1ELb1ELb1ELb1ELb0ELb1ELi2ELi1ELi2ELi2ELb0EEENS1_24CollectiveEpilogueBwdGQAISD_fSG_Li256ELb1ELb1EEENS1_25SingleTileBwdLPTSchedulerILb1ELi128ELb1EEEEEEEEEvNT_6ParamsE:
        .type           _ZN7cutlass13device_kernelIN5flash11enable_sm90INS1_16FlashAttnBwdSm90INS1_25CollectiveMainloopBwdSm90ILi2ELi2ELi2EN4cute5tupleIJNS5_1CILi1EEES8_S8_EEENS6_IJNS7_ILi96EEENS7_ILi128EEENS7_ILi64EEEEEENS_10bfloat16_tEfNS_4arch4Sm90ELb1ELb0ELb1ELb1ELb1ELb1ELb0ELb1ELi2ELi1ELi2ELi2ELb0EEENS1_24CollectiveEpilogueBwdGQAISD_fSG_Li256ELb1ELb1EEENS1_25SingleTileBwdLPTSchedulerILb1ELi128ELb1EEEEEEEEEvNT_6ParamsE,@function
        .size           _ZN7cutlass13device_kernelIN5flash11enable_sm90INS1_16FlashAttnBwdSm90INS1_25CollectiveMainloopBwdSm90ILi2ELi2ELi2EN4cute5tupleIJNS5_1CILi1EEES8_S8_EEENS6_IJNS7_ILi96EEENS7_ILi128EEENS7_ILi64EEEEEENS_10bfloat16_tEfNS_4arch4Sm90ELb1ELb0ELb1ELb1ELb1ELb1ELb0ELb1ELi2ELi1ELi2ELi2ELb0EEENS1_24CollectiveEpilogueBwdGQAISD_fSG_Li256ELb1ELb1EEENS1_25SingleTileBwdLPTSchedulerILb1ELi128ELb1EEEEEEEEEvNT_6ParamsE,(.L_x_3747 - _ZN7cutlass13device_kernelIN5flash11enable_sm90INS1_16FlashAttnBwdSm90INS1_25CollectiveMainloopBwdSm90ILi2ELi2ELi2EN4cute5tupleIJNS5_1CILi1EEES8_S8_EEENS6_IJNS7_ILi96EEENS7_ILi128EEENS7_ILi64EEEEEENS_10bfloat16_tEfNS_4arch4Sm90ELb1ELb0ELb1ELb1ELb1ELb1ELb0ELb1ELi2ELi1ELi2ELi2ELb0EEENS1_24CollectiveEpilogueBwdGQAISD_fSG_Li256ELb1ELb1EEENS1_25SingleTileBwdLPTSchedulerILb1ELi128ELb1EEEEEEEEEvNT_6ParamsE)
        .other          _ZN7cutlass13device_kernelIN5flash11enable_sm90INS1_16FlashAttnBwdSm90INS1_25CollectiveMainloopBwdSm90ILi2ELi2ELi2EN4cute5tupleIJNS5_1CILi1EEES8_S8_EEENS6_IJNS7_ILi96EEENS7_ILi128EEENS7_ILi64EEEEEENS_10bfloat16_tEfNS_4arch4Sm90ELb1ELb0ELb1ELb1ELb1ELb1ELb0ELb1ELi2ELi1ELi2ELi2ELb0EEENS1_24CollectiveEpilogueBwdGQAISD_fSG_Li256ELb1ELb1EEENS1_25SingleTileBwdLPTSchedulerILb1ELi128ELb1EEEEEEEEEvNT_6ParamsE,@"STO_CUDA_ENTRY STV_DEFAULT"
_ZN7cutlass13device_kernelIN5flash11enable_sm90INS1_16FlashAttnBwdSm90INS1_25CollectiveMainloopBwdSm90ILi2ELi2ELi2EN4cute5tupleIJNS5_1CILi1EEES8_S8_EEENS6_IJNS7_ILi96EEENS7_ILi128EEENS7_ILi64EEEEEENS_10bfloat16_tEfNS_4arch4Sm90ELb1ELb0ELb1ELb1ELb1ELb1ELb0ELb1ELi2ELi1ELi2ELi2ELb0EEENS1_24CollectiveEpilogueBwdGQAISD_fSG_Li256ELb1ELb1EEENS1_25SingleTileBwdLPTSchedulerILb1ELi128ELb1EEEEEEEEEvNT_6ParamsE:
        /* <DEDUP_REMOVED lines=24> */
.L_x_3529:
[----:B------:R-:W-:Y:S05]  /*0180*/  BSYNC B0 ;  /* 0x0000000000007941 */ /* 0x000fea0003800000 */
.L_x_3528:
        /* <DEDUP_REMOVED lines=37> */
.L_x_3530:
        /* <DEDUP_REMOVED lines=22> */
.L_x_3531:
[----:B------:R-:W-:Y:S01]  /*0540*/  PLOP3.LUT P0, PT, PT, PT, UP0, 0x80, 0x0 ;  /* 0x000000000000781c */ /* 0x000fe20003f0f008 */
[----:B------:R-:W-:Y:S01]  /*0550*/  NOP ;  /* 0x0000000000007918 */ /* 0x000fe20000000000 */
[----:B------:R-:W-:Y:S01]  /*0560*/  ULDC.64 UR38, c[0x0][0x208] ;  /* 0x0000820000267ab9 */ /* 0x000fe20000000a00 */
[----:B------:R-:W-:Y:S01]  /*0570*/  BSSY B6, `(.L_x_3532) ;  /* 0x0000eeb000067945 */ /* 0x000fe20003800000 */
[----:B-12-4-:R-:W-:Y:S09]  /*0580*/  BAR.SYNC.DEFER_BLOCKING 0x0 ;  /* 0x0000000000007b1d */ /* 0x016ff20000010000 */
[----:B------:R-:W-:Y:S05]  /*0590*/  @!P0 BRA `(.L_x_3533) ;  /* 0x000000a800b08947 */ /* 0x000fea0003800000 */
.L_x_3534:
        /* <DEDUP_REMOVED lines=32> */
.L_x_3535:
[----:B------:R-:W-:Y:S01]  /*07a0*/  ULDC UR8, c[0x0][0x8cc] ;  /* 0x0002330000087ab9 */ /* 0x000fe20000000800 */
[----:B------:R-:W-:Y:S01]  /*07b0*/  UMOV UR7, UR9 ;  /* 0x0000000900077c82 */ /* 0x000fe20008000000 */
[----:B------:R-:W-:-:S11]  /*07c0*/  UISETP.NE.AND UP0, UPT, UR8, 0x1, UPT ;  /* 0x000000010800788c */ /* 0x000fd6000bf05270 */
[----:B------:R-:W-:Y:S02]  /*07d0*/  @UP0 ULDC.64 UR10, c[0x0][0x8d0] ;  /* 0x00023400000a0ab9 */ /* 0x000fe40000000a00 */
[----:B------:R-:W-:-:S04]  /*07e0*/  UIMAD.WIDE.U32 UR4, UR9, UR10, URZ ;  /* 0x0000000a090472a5 */ /* 0x000fc8000f8e003f */
[----:B------:R-:W-:-:S04]  /*07f0*/  @UP0 USHF.R.U32.HI UR7, URZ, UR11, UR5 ;  /* 0x0000000b3f070299 */ /* 0x000fc80008011605 */
[----:B------:R-:W-:-:S12]  /*0800*/  UIMAD UR4, UR7, UR8, URZ ;  /* 0x00000008070472a4 */ /* 0x000fd8000f8e023f */
.L_x_3536:
        /* <DEDUP_REMOVED lines=23> */
.L_x_3537:
        /* <DEDUP_REMOVED lines=14> */
.L_x_3539:
[----:B------:R-:W-:-:S05]  /*0a60*/  ULDC UR4, c[0x0][0x8f4] ;  /* 0x00023d0000047ab9 */ /* 0x000fca0000000800 */
.L_x_3538:
        /* <DEDUP_REMOVED lines=24> */
.L_x_3541:
        /* <DEDUP_REMOVED lines=14> */
.L_x_3542:
        /* <DEDUP_REMOVED lines=11> */
.L_x_3543:
        /* <DEDUP_REMOVED lines=13> */
.L_x_3544:
        /* <DEDUP_REMOVED lines=68> */
.L_x_3547:
        /* <DEDUP_REMOVED lines=15> */
.L_x_3546:
        /* <DEDUP_REMOVED lines=22> */
.L_x_3549:
        /* <DEDUP_REMOVED lines=15> */
.L_x_3548:
[----:B------:R-:W-:Y:S01]  /*15d0*/  SHF.R.S32.HI R6, RZ, 0x1f, R17 ;  /* 0x0000001fff067819 */ /* 0x000fe20000011411 */
[----:B------:R-:W-:-:S03]  /*15e0*/  UMOV UR4, 0xffffffff ;  /* 0xffffffff00047882 */ /* 0x000fc60000000000 */
[----:B------:R-:W-:-:S04]  /*15f0*/  LEA.HI R0, R6, R17, RZ, 0x7 ;  /* 0x0000001106007211 */ /* 0x000fc800078f38ff */
[----:B------:R-:W-:Y:S01]  /*1600*/  SHF.R.S32.HI R13, RZ, 0x7, R0 ;  /* 0x00000007ff0d7819 */ /* 0x000fe20000011400 */
[----:B------:R-:W-:Y:S06]  /*1610*/  BRA.DIV UR4, `(.L_x_3550) ;  /* 0x000000de04887947 */ /* 0x000fec000b800000 */
[----:B------:R1:W2:Y:S02]  /*1620*/  SHFL.IDX PT, R14, R13, RZ, 0x1f ;  /* 0x00001fff0d0e7589 */ /* 0x0002a400000e0000 */
.L_x_3678:
[----:B------:R-:W-:Y:S01]  /*1630*/  SHF.L.U32 R3, RZ, 0x1f, RZ ;  /* 0x0000001fff037819 */ /* 0x000fe200000006ff */
[----:B------:R-:W-:-:S03]  /*1640*/  IMAD.SHL.U32 R2, R17, 0x40, RZ ;  /* 0x0000004011027824 */ /* 0x000fc600078e00ff */
[----:B------:R-:W3:Y:S02]  /*1650*/  SYNCS.PHASECHK.TRANS64.TRYWAIT P0, [R16+URZ+0x26800], R3 ;  /* 0x02680003100075a7 */ /* 0x000ee4000800017f */
[----:B---3--:R-:W-:Y:S05]  /*1660*/  @P0 BRA `(.L_x_3551) ;  /* 0x0000000000080947 */ /* 0x008fea0003800000 */
[----:B------:R-:W3:Y:S02]  /*1670*/  SYNCS.PHASECHK.TRANS64.TRYWAIT P0, [R16+URZ+0x26800], R3 ;  /* 0x02680003100075a7 */ /* 0x000ee4000800017f */
[----:B---3--:R-:W-:Y:S05]  /*1680*/  @!P0 BRA `(.L_x_3552) ;  /* 0x000000dc00888947 */ /* 0x008fea0003800000 */
.L_x_3551:
        /* <DEDUP_REMOVED lines=80> */
[----:B------:R-:W-:Y:S02]  /*1b90*/  CS2R R150, SRZ ;  /* 0x0000000000967805 */ /* 0x000fe4000001ff00 */
[----:B------:R-:W-:Y:S01]  /*1ba0*/  LEA.HI R4, R13, R13, RZ, 0x1 ;  /* 0x0000000d0d047211 */ /* 0x000fe200078f08ff */
[----:B------:R-:W-:Y:S01]  /*1bb0*/  IMAD.IADD R0, R17, 0x1, -R0 ;  /* 0x0000000111007824 */ /* 0x000fe200078e0a00 */
[----:B------:R-:W-:Y:S01]  /*1bc0*/  SHF.R.S32.HI R9, RZ, 0x5, R8 ;  /* 0x00000005ff097819 */ /* 0x000fe20000011408 */
[----:B------:R-:W-:Y:S01]  /*1bd0*/  IMAD.U32 R12, RZ, RZ, UR4 ;  /* 0x00000004ff0c7e24 */ /* 0x000fe2000f8e00ff */
[----:B------:R-:W-:-:S02]  /*1be0*/  LOP3.LUT R8, R4, 0xfffffffe, RZ, 0xc0, !PT ;  /* 0xfffffffe04087812 */ /* 0x000fc400078ec0ff */
[----:B------:R-:W-:Y:S02]  /*1bf0*/  CS2R R148, SRZ ;  /* 0x0000000000947805 */ /* 0x000fe4000001ff00 */
[----:B------:R-:W-:Y:S01]  /*1c00*/  SHF.R.S32.HI R7, RZ, 0x1f, R0 ;  /* 0x0000001fff077819 */ /* 0x000fe20000011400 */
[----:B------:R-:W-:Y:S01]  /*1c10*/  IMAD R21, R9, -0x10, R12 ;  /* 0xfffffff009157824 */ /* 0x000fe200078e020c */
[----:B------:R-:W-:Y:S02]  /*1c20*/  IADD3 R23, R13, -R8, RZ ;  /* 0x800000080d177210 */ /* 0x000fe40007ffe0ff */
[----:B------:R-:W-:Y:S02]  /*1c30*/  CS2R R146, SRZ ;  /* 0x0000000000927805 */ /* 0x000fe4000001ff00 */
        /* <DEDUP_REMOVED lines=8> */
[--C-:B------:R-:W-:Y:S01]  /*1cc0*/  SHF.R.S32.HI R15, RZ, 0x2, R11.reuse ;  /* 0x00000002ff0f7819 */ /* 0x100fe2000001140b */
[C---:B------:R-:W-:Y:S01]  /*1cd0*/  VIADD R8, R7.reuse, 0x8 ;  /* 0x0000000807087836 */ /* 0x040fe20000000000 */
[----:B------:R-:W-:Y:S01]  /*1ce0*/  SHF.R.S32.HI R6, RZ, 0x1f, R11 ;  /* 0x0000001fff067819 */ /* 0x000fe2000001140b */
[----:B------:R-:W-:Y:S01]  /*1cf0*/  VIADD R18, R7, 0x10 ;  /* 0x0000001007127836 */ /* 0x000fe20000000000 */
[----:B------:R-:W-:Y:S02]  /*1d00*/  LOP3.LUT R14, R9, 0xfffffffc, RZ, 0xc0, !PT ;  /* 0xfffffffc090e7812 */ /* 0x000fe400078ec0ff */
[----:B------:R-:W-:Y:S02]  /*1d10*/  CS2R R136, SRZ ;  /* 0x0000000000887805 */ /* 0x000fe4000001ff00 */
[----:B------:R-:W-:Y:S02]  /*1d20*/  LEA.HI R12, R8, R8, RZ, 0x1 ;  /* 0x00000008080c7211 */ /* 0x000fe400078f08ff */
[----:B------:R-:W-:-:S02]  /*1d30*/  CS2R R134, SRZ ;  /* 0x0000000000867805 */ /* 0x000fc4000001ff00 */
[----:B------:R-:W-:Y:S01]  /*1d40*/  SHF.R.S32.HI R0, RZ, 0x3, R0 ;  /* 0x00000003ff007819 */ /* 0x000fe20000011400 */
[----:B------:R-:W-:Y:S01]  /*1d50*/  IMAD.IADD R9, R17, 0x1, -R14 ;  /* 0x0000000111097824 */ /* 0x000fe200078e0a0e */
[----:B-1----:R-:W-:Y:S02]  /*1d60*/  SHF.R.S32.HI R13, RZ, 0x1, R12 ;  /* 0x00000001ff0d7819 */ /* 0x002fe4000001140c */
[----:B------:R-:W-:Y:S02]  /*1d70*/  CS2R R132, SRZ ;  /* 0x0000000000847805 */ /* 0x000fe4000001ff00 */
[----:B------:R-:W-:Y:S01]  /*1d80*/  LEA.HI R11, R6, R15, RZ, 0x3 ;  /* 0x0000000f060b7211 */ /* 0x000fe200078f18ff */
[----:B------:R-:W-:Y:S01]  /*1d90*/  IMAD.HI R6, R0, 0x2aaaaaab, RZ ;  /* 0x2aaaaaab00067827 */ /* 0x000fe200078e02ff */
[----:B------:R-:W-:Y:S02]  /*1da0*/  LEA.HI R17, R18, R18, RZ, 0x1 ;  /* 0x0000001212117211 */ /* 0x000fe400078f08ff */
[----:B------:R-:W-:-:S02]  /*1db0*/  CS2R R130, SRZ ;  /* 0x0000000000827805 */ /* 0x000fc4000001ff00 */
[----:B------:R-:W-:Y:S01]  /*1dc0*/  LOP3.LUT R22, R11, 0xfffffff8, RZ, 0xc0, !PT ;  /* 0xfffffff80b167812 */ /* 0x000fe200078ec0ff */
[----:B------:R-:W-:Y:S01]  /*1dd0*/  IMAD.HI R14, R13, 0x2aaaaaab, RZ ;  /* 0x2aaaaaab0d0e7827 */ /* 0x000fe200078e02ff */
[----:B------:R-:W-:Y:S02]  /*1de0*/  LEA.HI R4, R4, R7, RZ, 0x1 ;  /* 0x0000000704047211 */ /* 0x000fe400078f08ff */
[----:B------:R-:W-:Y:S02]  /*1df0*/  CS2R R128, SRZ ;  /* 0x0000000000807805 */ /* 0x000fe4000001ff00 */
[----:B------:R-:W-:Y:S02]  /*1e00*/  SHF.R.S32.HI R19, RZ, 0x1, R17 ;  /* 0x00000001ff137819 */ /* 0x000fe40000011411 */
[----:B------:R-:W-:Y:S02]  /*1e10*/  CS2R R126, SRZ ;  /* 0x00000000007e7805 */ /* 0x000fe4000001ff00 */
[----:B------:R-:W-:-:S02]  /*1e20*/  IADD3 R22, R21, R22, -R15 ;  /* 0x0000001615167210 */ /* 0x000fc40007ffe80f */
[----:B------:R-:W-:Y:S02]  /*1e30*/  CS2R R124, SRZ ;  /* 0x00000000007c7805 */ /* 0x000fe4000001ff00 */
[----:B------:R-:W-:Y:S01]  /*1e40*/  LOP3.LUT R4, R4, 0xfffffffe, RZ, 0xc0, !PT ;  /* 0xfffffffe04047812 */ /* 0x000fe200078ec0ff */
[----:B------:R-:W-:Y:S01]  /*1e50*/  IMAD.HI R20, R19, 0x2aaaaaab, RZ ;  /* 0x2aaaaaab13147827 */ /* 0x000fe200078e02ff */
[----:B------:R-:W-:Y:S02]  /*1e60*/  SHF.R.U32.HI R11, RZ, 0x1, R6 ;  /* 0x00000001ff0b7819 */ /* 0x000fe40000011606 */
[----:B------:R-:W-:Y:S02]  /*1e70*/  CS2R R122, SRZ ;  /* 0x00000000007a7805 */ /* 0x000fe4000001ff00 */
[----:B------:R-:W-:Y:S02]  /*1e80*/  SHF.R.U32.HI R15, RZ, 0x1, R14 ;  /* 0x00000001ff0f7819 */ /* 0x000fe4000001160e */
[----:B------:R-:W-:-:S02]  /*1e90*/  CS2R R120, SRZ ;  /* 0x0000000000787805 */ /* 0x000fc4000001ff00 */
[----:B------:R-:W-:Y:S02]  /*1ea0*/  IADD3 R4, R7, -R4, RZ ;  /* 0x8000000407047210 */ /* 0x000fe40007ffe0ff */
[----:B------:R-:W-:Y:S02]  /*1eb0*/  CS2R R182, SRZ ;  /* 0x0000000000b67805 */ /* 0x000fe4000001ff00 */
[----:B------:R-:W-:Y:S02]  /*1ec0*/  LEA.HI R11, R6, R11, RZ, 0x1 ;  /* 0x0000000b060b7211 */ /* 0x000fe400078f08ff */
[----:B------:R-:W-:Y:S02]  /*1ed0*/  CS2R R180, SRZ ;  /* 0x0000000000b47805 */ /* 0x000fe4000001ff00 */
[----:B------:R-:W-:Y:S02]  /*1ee0*/  LEA.HI R14, R14, R15, RZ, 0x1 ;  /* 0x0000000f0e0e7211 */ /* 0x000fe400078f08ff */
[----:B------:R-:W-:-:S02]  /*1ef0*/  CS2R R178, SRZ ;  /* 0x0000000000b27805 */ /* 0x000fc4000001ff00 */
[----:B------:R-:W-:Y:S01]  /*1f00*/  LOP3.LUT R7, R12, 0xfffffffe, RZ, 0xc0, !PT ;  /* 0xfffffffe0c077812 */ /* 0x000fe200078ec0ff */
[----:B------:R-:W-:Y:S01]  /*1f10*/  IMAD R11, R11, -0xc, R0 ;  /* 0xfffffff40b0b7824 */ /* 0x000fe200078e0200 */
[----:B------:R-:W-:Y:S01]  /*1f20*/  SHF.R.U32.HI R21, RZ, 0x1, R20 ;  /* 0x00000001ff157819 */ /* 0x000fe20000011614 */
[----:B------:R-:W-:Y:S01]  /*1f30*/  IMAD R14, R14, -0xc, R13 ;  /* 0xfffffff40e0e7824 */ /* 0x000fe200078e020d */
[----:B------:R-:W-:Y:S01]  /*1f40*/  LOP3.LUT R17, R17, 0xfffffffe, RZ, 0xc0, !PT ;  /* 0xfffffffe11117812 */ /* 0x000fe200078ec0ff */
[----:B------:R-:W-:Y:S01]  /*1f50*/  IMAD.IADD R7, R8, 0x1, -R7 ;  /* 0x0000000108077824 */ /* 0x000fe200078e0a07 */
[----:B------:R-:W-:Y:S01]  /*1f60*/  LEA.HI R20, R20, R21, RZ, 0x1 ;  /* 0x0000001514147211 */ /* 0x000fe200078f08ff */
[----:B------:R-:W-:Y:S01]  /*1f70*/  IMAD R4, R11, 0x8, R4 ;  /* 0x000000080b047824 */ /* 0x000fe200078e0204 */
[----:B------:R-:W-:Y:S01]  /*1f80*/  CS2R R176, SRZ ;  /* 0x0000000000b07805 */ /* 0x000fe2000001ff00 */
[----:B------:R-:W-:Y:S01]  /*1f90*/  IMAD.IADD R17, R18, 0x1, -R17 ;  /* 0x0000000112117824 */ /* 0x000fe200078e0a11 */
[----:B------:R-:W-:Y:S01]  /*1fa0*/  LEA R0, R14, R7, 0x3 ;  /* 0x000000070e007211 */ /* 0x000fe200078e18ff */
[----:B------:R-:W-:Y:S01]  /*1fb0*/  IMAD R20, R20, -0xc, R19 ;  /* 0xfffffff414147824 */ /* 0x000fe200078e0213 */
[----:B------:R1:W-:Y:S01]  /*1fc0*/  STL [R1+0x4], R4 ;  /* 0x0000040401007387 */ /* 0x0003e20000100800 */
[----:B------:R-:W-:Y:S01]  /*1fd0*/  IMAD R8, R23, -0x40, R22 ;  /* 0xffffffc017087824 */ /* 0x000fe200078e0216 */
[----:B------:R-:W-:Y:S01]  /*1fe0*/  CS2R R174, SRZ ;  /* 0x0000000000ae7805 */ /* 0x000fe2000001ff00 */
[----:B------:R-:W-:Y:S01]  /*1ff0*/  IMAD R237, R20, 0x8, R17 ;  /* 0x0000000814ed7824 */ /* 0x000fe200078e0211 */
[----:B------:R2:W-:Y:S01]  /*2000*/  STL [R1], R0 ;  /* 0x0000000001007387 */ /* 0x0005e20000100800 */
[----:B------:R-:W-:-:S02]  /*2010*/  CS2R R172, SRZ ;  /* 0x0000000000ac7805 */ /* 0x000fc4000001ff00 */
[----:B------:R-:W-:Y:S02]  /*2020*/  CS2R R170, SRZ ;  /* 0x0000000000aa7805 */ /* 0x000fe4000001ff00 */
[----:B------:R-:W-:Y:S02]  /*2030*/  CS2R R168, SRZ ;  /* 0x0000000000a87805 */ /* 0x000fe4000001ff00 */
[----:B------:R-:W-:Y:S02]  /*2040*/  CS2R R166, SRZ ;  /* 0x0000000000a67805 */ /* 0x000fe4000001ff00 */
[----:B------:R-:W-:Y:S01]  /*2050*/  CS2R R164, SRZ ;  /* 0x0000000000a47805 */ /* 0x000fe2000001ff00 */
[----:B-1----:R-:W-:Y:S01]  /*2060*/  IMAD.MOV.U32 R4, RZ, RZ, RZ ;  /* 0x000000ffff047224 */ /* 0x002fe200078e00ff */
[----:B------:R-:W-:Y:S02]  /*2070*/  CS2R R162, SRZ ;  /* 0x0000000000a27805 */ /* 0x000fe4000001ff00 */
[----:B------:R-:W-:-:S02]  /*2080*/  CS2R R160, SRZ ;  /* 0x0000000000a07805 */ /* 0x000fc4000001ff00 */
[----:B------:R-:W-:Y:S01]  /*2090*/  CS2R R158, SRZ ;  /* 0x00000000009e7805 */ /* 0x000fe2000001ff00 */
[----:B--2---:R-:W-:Y:S01]  /*20a0*/  IMAD.MOV.U32 R0, RZ, RZ, RZ ;  /* 0x000000ffff007224 */ /* 0x004fe200078e00ff */
[----:B------:R-:W-:Y:S02]  /*20b0*/  CS2R R156, SRZ ;  /* 0x00000000009c7805 */ /* 0x000fe4000001ff00 */
[----:B------:R-:W-:Y:S02]  /*20c0*/  CS2R R154, SRZ ;  /* 0x00000000009a7805 */ /* 0x000fe4000001ff00 */
[----:B------:R-:W-:-:S07]  /*20d0*/  CS2R R152, SRZ ;  /* 0x0000000000987805 */ /* 0x000fce000001ff00 */
.L_x_3564:
[----:B------:R-:W-:-:S06]  /*20e0*/  ULOP3.LUT UR4, UR36, 0x1, URZ, 0xfc, !UPT ;  /* 0x0000000124047892 */ /* 0x000fcc000f8efc3f */
[----:B--2---:R-:W-:-:S04]  /*20f0*/  MOV R6, UR4 ;  /* 0x0000000400067c02 */ /* 0x004fc80008000f00 */
[----:B------:R-:W-:-:S13]  /*2100*/  ISETP.NE.AND P0, PT, R6, 0x3, PT ;  /* 0x000000030600780c */ /* 0x000fda0003f05270 */
[----:B------:R-:W-:Y:S05]  /*2110*/  @!P0 BRA `(.L_x_3554) ;  /* 0x0000000000048947 */ /* 0x000fea0003800000 */
[----:B------:R-:W-:Y:S01]  /*2120*/  BPT.TRAP 0x1 ;  /* 0x000000040000795c */ /* 0x000fe20000300000 */
.L_x_3554:
[----:B------:R-:W-:Y:S01]  /*2130*/  IMAD R6, R0, 0x8, R16 ;  /* 0x0000000800067824 */ /* 0x000fe200078e0210 */
[----:B------:R-:W-:-:S04]  /*2140*/  SHF.L.U32 R21, R4, 0x1f, RZ ;  /* 0x0000001f04157819 */ /* 0x000fc800000006ff */
[----:B------:R1:W2:Y:S01]  /*2150*/  SYNCS.PHASECHK.TRANS64.TRYWAIT P1, [R6+URZ+0x26810], R21 ;  /* 0x02681015060075a7 */ /* 0x0002a2000802017f */
[----:B------:R-:W-:Y:S05]  /*2160*/  @!P0 BRA `(.L_x_3555) ;  /* 0x0000000000048947 */ /* 0x000fea0003800000 */
[----:B------:R-:W-:Y:S01]  /*2170*/  BPT.TRAP 0x1 ;  /* 0x000000040000795c */ /* 0x000fe20000300000 */
.L_x_3555:
[----:B------:R-:W-:-:S05]  /*2180*/  VIADD R7, R16, 0xe000 ;  /* 0x0000e00010077836 */ /* 0x000fca0000000000 */
[----:B------:R-:W-:-:S04]  /*2190*/  SHF.R.U32.HI R7, RZ, 0x4, R7 ;  /* 0x00000004ff077819 */ /* 0x000fc80000011607 */
[----:B------:R-:W-:Y:S01]  /*21a0*/  LOP3.LUT R7, R7, 0x3fff, RZ, 0xc0, !PT ;  /* 0x00003fff07077812 */ /* 0x000fe200078ec0ff */
[----:B--2---:R-:W-:Y:S06]  /*21b0*/  @P1 BRA `(.L_x_3556) ;  /* 0x0000000000081947 */ /* 0x004fec0003800000 */
[----:B------:R-:W2:Y:S02]  /*21c0*/  SYNCS.PHASECHK.TRANS64.TRYWAIT P1, [R6+URZ+0x26810], R21 ;  /* 0x02681015060075a7 */ /* 0x000ea4000802017f */
[----:B--2---:R-:W-:Y:S05]  /*21d0*/  @!P1 BRA `(.L_x_3557) ;  /* 0x000000d000c89947 */ /* 0x004fea0003800000 */
.L_x_3556:
[----:B------:R-:W-:Y:S05]  /*21e0*/  WARPSYNC.ALL ;  /* 0x0000000000007948 */ /* 0x000fea0003800000 */
[----:B------:R-:W-:Y:S01]  /*21f0*/  LOP3.LUT R11, R7, 0x10000, RZ, 0xfc, !PT ;  /* 0x00010000070b7812 */ /* 0x000fe200078efcff */
[----:B------:R-:W-:Y:S01]  /*2200*/  IMAD R12, R5, 0x2000, R16 ;  /* 0x00002000050c7824 */ /* 0x000fe200078e0210 */
[----:B------:R-:W3:Y:S04]  /*2210*/  LDL R14, [R1+0x4] ;  /* 0x00000400010e7983 */ /* 0x000ee80000100800 */
        /* <DEDUP_REMOVED lines=34> */
[----:B---3--:R-:W-:-:S05]  /*2440*/  LEA R12, R0, R14, 0x7 ;  /* 0x0000000e000c7211 */ /* 0x008fca00078e38ff */
[----:B------:R-:W-:Y:S02]  /*2450*/  IMAD R11, R3, 0x2, R12 ;  /* 0x00000002030b7824 */ /* 0x000fe400078e020c */
[----:B----4-:R-:W-:Y:S02]  /*2460*/  IMAD R14, R0, 0x80, R13 ;  /* 0x00000080000e7824 */ /* 0x010fe400078e020d */
[C---:B------:R-:W-:Y:S02]  /*2470*/  IMAD R17, R11.reuse, 0x4, R16 ;  /* 0x000000040b117824 */ /* 0x040fe400078e0210 */
[----:B------:R-:W-:Y:S01]  /*2480*/  IMAD R190, R11, 0x4, R18 ;  /* 0x000000040bbe7824 */ /* 0x000fe200078e0212 */
[----:B------:R-:W-:Y:S02]  /*2490*/  LEA R13, R3, R14, 0x1 ;  /* 0x0000000e030d7211 */ /* 0x000fe400078e08ff */
[C---:B------:R-:W-:Y:S02]  /*24a0*/  LEA R14, R19.reuse, R16, 0x2 ;  /* 0x00000010130e7211 */ /* 0x040fe400078e10ff */
[----:B------:R-:W-:Y:S01]  /*24b0*/  LEA R11, R19, R18, 0x2 ;  /* 0x00000012130b7211 */ /* 0x000fe200078e10ff */
[----:B------:R-:W-:-:S02]  /*24c0*/  IMAD R15, R13, 0x4, R16 ;  /* 0x000000040d0f7824 */ /* 0x000fc400078e0210 */
        /* <DEDUP_REMOVED lines=10> */
.L_x_3558:
[----:B------:R1:W1:Y:S01]  /*2570*/  SYNCS.PHASECHK.TRANS64.TRYWAIT P1, [R6+URZ+0x26830], R21 ;  /* 0x02683015060075a7 */ /* 0x000262000802017f */
[----:B------:R-:W-:Y:S05]  /*2580*/  @!P0 BRA `(.L_x_3559) ;  /* 0x0000000000048947 */ /* 0x000fea0003800000 */
[----:B------:R-:W-:Y:S01]  /*2590*/  BPT.TRAP 0x1 ;  /* 0x000000040000795c */ /* 0x000fe20000300000 */
.L_x_3559:
[----:B------:R-:W-:-:S05]  /*25a0*/  VIADD R13, R16, 0x14000 ;  /* 0x00014000100d7836 */ /* 0x000fca0000000000 */
[----:B------:R-:W-:-:S04]  /*25b0*/  SHF.R.U32.HI R13, RZ, 0x4, R13 ;  /* 0x00000004ff0d7819 */ /* 0x000fc8000001160d */
[----:B------:R-:W-:-:S04]  /*25c0*/  LOP3.LUT R13, R13, 0x3fff, RZ, 0xc0, !PT ;  /* 0x00003fff0d0d7812 */ /* 0x000fc800078ec0ff */
[----:B------:R-:W-:Y:S01]  /*25d0*/  LOP3.LUT R19, R13, 0x10000, RZ, 0xfc, !PT ;  /* 0x000100000d137812 */ /* 0x000fe200078efcff */
[----:B-1----:R-:W-:Y:S06]  /*25e0*/  @P1 BRA `(.L_x_3560) ;  /* 0x0000000000081947 */ /* 0x002fec0003800000 */
[----:B------:R-:W1:Y:S02]  /*25f0*/  SYNCS.PHASECHK.TRANS64.TRYWAIT P1, [R6+URZ+0x26830], R21 ;  /* 0x02683015060075a7 */ /* 0x000e64000802017f */
[----:B-1----:R-:W-:Y:S05]  /*2600*/  @!P1 BRA `(.L_x_3561) ;  /* 0x000000cc00d09947 */ /* 0x002fea0003800000 */
.L_x_3560:
        /* <DEDUP_REMOVED lines=17> */
[----:B------:R-:W-:-:S02]  /*2720*/  IMAD.MOV.U32 R92, RZ, RZ, -0x2 ;  /* 0xfffffffeff5c7424 */ /* 0x000fc400078e00ff */
        /* <DEDUP_REMOVED lines=23> */
[----:B--2---:R-:W-:Y:S01]  /*28a0*/  FMUL.FTZ R21, R76, UR10 ;  /* 0x0000000a4c157c20 */ /* 0x004fe20008410000 */
        /* <DEDUP_REMOVED lines=30> */
[----:B------:R-:W-:Y:S01]  /*2a90*/  VIADD R118, R9, 0xc ;  /* 0x0000000c09767836 */ /* 0x000fe20000000000 */
[----:B------:R-:W-:Y:S01]  /*2aa0*/  SHFL.IDX PT, R227, R17, R199, 0x1f ;  /* 0x00001fc711e37589 */ /* 0x000fe200000e0000 */
[----:B------:R-:W-:Y:S01]  /*2ab0*/  IMAD R236, R0, 0x300, R13 ;  /* 0x0000030000ec7824 */ /* 0x000fe200078e020d */
[----:B------:R-:W3:Y:S01]  /*2ac0*/  MUFU.TANH R82, R82 ;  /* 0x0000005200527308 */ /* 0x000ee20000002400 */
[----:B------:R-:W-:Y:S01]  /*2ad0*/  FMUL.FTZ R115, R115, UR10 ;  /* 0x0000000a73737c20 */ /* 0x000fe20008410000 */
[----:B------:R-:W3:Y:S06]  /*2ae0*/  SHFL.IDX PT, R225, R17, R118, 0x1f ;  /* 0x00001f7611e17589 */ /* 0x000eec00000e0000 */
[----:B------:R-:W3:Y:S08]  /*2af0*/  MUFU.TANH R85, R85 ;  /* 0x0000005500557308 */ /* 0x000ef00000002400 */
        /* <DEDUP_REMOVED lines=10> */
[----:B------:R-:W-:Y:S01]  /*2ba0*/  UIADD3 UR4, UR9, 0x4, URZ ;  /* 0x0000000409047890 */ /* 0x000fe2000fffe03f */
[----:B------:R-:W-:Y:S01]  /*2bb0*/  UMOV UR7, 0x40000040 ;  /* 0x4000004000077882 */ /* 0x000fe20000000000 */
[----:B------:R-:W-:Y:S02]  /*2bc0*/  UMOV UR5, 0x40000040 ;  /* 0x4000004000057882 */ /* 0x000fe40000000000 */
        /* <DEDUP_REMOVED lines=11> */
[----:B------:R-:W3:Y:S01]  /*2c80*/  MUFU.TANH R87, R87 ;  /* 0x0000005700577308 */ /* 0x000ee20000002400 */
[----:B------:R-:W-:-:S02]  /*2c90*/  WARPGROUP.DEPBAR.LE gsb0, 0x0 ;  /* 0x00008000000079c5 */ /* 0x000fc40000010000 */
[----:B------:R-:W-:-:S05]  /*2ca0*/  WARPGROUP.ARRIVE ;  /* 0x00000000000079c5 */ /* 0x000fca0000000000 */
[----:B------:R-:W-:Y:S01]  /*2cb0*/  MUFU.TANH R88, R88 ;  /* 0x0000005800587308 */ /* 0x000fe20000002400 */
[----:B------:R-:W-:Y:S01]  /*2cc0*/  HGMMA.64x96x16.F32.BF16 R24, gdesc[UR4], R24, gsb0 ;  /* 0x01600000041879f0 */ /* 0x000fe20008001818 */
[----:B------:R-:W-:Y:S02]  /*2cd0*/  UIMAD UR4, UR45, -0x60, UR43 ;  /* 0xffffffa02d0478a4 */ /* 0x000fe4000f8e022b */
[----:B------:R-:W-:-:S04]  /*2ce0*/  UIADD3 UR6, UR8, 0x6, URZ ;  /* 0x0000000608067890 */ /* 0x000fc8000fffe03f */
[----:B------:R-:W3:Y:S01]  /*2cf0*/  MUFU.TANH R89, R89 ;  /* 0x0000005900597308 */ /* 0x000ee20000002400 */
[----:B------:R-:W-:Y:S01]  /*2d00*/  UMOV UR7, 0x40000040 ;  /* 0x4000004000077882 */ /* 0x000fe20000000000 */
[----:B------:R-:W-:Y:S01]  /*2d10*/  UMOV UR5, 0x40000040 ;  /* 0x4000004000057882 */ /* 0x000fe20000000000 */
[----:B------:R-:W-:Y:S01]  /*2d20*/  IMAD R93, R3, R92, UR4 ;  /* 0x00000004035d7e24 */ /* 0x000fe2000f8e025c */
[----:B------:R-:W-:-:S03]  /*2d30*/  UIADD3 UR4, UR9, 0x6, URZ ;  /* 0x0000000609047890 */ /* 0x000fc6000fffe03f */
[----:B------:R-:W-:Y:S01]  /*2d40*/  IMAD.IADD R93, R93, 0x1, -R8 ;  /* 0x000000015d5d7824 */ /* 0x000fe200078e0a08 */
[----:B------:R-:W3:Y:S04]  /*2d50*/  MUFU.TANH R91, R91 ;  /* 0x0000005b005b7308 */ /* 0x000ee80000002400 */
[C---:B------:R-:W-:Y:S02]  /*2d60*/  SEL R103, R93.reuse, 0x60, P2 ;  /* 0x000000605d677807 */ /* 0x040fe40001000000 */
[----:B------:R-:W-:Y:S02]  /*2d70*/  IADD3 R97, R93, 0x8, RZ ;  /* 0x000000085d617810 */ /* 0x000fe40007ffe0ff */
[C---:B------:R-:W-:Y:S01]  /*2d80*/  ISETP.GT.AND P6, PT, R103.reuse, RZ, PT ;  /* 0x000000ff6700720c */ /* 0x040fe20003fc4270 */
[----:B------:R-:W3:Y:S01]  /*2d90*/  MUFU.TANH R90, R90 ;  /* 0x0000005a005a7308 */ /* 0x000ee20000002400 */
[----:B------:R-:W-:-:S02]  /*2da0*/  ISETP.GT.AND P5, PT, R103, 0x1, PT ;  /* 0x000000016700780c */ /* 0x000fc40003fa4270 */
[C---:B------:R-:W-:Y:S02]  /*2db0*/  ISETP.GT.AND P4, PT, R103.reuse, 0x10, PT ;  /* 0x000000106700780c */ /* 0x040fe40003f84270 */
[----:B-1----:R-:W-:Y:S02]  /*2dc0*/  FSEL R113, R192, -INF , !P6 ;  /* 0xff800000c0717808 */ /* 0x002fe40007000000 */
[----:B--2---:R-:W-:Y:S01]  /*2dd0*/  FSEL R197, R18, -INF , !P5 ;  /* 0xff80000012c57808 */ /* 0x004fe20006800000 */
[----:B------:R-:W1:Y:S01]  /*2de0*/  MUFU.TANH R184, R184 ;  /* 0x000000b800b87308 */ /* 0x000e620000002400 */
[C---:B------:R-:W-:Y:S02]  /*2df0*/  ISETP.GT.AND P6, PT, R103.reuse, 0x11, PT ;  /* 0x000000116700780c */ /* 0x040fe40003fc4270 */
[----:B------:R-:W-:Y:S02]  /*2e00*/  ISETP.GT.AND P5, PT, R103, 0x18, PT ;  /* 0x000000186700780c */ /* 0x000fe40003fa4270 */
[----:B-----5:R-:W-:-:S02]  /*2e10*/  FSEL R94, R73, -INF , !P4 ;  /* 0xff800000495e7808 */ /* 0x020fc40006000000 */
[----:B------:R-:W-:Y:S01]  /*2e20*/  ISETP.GT.AND P4, PT, R103, 0x21, PT ;  /* 0x000000216700780c */ /* 0x000fe20003f84270 */
[----:B------:R-:W2:Y:S01]  /*2e30*/  MUFU.TANH R187, R187 ;  /* 0x000000bb00bb7308 */ /* 0x000ea20000002400 */
[----:B----4-:R-:W-:Y:S02]  /*2e40*/  FSEL R93, R74, -INF , !P6 ;  /* 0xff8000004a5d7808 */ /* 0x010fe40007000000 */
[----:B---3--:R-:W-:Y:S02]  /*2e50*/  FSEL R95, R77, -INF , !P5 ;  /* 0xff8000004d5f7808 */ /* 0x008fe40006800000 */
[C---:B------:R-:W-:Y:S02]  /*2e60*/  ISETP.GT.AND P6, PT, R103.reuse, 0x28, PT ;  /* 0x000000286700780c */ /* 0x040fe40003fc4270 */
[----:B------:R-:W-:Y:S01]  /*2e70*/  ISETP.GT.AND P5, PT, R103, 0x29, PT ;  /* 0x000000296700780c */ /* 0x000fe20003fa4270 */
[----:B------:R-:W3:Y:S01]  /*2e80*/  MUFU.TANH R188, R188 ;  /* 0x000000bc00bc7308 */ /* 0x000ee20000002400 */
[----:B------:R-:W-:-:S02]  /*2e90*/  FSEL R98, R82, -INF , !P4 ;  /* 0xff80000052627808 */ /* 0x000fc40006000000 */
[----:B------:R-:W-:Y:S02]  /*2ea0*/  SEL R193, R97, 0x60, P1 ;  /* 0x0000006061c17807 */ /* 0x000fe40000800000 */
[----:B------:R-:W-:Y:S02]  /*2eb0*/  ISETP.GT.AND P4, PT, R103, 0x38, PT ;  /* 0x000000386700780c */ /* 0x000fe40003f84270 */
[----:B------:R-:W-:Y:S01]  /*2ec0*/  FSEL R96, R85, -INF , !P6 ;  /* 0xff80000055607808 */ /* 0x000fe20007000000 */
[----:B------:R-:W4:Y:S01]  /*2ed0*/  MUFU.TANH R189, R189 ;  /* 0x000000bd00bd7308 */ /* 0x000f220000002400 */
[----:B------:R-:W-:Y:S02]  /*2ee0*/  FSEL R97, R86, -INF , !P5 ;  /* 0xff80000056617808 */ /* 0x000fe40006800000 */
[----:B------:R-:W-:Y:S02]  /*2ef0*/  ISETP.GT.AND P6, PT, R103, 0x39, PT ;  /* 0x000000396700780c */ /* 0x000fe40003fc4270 */
[----:B------:R-:W-:-:S02]  /*2f00*/  ISETP.GT.AND P5, PT, R193, RZ, PT ;  /* 0x000000ffc100720c */ /* 0x000fc40003fa4270 */
[----:B------:R-:W-:Y:S01]  /*2f10*/  FSEL R100, R185, -INF , !P4 ;  /* 0xff800000b9647808 */ /* 0x000fe20006000000 */
[----:B------:R-:W5:Y:S01]  /*2f20*/  MUFU.TANH R105, R105 ;  /* 0x0000006900697308 */ /* 0x000f620000002400 */
[----:B------:R-:W-:Y:S02]  /*2f30*/  ISETP.GT.AND P4, PT, R193, 0x1, PT ;  /* 0x00000001c100780c */ /* 0x000fe40003f84270 */
[----:B------:R-:W-:Y:S02]  /*2f40*/  FSEL R223, R186, -INF , !P6 ;  /* 0xff800000badf7808 */ /* 0x000fe40007000000 */
[C---:B------:R-:W-:Y:S01]  /*2f50*/  FSEL R226, R19.reuse, -INF , !P5 ;  /* 0xff80000013e27808 */ /* 0x040fe20006800000 */
[----:B------:R-:W-:Y:S01]  /*2f60*/  FFMA.FTZ R19, -R19, R19, 1 ;  /* 0x3f80000013137423 */ /* 0x000fe20000010113 */
[C---:B------:R-:W-:Y:S01]  /*2f70*/  ISETP.GT.AND P6, PT, R193.reuse, 0x8, PT ;  /* 0x00000008c100780c */ /* 0x040fe20003fc4270 */
[----:B------:R-:W5:Y:S01]  /*2f80*/  MUFU.TANH R108, R108 ;  /* 0x0000006c006c7308 */ /* 0x000f620000002400 */
[----:B------:R-:W-:-:S02]  /*2f90*/  ISETP.GT.AND P5, PT, R193, 0x9, PT ;  /* 0x00000009c100780c */ /* 0x000fc40003fa4270 */
[----:B------:R-:W-:Y:S02]  /*2fa0*/  FSEL R224, R20, -INF , !P4 ;  /* 0xff80000014e07808 */ /* 0x000fe40006000000 */
[----:B------:R-:W-:Y:S02]  /*2fb0*/  ISETP.GT.AND P4, PT, R193, 0x10, PT ;  /* 0x00000010c100780c */ /* 0x000fe40003f84270 */
[----:B------:R-:W-:Y:S01]  /*2fc0*/  FSEL R219, R23, -INF , !P6 ;  /* 0xff80000017db7808 */ /* 0x000fe20007000000 */
[----:B------:R-:W5:Y:S01]  /*2fd0*/  MUFU.TANH R109, R109 ;  /* 0x0000006d006d7308 */ /* 0x000f620000002400 */
[----:B------:R-:W-:Y:S02]  /*2fe0*/  FSEL R221, R72, -INF , !P5 ;  /* 0xff80000048dd7808 */ /* 0x000fe40006800000 */
[----:B------:R-:W-:Y:S02]  /*2ff0*/  ISETP.GT.AND P3, PT, R103, 0x8, PT ;  /* 0x000000086700780c */ /* 0x000fe40003f64270 */
[----:B------:R-:W-:-:S02]  /*3000*/  ISETP.GT.AND P6, PT, R193, 0x11, PT ;  /* 0x00000011c100780c */ /* 0x000fc40003fc4270 */
[----:B------:R-:W-:Y:S01]  /*3010*/  ISETP.GT.AND P5, PT, R193, 0x18, PT ;  /* 0x00000018c100780c */ /* 0x000fe20003fa4270 */
[----:B------:R-:W-:Y:S01]  /*3020*/  MUFU.TANH R106, R106 ;  /* 0x0000006a006a7308 */ /* 0x000fe20000002400 */
[----:B------:R-:W-:Y:S02]  /*3030*/  FSEL R209, R75, -INF , !P4 ;  /* 0xff8000004bd17808 */ /* 0x000fe40006000000 */
[----:B------:R-:W-:Y:S02]  /*3040*/  ISETP.GT.AND P2, PT, R103, 0x9, PT ;  /* 0x000000096700780c */ /* 0x000fe40003f44270 */
[----:B------:R-:W-:Y:S02]  /*3050*/  ISETP.GT.AND P4, PT, R193, 0x19, PT ;  /* 0x00000019c100780c */ /* 0x000fe40003f84270 */
[----:B------:R-:W-:Y:S01]  /*3060*/  FSEL R198, R21, -INF , !P3 ;  /* 0xff80000015c67808 */ /* 0x000fe20005800000 */
[----:B------:R-:W-:Y:S01]  /*3070*/  MUFU.TANH R107, R107 ;  /* 0x0000006b006b7308 */ /* 0x000fe20000002400 */
[----:B------:R-:W-:-:S02]  /*3080*/  FSEL R208, R76, -INF , !P6 ;  /* 0xff8000004cd07808 */ /* 0x000fc40007000000 */
[----:B------:R-:W-:Y:S02]  /*3090*/  FSEL R205, R79, -INF , !P5 ;  /* 0xff8000004fcd7808 */ /* 0x000fe40006800000 */
[----:B------:R-:W-:Y:S02]  /*30a0*/  ISETP.GT.AND P3, PT, R103, 0x19, PT ;  /* 0x000000196700780c */ /* 0x000fe40003f64270 */
[C---:B------:R-:W-:Y:S01]  /*30b0*/  ISETP.GT.AND P6, PT, R193.reuse, 0x20, PT ;  /* 0x00000020c100780c */ /* 0x040fe20003fc4270 */
[----:B------:R-:W5:Y:S01]  /*30c0*/  MUFU.TANH R112, R112 ;  /* 0x0000007000707308 */ /* 0x000f620000002400 */
[----:B------:R-:W-:Y:S02]  /*30d0*/  WARPGROUP.DEPBAR.LE gsb0, 0x0 ;  /* 0x00008000000079c5 */ /* 0x000fe40000010000 */
[----:B------:R-:W1:Y:S01]  /*30e0*/  LDS R190, [R190+0x380] ;  /* 0x00038000bebe7984 */ /* 0x000e620000000800 */
[----:B------:R-:W-:Y:S01]  /*30f0*/  WARPGROUP.ARRIVE ;  /* 0x00000000000079c5 */ /* 0x000fe20000000000 */
[----:B------:R-:W-:-:S02]  /*3100*/  ISETP.GT.AND P5, PT, R193, 0x21, PT ;  /* 0x00000021c100780c */ /* 0x000fc40003fa4270 */
[----:B------:R-:W-:Y:S01]  /*3110*/  FSEL R200, R22, -INF , !P2 ;  /* 0xff80000016c87808 */ /* 0x000fe20005000000 */
[----:B------:R-:W5:Y:S01]  /*3120*/  MUFU.TANH R110, R110 ;  /* 0x0000006e006e7308 */ /* 0x000f620000002400 */
[----:B------:R-:W-:Y:S01]  /*3130*/  FSEL R207, R80, -INF , !P4 ;  /* 0xff80000050cf7808 */ /* 0x000fe20006000000 */
[----:B------:R-:W-:Y:S01]  /*3140*/  HGMMA.64x96x16.F32.BF16 R24, gdesc[UR4], R24, gsb0 ;  /* 0x01600000041879f0 */ /* 0x000fe20008001818 */
[----:B------:R-:W-:Y:S01]  /*3150*/  ISETP.GT.AND P2, PT, R103, 0x20, PT ;  /* 0x000000206700780c */ /* 0x000fe20003f44270 */
[----:B------:R-:W-:Y:S01]  /*3160*/  ULDC UR4, c[0x0][0x744] ;  /* 0x0001d10000047ab9 */ /* 0x000fe20000000800 */
[----:B------:R-:W-:Y:S01]  /*3170*/  ISETP.GT.AND P4, PT, R193, 0x28, PT ;  /* 0x00000028c100780c */ /* 0x000fe20003f84270 */
[--C-:B------:R-:W-:Y:S01]  /*3180*/  FFMA.FTZ R113, R113, UR4, -R104.reuse ;  /* 0x0000000471717c23 */ /* 0x100fe20008010868 */
[----:B------:R-:W-:Y:S01]  /*3190*/  FSEL R92, R78, -INF , !P3 ;  /* 0xff8000004e5c7808 */ /* 0x000fe20005800000 */
[----:B------:R-:W5:Y:S01]  /*31a0*/  MUFU.TANH R111, R111 ;  /* 0x0000006f006f7308 */ /* 0x000f620000002400 */
[----:B------:R-:W-:Y:S01]  /*31b0*/  FSEL R222, R83, -INF , !P6 ;  /* 0xff80000053de7808 */ /* 0x000fe20007000000 */
[----:B------:R-:W-:Y:S01]  /*31c0*/  FFMA.FTZ R104, R226, UR4, -R104 ;  /* 0x00000004e2687c23 */ /* 0x000fe20008010868 */
[----:B------:R-:W-:Y:S01]  /*31d0*/  FSEL R203, R84, -INF , !P5 ;  /* 0xff80000054cb7808 */ /* 0x000fe20006800000 */
[----:B------:R-:W-:Y:S01]  /*31e0*/  FFMA.FTZ R221, R221, UR4, -R225 ;  /* 0x00000004dddd7c23 */ /* 0x000fe200080108e1 */
[----:B------:R-:W-:Y:S01]  /*31f0*/  ISETP.GT.AND P3, PT, R103, 0x30, PT ;  /* 0x000000306700780c */ /* 0x000fe20003f64270 */
[--C-:B------:R-:W-:Y:S01]  /*3200*/  FFMA.FTZ R94, R94, UR4, -R227.reuse ;  /* 0x000000045e5e7c23 */ /* 0x100fe200080108e3 */
[C---:B------:R-:W-:Y:S01]  /*3210*/  ISETP.GT.AND P6, PT, R193.reuse, 0x29, PT ;  /* 0x00000029c100780c */ /* 0x040fe20003fc4270 */
[----:B------:R-:W5:Y:S01]  /*3220*/  MUFU.TANH R114, R114 ;  /* 0x0000007200727308 */ /* 0x000f620000002400 */
[----:B------:R-:W-:Y:S01]  /*3230*/  ISETP.GT.AND P5, PT, R193, 0x30, PT ;  /* 0x00000030c100780c */ /* 0x000fe20003fa4270 */
[----:B------:R-:W-:Y:S01]  /*3240*/  FFMA.FTZ R209, R209, UR4, -R227 ;  /* 0x00000004d1d17c23 */ /* 0x000fe200080108e3 */
[----:B------:R-:W-:Y:S01]  /*3250*/  FSEL R206, R81, -INF , !P2 ;  /* 0xff80000051ce7808 */ /* 0x000fe20005000000 */
[----:B------:R-:W2:Y:S01]  /*3260*/  SHFL.IDX PT, R227, R15, R118, 0x1f ;  /* 0x00001f760fe37589 */ /* 0x000ea200000e0000 */
[----:B------:R-:W-:-:S02]  /*3270*/  FSEL R204, R87, -INF , !P4 ;  /* 0xff80000057cc7808 */ /* 0x000fc40006000000 */
[----:B------:R-:W-:Y:S01]  /*3280*/  ISETP.GT.AND P2, PT, R103, 0x31, PT ;  /* 0x000000316700780c */ /* 0x000fe20003f44270 */
[----:B------:R-:W5:Y:S01]  /*3290*/  MUFU.EX2 R113, R113 ;  /* 0x0000007100717308 */ /* 0x000f620000000800 */
[----:B------:R-:W-:Y:S02]  /*32a0*/  ISETP.GT.AND P4, PT, R193, 0x31, PT ;  /* 0x00000031c100780c */ /* 0x000fe40003f84270 */
[----:B------:R-:W-:Y:S02]  /*32b0*/  FSEL R230, R89, -INF , !P3 ;  /* 0xff80000059e67808 */ /* 0x000fe40005800000 */
[----:B------:R-:W-:Y:S02]  /*32c0*/  FSEL R202, R88, -INF , !P6 ;  /* 0xff80000058ca7808 */ /* 0x000fe40007000000 */
[----:B------:R-:W-:Y:S01]  /*32d0*/  FSEL R218, R91, -INF , !P5 ;  /* 0xff8000005bda7808 */ /* 0x000fe20006800000 */
[----:B------:R-:W-:Y:S01]  /*32e0*/  MUFU.TANH R191, R191 ;  /* 0x000000bf00bf7308 */ /* 0x000fe20000002400 */
[C---:B------:R-:W-:Y:S01]  /*32f0*/  ISETP.GT.AND P1, PT, R103.reuse, 0x40, PT ;  /* 0x000000406700780c */ /* 0x040fe20003f24270 */
[----:B-1----:R-:W1:Y:S01]  /*3300*/  SHFL.IDX PT, R195, R190, R9, 0x1f ;  /* 0x00001f09bec37589 */ /* 0x002e6200000e0000 */
[----:B------:R-:W-:-:S02]  /*3310*/  ISETP.GT.AND P3, PT, R103, 0x41, PT ;  /* 0x000000416700780c */ /* 0x000fc40003f64270 */
[C---:B------:R-:W-:Y:S01]  /*3320*/  ISETP.GT.AND P6, PT, R193.reuse, 0x38, PT ;  /* 0x00000038c100780c */ /* 0x040fe20003fc4270 */
[----:B------:R-:W1:Y:S01]  /*3330*/  SHFL.IDX PT, R232, R190, R118, 0x1f ;  /* 0x00001f76bee87589 */ /* 0x000e6200000e0000 */
[----:B------:R-:W-:Y:S01]  /*3340*/  ISETP.GT.AND P5, PT, R193, 0x39, PT ;  /* 0x00000039c100780c */ /* 0x000fe20003fa4270 */
[----:B------:R-:W-:Y:S01]  /*3350*/  MUFU.TANH R115, R115 ;  /* 0x0000007300737308 */ /* 0x000fe20000002400 */
[----:B------:R-:W-:Y:S01]  /*3360*/  FSEL R99, R90, -INF , !P2 ;  /* 0xff8000005a637808 */ /* 0x000fe20005000000 */
[----:B------:R-:W-:Y:S01]  /*3370*/  SHFL.IDX PT, R233, R190, R199, 0x1f ;  /* 0x00001fc7bee97589 */ /* 0x000fe200000e0000 */
[----:B------:R-:W-:Y:S01]  /*3380*/  FSEL R217, R184, -INF , !P4 ;  /* 0xff800000b8d97808 */ /* 0x000fe20006000000 */
[--C-:B--2---:R-:W-:Y:S01]  /*3390*/  FFMA.FTZ R97, R97, UR4, -R227.reuse ;  /* 0x0000000461617c23 */ /* 0x104fe200080108e3 */
[C---:B------:R-:W-:Y:S01]  /*33a0*/  ISETP.GT.AND P2, PT, R103.reuse, 0x48, PT ;  /* 0x000000486700780c */ /* 0x040fe20003f44270 */
[----:B------:R-:W-:Y:S01]  /*33b0*/  FFMA.FTZ R202, R202, UR4, -R227 ;  /* 0x00000004caca7c23 */ /* 0x000fe200080108e3 */
[----:B------:R-:W-:Y:S01]  /*33c0*/  ISETP.GT.AND P4, PT, R103, 0x49, PT ;  /* 0x000000496700780c */ /* 0x000fe20003f84270 */
[----:B------:R-:W-:Y:S01]  /*33d0*/  MUFU.TANH R196, R196 ;  /* 0x000000c400c47308 */ /* 0x000fe20000002400 */
[----:B------:R-:W-:-:S02]  /*33e0*/  FSEL R213, R187, -INF , !P6 ;  /* 0xff800000bbd57808 */ /* 0x000fc40007000000 */
[----:B---3--:R-:W-:Y:S02]  /*33f0*/  FSEL R211, R188, -INF , !P5 ;  /* 0xff800000bcd37808 */ /* 0x008fe40006800000 */
[----:B----4-:R-:W-:Y:S02]  /*3400*/  FSEL R101, R189, -INF , !P1 ;  /* 0xff800000bd657808 */ /* 0x010fe40004800000 */
[----:B-----5:R-:W-:Y:S01]  /*3410*/  FSEL R102, R105, -INF , !P3 ;  /* 0xff80000069667808 */ /* 0x020fe20005800000 */
[----:B------:R-:W-:Y:S01]  /*3420*/  MUFU.TANH R201, R201 ;  /* 0x000000c900c97308 */ /* 0x000fe20000002400 */
[C---:B------:R-:W-:Y:S02]  /*3430*/  ISETP.GT.AND P6, PT, R103.reuse, 0x50, PT ;  /* 0x000000506700780c */ /* 0x040fe40003fc4270 */
[C---:B------:R-:W-:Y:S02]  /*3440*/  ISETP.GT.AND P5, PT, R103.reuse, 0x51, PT ;  /* 0x000000516700780c */ /* 0x040fe40003fa4270 */
[----:B------:R-:W-:-:S02]  /*3450*/  ISETP.GT.AND P1, PT, R103, 0x58, PT ;  /* 0x000000586700780c */ /* 0x000fc40003f24270 */
[----:B------:R-:W-:Y:S01]  /*3460*/  ISETP.GT.AND P3, PT, R103, 0x59, PT ;  /* 0x000000596700780c */ /* 0x000fe20003f64270 */
[----:B------:R-:W2:Y:S01]  /*3470*/  MUFU.EX2 R104, R104 ;  /* 0x0000006800687308 */ /* 0x000ea20000000800 */
[----:B------:R-:W-:Y:S02]  /*3480*/  FSEL R103, R108, -INF , !P2 ;  /* 0xff8000006c677808 */ /* 0x000fe40005000000 */
[----:B------:R-:W-:Y:S02]  /*3490*/  FSEL R235, R109, -INF , !P4 ;  /* 0xff8000006deb7808 */ /* 0x000fe40006000000 */
[C---:B------:R-:W-:Y:S02]  /*34a0*/  ISETP.GT.AND P2, PT, R193.reuse, 0x40, PT ;  /* 0x00000040c100780c */ /* 0x040fe40003f44270 */
[----:B------:R-:W-:Y:S01]  /*34b0*/  ISETP.GT.AND P4, PT, R193, 0x41, PT ;  /* 0x00000041c100780c */ /* 0x000fe20003f84270 */
[----:B------:R-:W-:Y:S01]  /*34c0*/  MUFU.EX2 R94, R94 ;  /* 0x0000005e005e7308 */ /* 0x000fe20000000800 */
[----:B------:R-:W-:-:S02]  /*34d0*/  FSEL R220, R112, -INF , !P6 ;  /* 0xff80000070dc7808 */ /* 0x000fc40007000000 */
[----:B------:R-:W-:Y:S02]  /*34e0*/  FSEL R214, R106, -INF , !P2 ;  /* 0xff8000006ad67808 */ /* 0x000fe40005000000 */
[----:B------:R-:W-:Y:S02]  /*34f0*/  FSEL R216, R107, -INF , !P4 ;  /* 0xff8000006bd87808 */ /* 0x000fe40006000000 */
[C---:B------:R-:W-:Y:S01]  /*3500*/  ISETP.GT.AND P6, PT, R193.reuse, 0x48, PT ;  /* 0x00000048c100780c */ /* 0x040fe20003fc4270 */
[----:B------:R-:W-:Y:S02]  /*3510*/  WARPGROUP.DEPBAR.LE gsb0, 0x0 ;  /* 0x00008000000079c5 */ /* 0x000fe40000010000 */
[C---:B------:R-:W-:Y:S01]  /*3520*/  ISETP.GT.AND P2, PT, R193.reuse, 0x49, PT ;  /* 0x00000049c100780c */ /* 0x040fe20003f44270 */
[--C-:B-1----:R-:W-:Y:S01]  /*3530*/  FADD.FTZ R194, R24, -R195.reuse ;  /* 0x800000c318c27221 */ /* 0x102fe20000010000 */
[----:B------:R-:W-:Y:S01]  /*3540*/  ISETP.GT.AND P4, PT, R193, 0x50, PT ;  /* 0x00000050c100780c */ /* 0x000fe20003f84270 */
[----:B------:R-:W-:Y:S01]  /*3550*/  FFMA.FTZ R24, -R192, R192, 1 ;  /* 0x3f800000c0187423 */ /* 0x000fe200000101c0 */
[----:B------:R-:W-:Y:S01]  /*3560*/  FSEL R215, R110, -INF , !P6 ;  /* 0xff8000006ed77808 */ /* 0x000fe20007000000 */
[----:B------:R-:W-:Y:S01]  /*3570*/  FMUL.FTZ R192, R116, UR10 ;  /* 0x0000000a74c07c20 */ /* 0x000fe20008410000 */
[----:B------:R-:W-:Y:S01]  /*3580*/  FSEL R210, R111, -INF , !P2 ;  /* 0xff8000006fd27808 */ /* 0x000fe20005000000 */
[----:B------:R-:W-:Y:S01]  /*3590*/  FADD.FTZ R195, R26, -R195 ;  /* 0x800000c31ac37221 */ /* 0x000fe20000010000 */
[----:B------:R-:W-:Y:S01]  /*35a0*/  FSEL R212, R114, -INF , !P4 ;  /* 0xff80000072d47808 */ /* 0x000fe20006000000 */
[----:B------:R-:W-:Y:S01]  /*35b0*/  FFMA.FTZ R26, R200, UR4, -R225 ;  /* 0x00000004c81a7c23 */ /* 0x000fe200080108e1 */
[----:B------:R-:W-:Y:S01]  /*35c0*/  ISETP.GT.AND P6, PT, R193, 0x51, PT ;  /* 0x00000051c100780c */ /* 0x000fe20003fc4270 */
[----:B------:R-:W-:Y:S01]  /*35d0*/  VIADD R200, R9, 0x1c ;  /* 0x0000001c09c87836 */ /* 0x000fe20000000000 */
[C---:B------:R-:W-:Y:S01]  /*35e0*/  ISETP.GT.AND P2, PT, R193.reuse, 0x58, PT ;  /* 0x00000058c100780c */ /* 0x040fe20003f44270 */
[----:B------:R-:W-:Y:S01]  /*35f0*/  SHFL.IDX PT, R225, R15, R9, 0x1f ;  /* 0x00001f090fe17589 */ /* 0x000fe200000e0000 */
[----:B------:R-:W-:Y:S01]  /*3600*/  ISETP.GT.AND P4, PT, R193, 0x59, PT ;  /* 0x00000059c100780c */ /* 0x000fe20003f84270 */
[----:B------:R-:W-:Y:S01]  /*3610*/  FMUL.FTZ R193, R113, R194 ;  /* 0x000000c271c17220 */ /* 0x000fe20000410000 */
[----:B------:R-:W-:Y:S01]  /*3620*/  FMUL.FTZ R194, R117, UR10 ;  /* 0x0000000a75c27c20 */ /* 0x000fe20008410000 */
[C---:B------:R-:W-:Y:S01]  /*3630*/  VIADD R117, R9.reuse, 0x8 ;  /* 0x0000000809757836 */ /* 0x040fe20000000000 */
[----:B------:R-:W1:Y:S01]  /*3640*/  SHFL.IDX PT, R229, R17, R200, 0x1f ;  /* 0x00001fc811e57589 */ /* 0x000e6200000e0000 */
[----:B------:R-:W-:Y:S01]  /*3650*/  FMUL.FTZ R116, R24, R193 ;  /* 0x000000c118747220 */ /* 0x000fe20000410000 */
[----:B------:R-:W-:Y:S01]  /*3660*/  VIADD R193, R9, 0x4 ;  /* 0x0000000409c17836 */ /* 0x000fe20000000000 */
[----:B------:R-:W3:Y:S01]  /*3670*/  MUFU.TANH R192, R192 ;  /* 0x000000c000c07308 */ /* 0x000ee20000002400 */
[----:B------:R-:W4:Y:S04]  /*3680*/  SHFL.IDX PT, R228, R17, R117, 0x1f ;  /* 0x00001f7511e47589 */ /* 0x000f2800000e0000 */
[----:B------:R-:W5:Y:S03]  /*3690*/  SHFL.IDX PT, R24, R17, R193, 0x1f ;  /* 0x00001fc111187589 */ /* 0x000f6600000e0000 */
[----:B------:R-:W3:Y:S01]  /*36a0*/  MUFU.TANH R194, R194 ;  /* 0x000000c200c27308 */ /* 0x000ee20000002400 */
[----:B------:R-:W3:Y:S04]  /*36b0*/  SHFL.IDX PT, R227, R14, R117, 0x1f ;  /* 0x00001f750ee37589 */ /* 0x000ee800000e0000 */
[----:B------:R-:W3:Y:S01]  /*36c0*/  SHFL.IDX PT, R234, R190, R193, 0x1f ;  /* 0x00001fc1beea7589 */ /* 0x000ee200000e0000 */
[----:B--2---:R-:W-:Y:S01]  /*36d0*/  FMUL.FTZ R195, R104, R195 ;  /* 0x000000c368c37220 */ /* 0x004fe20000410000 */
[----:B------:R-:W-:Y:S01]  /*36e0*/  FADD.FTZ R29, R29, -R232 ;  /* 0x800000e81d1d7221 */ /* 0x000fe20000010000 */
[----:B------:R-:W-:Y:S01]  /*36f0*/  MUFU.EX2 R26, R26 ;  /* 0x0000001a001a7308 */ /* 0x000fe20000000800 */
[----:B------:R-:W-:Y:S01]  /*3700*/  LDS R12, [R12+0x380] ;  /* 0x000380000c0c7984 */ /* 0x000fe20000000800 */
[--C-:B-1----:R-:W-:Y:S01]  /*3710*/  FFMA.FTZ R92, R92, UR4, -R229.reuse ;  /* 0x000000045c5c7c23 */ /* 0x102fe200080108e5 */
[----:B------:R-:W-:Y:S01]  /*3720*/  FFMA.FTZ R207, R207, UR4, -R229 ;  /* 0x00000004cfcf7c23 */ /* 0x000fe200080108e5 */
[--C-:B------:R-:W-:Y:S01]  /*3730*/  FFMA.FTZ R229, R206, UR4, -R225.reuse ;  /* 0x00000004cee57c23 */ /* 0x100fe200080108e1 */
[----:B------:R-:W-:Y:S01]  /*3740*/  FFMA.FTZ R206, R222, UR4, -R225 ;  /* 0x00000004dece7c23 */ /* 0x000fe200080108e1 */
[--C-:B----4-:R-:W-:Y:S01]  /*3750*/  FFMA.FTZ R198, R198, UR4, -R228.reuse ;  /* 0x00000004c6c67c23 */ /* 0x110fe200080108e4 */
[----:B------:R-:W-:Y:S01]  /*3760*/  FFMA.FTZ R219, R219, UR4, -R228 ;  /* 0x00000004dbdb7c23 */ /* 0x000fe200080108e4 */
[----:B------:R-:W-:Y:S01]  /*3770*/  MUFU.EX2 R209, R209 ;  /* 0x000000d100d17308 */ /* 0x000fe20000000800 */
[----:B------:R-:W1:Y:S01]  /*3780*/  SHFL.IDX PT, R228, R15, R117, 0x1f ;  /* 0x00001f750fe47589 */ /* 0x000e6200000e0000 */
[--C-:B-----5:R-:W-:Y:S01]  /*3790*/  FFMA.FTZ R119, R197, UR4, -R24.reuse ;  /* 0x00000004c5777c23 */ /* 0x120fe20008010818 */
[----:B------:R-:W-:Y:S01]  /*37a0*/  FFMA.FTZ R224, R224, UR4, -R24 ;  /* 0x00000004e0e07c23 */ /* 0x000fe20008010818 */
[----:B------:R-:W-:-:S02]  /*37b0*/  VIADD R197, R9, 0x14 ;  /* 0x0000001409c57836 */ /* 0x000fc40000000000 */
[--C-:B---3--:R-:W-:Y:S01]  /*37c0*/  FFMA.FTZ R103, R103, UR4, -R227.reuse ;  /* 0x0000000467677c23 */ /* 0x108fe200080108e3 */
[----:B------:R-:W-:Y:S01]  /*37d0*/  FFMA.FTZ R215, R215, UR4, -R227 ;  /* 0x00000004d7d77c23 */ /* 0x000fe200080108e3 */
[----:B------:R2:W-:Y:S01]  /*37e0*/  MUFU.EX2 R24, R198 ;  /* 0x000000c600187308 */ /* 0x0005e20000000800 */
[----:B------:R-:W3:Y:S04]  /*37f0*/  SHFL.IDX PT, R231, R17, R197, 0x1f ;  /* 0x00001fc511e77589 */ /* 0x000ee800000e0000 */
[----:B------:R-:W4:Y:S01]  /*3800*/  SHFL.IDX PT, R225, R15, R197, 0x1f ;  /* 0x00001fc50fe17589 */ /* 0x000f2200000e0000 */
[----:B------:R-:W-:Y:S01]  /*3810*/  FMUL.FTZ R195, R19, R195 ;  /* 0x000000c313c37220 */ /* 0x000fe20000410000 */
[----:B------:R-:W-:Y:S01]  /*3820*/  FADD.FTZ R232, R31, -R232 ;  /* 0x800000e81fe87221 */ /* 0x000fe20000010000 */
[----:B------:R-:W-:Y:S01]  /*3830*/  FADD.FTZ R27, R27, -R234 ;  /* 0x800000ea1b1b7221 */ /* 0x000fe20000010000 */
[----:B--2---:R-:W-:-:S02]  /*3840*/  VIADD R198, R9, 0x18 ;  /* 0x0000001809c67836 */ /* 0x004fc40000000000 */
[--C-:B------:R-:W-:Y:S01]  /*3850*/  FADD.FTZ R32, R32, -R233.reuse ;  /* 0x800000e920207221 */ /* 0x100fe20000010000 */
[----:B------:R-:W-:Y:S01]  /*3860*/  FADD.FTZ R34, R34, -R233 ;  /* 0x800000e922227221 */ /* 0x000fe20000010000 */
[----:B------:R-:W-:Y:S01]  /*3870*/  FFMA.FTZ R77, -R77, R77, 1 ;  /* 0x3f8000004d4d7423 */ /* 0x000fe2000001014d */
[----:B------:R-:W-:Y:S01]  /*3880*/  FFMA.FTZ R76, -R76, R76, 1 ;  /* 0x3f8000004c4c7423 */ /* 0x000fe2000001014c */
[----:B------:R-:W2:Y:S01]  /*3890*/  SHFL.IDX PT, R226, R17, R198, 0x1f ;  /* 0x00001fc611e27589 */ /* 0x000ea200000e0000 */
[----:B------:R-:W-:Y:S01]  /*38a0*/  MUFU.EX2 R92, R92 ;  /* 0x0000005c005c7308 */ /* 0x000fe20000000800 */
[--C-:B-1----:R-:W-:Y:S02]  /*38b0*/  FFMA.FTZ R204, R204, UR4, -R228.reuse ;  /* 0x00000004cccc7c23 */ /* 0x102fe400080108e4 */
[----:B------:R-:W1:Y:S04]  /*38c0*/  SHFL.IDX PT, R17, R15, R193, 0x1f ;  /* 0x00001fc10f117589 */ /* 0x000e6800000e0000 */
[----:B------:R-:W-:Y:S01]  /*38d0*/  SHFL.IDX PT, R227, R14, R198, 0x1f ;  /* 0x00001fc60ee37589 */ /* 0x000fe200000e0000 */
[----:B------:R-:W-:Y:S01]  /*38e0*/  MUFU.EX2 R207, R207 ;  /* 0x000000cf00cf7308 */ /* 0x000fe20000000800 */
[--C-:B---3--:R-:W-:Y:S01]  /*38f0*/  FFMA.FTZ R93, R93, UR4, -R231.reuse ;  /* 0x000000045d5d7c23 */ /* 0x108fe200080108e7 */
[----:B------:R-:W-:Y:S01]  /*3900*/  FFMA.FTZ R208, R208, UR4, -R231 ;  /* 0x00000004d0d07c23 */ /* 0x000fe200080108e7 */
[----:B------:R-:W-:Y:S01]  /*3910*/  FFMA.FTZ R231, R96, UR4, -R228 ;  /* 0x0000000460e77c23 */ /* 0x000fe200080108e4 */
[--C-:B----4-:R-:W-:Y:S01]  /*3920*/  FFMA.FTZ R99, R99, UR4, -R225.reuse ;  /* 0x0000000463637c23 */ /* 0x110fe200080108e1 */
[----:B------:R-:W-:Y:S01]  /*3930*/  FFMA.FTZ R217, R217, UR4, -R225 ;  /* 0x00000004d9d97c23 */ /* 0x000fe200080108e1 */
[----:B------:R-:W3:Y:S02]  /*3940*/  SHFL.IDX PT, R228, R14, R193, 0x1f ;  /* 0x00001fc10ee47589 */ /* 0x000ee400000e0000 */
[----:B------:R-:W4:Y:S02]  /*3950*/  MUFU.EX2 R19, R224 ;  /* 0x000000e000137308 */ /* 0x000f240000000800 */
[----:B------:R-:W5:Y:S01]  /*3960*/  SHFL.IDX PT, R225, R14, R199, 0x1f ;  /* 0x00001fc70ee17589 */ /* 0x000f6200000e0000 */
[--C-:B--2---:R-:W-:Y:S01]  /*3970*/  FFMA.FTZ R95, R95, UR4, -R226.reuse ;  /* 0x000000045f5f7c23 */ /* 0x104fe200080108e2 */
[----:B------:R-:W-:-:S04]  /*3980*/  FFMA.FTZ R205, R205, UR4, -R226 ;  /* 0x00000004cdcd7c23 */ /* 0x000fc800080108e2 */
[----:B------:R-:W2:Y:S01]  /*3990*/  MUFU.EX2 R31, R219 ;  /* 0x000000db001f7308 */ /* 0x000ea20000000800 */
[----:B------:R-:W4:Y:S01]  /*39a0*/  SHFL.IDX PT, R226, R15, R199, 0x1f ;  /* 0x00001fc70fe27589 */ /* 0x000f2200000e0000 */
[--C-:B-1----:R-:W-:Y:S01]  /*39b0*/  FFMA.FTZ R222, R98, UR4, -R17.reuse ;  /* 0x0000000462de7c23 */ /* 0x102fe20008010811 */
[----:B------:R-:W-:Y:S02]  /*39c0*/  FFMA.FTZ R203, R203, UR4, -R17 ;  /* 0x00000004cbcb7c23 */ /* 0x000fe40008010811 */
[----:B------:R-:W1:Y:S03]  /*39d0*/  SHFL.IDX PT, R98, R15, R198, 0x1f ;  /* 0x00001fc60f627589 */ /* 0x000e6600000e0000 */
[----:B------:R5:W-:Y:S01]  /*39e0*/  MUFU.EX2 R96, R222 ;  /* 0x000000de00607308 */ /* 0x000be20000000800 */
[----:B---3--:R-:W-:-:S07]  /*39f0*/  FFMA.FTZ R102, R102, UR4, -R228 ;  /* 0x0000000466667c23 */ /* 0x008fce00080108e4 */
[----:B------:R3:W-:Y:S01]  /*3a00*/  MUFU.EX2 R17, R229 ;  /* 0x000000e500117308 */ /* 0x0007e20000000800 */
[----:B-----5:R-:W5:Y:S01]  /*3a10*/  SHFL.IDX PT, R222, R14, R9, 0x1f ;  /* 0x00001f090ede7589 */ /* 0x020f6200000e0000 */
[----:B------:R-:W-:Y:S01]  /*3a20*/  FFMA.FTZ R216, R216, UR4, -R228 ;  /* 0x00000004d8d87c23 */ /* 0x000fe200080108e4 */
[--C-:B------:R-:W-:Y:S01]  /*3a30*/  FFMA.FTZ R220, R220, UR4, -R225.reuse ;  /* 0x00000004dcdc7c23 */ /* 0x100fe200080108e1 */
[----:B------:R-:W-:Y:S01]  /*3a40*/  FFMA.FTZ R212, R212, UR4, -R225 ;  /* 0x00000004d4d47c23 */ /* 0x000fe200080108e1 */
[----:B------:R-:W-:Y:S02]  /*3a50*/  FSEL R225, R191, -INF , !P5 ;  /* 0xff800000bfe17808 */ /* 0x000fe40006800000 */
[----:B------:R-:W-:Y:S01]  /*3a60*/  FSEL R228, R192, -INF , !P1 ;  /* 0xff800000c0e47808 */ /* 0x000fe20004800000 */
[----:B------:R-:W-:Y:S01]  /*3a70*/  MUFU.EX2 R95, R95 ;  /* 0x0000005f005f7308 */ /* 0x000fe20000000800 */
[--C-:B----4-:R-:W-:Y:S01]  /*3a80*/  FFMA.FTZ R230, R230, UR4, -R226.reuse ;  /* 0x00000004e6e67c23 */ /* 0x110fe200080108e2 */
[----:B------:R-:W-:Y:S01]  /*3a90*/  FFMA.FTZ R218, R218, UR4, -R226 ;  /* 0x00000004dada7c23 */ /* 0x000fe200080108e2 */
[----:B---3--:R3:W4:Y:S01]  /*3aa0*/  SHFL.IDX PT, R229, R15, R200, 0x1f ;  /* 0x00001fc80fe57589 */ /* 0x00872200000e0000 */
[--C-:B------:R-:W-:Y:S01]  /*3ab0*/  FFMA.FTZ R228, R228, UR4, -R227.reuse ;  /* 0x00000004e4e47c23 */ /* 0x100fe200080108e3 */
[--C-:B-1----:R-:W-:Y:S01]  /*3ac0*/  FFMA.FTZ R100, R100, UR4, -R98.reuse ;  /* 0x0000000464647c23 */ /* 0x102fe20008010862 */
[----:B------:R-:W-:Y:S01]  /*3ad0*/  FFMA.FTZ R213, R213, UR4, -R98 ;  /* 0x00000004d5d57c23 */ /* 0x000fe20008010862 */
[----:B------:R-:W1:Y:S01]  /*3ae0*/  SHFL.IDX PT, R226, R14, R118, 0x1f ;  /* 0x00001f760ee27589 */ /* 0x000e6200000e0000 */
[----:B------:R2:W-:Y:S08]  /*3af0*/  MUFU.EX2 R98, R230 ;  /* 0x000000e600627308 */ /* 0x0005f00000000800 */
[----:B---3--:R3:W-:Y:S01]  /*3b00*/  MUFU.EX2 R15, R231 ;  /* 0x000000e7000f7308 */ /* 0x0087e20000000800 */
[--C-:B-----5:R-:W-:Y:S01]  /*3b10*/  FFMA.FTZ R101, R101, UR4, -R222.reuse ;  /* 0x0000000465657c23 */ /* 0x120fe200080108de */
[----:B------:R-:W-:Y:S01]  /*3b20*/  FFMA.FTZ R214, R214, UR4, -R222 ;  /* 0x00000004d6d67c23 */ /* 0x000fe200080108de */
[----:B--2---:R-:W-:Y:S01]  /*3b30*/  FSEL R230, R196, -INF , !P2 ;  /* 0xff800000c4e67808 */ /* 0x004fe20005000000 */
[----:B------:R-:W2:Y:S04]  /*3b40*/  SHFL.IDX PT, R222, R14, R197, 0x1f ;  /* 0x00001fc50ede7589 */ /* 0x000ea800000e0000 */
[----:B------:R-:W-:Y:S01]  /*3b50*/  FFMA.FTZ R227, R230, UR4, -R227 ;  /* 0x00000004e6e37c23 */ /* 0x000fe200080108e3 */
[----:B---3--:R-:W-:Y:S01]  /*3b60*/  SHFL.IDX PT, R231, R190, R117, 0x1f ;  /* 0x00001f75bee77589 */ /* 0x008fe200000e0000 */
[----:B------:R-:W-:Y:S01]  /*3b70*/  FFMA.FTZ R219, -R18, R18, 1 ;  /* 0x3f80000012db7423 */ /* 0x000fe20000010112 */
[--C-:B----4-:R-:W-:Y:S01]  /*3b80*/  FFMA.FTZ R223, R223, UR4, -R229.reuse ;  /* 0x00000004dfdf7c23 */ /* 0x110fe200080108e5 */
[----:B------:R-:W-:Y:S01]  /*3b90*/  FFMA.FTZ R211, R211, UR4, -R229 ;  /* 0x00000004d3d37c23 */ /* 0x000fe200080108e5 */
[----:B------:R-:W-:Y:S01]  /*3ba0*/  FSEL R229, R115, -INF , !P6 ;  /* 0xff80000073e57808 */ /* 0x000fe20007000000 */
[----:B------:R-:W-:Y:S01]  /*3bb0*/  SHFL.IDX PT, R230, R190, R197, 0x1f ;  /* 0x00001fc5bee67589 */ /* 0x000fe200000e0000 */
[--C-:B-1----:R-:W-:Y:S01]  /*3bc0*/  FFMA.FTZ R235, R235, UR4, -R226.reuse ;  /* 0x00000004ebeb7c23 */ /* 0x102fe200080108e2 */
[----:B------:R-:W-:Y:S01]  /*3bd0*/  FFMA.FTZ R210, R210, UR4, -R226 ;  /* 0x00000004d2d27c23 */ /* 0x000fe200080108e2 */
[----:B------:R-:W-:Y:S01]  /*3be0*/  FMUL.FTZ R32, R94, R32 ;  /* 0x000000205e207220 */ /* 0x000fe20000410000 */
[----:B------:R1:W3:Y:S01]  /*3bf0*/  SHFL.IDX PT, R226, R14, R200, 0x1f ;  /* 0x00001fc80ee27589 */ /* 0x0002e200000e0000 */
[----:B------:R4:W-:Y:S08]  /*3c00*/  MUFU.EX2 R13, R235 ;  /* 0x000000eb000d7308 */ /* 0x0009f00000000800 */
[----:B------:R-:W-:Y:S01]  /*3c10*/  MUFU.EX2 R93, R93 ;  /* 0x0000005d005d7308 */ /* 0x000fe20000000800 */
[----:B----4-:R-:W4:Y:S07]  /*3c20*/  LDL R235, [R1+0x10] ;  /* 0x0000100001eb7983 */ /* 0x010f2e0000100800 */
[----:B-1----:R2:W-:Y:S08]  /*3c30*/  MUFU.EX2 R14, R223 ;  /* 0x000000df000e7308 */ /* 0x0025f00000000800 */
[----:B------:R-:W-:Y:S01]  /*3c40*/  MUFU.EX2 R208, R208 ;  /* 0x000000d000d07308 */ /* 0x000fe20000000800 */
[--C-:B--2---:R-:W-:Y:S01]  /*3c50*/  FFMA.FTZ R223, R225, UR4, -R222.reuse ;  /* 0x00000004e1df7c23 */ /* 0x104fe200080108de */
[----:B------:R-:W-:Y:S01]  /*3c60*/  FFMA.FTZ R222, R229, UR4, -R222 ;  /* 0x00000004e5de7c23 */ /* 0x000fe200080108de */
[----:B------:R-:W-:-:S02]  /*3c70*/  FSEL R225, R194, -INF , !P3 ;  /* 0xff800000c2e17808 */ /* 0x000fc40005800000 */
[----:B------:R-:W-:-:S03]  /*3c80*/  FSEL R229, R201, -INF , !P4 ;  /* 0xff800000c9e57808 */ /* 0x000fc60006000000 */
[--C-:B---3--:R-:W-:Y:S01]  /*3c90*/  FFMA.FTZ R225, R225, UR4, -R226.reuse ;  /* 0x00000004e1e17c23 */ /* 0x108fe200080108e2 */
[----:B------:R-:W-:Y:S01]  /*3ca0*/  FFMA.FTZ R78, -R78, R78, 1 ;  /* 0x3f8000004e4e7423 */ /* 0x000fe2000001014e */
[----:B------:R-:W-:Y:S01]  /*3cb0*/  FFMA.FTZ R226, R229, UR4, -R226 ;  /* 0x00000004e5e27c23 */ /* 0x000fe200080108e2 */
[----:B------:R-:W-:Y:S01]  /*3cc0*/  FFMA.FTZ R80, -R80, R80, 1 ;  /* 0x3f80000050507423 */ /* 0x000fe20000010150 */
[----:B------:R-:W-:Y:S01]  /*3cd0*/  SHFL.IDX PT, R229, R190, R198, 0x1f ;  /* 0x00001fc6bee57589 */ /* 0x000fe200000e0000 */
[----:B------:R-:W-:Y:S03]  /*3ce0*/  MUFU.EX2 R203, R203 ;  /* 0x000000cb00cb7308 */ /* 0x000fe60000000800 */
[----:B------:R-:W1:Y:S01]  /*3cf0*/  SHFL.IDX PT, R190, R190, R200, 0x1f ;  /* 0x00001fc8bebe7589 */ /* 0x000e6200000e0000 */
[----:B------:R-:W-:-:S04]  /*3d00*/  FADD.FTZ R28, R28, -R231 ;  /* 0x800000e71c1c7221 */ /* 0x000fc80000010000 */
[----:B------:R-:W2:Y:S01]  /*3d10*/  MUFU.EX2 R18, R221 ;  /* 0x000000dd00127308 */ /* 0x000ea20000000800 */
[----:B------:R-:W-:-:S07]  /*3d20*/  FADD.FTZ R30, R30, -R231 ;  /* 0x800000e71e1e7221 */ /* 0x000fce0000010000 */
        /* <DEDUP_REMOVED lines=12> */
[----:B------:R-:W-:Y:S01]  /*3df0*/  FFMA.FTZ R27, -R22, R22, 1 ;  /* 0x3f800000161b7423 */ /* 0x000fe20000010116 */
[----:B------:R-:W-:Y:S01]  /*3e00*/  FFMA.FTZ R22, -R23, R23, 1 ;  /* 0x3f80000017167423 */ /* 0x000fe20000010117 */
[----:B------:R-:W-:Y:S01]  /*3e10*/  FMUL.FTZ R23, R31, R30 ;  /* 0x0000001e1f177220 */ /* 0x000fe20000410000 */
[----:B------:R-:W-:-:S02]  /*3e20*/  FMUL.FTZ R28, R26, R29 ;  /* 0x0000001d1a1c7220 */ /* 0x000fc40000410000 */
[----:B------:R-:W-:Y:S01]  /*3e30*/  MUFU.EX2 R100, R100 ;  /* 0x0000006400647308 */ /* 0x000fe20000000800 */
[----:B------:R-:W-:Y:S01]  /*3e40*/  FMUL.FTZ R22, R22, R23 ;  /* 0x0000001716167220 */ /* 0x000fe20000410000 */
[----:B------:R-:W-:Y:S01]  /*3e50*/  FMUL.FTZ R23, R27, R28 ;  /* 0x0000001c1b177220 */ /* 0x000fe20000410000 */
[----:B--2---:R-:W-:Y:S01]  /*3e60*/  FMUL.FTZ R27, R18, R232 ;  /* 0x000000e8121b7220 */ /* 0x004fe20000410000 */
[----:B------:R-:W-:-:S04]  /*3e70*/  FFMA.FTZ R30, -R72, R72, 1 ;  /* 0x3f800000481e7423 */ /* 0x000fc80000010148 */
[----:B------:R-:W-:Y:S01]  /*3e80*/  FMUL.FTZ R30, R30, R27 ;  /* 0x0000001b1e1e7220 */ /* 0x000fe20000410000 */
[----:B------:R-:W-:Y:S01]  /*3e90*/  MUFU.EX2 R213, R213 ;  /* 0x000000d500d57308 */ /* 0x000fe20000000800 */
[----:B------:R-:W-:-:S07]  /*3ea0*/  FFMA.FTZ R29, -R73, R73, 1 ;  /* 0x3f800000491d7423 */ /* 0x000fce0000010149 */
[----:B------:R-:W1:Y:S01]  /*3eb0*/  MUFU.EX2 R27, R205 ;  /* 0x000000cd001b7308 */ /* 0x000e620000000800 */
[----:B------:R-:W-:Y:S01]  /*3ec0*/  FMUL.FTZ R29, R29, R32 ;  /* 0x000000201d1d7220 */ /* 0x000fe20000410000 */
[--C-:B------:R-:W-:Y:S01]  /*3ed0*/  FADD.FTZ R36, R36, -R229.reuse ;  /* 0x800000e524247221 */ /* 0x100fe20000010000 */
[----:B------:R-:W-:Y:S01]  /*3ee0*/  FFMA.FTZ R32, -R75, R75, 1 ;  /* 0x3f8000004b207423 */ /* 0x000fe2000001014b */
[----:B------:R-:W-:Y:S01]  /*3ef0*/  FMUL.FTZ R73, R209, R34 ;  /* 0x00000022d1497220 */ /* 0x000fe20000410000 */
[----:B------:R-:W-:Y:S01]  /*3f00*/  FADD.FTZ R38, R38, -R229 ;  /* 0x800000e526267221 */ /* 0x000fe20000010000 */
[----:B------:R-:W-:Y:S02]  /*3f10*/  FMUL.FTZ R72, R95, R36 ;  /* 0x000000245f487220 */ /* 0x000fe40000410000 */
[----:B------:R-:W-:Y:S01]  /*3f20*/  FMUL.FTZ R32, R32, R73 ;  /* 0x0000004920207220 */ /* 0x000fe20000410000 */
[----:B------:R-:W-:Y:S01]  /*3f30*/  FFMA.FTZ R36, -R79, R79, 1 ;  /* 0x3f8000004f247423 */ /* 0x000fe2000001014f */
[----:B------:R-:W-:Y:S01]  /*3f40*/  MUFU.EX2 R206, R206 ;  /* 0x000000ce00ce7308 */ /* 0x000fe20000000800 */
[----:B-1----:R-:W-:Y:S01]  /*3f50*/  FMUL.FTZ R73, R27, R38 ;  /* 0x000000261b497220 */ /* 0x002fe20000410000 */
[----:B------:R-:W-:-:S06]  /*3f60*/  FMUL.FTZ R38, R77, R72 ;  /* 0x000000484d267220 */ /* 0x000fcc0000410000 */
[----:B------:R-:W-:Y:S01]  /*3f70*/  MUFU.EX2 R99, R99 ;  /* 0x0000006300637308 */ /* 0x000fe20000000800 */
[----:B------:R-:W1:Y:S01]  /*3f80*/  SHFL.IDX PT, R72, R12, R118, 0x1f ;  /* 0x00001f760c487589 */ /* 0x000e6200000e0000 */
[----:B------:R-:W-:-:S03]  /*3f90*/  FMUL.FTZ R36, R36, R73 ;  /* 0x0000004924247220 */ /* 0x000fc60000410000 */
[----:B------:R-:W2:Y:S01]  /*3fa0*/  SHFL.IDX PT, R73, R12, R198, 0x1f ;  /* 0x00001fc60c497589 */ /* 0x000ea200000e0000 */
[--C-:B------:R-:W-:Y:S01]  /*3fb0*/  FADD.FTZ R33, R33, -R230.reuse ;  /* 0x800000e621217221 */ /* 0x100fe20000010000 */
[----:B------:R-:W-:Y:S01]  /*3fc0*/  FADD.FTZ R35, R35, -R230 ;  /* 0x800000e623237221 */ /* 0x000fe20000010000 */
[----:B------:R-:W-:Y:S01]  /*3fd0*/  FFMA.FTZ R34, -R74, R74, 1 ;  /* 0x3f8000004a227423 */ /* 0x000fe2000001014a */
[----:B------:R-:W-:Y:S01]  /*3fe0*/  MUFU.EX2 R217, R217 ;  /* 0x000000d900d97308 */ /* 0x000fe20000000800 */
[----:B------:R-:W-:Y:S01]  /*3ff0*/  FMUL.FTZ R33, R93, R33 ;  /* 0x000000215d217220 */ /* 0x000fe20000410000 */
[----:B------:R-:W-:-:S03]  /*4000*/  FMUL.FTZ R35, R208, R35 ;  /* 0x00000023d0237220 */ /* 0x000fc60000410000 */
[----:B------:R-:W-:Y:S01]  /*4010*/  FMUL.FTZ R34, R34, R33 ;  /* 0x0000002122227220 */ /* 0x000fe20000410000 */
[----:B------:R-:W-:Y:S01]  /*4020*/  FMUL.FTZ R33, R76, R35 ;  /* 0x000000234c217220 */ /* 0x000fe20000410000 */
[----:B------:R-:W-:Y:S01]  /*4030*/  SHFL.IDX PT, R28, R12, R193, 0x1f ;  /* 0x00001fc10c1c7589 */ /* 0x000fe200000e0000 */
[----:B------:R-:W-:Y:S03]  /*4040*/  MUFU.EX2 R101, R101 ;  /* 0x0000006500657308 */ /* 0x000fe60000000800 */
[----:B------:R-:W3:Y:S04]  /*4050*/  SHFL.IDX PT, R35, R12, R9, 0x1f ;  /* 0x00001f090c237589 */ /* 0x000ee800000e0000 */
[----:B------:R-:W-:Y:S01]  /*4060*/  SHFL.IDX PT, R77, R12, R117, 0x1f ;  /* 0x00001f750c4d7589 */ /* 0x000fe200000e0000 */
[----:B------:R-:W-:Y:S01]  /*4070*/  FFMA.FTZ R87, -R87, R87, 1 ;  /* 0x3f80000057577423 */ /* 0x000fe20000010157 */
[----:B------:R-:W-:Y:S01]  /*4080*/  FFMA.FTZ R187, -R187, R187, 1 ;  /* 0x3f800000bbbb7423 */ /* 0x000fe200000101bb */
[----:B------:R-:W-:Y:S01]  /*4090*/  FFMA.FTZ R186, -R186, R186, 1 ;  /* 0x3f800000baba7423 */ /* 0x000fe200000101ba */
[----:B------:R-:W-:Y:S01]  /*40a0*/  SHFL.IDX PT, R75, R12, R199, 0x1f ;  /* 0x00001fc70c4b7589 */ /* 0x000fe200000e0000 */
[----:B------:R-:W-:Y:S03]  /*40b0*/  MUFU.EX2 R102, R102 ;  /* 0x0000006600667308 */ /* 0x000fe60000000800 */
[----:B------:R-:W5:Y:S04]  /*40c0*/  SHFL.IDX PT, R76, R12, R197, 0x1f ;  /* 0x00001fc50c4c7589 */ /* 0x000f6800000e0000 */
[----:B------:R1:W-:Y:S01]  /*40d0*/  SHFL.IDX PT, R74, R12, R200, 0x1f ;  /* 0x00001fc80c4a7589 */ /* 0x0003e200000e0000 */
[----:B------:R-:W-:Y:S01]  /*40e0*/  FFMA.FTZ R184, -R184, R184, 1 ;  /* 0x3f800000b8b87423 */ /* 0x000fe200000101b8 */
[----:B------:R-:W-:Y:S01]  /*40f0*/  MUFU.EX2 R119, R119 ;  /* 0x0000007700777308 */ /* 0x000fe20000000800 */
[----:B-1----:R-:W-:Y:S01]  /*4100*/  FADD.FTZ R12, R45, -R72 ;  /* 0x800000482d0c7221 */ /* 0x002fe20000010000 */
[----:B--2---:R-:W-:-:S06]  /*4110*/  FADD.FTZ R45, R52, -R73 ;  /* 0x80000049342d7221 */ /* 0x004fcc0000010000 */
[----:B------:R-:W-:Y:S01]  /*4120*/  MUFU.EX2 R103, R103 ;  /* 0x0000006700677308 */ /* 0x000fe20000000800 */
[----:B------:R1:W2:Y:S01]  /*4130*/  LDS R52, [R11+0x380] ;  /* 0x000380000b347984 */ /* 0x0002a20000000800 */
[----:B------:R-:W-:Y:S01]  /*4140*/  FMUL.FTZ R37, R92, R37 ;  /* 0x000000255c257220 */ /* 0x000fe20000410000 */
[----:B------:R-:W-:Y:S01]  /*4150*/  FMUL.FTZ R79, R207, R39 ;  /* 0x00000027cf4f7220 */ /* 0x000fe20000410000 */
[--C-:B---3--:R-:W-:Y:S02]  /*4160*/  FADD.FTZ R40, R40, -R35.reuse ;  /* 0x8000002328287221 */ /* 0x108fe40000010000 */
[----:B------:R-:W-:Y:S01]  /*4170*/  FMUL.FTZ R39, R78, R37 ;  /* 0x000000254e277220 */ /* 0x000fe20000410000 */
[----:B------:R-:W-:Y:S01]  /*4180*/  FMUL.FTZ R37, R80, R79 ;  /* 0x0000004f50257220 */ /* 0x000fe20000410000 */
[----:B------:R-:W-:Y:S02]  /*4190*/  FADD.FTZ R79, R42, -R35 ;  /* 0x800000232a4f7221 */ /* 0x000fe40000010000 */
[----:B------:R-:W3:Y:S01]  /*41a0*/  MUFU.EX2 R35, R202 ;  /* 0x000000ca00237308 */ /* 0x000ee20000000800 */
[--C-:B------:R-:W-:Y:S01]  /*41b0*/  FADD.FTZ R41, R41, -R28.reuse ;  /* 0x8000001c29297221 */ /* 0x100fe20000010000 */
[----:B------:R-:W-:Y:S01]  /*41c0*/  FADD.FTZ R28, R43, -R28 ;  /* 0x8000001c2b1c7221 */ /* 0x000fe20000010000 */
[----:B-----5:R-:W-:Y:S01]  /*41d0*/  FADD.FTZ R42, R49, -R76 ;  /* 0x8000004c312a7221 */ /* 0x020fe20000010000 */
[--C-:B------:R-:W-:Y:S01]  /*41e0*/  FADD.FTZ R43, R48, -R75.reuse ;  /* 0x8000004b302b7221 */ /* 0x100fe20000010000 */
[----:B------:R-:W-:Y:S01]  /*41f0*/  FADD.FTZ R72, R47, -R72 ;  /* 0x800000482f487221 */ /* 0x000fe20000010000 */
[----:B------:R-:W-:Y:S01]  /*4200*/  FMUL.FTZ R49, R203, R28 ;  /* 0x0000001ccb317220 */ /* 0x000fe20000410000 */
[----:B------:R-:W-:Y:S01]  /*4210*/  FADD.FTZ R75, R50, -R75 ;  /* 0x8000004b324b7221 */ /* 0x000fe20000010000 */
[----:B------:R-:W-:-:S02]  /*4220*/  FADD.FTZ R76, R51, -R76 ;  /* 0x8000004c334c7221 */ /* 0x000fc40000010000 */
[----:B-1----:R-:W-:Y:S01]  /*4230*/  FMUL.FTZ R11, R84, R49 ;  /* 0x00000031540b7220 */ /* 0x002fe20000410000 */
[----:B------:R-:W-:Y:S01]  /*4240*/  FMUL.FTZ R49, R97, R12 ;  /* 0x0000000c61317220 */ /* 0x000fe20000410000 */
[----:B------:R-:W-:Y:S01]  /*4250*/  FFMA.FTZ R51, -R88, R88, 1 ;  /* 0x3f80000058337423 */ /* 0x000fe20000010158 */
[----:B------:R-:W-:Y:S01]  /*4260*/  FMUL.FTZ R12, R218, R75 ;  /* 0x0000004bda0c7220 */ /* 0x000fe20000410000 */
[----:B---3--:R-:W-:-:S04]  /*4270*/  FMUL.FTZ R72, R35, R72 ;  /* 0x0000004823487220 */ /* 0x008fc80000410000 */
[----:B------:R-:W-:Y:S01]  /*4280*/  FMUL.FTZ R51, R51, R72 ;  /* 0x0000004833337220 */ /* 0x000fe20000410000 */
[--C-:B------:R-:W-:Y:S01]  /*4290*/  FADD.FTZ R44, R44, -R77.reuse ;  /* 0x8000004d2c2c7221 */ /* 0x100fe20000010000 */
[----:B--2---:R-:W1:Y:S04]  /*42a0*/  SHFL.IDX PT, R75, R52, R9, 0x1f ;  /* 0x00001f09344b7589 */ /* 0x004e6800000e0000 */
[----:B------:R-:W2:Y:S01]  /*42b0*/  SHFL.IDX PT, R72, R52, R193, 0x1f ;  /* 0x00001fc134487589 */ /* 0x000ea200000e0000 */
[----:B------:R-:W-:Y:S01]  /*42c0*/  FADD.FTZ R77, R46, -R77 ;  /* 0x8000004d2e4d7221 */ /* 0x000fe20000010000 */
[----:B------:R-:W-:Y:S01]  /*42d0*/  FFMA.FTZ R46, -R81, R81, 1 ;  /* 0x3f800000512e7423 */ /* 0x000fe20000010151 */
[----:B------:R-:W-:Y:S01]  /*42e0*/  FMUL.FTZ R47, R17, R40 ;  /* 0x00000028112f7220 */ /* 0x000fe20000410000 */
[----:B------:R-:W3:Y:S04]  /*42f0*/  SHFL.IDX PT, R118, R52, R118, 0x1f ;  /* 0x00001f7634767589 */ /* 0x000ee800000e0000 */
[----:B------:R-:W5:Y:S01]  /*4300*/  SHFL.IDX PT, R199, R52, R199, 0x1f ;  /* 0x00001fc734c77589 */ /* 0x000f6200000e0000 */
[----:B------:R-:W-:Y:S01]  /*4310*/  FMUL.FTZ R46, R46, R47 ;  /* 0x0000002f2e2e7220 */ /* 0x000fe20000410000 */
[----:B------:R-:W-:Y:S01]  /*4320*/  FFMA.FTZ R47, -R85, R85, 1 ;  /* 0x3f800000552f7423 */ /* 0x000fe20000010155 */
[----:B------:R-:W-:Y:S01]  /*4330*/  FMUL.FTZ R44, R15, R44 ;  /* 0x0000002c0f2c7220 */ /* 0x000fe20000410000 */
[----:B------:R-:W5:Y:S01]  /*4340*/  SHFL.IDX PT, R200, R52, R200, 0x1f ;  /* 0x00001fc834c87589 */ /* 0x000f6200000e0000 */
[--C-:B------:R-:W-:Y:S01]  /*4350*/  FADD.FTZ R53, R53, -R74.reuse ;  /* 0x8000004a35357221 */ /* 0x100fe20000010000 */
[----:B------:R-:W-:Y:S01]  /*4360*/  FADD.FTZ R55, R55, -R74 ;  /* 0x8000004a37377221 */ /* 0x000fe20000010000 */
[----:B------:R-:W-:Y:S01]  /*4370*/  FMUL.FTZ R28, R204, R77 ;  /* 0x0000004dcc1c7220 */ /* 0x000fe20000410000 */
[----:B------:R-:W-:Y:S01]  /*4380*/  FADD.FTZ R54, R54, -R73 ;  /* 0x8000004936367221 */ /* 0x000fe20000010000 */
[----:B------:R-:W4:Y:S01]  /*4390*/  SHFL.IDX PT, R74, R52, R197, 0x1f ;  /* 0x00001fc5344a7589 */ /* 0x000f2200000e0000 */
[----:B------:R-:W-:Y:S01]  /*43a0*/  FMUL.FTZ R47, R47, R44 ;  /* 0x0000002c2f2f7220 */ /* 0x000fe20000410000 */
[----:B------:R-:W-:Y:S01]  /*43b0*/  FMUL.FTZ R44, R87, R28 ;  /* 0x0000001c572c7220 */ /* 0x000fe20000410000 */
[----:B------:R-:W-:Y:S01]  /*43c0*/  FFMA.FTZ R48, -R86, R86, 1 ;  /* 0x3f80000056307423 */ /* 0x000fe20000010156 */
[----:B------:R-:W-:Y:S01]  /*43d0*/  FFMA.FTZ R50, -R89, R89, 1 ;  /* 0x3f80000059327423 */ /* 0x000fe20000010159 */
[----:B------:R-:W-:Y:S01]  /*43e0*/  FMUL.FTZ R43, R98, R43 ;  /* 0x0000002b622b7220 */ /* 0x000fe20000410000 */
[----:B------:R-:W4:Y:S01]  /*43f0*/  SHFL.IDX PT, R117, R52, R117, 0x1f ;  /* 0x00001f7534757589 */ /* 0x000f2200000e0000 */
[----:B------:R-:W-:Y:S01]  /*4400*/  FMUL.FTZ R28, R100, R45 ;  /* 0x0000002d641c7220 */ /* 0x000fe20000410000 */
[----:B------:R-:W-:Y:S01]  /*4410*/  FMUL.FTZ R54, R213, R54 ;  /* 0x00000036d5367220 */ /* 0x000fe20000410000 */
[----:B------:R-:W5:Y:S01]  /*4420*/  MUFU.EX2 R212, R212 ;  /* 0x000000d400d47308 */ /* 0x000f620000000800 */
[----:B------:R2:W4:Y:S01]  /*4430*/  SHFL.IDX PT, R77, R52, R198, 0x1f ;  /* 0x00001fc6344d7589 */ /* 0x00052200000e0000 */
[----:B------:R-:W-:Y:S01]  /*4440*/  FMUL.FTZ R45, R14, R53 ;  /* 0x000000350e2d7220 */ /* 0x000fe20000410000 */
[--C-:B-1----:R-:W-:Y:S01]  /*4450*/  FADD.FTZ R56, R56, -R75.reuse ;  /* 0x8000004b38387221 */ /* 0x102fe20000010000 */
[----:B------:R-:W-:Y:S01]  /*4460*/  FMUL.FTZ R40, R206, R79 ;  /* 0x0000004fce287220 */ /* 0x000fe20000410000 */
[----:B------:R-:W-:Y:S01]  /*4470*/  FMUL.FTZ R48, R48, R49 ;  /* 0x0000003130307220 */ /* 0x000fe20000410000 */
[----:B------:R-:W-:Y:S01]  /*4480*/  FMUL.FTZ R50, R50, R43 ;  /* 0x0000002b32327220 */ /* 0x000fe20000410000 */
[----:B------:R-:W-:Y:S01]  /*4490*/  FFMA.FTZ R49, -R91, R91, 1 ;  /* 0x3f8000005b317423 */ /* 0x000fe2000001015b */
[----:B------:R-:W1:Y:S01]  /*44a0*/  MUFU.EX2 R214, R214 ;  /* 0x000000d600d67308 */ /* 0x000e620000000800 */
[----:B------:R-:W-:Y:S01]  /*44b0*/  FFMA.FTZ R73, -R90, R90, 1 ;  /* 0x3f8000005a497423 */ /* 0x000fe2000001015a */
[----:B------:R-:W-:Y:S01]  /*44c0*/  FMUL.FTZ R42, R99, R42 ;  /* 0x0000002a632a7220 */ /* 0x000fe20000410000 */
[----:B--2---:R-:W-:Y:S01]  /*44d0*/  FMUL.FTZ R52, R187, R54 ;  /* 0x00000036bb347220 */ /* 0x004fe20000410000 */
[----:B------:R-:W-:Y:S01]  /*44e0*/  FMUL.FTZ R43, R217, R76 ;  /* 0x0000004cd92b7220 */ /* 0x000fe20000410000 */
[----:B------:R-:W-:Y:S01]  /*44f0*/  FMUL.FTZ R54, R186, R45 ;  /* 0x0000002dba367220 */ /* 0x000fe20000410000 */
[----:B------:R-:W-:Y:S01]  /*4500*/  FADD.FTZ R79, R58, -R75 ;  /* 0x8000004b3a4f7221 */ /* 0x000fe20000010000 */
[--C-:B------:R-:W-:Y:S01]  /*4510*/  FADD.FTZ R81, R57, -R72.reuse ;  /* 0x8000004839517221 */ /* 0x100fe20000010000 */
[----:B------:R-:W2:Y:S01]  /*4520*/  MUFU.EX2 R225, R225 ;  /* 0x000000e100e17308 */ /* 0x000ea20000000800 */
[----:B------:R-:W-:Y:S01]  /*4530*/  FADD.FTZ R58, R59, -R72 ;  /* 0x800000483b3a7221 */ /* 0x000fe20000010000 */
[----:B------:R-:W-:Y:S01]  /*4540*/  FMUL.FTZ R45, R101, R56 ;  /* 0x00000038652d7220 */ /* 0x000fe20000410000 */
[----:B------:R-:W-:Y:S01]  /*4550*/  FFMA.FTZ R72, -R189, R189, 1 ;  /* 0x3f800000bd487423 */ /* 0x000fe200000101bd */
[----:B------:R-:W-:Y:S01]  /*4560*/  FMUL.FTZ R49, R49, R12 ;  /* 0x0000000c31317220 */ /* 0x000fe20000410000 */
[----:B------:R-:W-:-:S03]  /*4570*/  FMUL.FTZ R73, R73, R42 ;  /* 0x0000002a49497220 */ /* 0x000fc60000410000 */
[----:B------:R-:W2:Y:S01]  /*4580*/  MUFU.EX2 R220, R220 ;  /* 0x000000dc00dc7308 */ /* 0x000ea20000000800 */
[----:B------:R-:W-:Y:S01]  /*4590*/  FMUL.FTZ R42, R184, R43 ;  /* 0x0000002bb82a7220 */ /* 0x000fe20000410000 */
[----:B------:R-:W-:Y:S01]  /*45a0*/  FMUL.FTZ R72, R72, R45 ;  /* 0x0000002d48487220 */ /* 0x000fe20000410000 */
[----:B---3--:R-:W-:Y:S01]  /*45b0*/  FADD.FTZ R78, R61, -R118 ;  /* 0x800000763d4e7221 */ /* 0x008fe20000010000 */
[----:B------:R-:W-:Y:S01]  /*45c0*/  FFMA.FTZ R185, -R185, R185, 1 ;  /* 0x3f800000b9b97423 */ /* 0x000fe200000101b9 */
[----:B-----5:R-:W-:-:S03]  /*45d0*/  FADD.FTZ R61, R66, -R199 ;  /* 0x800000c7423d7221 */ /* 0x020fc60000010000 */
[----:B------:R-:W3:Y:S01]  /*45e0*/  MUFU.EX2 R12, R211 ;  /* 0x000000d3000c7308 */ /* 0x000ee20000000800 */
[----:B------:R-:W-:Y:S01]  /*45f0*/  FMUL.FTZ R53, R185, R28 ;  /* 0x0000001cb9357220 */ /* 0x000fe20000410000 */
[----:B------:R-:W-:-:S06]  /*4600*/  FFMA.FTZ R114, -R114, R114, 1 ;  /* 0x3f80000072727423 */ /* 0x000fcc0000010172 */
[----:B------:R-:W5:Y:S01]  /*4610*/  MUFU.EX2 R43, R216 ;  /* 0x000000d8002b7308 */ /* 0x000f620000000800 */
[----:B------:R-:W-:-:S07]  /*4620*/  FMUL.FTZ R61, R212, R61 ;  /* 0x0000003dd43d7220 */ /* 0x000fce0000410000 */
[----:B------:R-:W5:Y:S01]  /*4630*/  MUFU.EX2 R215, R215 ;  /* 0x000000d700d77308 */ /* 0x000f620000000800 */
[----:B------:R-:W-:-:S07]  /*4640*/  FFMA.FTZ R83, -R83, R83, 1 ;  /* 0x3f80000053537423 */ /* 0x000fce0000010153 */
[----:B------:R-:W5:Y:S01]  /*4650*/  MUFU.EX2 R210, R210 ;  /* 0x000000d200d27308 */ /* 0x000f620000000800 */
[----:B------:R-:W-:-:S07]  /*4660*/  FADD.FTZ R28, R69, -R200 ;  /* 0x800000c8451c7221 */ /* 0x000fce0000010000 */
[----:B------:R-:W5:Y:S01]  /*4670*/  MUFU.EX2 R223, R223 ;  /* 0x000000df00df7308 */ /* 0x000f620000000800 */
[----:B------:R-:W-:-:S07]  /*4680*/  FADD.FTZ R59, R64, -R199 ;  /* 0x800000c7403b7221 */ /* 0x000fce0000010000 */
[----:B------:R-:W-:Y:S08]  /*4690*/  MUFU.EX2 R228, R228 ;  /* 0x000000e400e47308 */ /* 0x000ff00000000800 */
[----:B------:R-:W5:Y:S08]  /*46a0*/  MUFU.EX2 R45, R222 ;  /* 0x000000de002d7308 */ /* 0x000f700000000800 */
[----:B------:R-:W5:Y:S08]  /*46b0*/  MUFU.EX2 R227, R227 ;  /* 0x000000e300e37308 */ /* 0x000f700000000800 */
[----:B------:R-:W5:Y:S01]  /*46c0*/  MUFU.EX2 R226, R226 ;  /* 0x000000e200e27308 */ /* 0x000f620000000800 */
[----:B------:R-:W-:Y:S01]  /*46d0*/  FADD.FTZ R25, R25, -R234 ;  /* 0x800000ea19197221 */ /* 0x000fe20000010000 */
[--C-:B----4-:R-:W-:Y:S01]  /*46e0*/  FADD.FTZ R64, R65, -R74.reuse ;  /* 0x8000004a41407221 */ /* 0x110fe20000010000 */
[----:B------:R-:W-:Y:S01]  /*46f0*/  FADD.FTZ R66, R67, -R74 ;  /* 0x8000004a43427221 */ /* 0x000fe20000010000 */
[----:B------:R-:W-:Y:S01]  /*4700*/  FFMA.FTZ R74, -R106, R106, 1 ;  /* 0x3f8000006a4a7423 */ /* 0x000fe2000001016a */
[----:B-1----:R-:W-:Y:S01]  /*4710*/  FMUL.FTZ R79, R214, R79 ;  /* 0x0000004fd64f7220 */ /* 0x002fe20000410000 */
[----:B------:R-:W-:Y:S01]  /*4720*/  FMUL.FTZ R114, R114, R61 ;  /* 0x0000003d72727220 */ /* 0x000fe20000410000 */
[----:B------:R-:W-:Y:S01]  /*4730*/  FMUL.FTZ R40, R83, R40 ;  /* 0x0000002853287220 */ /* 0x000fe20000410000 */
[----:B------:R-:W-:Y:S01]  /*4740*/  FFMA.FTZ R194, -R194, R194, 1 ;  /* 0x3f800000c2c27423 */ /* 0x000fe200000101c2 */
[----:B--2---:R-:W-:Y:S01]  /*4750*/  FMUL.FTZ R61, R225, R28 ;  /* 0x0000001ce13d7220 */ /* 0x004fe20000410000 */
[----:B------:R-:W-:Y:S01]  /*4760*/  FFMA.FTZ R75, -R105, R105, 1 ;  /* 0x3f800000694b7423 */ /* 0x000fe20000010169 */
[----:B------:R-:W-:Y:S01]  /*4770*/  FMUL.FTZ R56, R102, R81 ;  /* 0x0000005166387220 */ /* 0x000fe20000410000 */
[----:B------:R-:W-:Y:S01]  /*4780*/  FMUL.FTZ R224, R119, R25 ;  /* 0x0000001977e07220 */ /* 0x000fe20000410000 */
[--C-:B------:R-:W-:Y:S01]  /*4790*/  FADD.FTZ R60, R60, -R117.reuse ;  /* 0x800000753c3c7221 */ /* 0x100fe20000010000 */
[----:B------:R-:W-:Y:S01]  /*47a0*/  FADD.FTZ R62, R62, -R117 ;  /* 0x800000753e3e7221 */ /* 0x000fe20000010000 */
[----:B------:R-:W-:Y:S01]  /*47b0*/  FADD.FTZ R83, R63, -R118 ;  /* 0x800000763f537221 */ /* 0x000fe20000010000 */
[----:B------:R-:W-:Y:S01]  /*47c0*/  FFMA.FTZ R112, -R112, R112, 1 ;  /* 0x3f80000070707423 */ /* 0x000fe20000010170 */
[----:B------:R-:W-:Y:S01]  /*47d0*/  FMUL.FTZ R59, R220, R59 ;  /* 0x0000003bdc3b7220 */ /* 0x000fe20000410000 */
[--C-:B------:R-:W-:Y:S01]  /*47e0*/  FADD.FTZ R57, R68, -R77.reuse ;  /* 0x8000004d44397221 */ /* 0x100fe20000010000 */
[----:B------:R-:W-:Y:S01]  /*47f0*/  FADD.FTZ R70, R70, -R77 ;  /* 0x8000004d46467221 */ /* 0x000fe20000010000 */
[----:B------:R-:W-:Y:S01]  /*4800*/  FADD.FTZ R71, R71, -R200 ;  /* 0x800000c847477221 */ /* 0x000fe20000010000 */
[----:B------:R-:W-:Y:S01]  /*4810*/  FMUL.FTZ R74, R74, R79 ;  /* 0x0000004f4a4a7220 */ /* 0x000fe20000410000 */
[----:B------:R-:W-:Y:S01]  /*4820*/  FFMA.FTZ R82, -R82, R82, 1 ;  /* 0x3f80000052527423 */ /* 0x000fe20000010152 */
[----:B------:R-:W-:Y:S01]  /*4830*/  FMUL.FTZ R41, R96, R41 ;  /* 0x0000002960297220 */ /* 0x000fe20000410000 */
[----:B------:R-:W-:Y:S01]  /*4840*/  FMUL.FTZ R79, R194, R61 ;  /* 0x0000003dc24f7220 */ /* 0x000fe20000410000 */
[----:B------:R-:W-:Y:S01]  /*4850*/  FFMA.FTZ R188, -R188, R188, 1 ;  /* 0x3f800000bcbc7423 */ /* 0x000fe200000101bc */
[----:B---3--:R-:W-:Y:S01]  /*4860*/  FMUL.FTZ R55, R12, R55 ;  /* 0x000000370c377220 */ /* 0x008fe20000410000 */
[----:B------:R-:W-:Y:S01]  /*4870*/  FMUL.FTZ R75, R75, R56 ;  /* 0x000000384b4b7220 */ /* 0x000fe20000410000 */
[----:B------:R-:W-:Y:S01]  /*4880*/  F2FP.BF16.F32.PACK_AB R61, R11, R40 ;  /* 0x000000280b3d723e */ /* 0x000fe200000010ff */
[----:B------:R-:W-:Y:S01]  /*4890*/  FMUL.FTZ R25, R219, R224 ;  /* 0x000000e0db197220 */ /* 0x000fe20000410000 */
[----:B------:R-:W-:Y:S01]  /*48a0*/  FFMA.FTZ R77, -R107, R107, 1 ;  /* 0x3f8000006b4d7423 */ /* 0x000fe2000001016b */
[----:B-----5:R-:W-:Y:S01]  /*48b0*/  FMUL.FTZ R58, R43, R58 ;  /* 0x0000003a2b3a7220 */ /* 0x020fe20000410000 */
        /* <DEDUP_REMOVED lines=8> */
[----:B------:R-:W-:Y:S01]  /*4940*/  FMUL.FTZ R112, R112, R59 ;  /* 0x0000003b70707220 */ /* 0x000fe20000410000 */
[----:B------:R-:W-:-:S02]  /*4950*/  IMAD R11, R0, 0x3000, R235 ;  /* 0x00003000000b7824 */ /* 0x000fc400078e02eb */
[----:B------:R-:W-:Y:S01]  /*4960*/  FFMA.FTZ R191, -R191, R191, 1 ;  /* 0x3f800000bfbf7423 */ /* 0x000fe200000101bf */
        /* <DEDUP_REMOVED lines=25> */
[----:B------:R-:W-:Y:S02]  /*4b00*/  LEA R11, R11, R16, 0x1 ;  /* 0x000000100b0b7211 */ /* 0x000fe400078e08ff */
        /* <DEDUP_REMOVED lines=12> */
[----:B------:R-:W-:Y:S02]  /*4bd0*/  R2UR UR6, R236 ;  /* 0x00000000ec0672ca */ /* 0x000fe400000e0000 */
[----:B------:R-:W-:Y:S02]  /*4be0*/  F2FP.BF16.F32.PACK_AB R52, R75, R72 ;  /* 0x000000484b34723e */ /* 0x000fe400000010ff */
[----:B------:R-:W-:-:S02]  /*4bf0*/  F2FP.BF16.F32.PACK_AB R53, R77, R74 ;  /* 0x0000004a4d35723e */ /* 0x000fc400000010ff */
[----:B------:R-:W-:Y:S02]  /*4c00*/  F2FP.BF16.F32.PACK_AB R54, R109, R76 ;  /* 0x0000004c6d36723e */ /* 0x000fe400000010ff */
[----:B------:R-:W-:Y:S01]  /*4c10*/  F2FP.BF16.F32.PACK_AB R55, R111, R110 ;  /* 0x0000006e6f37723e */ /* 0x000fe200000010ff */
[----:B------:R-:W-:Y:S01]  /*4c20*/  STSM.16.MT88.4 [R11+0x1b000], R64 ;  /* 0x01b000400b007844 */ /* 0x000fe20000004200 */
[----:B------:R-:W-:Y:S02]  /*4c30*/  F2FP.BF16.F32.PACK_AB R48, R191, R112 ;  /* 0x00000070bf30723e */ /* 0x000fe400000010ff */
[----:B------:R-:W-:Y:S02]  /*4c40*/  F2FP.BF16.F32.PACK_AB R49, R115, R114 ;  /* 0x000000727331723e */ /* 0x000fe400000010ff */
[----:B------:R-:W-:Y:S02]  /*4c50*/  F2FP.BF16.F32.PACK_AB R50, R79, R192 ;  /* 0x000000c04f32723e */ /* 0x000fe400000010ff */
[----:B------:R-:W-:Y:S01]  /*4c60*/  F2FP.BF16.F32.PACK_AB R51, R201, R196 ;  /* 0x000000c4c933723e */ /* 0x000fe200000010ff */
[----:B------:R-:W-:Y:S01]  /*4c70*/  STSM.16.MT88.4 [R11+0x1b800], R60 ;  /* 0x01b8003c0b007844 */ /* 0x000fe20000004200 */
[----:B------:R-:W-:-:S02]  /*4c80*/  F2FP.BF16.F32.PACK_AB R28, R119, R113 ;  /* 0x00000071771c723e */ /* 0x000fc400000010ff */
[----:B------:R-:W-:Y:S01]  /*4c90*/  F2FP.BF16.F32.PACK_AB R30, R26, R24 ;  /* 0x000000181a1e723e */ /* 0x000fe200000010ff */
[----:B------:R-:W-:Y:S01]  /*4ca0*/  STSM.16.MT88.4 [R11+0x1c000], R56 ;  /* 0x01c000380b007844 */ /* 0x000fe20000004200 */
[----:B------:R-:W-:Y:S02]  /*4cb0*/  F2FP.BF16.F32.PACK_AB R29, R19, R104 ;  /* 0x00000068131d723e */ /* 0x000fe400000010ff */
        /* <DEDUP_REMOVED lines=225> */
.L_x_3562:
        /* <DEDUP_REMOVED lines=56> */
.L_x_3563:
[----:B------:R-:W-:Y:S01]  /*5e50*/  UIADD3 UR45, UR45, 0x1, URZ ;  /* 0x000000012d2d7890 */ /* 0x000fe2000fffe03f */
[----:B------:R-:W-:Y:S02]  /*5e60*/  VIADD R0, R0, 0x1 ;  /* 0x0000000100007836 */ /* 0x000fe40000000000 */
[----:B------:R-:W-:-:S03]  /*5e70*/  VIADD R6, R6, 0x26820 ;  /* 0x0002682006067836 */ /* 0x000fc60000000000 */
        /* <DEDUP_REMOVED lines=8> */
.L_x_3553:
[----:B------:R-:W-:-:S06]  /*5f00*/  UISETP.GE.AND UP0, UPT, UR45, UR44, UPT ;  /* 0x0000002c2d00728c */ /* 0x000fcc000bf06270 */
[----:B------:R-:W-:-:S13]  /*5f10*/  PLOP3.LUT P0, PT, PT, PT, UP0, 0x80, 0x0 ;  /* 0x000000000000781c */ /* 0x000fda0003f0f008 */
[----:B------:R-:W-:Y:S05]  /*5f20*/  @P0 BRA `(.L_x_3565) ;  /* 0x0000004000580947 */ /* 0x000fea0003800000 */
[----:B------:R-:W3:Y:S04]  /*5f30*/  LDL.LU R14, [R1+0x14] ;  /* 0x00001400010e7983 */ /* 0x000ee80000300800 */
[----:B------:R-:W4:Y:S01]  /*5f40*/  LDL.LU R12, [R1+0x8] ;  /* 0x00000800010c7983 */ /* 0x000f220000300800 */
[----:B------:R-:W-:Y:S01]  /*5f50*/  UIMAD UR4, UR41, -0x80, UR42 ;  /* 0xffffff80290478a4 */ /* 0x000fe2000f8e022a */
[----:B------:R-:W-:Y:S01]  /*5f60*/  MOV R185, 0x40000040 ;  /* 0x4000004000b97802 */ /* 0x000fe20000000f00 */
[----:B------:R-:W-:Y:S01]  /*5f70*/  IMAD.MOV.U32 R187, RZ, RZ, 0x40000040 ;  /* 0x40000040ffbb7424 */ /* 0x000fe200078e00ff */
[----:B--2---:R-:W2:Y:S01]  /*5f80*/  S2R R6, SR_TID.X ;  /* 0x0000000000067919 */ /* 0x004ea20000002100 */
[----:B------:R-:W-:Y:S01]  /*5f90*/  IMAD.MOV.U32 R189, RZ, RZ, 0x40000040 ;  /* 0x40000040ffbd7424 */ /* 0x000fe200078e00ff */
[----:B------:R-:W-:Y:S01]  /*5fa0*/  MOV R193, 0x40000040 ;  /* 0x4000004000c17802 */ /* 0x000fe20000000f00 */
[----:B------:R-:W-:Y:S01]  /*5fb0*/  IMAD.MOV.U32 R191, RZ, RZ, 0x40000040 ;  /* 0x40000040ffbf7424 */ /* 0x000fe200078e00ff */
[----:B--2---:R-:W-:-:S04]  /*5fc0*/  IADD3 R6, R6, -0x80, RZ ;  /* 0xffffff8006067810 */ /* 0x004fc80007ffe0ff */
[----:B------:R-:W-:-:S04]  /*5fd0*/  SHF.R.S32.HI R7, RZ, 0x1f, R6 ;  /* 0x0000001fff077819 */ /* 0x000fc80000011406 */
[CC--:B------:R-:W-:Y:S02]  /*5fe0*/  LEA.HI R9, R7.reuse, R6.reuse, RZ, 0x5 ;  /* 0x0000000607097211 */ /* 0x0c0fe400078f28ff */
[-C--:B------:R-:W-:Y:S02]  /*5ff0*/  LEA.HI R8, R7, R6.reuse, RZ, 0x7 ;  /* 0x0000000607087211 */ /* 0x080fe400078f38ff */
[----:B------:R-:W-:Y:S02]  /*6000*/  LOP3.LUT R9, R9, 0xffffffe0, RZ, 0xc0, !PT ;  /* 0xffffffe009097812 */ /* 0x000fe400078ec0ff */
[----:B------:R-:W-:Y:S02]  /*6010*/  LEA.HI R11, R7, R6, RZ, 0x2 ;  /* 0x00000006070b7211 */ /* 0x000fe400078f10ff */
[----:B------:R-:W-:Y:S01]  /*6020*/  LOP3.LUT R7, R8, 0xffffff80, RZ, 0xc0, !PT ;  /* 0xffffff8008077812 */ /* 0x000fe200078ec0ff */
[----:B------:R-:W-:Y:S01]  /*6030*/  IMAD.IADD R10, R6, 0x1, -R9 ;  /* 0x00000001060a7824 */ /* 0x000fe200078e0a09 */
[----:B-1----:R-:W-:-:S02]  /*6040*/  LOP3.LUT R13, R11, 0xfffffffc, RZ, 0xc0, !PT ;  /* 0xfffffffc0b0d7812 */ /* 0x002fc400078ec0ff */
[----:B------:R-:W-:Y:S01]  /*6050*/  SHF.R.S32.HI R8, RZ, 0x7, R8 ;  /* 0x00000007ff087819 */ /* 0x000fe20000011408 */
[C---:B------:R-:W-:Y:S01]  /*6060*/  IMAD.IADD R9, R6.reuse, 0x1, -R7 ;  /* 0x0000000106097824 */ /* 0x040fe200078e0a07 */
[----:B------:R-:W-:Y:S01]  /*6070*/  SHF.R.S32.HI R11, RZ, 0x1f, R10 ;  /* 0x0000001fff0b7819 */ /* 0x000fe2000001140a */
[----:B------:R-:W-:-:S03]  /*6080*/  IMAD.IADD R7, R6, 0x1, -R13 ;  /* 0x0000000106077824 */ /* 0x000fc600078e0a0d */
[CC--:B------:R-:W-:Y:S02]  /*6090*/  LEA.HI R6, R11.reuse, R10.reuse, RZ, 0x3 ;  /* 0x0000000a0b067211 */ /* 0x0c0fe400078f18ff */
[----:B------:R-:W-:Y:S02]  /*60a0*/  LEA.HI R10, R11, R10, RZ, 0x2 ;  /* 0x0000000a0b0a7211 */ /* 0x000fe400078f10ff */
[----:B------:R-:W-:Y:S02]  /*60b0*/  SHF.R.S32.HI R6, RZ, 0x3, R6 ;  /* 0x00000003ff067819 */ /* 0x000fe40000011406 */
[----:B---3--:R-:W-:Y:S02]  /*60c0*/  LEA.HI R9, R14, R9, RZ, 0x5 ;  /* 0x000000090e097211 */ /* 0x008fe400078f28ff */
[----:B------:R-:W-:Y:S02]  /*60d0*/  MOV R14, UR4 ;  /* 0x00000004000e7c02 */ /* 0x000fe40008000f00 */
[----:B------:R-:W-:-:S02]  /*60e0*/  SHF.R.S32.HI R13, RZ, 0x5, R9 ;  /* 0x00000005ff0d7819 */ /* 0x000fc40000011409 */
[----:B------:R-:W-:Y:S02]  /*60f0*/  SHF.R.S32.HI R9, RZ, 0x2, R10 ;  /* 0x00000002ff097819 */ /* 0x000fe4000001140a */
[----:B----4-:R-:W-:Y:S01]  /*6100*/  SHF.R.S32.HI R11, RZ, 0x2, R12 ;  /* 0x00000002ff0b7819 */ /* 0x010fe2000001140c */
[----:B------:R-:W-:Y:S01]  /*6110*/  IMAD R17, R13, -0x10, R14 ;  /* 0xfffffff00d117824 */ /* 0x000fe200078e020e */
[----:B------:R-:W-:Y:S01]  /*6120*/  LEA.HI R14, R8, R8, RZ, 0x1 ;  /* 0x00000008080e7211 */ /* 0x000fe200078f08ff */
[C---:B------:R-:W-:Y:S01]  /*6130*/  VIADD R13, R9.reuse, 0x8 ;  /* 0x00000008090d7836 */ /* 0x040fe20000000000 */
[----:B------:R-:W-:Y:S01]  /*6140*/  SHF.R.S32.HI R12, RZ, 0x1f, R12 ;  /* 0x0000001fff0c7819 */ /* 0x000fe2000001140c */
[----:B------:R-:W-:Y:S01]  /*6150*/  VIADD R19, R9, 0x10 ;  /* 0x0000001009137836 */ /* 0x000fe20000000000 */
[----:B------:R-:W-:Y:S02]  /*6160*/  LOP3.LUT R15, R14, 0xfffffffe, RZ, 0xc0, !PT ;  /* 0xfffffffe0e0f7812 */ /* 0x000fe400078ec0ff */
[----:B------:R-:W-:-:S02]  /*6170*/  LEA.HI R12, R12, R11, RZ, 0x3 ;  /* 0x0000000b0c0c7211 */ /* 0x000fc400078f18ff */
[----:B------:R-:W-:Y:S01]  /*6180*/  LEA.HI R14, R13, R13, RZ, 0x1 ;  /* 0x0000000d0d0e7211 */ /* 0x000fe200078f08ff */
[----:B------:R-:W-:Y:S01]  /*6190*/  IMAD.IADD R8, R8, 0x1, -R15 ;  /* 0x0000000108087824 */ /* 0x000fe200078e0a0f */
[----:B------:R-:W-:Y:S02]  /*61a0*/  LOP3.LUT R12, R12, 0xfffffff8, RZ, 0xc0, !PT ;  /* 0xfffffff80c0c7812 */ /* 0x000fe400078ec0ff */
[----:B------:R-:W-:Y:S02]  /*61b0*/  SHF.R.S32.HI R15, RZ, 0x1, R14 ;  /* 0x00000001ff0f7819 */ /* 0x000fe4000001140e */
[----:B------:R-:W-:Y:S01]  /*61c0*/  IADD3 R23, R17, R12, -R11 ;  /* 0x0000000c11177210 */ /* 0x000fe20007ffe80b */
[----:B------:R-:W-:Y:S01]  /*61d0*/  IMAD.HI R11, R6, 0x2aaaaaab, RZ ;  /* 0x2aaaaaab060b7827 */ /* 0x000fe200078e02ff */
[----:B------:R-:W-:Y:S02]  /*61e0*/  LEA.HI R10, R10, R9, RZ, 0x1 ;  /* 0x000000090a0a7211 */ /* 0x000fe400078f08ff */
[----:B------:R-:W-:Y:S01]  /*61f0*/  LEA.HI R20, R19, R19, RZ, 0x1 ;  /* 0x0000001313147211 */ /* 0x000fe200078f08ff */
[----:B------:R-:W-:Y:S01]  /*6200*/  IMAD.HI R17, R15, 0x2aaaaaab, RZ ;  /* 0x2aaaaaab0f117827 */ /* 0x000fe200078e02ff */
[----:B------:R-:W-:-:S02]  /*6210*/  SHF.R.U32.HI R12, RZ, 0x1, R11 ;  /* 0x00000001ff0c7819 */ /* 0x000fc4000001160b */
[----:B------:R-:W-:Y:S01]  /*6220*/  LOP3.LUT R10, R10, 0xfffffffe, RZ, 0xc0, !PT ;  /* 0xfffffffe0a0a7812 */ /* 0x000fe200078ec0ff */
[----:B------:R-:W-:Y:S01]  /*6230*/  IMAD R8, R8, -0x40, R23 ;  /* 0xffffffc008087824 */ /* 0x000fe200078e0217 */
[----:B------:R-:W-:Y:S02]  /*6240*/  SHF.R.U32.HI R18, RZ, 0x1, R17 ;  /* 0x00000001ff127819 */ /* 0x000fe40000011611 */
[----:B------:R-:W-:Y:S02]  /*6250*/  LEA.HI R11, R11, R12, RZ, 0x1 ;  /* 0x0000000c0b0b7211 */ /* 0x000fe400078f08ff */
[----:B------:R-:W-:Y:S02]  /*6260*/  LEA.HI R18, R17, R18, RZ, 0x1 ;  /* 0x0000001211127211 */ /* 0x000fe400078f08ff */
[----:B------:R-:W-:Y:S01]  /*6270*/  LOP3.LUT R14, R14, 0xfffffffe, RZ, 0xc0, !PT ;  /* 0xfffffffe0e0e7812 */ /* 0x000fe200078ec0ff */
[----:B------:R-:W-:Y:S01]  /*6280*/  IMAD R11, R11, -0xc, R6 ;  /* 0xfffffff40b0b7824 */ /* 0x000fe200078e0206 */
[----:B------:R-:W-:Y:S01]  /*6290*/  SHF.R.S32.HI R21, RZ, 0x1, R20 ;  /* 0x00000001ff157819 */ /* 0x000fe20000011414 */
[----:B------:R-:W-:Y:S01]  /*62a0*/  IMAD R15, R18, -0xc, R15 ;  /* 0xfffffff4120f7824 */ /* 0x000fe200078e020f */
[----:B------:R-:W-:Y:S01]  /*62b0*/  IADD3 R10, R9, -R10, RZ ;  /* 0x8000000a090a7210 */ /* 0x000fe20007ffe0ff */
[----:B------:R-:W-:Y:S01]  /*62c0*/  IMAD.IADD R14, R13, 0x1, -R14 ;  /* 0x000000010d0e7824 */ /* 0x000fe200078e0a0e */
[----:B------:R-:W-:Y:S01]  /*62d0*/  LOP3.LUT R20, R20, 0xfffffffe, RZ, 0xc0, !PT ;  /* 0xfffffffe14147812 */ /* 0x000fe200078ec0ff */
[----:B------:R-:W-:-:S03]  /*62e0*/  IMAD.HI R22, R21, 0x2aaaaaab, RZ ;  /* 0x2aaaaaab15167827 */ /* 0x000fc600078e02ff */
[----:B------:R-:W-:Y:S01]  /*62f0*/  LEA R9, R15, R14, 0x3 ;  /* 0x0000000e0f097211 */ /* 0x000fe200078e18ff */
[----:B------:R-:W-:Y:S01]  /*6300*/  IMAD R10, R11, 0x8, R10 ;  /* 0x000000080b0a7824 */ /* 0x000fe200078e020a */
[----:B------:R-:W-:Y:S01]  /*6310*/  SHF.R.U32.HI R23, RZ, 0x1, R22 ;  /* 0x00000001ff177819 */ /* 0x000fe20000011616 */
[C-C-:B------:R-:W-:Y:S02]  /*6320*/  IMAD R6, R5.reuse, 0x800, R16.reuse ;  /* 0x0000080005067824 */ /* 0x140fe400078e0210 */
[----:B------:R-:W-:Y:S01]  /*6330*/  IMAD R5, R5, 0x2000, R16 ;  /* 0x0000200005057824 */ /* 0x000fe200078e0210 */
[----:B------:R1:W-:Y:S01]  /*6340*/  STL [R1+0x20], R10 ;  /* 0x0000200a01007387 */ /* 0x0003e20000100800 */
[----:B------:R-:W-:Y:S01]  /*6350*/  LEA.HI R22, R22, R23, RZ, 0x1 ;  /* 0x0000001716167211 */ /* 0x000fe200078f08ff */
[----:B------:R-:W-:Y:S01]  /*6360*/  IMAD.IADD R20, R19, 0x1, -R20 ;  /* 0x0000000113147824 */ /* 0x000fe200078e0a14 */
[----:B------:R-:W-:Y:S01]  /*6370*/  IADD3 R6, R6, 0x1a800, RZ ;  /* 0x0001a80006067810 */ /* 0x000fe20007ffe0ff */
[----:B------:R2:W-:Y:S01]  /*6380*/  STL [R1+0x1c], R9 ;  /* 0x00001c0901007387 */ /* 0x0005e20000100800 */
[----:B------:R-:W-:-:S02]  /*6390*/  IMAD.MOV.U32 R23, RZ, RZ, 0x40000040 ;  /* 0x40000040ff177424 */ /* 0x000fc400078e00ff */
[----:B------:R-:W-:Y:S01]  /*63a0*/  SHF.R.U32.HI R6, RZ, 0x4, R6 ;  /* 0x00000004ff067819 */ /* 0x000fe20000011606 */
[----:B------:R-:W-:-:S03]  /*63b0*/  IMAD R21, R22, -0xc, R21 ;  /* 0xfffffff416157824 */ /* 0x000fc600078e0215 */
[----:B------:R-:W-:Y:S01]  /*63c0*/  LOP3.LUT R6, R6, 0x3fff, RZ, 0xc0, !PT ;  /* 0x00003fff06067812 */ /* 0x000fe200078ec0ff */
[----:B-1----:R-:W-:Y:S02]  /*63d0*/  IMAD R10, R21, 0x8, R20 ;  /* 0x00000008150a7824 */ /* 0x002fe400078e0214 */
[----:B--2---:R-:W-:Y:S01]  /*63e0*/  VIADD R9, R5, 0x4000 ;  /* 0x0000400005097836 */ /* 0x004fe20000000000 */
[----:B------:R-:W-:Y:S02]  /*63f0*/  SHF.R.U32.HI R5, RZ, 0x4, R5 ;  /* 0x00000004ff057819 */ /* 0x000fe40000011605 */
[----:B------:R-:W-:Y:S01]  /*6400*/  LOP3.LUT R6, R6, 0x10000, RZ, 0xfc, !PT ;  /* 0x0001000006067812 */ /* 0x000fe200078efcff */
[----:B------:R-:W-:Y:S01]  /*6410*/  STL [R1+0x14], R10 ;  /* 0x0000140a01007387 */ /* 0x000fe20000100800 */
[----:B------:R-:W-:Y:S02]  /*6420*/  SHF.R.U32.HI R9, RZ, 0x4, R9 ;  /* 0x00000004ff097819 */ /* 0x000fe40000011609 */
[----:B------:R-:W-:-:S02]  /*6430*/  LOP3.LUT R5, R5, 0x3fff, RZ, 0xc0, !PT ;  /* 0x00003fff05057812 */ /* 0x000fc400078ec0ff */
[----:B------:R-:W-:Y:S02]  /*6440*/  LOP3.LUT R9, R9, 0x3fff, RZ, 0xc0, !PT ;  /* 0x00003fff09097812 */ /* 0x000fe400078ec0ff */
[----:B------:R-:W-:Y:S02]  /*6450*/  LOP3.LUT R11, R5, 0x10000, RZ, 0xfc, !PT ;  /* 0x00010000050b7812 */ /* 0x000fe400078efcff */
[----:B------:R-:W-:Y:S01]  /*6460*/  LOP3.LUT R5, R9, 0x10000, RZ, 0xfc, !PT ;  /* 0x0001000009057812 */ /* 0x000fe200078efcff */
[----:B------:R-:W-:Y:S01]  /*6470*/  VIADD R9, R7, 0x8 ;  /* 0x0000000807097836 */ /* 0x000fe20000000000 */
[C---:B------:R-:W-:Y:S01]  /*6480*/  IADD3 R186, R11.reuse, 0x6, RZ ;  /* 0x000000060bba7810 */ /* 0x040fe20007ffe0ff */
[----:B------:R-:W-:Y:S01]  /*6490*/  STL [R1+0xc], R11 ;  /* 0x00000c0b01007387 */ /* 0x000fe20000100800 */
[----:B------:R-:W-:Y:S01]  /*64a0*/  VIADD R22, R11, 0x2 ;  /* 0x000000020b167836 */ /* 0x000fe20000000000 */
[----:B------:R-:W-:Y:S01]  /*64b0*/  IADD3 R9, R7, 0x14, RZ ;  /* 0x0000001407097810 */ /* 0x000fe20007ffe0ff */
[C---:B------:R-:W-:Y:S01]  /*64c0*/  VIADD R188, R5.reuse, 0x2 ;  /* 0x0000000205bc7836 */ /* 0x040fe20000000000 */
[----:B------:R1:W-:Y:S01]  /*64d0*/  STL [R1+0x18], R6 ;  /* 0x0000180601007387 */ /* 0x0003e20000100800 */
[----:B------:R-:W-:-:S02]  /*64e0*/  VIADD R190, R5, 0x4 ;  /* 0x0000000405be7836 */ /* 0x000fc40000000000 */
[----:B------:R-:W-:Y:S01]  /*64f0*/  VIADD R192, R5, 0x6 ;  /* 0x0000000605c07836 */ /* 0x000fe20000000000 */
[----:B------:R2:W-:Y:S01]  /*6500*/  STL [R1+0x8], R5 ;  /* 0x0000080501007387 */ /* 0x0005e20000100800 */
[----:B------:R-:W-:Y:S02]  /*6510*/  VIADD R184, R11, 0x4 ;  /* 0x000000040bb87836 */ /* 0x000fe40000000000 */
[C---:B-1----:R-:W-:Y:S02]  /*6520*/  VIADD R6, R7.reuse, 0xc ;  /* 0x0000000c07067836 */ /* 0x042fe40000000000 */
[C---:B------:R-:W-:Y:S01]  /*6530*/  VIADD R6, R7.reuse, 0x18 ;  /* 0x0000001807067836 */ /* 0x040fe20000000000 */
[C---:B--2---:R-:W-:Y:S01]  /*6540*/  IADD3 R5, R7.reuse, 0x4, RZ ;  /* 0x0000000407057810 */ /* 0x044fe20007ffe0ff */
[C---:B------:R-:W-:Y:S02]  /*6550*/  VIADD R5, R7.reuse, 0x10 ;  /* 0x0000001007057836 */ /* 0x040fe40000000000 */
[----:B------:R-:W-:-:S07]  /*6560*/  VIADD R5, R7, 0x1c ;  /* 0x0000001c07057836 */ /* 0x000fce0000000000 */
.L_x_3576:
[----:B------:R-:W-:-:S05]  /*6570*/  IMAD.U32 R5, RZ, RZ, UR36 ;  /* 0x00000024ff057e24 */ /* 0x000fca000f8e00ff */
[----:B------:R-:W-:-:S04]  /*6580*/  LOP3.LUT R5, R5, 0x1, RZ, 0xfc, !PT ;  /* 0x0000000105057812 */ /* 0x000fc800078efcff */
[----:B------:R-:W-:-:S13]  /*6590*/  ISETP.NE.AND P0, PT, R5, 0x3, PT ;  /* 0x000000030500780c */ /* 0x000fda0003f05270 */
[----:B--2---:R-:W-:Y:S05]  /*65a0*/  @!P0 BRA `(.L_x_3566) ;  /* 0x0000000000048947 */ /* 0x004fea0003800000 */
[----:B------:R-:W-:Y:S01]  /*65b0*/  BPT.TRAP 0x1 ;  /* 0x000000040000795c */ /* 0x000fe20000300000 */
.L_x_3566:
[----:B------:R-:W-:Y:S01]  /*65c0*/  IMAD R5, R0, 0x8, R16 ;  /* 0x0000000800057824 */ /* 0x000fe200078e0210 */
[----:B------:R-:W-:-:S04]  /*65d0*/  SHF.L.U32 R18, R4, 0x1f, RZ ;  /* 0x0000001f04127819 */ /* 0x000fc800000006ff */
[----:B------:R1:W2:Y:S01]  /*65e0*/  SYNCS.PHASECHK.TRANS64.TRYWAIT P1, [R5+URZ+0x26810], R18 ;  /* 0x02681012050075a7 */ /* 0x0002a2000802017f */
[----:B------:R-:W-:Y:S05]  /*65f0*/  @!P0 BRA `(.L_x_3567) ;  /* 0x0000000000048947 */ /* 0x000fea0003800000 */
[----:B------:R-:W-:Y:S01]  /*6600*/  BPT.TRAP 0x1 ;  /* 0x000000040000795c */ /* 0x000fe20000300000 */
.L_x_3567:
[----:B------:R-:W-:-:S05]  /*6610*/  VIADD R6, R16, 0xe000 ;  /* 0x0000e00010067836 */ /* 0x000fca0000000000 */
[----:B------:R-:W-:-:S04]  /*6620*/  SHF.R.U32.HI R6, RZ, 0x4, R6 ;  /* 0x00000004ff067819 */ /* 0x000fc80000011606 */
[----:B------:R-:W-:-:S04]  /*6630*/  LOP3.LUT R6, R6, 0x3fff, RZ, 0xc0, !PT ;  /* 0x00003fff06067812 */ /* 0x000fc800078ec0ff */
[----:B------:R-:W-:Y:S01]  /*6640*/  LOP3.LUT R9, R6, 0x10000, RZ, 0xfc, !PT ;  /* 0x0001000006097812 */ /* 0x000fe200078efcff */
[----:B--2---:R-:W-:Y:S06]  /*6650*/  @P1 BRA `(.L_x_3568) ;  /* 0x0000000000081947 */ /* 0x004fec0003800000 */
[----:B------:R-:W2:Y:S02]  /*6660*/  SYNCS.PHASECHK.TRANS64.TRYWAIT P1, [R5+URZ+0x26810], R18 ;  /* 0x02681012050075a7 */ /* 0x000ea4000802017f */
[----:B--2---:R-:W-:Y:S05]  /*6670*/  @!P1 BRA `(.L_x_3569) ;  /* 0x0000008c00c89947 */ /* 0x004fea0003800000 */
.L_x_3568:
        /* <DEDUP_REMOVED lines=10> */
[----:B------:R-:W-:-:S02]  /*6720*/  R2UR UR8, R22 ;  /* 0x00000000160872ca */ /* 0x000fc400000e0000 */
[----:B------:R-:W-:Y:S01]  /*6730*/  R2UR UR9, R23 ;  /* 0x00000000170972ca */ /* 0x000fe200000e0000 */
[----:B------:R-:W-:Y:S01]  /*6740*/  UMOV UR11, 0x40000040 ;  /* 0x40000040000b7882 */ /* 0x000fe20000000000 */
[----:B---3--:R-:W-:-:S13]  /*6750*/  R2UR UR4, R13 ;  /* 0x000000000d0472ca */ /* 0x008fda00000e0000 */
[----:B------:R-:W-:Y:S01]  /*6760*/  HGMMA.64x96x16.F32.BF16 R72, gdesc[UR4], RZ, !UPT, gsb0 ;  /* 0x01600000044879f0 */ /* 0x000fe2000c0018ff */
[----:B------:R-:W-:-:S07]  /*6770*/  UIADD3 UR4, UR6, 0x2, URZ ;  /* 0x0000000206047890 */ /* 0x000fce000fffe03f */
[----:B------:R-:W-:Y:S01]  /*6780*/  UMOV UR10, UR4 ;  /* 0x00000004000a7c82 */ /* 0x000fe20008000000 */
[----:B------:R-:W-:Y:S02]  /*6790*/  WARPGROUP.DEPBAR.LE gsb0, 0x0 ;  /* 0x00008000000079c5 */ /* 0x000fe40000010000 */
[----:B------:R-:W-:-:S06]  /*67a0*/  WARPGROUP.ARRIVE ;  /* 0x00000000000079c5 */ /* 0x000fcc0000000000 */
[----:B------:R-:W-:Y:S01]  /*67b0*/  HGMMA.64x96x16.F32.BF16 R72, gdesc[UR8], R72, gsb0 ;  /* 0x01600000084879f0 */ /* 0x000fe20008001848 */
[----:B------:R-:W-:Y:S02]  /*67c0*/  R2UR UR8, R184 ;  /* 0x00000000b80872ca */ /* 0x000fe400000e0000 */
[----:B------:R-:W-:Y:S01]  /*67d0*/  R2UR UR9, R185 ;  /* 0x00000000b90972ca */ /* 0x000fe200000e0000 */
[----:B------:R-:W-:Y:S01]  /*67e0*/  UIADD3 UR4, UR6, 0x4, URZ ;  /* 0x0000000406047890 */ /* 0x000fe2000fffe03f */
[----:B------:R-:W-:-:S06]  /*67f0*/  UMOV UR11, 0x40000040 ;  /* 0x40000040000b7882 */ /* 0x000fcc0000000000 */
[----:B------:R-:W-:Y:S01]  /*6800*/  UMOV UR10, UR4 ;  /* 0x00000004000a7c82 */ /* 0x000fe20008000000 */
[----:B------:R-:W-:Y:S02]  /*6810*/  WARPGROUP.DEPBAR.LE gsb0, 0x0 ;  /* 0x00008000000079c5 */ /* 0x000fe40000010000 */
[----:B------:R-:W-:-:S06]  /*6820*/  WARPGROUP.ARRIVE ;  /* 0x00000000000079c5 */ /* 0x000fcc0000000000 */
[----:B------:R-:W-:Y:S01]  /*6830*/  HGMMA.64x96x16.F32.BF16 R72, gdesc[UR8], R72, gsb0 ;  /* 0x01600000084879f0 */ /* 0x000fe20008001848 */
[----:B------:R-:W-:Y:S02]  /*6840*/  R2UR UR4, R186 ;  /* 0x00000000ba0472ca */ /* 0x000fe400000e0000 */
[----:B------:R-:W-:Y:S01]  /*6850*/  R2UR UR5, R187 ;  /* 0x00000000bb0572ca */ /* 0x000fe200000e0000 */
[----:B------:R-:W-:Y:S01]  /*6860*/  UIADD3 UR6, UR6, 0x6, URZ ;  /* 0x0000000606067890 */ /* 0x000fe2000fffe03f */
[----:B------:R-:W-:Y:S01]  /*6870*/  UMOV UR7, 0x40000040 ;  /* 0x4000004000077882 */ /* 0x000fe20000000000 */
[C---:B----4-:R-:W-:Y:S01]  /*6880*/  IMAD R12, R0.reuse, 0x80, R12 ;  /* 0x00000080000c7824 */ /* 0x050fe200078e020c */
[C---:B-----5:R-:W-:Y:S01]  /*6890*/  LEA R10, R0.reuse, R10, 0x7 ;  /* 0x0000000a000a7211 */ /* 0x060fe200078e38ff */
[----:B--2---:R-:W-:-:S03]  /*68a0*/  IMAD R14, R0, 0x80, R11 ;  /* 0x00000080000e7824 */ /* 0x004fc600078e020b */
[C---:B------:R-:W-:Y:S01]  /*68b0*/  LEA R9, R3.reuse, R12, 0x1 ;  /* 0x0000000c03097211 */ /* 0x040fe200078e08ff */
[----:B------:R-:W-:Y:S01]  /*68c0*/  IMAD R11, R3, 0x2, R14 ;  /* 0x00000002030b7824 */ /* 0x000fe200078e020e */
[----:B------:R-:W-:Y:S02]  /*68d0*/  WARPGROUP.DEPBAR.LE gsb0, 0x0 ;  /* 0x00008000000079c5 */ /* 0x000fe40000010000 */
[----:B------:R-:W-:-:S06]  /*68e0*/  WARPGROUP.ARRIVE ;  /* 0x00000000000079c5 */ /* 0x000fcc0000000000 */
[----:B------:R-:W-:Y:S01]  /*68f0*/  HGMMA.64x96x16.F32.BF16 R72, gdesc[UR4], R72, gsb0 ;  /* 0x01600000044879f0 */ /* 0x000fe20008001848 */
[----:B------:R-:W-:Y:S01]  /*6900*/  IMAD R227, R3, 0x2, R10 ;  /* 0x0000000203e37824 */ /* 0x000fe200078e020a */
[----:B------:R-:W-:Y:S01]  /*6910*/  LEA R12, R11, R16, 0x2 ;  /* 0x000000100b0c7211 */ /* 0x000fe200078e10ff */
[--C-:B------:R-:W-:Y:S02]  /*6920*/  IMAD R13, R9, 0x4, R16.reuse ;  /* 0x00000004090d7824 */ /* 0x100fe400078e0210 */
[----:B------:R-:W-:Y:S02]  /*6930*/  IMAD R198, R227, 0x4, R16 ;  /* 0x00000004e3c67824 */ /* 0x000fe400078e0210 */
[----:B------:R-:W-:-:S04]  /*6940*/  VIADD R10, R16, 0x1a000 ;  /* 0x0001a000100a7836 */ /* 0x000fc80000000000 */
[--C-:B------:R-:W-:Y:S02]  /*6950*/  IMAD R227, R227, 0x4, R10.reuse ;  /* 0x00000004e3e37824 */ /* 0x100fe400078e020a */
[----:B------:R-:W-:Y:S01]  /*6960*/  IMAD R9, R9, 0x4, R10 ;  /* 0x0000000409097824 */ /* 0x000fe200078e020a */
[----:B------:R-:W-:Y:S01]  /*6970*/  LEA R10, R11, R10, 0x2 ;  /* 0x0000000a0b0a7211 */ /* 0x000fe200078e10ff */
[----:B------:R-:W-:Y:S02]  /*6980*/  WARPGROUP.DEPBAR.LE gsb0, 0x0 ;  /* 0x00008000000079c5 */ /* 0x000fe40000010000 */
[----:B------:R-:W2:Y:S04]  /*6990*/  LDS R198, [R198+0x1a000] ;  /* 0x01a00000c6c67984 */ /* 0x000ea80000000800 */
[----:B------:R-:W3:Y:S04]  /*69a0*/  LDS R13, [R13+0x1a000] ;  /* 0x01a000000d0d7984 */ /* 0x000ee80000000800 */
[----:B------:R-:W4:Y:S01]  /*69b0*/  LDS R12, [R12+0x1a000] ;  /* 0x01a000000c0c7984 */ /* 0x000f220000000800 */
[----:B------:R-:W-:Y:S05]  /*69c0*/  @!P0 BRA `(.L_x_3570) ;  /* 0x0000000000048947 */ /* 0x000fea0003800000 */
[----:B------:R-:W-:Y:S01]  /*69d0*/  BPT.TRAP 0x1 ;  /* 0x000000040000795c */ /* 0x000fe20000300000 */
.L_x_3570:
[----:B------:R1:W1:Y:S01]  /*69e0*/  SYNCS.PHASECHK.TRANS64.TRYWAIT P1, [R5+URZ+0x26830], R18 ;  /* 0x02683012050075a7 */ /* 0x000262000802017f */
[----:B------:R-:W-:Y:S05]  /*69f0*/  @!P0 BRA `(.L_x_3571) ;  /* 0x0000000000048947 */ /* 0x000fea0003800000 */
[----:B------:R-:W-:Y:S01]  /*6a00*/  BPT.TRAP 0x1 ;  /* 0x000000040000795c */ /* 0x000fe20000300000 */
.L_x_3571:
        /* <DEDUP_REMOVED lines=8> */
.L_x_3572:
        /* <DEDUP_REMOVED lines=20> */
[----:B---3--:R-:W-:Y:S01]  /*6bd0*/  SHFL.IDX PT, R224, R13, R233, 0x1f ;  /* 0x00001fe90de07589 */ /* 0x008fe200000e0000 */
[----:B------:R-:W-:-:S03]  /*6be0*/  VIADD R11, R7, 0x1c ;  /* 0x0000001c070b7836 */ /* 0x000fc60000000000 */
[----:B--2---:R-:W-:Y:S04]  /*6bf0*/  SHFL.IDX PT, R204, R198, R231, 0x1f ;  /* 0x00001fe7c6cc7589 */ /* 0x004fe800000e0000 */
        /* <DEDUP_REMOVED lines=141> */
[----:B------:R-:W-:Y:S01]  /*74d0*/  MUFU.TANH R84, R84 ;  /* 0x0000005400547308 */ /* 0x000fe20000002400 */
[----:B--2---:R-:W-:-:S07]  /*74e0*/  FSEL R205, R80, -INF , P1 ;  /* 0xff80000050cd7808 */ /* 0x004fce0000800000 */
[----:B------:R-:W-:Y:S01]  /*74f0*/  MUFU.TANH R83, R83 ;  /* 0x0000005300537308 */ /* 0x000fe20000002400 */
[----:B----4-:R-:W-:-:S05]  /*7500*/  FSEL R225, R82, -INF , P2 ;  /* 0xff80000052e17808 */ /* 0x010fca0001000000 */
[----:B------:R-:W-:Y:S02]  /*7510*/  FFMA.FTZ R225, R225, UR4, -R216 ;  /* 0x00000004e1e17c23 */ /* 0x000fe400080108d8 */
[----:B------:R-:W2:Y:S01]  /*7520*/  MUFU.TANH R194, R194 ;  /* 0x000000c200c27308 */ /* 0x000ea20000002400 */
[----:B------:R-:W-:Y:S02]  /*7530*/  WARPGROUP.DEPBAR.LE gsb0, 0x0 ;  /* 0x00008000000079c5 */ /* 0x000fe40000010000 */
[----:B------:R-:W-:-:S05]  /*7540*/  WARPGROUP.ARRIVE ;  /* 0x00000000000079c5 */ /* 0x000fca0000000000 */
[----:B------:R4:W-:Y:S01]  /*7550*/  MUFU.EX2 R88, R199 ;  /* 0x000000c700587308 */ /* 0x0009e20000000800 */
[----:B------:R-:W-:Y:S01]  /*7560*/  HGMMA.64x96x16.F32.BF16 R24, gdesc[UR8], R24, gsb0 ;  /* 0x01600000081879f0 */ /* 0x000fe20008001818 */
[----:B------:R-:W-:Y:S01]  /*7570*/  R2UR UR8, R192 ;  /* 0x00000000c00872ca */ /* 0x000fe200000e0000 */
[----:B------:R-:W-:Y:S01]  /*7580*/  UMOV UR10, UR6 ;  /* 0x00000006000a7c82 */ /* 0x000fe20008000000 */
[----:B------:R-:W-:Y:S01]  /*7590*/  R2UR UR9, R193 ;  /* 0x00000000c10972ca */ /* 0x000fe200000e0000 */
[----:B------:R-:W-:Y:S01]  /*75a0*/  UMOV UR11, 0x40000040 ;  /* 0x40000040000b7882 */ /* 0x000fe20000000000 */
[----:B----4-:R-:W-:Y:S02]  /*75b0*/  FSEL R199, R78, -INF , P2 ;  /* 0xff8000004ec77808 */ /* 0x010fe40001000000 */
[----:B------:R-:W4:Y:S01]  /*75c0*/  MUFU.TANH R195, R195 ;  /* 0x000000c300c37308 */ /* 0x000f220000002400 */
[----:B--2---:R-:W-:Y:S02]  /*75d0*/  FSEL R202, R194, -INF , P2 ;  /* 0xff800000c2ca7808 */ /* 0x004fe40001000000 */
[--C-:B------:R-:W-:Y:S01]  /*75e0*/  FFMA.FTZ R95, R199, UR4, -R96.reuse ;  /* 0x00000004c75f7c23 */ /* 0x100fe20008010860 */
[----:B------:R-:W-:Y:S01]  /*75f0*/  FSEL R199, R81, -INF , P2 ;  /* 0xff80000051c77808 */ /* 0x000fe20001000000 */
[----:B------:R-:W-:Y:S01]  /*7600*/  FFMA.FTZ R96, R205, UR4, -R96 ;  /* 0x00000004cd607c23 */ /* 0x000fe20008010860 */
[----:B------:R-:W-:-:S02]  /*7610*/  FSEL R205, R83, -INF , P1 ;  /* 0xff80000053cd7808 */ /* 0x000fc40000800000 */
[----:B------:R-:W2:Y:S01]  /*7620*/  MUFU.TANH R98, R98 ;  /* 0x0000006200627308 */ /* 0x000ea20000002400 */
[----:B------:R-:W-:Y:S01]  /*7630*/  FFMA.FTZ R223, R202, UR4, -R213 ;  /* 0x00000004cadf7c23 */ /* 0x000fe200080108d5 */
[--C-:B------:R-:W-:Y:S01]  /*7640*/  FFMA.FTZ R226, R199, UR4, -R224.reuse ;  /* 0x00000004c7e27c23 */ /* 0x100fe200080108e0 */
[----:B------:R-:W-:Y:S01]  /*7650*/  FSEL R199, R84, -INF , P1 ;  /* 0xff80000054c77808 */ /* 0x000fe20000800000 */
[----:B------:R-:W-:Y:S01]  /*7660*/  FFMA.FTZ R224, R205, UR4, -R224 ;  /* 0x00000004cde07c23 */ /* 0x000fe200080108e0 */
[----:B------:R-:W-:-:S03]  /*7670*/  FFMA.FTZ R202, -R14, R14, 1 ;  /* 0x3f8000000eca7423 */ /* 0x000fc6000001010e */
[----:B------:R-:W3:Y:S01]  /*7680*/  MUFU.TANH R99, R99 ;  /* 0x0000006300637308 */ /* 0x000ee20000002400 */
[----:B------:R-:W-:Y:S01]  /*7690*/  FFMA.FTZ R216, R199, UR4, -R216 ;  /* 0x00000004c7d87c23 */ /* 0x000fe200080108d8 */
[----:B----4-:R-:W-:-:S05]  /*76a0*/  FSEL R199, R195, -INF , P2 ;  /* 0xff800000c3c77808 */ /* 0x010fca0001000000 */
[----:B-1----:R-:W-:Y:S01]  /*76b0*/  FFMA.FTZ R199, R199, UR4, -R198 ;  /* 0x00000004c7c77c23 */ /* 0x002fe200080108c6 */
[----:B------:R-:W-:Y:S01]  /*76c0*/  MUFU.EX2 R118, R118 ;  /* 0x0000007600767308 */ /* 0x000fe20000000800 */
[----:B--2---:R-:W-:-:S05]  /*76d0*/  FSEL R200, R98, -INF , P1 ;  /* 0xff80000062c87808 */ /* 0x004fca0000800000 */
[----:B------:R-:W-:Y:S02]  /*76e0*/  FFMA.FTZ R213, R200, UR4, -R213 ;  /* 0x00000004c8d57c23 */ /* 0x000fe400080108d5 */
[----:B------:R-:W1:Y:S01]  /*76f0*/  MUFU.TANH R100, R100 ;  /* 0x0000006400647308 */ /* 0x000e620000002400 */
[----:B---3--:R-:W-:-:S05]  /*7700*/  FSEL R205, R99, -INF , P1 ;  /* 0xff80000063cd7808 */ /* 0x008fca0000800000 */
[----:B------:R-:W-:Y:S02]  /*7710*/  FFMA.FTZ R198, R205, UR4, -R198 ;  /* 0x00000004cdc67c23 */ /* 0x000fe400080108c6 */
[----:B------:R-:W2:Y:S08]  /*7720*/  MUFU.TANH R101, R101 ;  /* 0x0000006500657308 */ /* 0x000eb00000002400 */
[----:B------:R-:W3:Y:S01]  /*7730*/  MUFU.TANH R102, R102 ;  /* 0x0000006600667308 */ /* 0x000ee20000002400 */
[----:B-1----:R-:W-:-:S05]  /*7740*/  FSEL R200, R100, -INF , P2 ;  /* 0xff80000064c87808 */ /* 0x002fca0001000000 */
[----:B------:R-:W-:Y:S02]  /*7750*/  FFMA.FTZ R200, R200, UR4, -R201 ;  /* 0x00000004c8c87c23 */ /* 0x000fe400080108c9 */
[----:B------:R-:W-:Y:S01]  /*7760*/  MUFU.TANH R103, R103 ;  /* 0x0000006700677308 */ /* 0x000fe20000002400 */
[----:B--2---:R-:W-:-:S05]  /*7770*/  FSEL R210, R101, -INF , P2 ;  /* 0xff80000065d27808 */ /* 0x004fca0001000000 */
[----:B------:R-:W-:Y:S02]  /*7780*/  FFMA.FTZ R210, R210, UR4, -R209 ;  /* 0x00000004d2d27c23 */ /* 0x000fe400080108d1 */
[----:B------:R-:W1:Y:S01]  /*7790*/  MUFU.TANH R104, R104 ;  /* 0x0000006800687308 */ /* 0x000e620000002400 */
[----:B---3--:R-:W-:-:S05]  /*77a0*/  FSEL R205, R102, -INF , P1 ;  /* 0xff80000066cd7808 */ /* 0x008fca0000800000 */
[----:B------:R-:W-:Y:S02]  /*77b0*/  FFMA.FTZ R201, R205, UR4, -R201 ;  /* 0x00000004cdc97c23 */ /* 0x000fe400080108c9 */
[----:B------:R-:W-:Y:S08]  /*77c0*/  MUFU.TANH R106, R106 ;  /* 0x0000006a006a7308 */ /* 0x000ff00000002400 */
[----:B------:R-:W-:Y:S01]  /*77d0*/  MUFU.TANH R105, R105 ;  /* 0x0000006900697308 */ /* 0x000fe20000002400 */
[----:B-1----:R-:W-:-:S05]  /*77e0*/  FSEL R205, R104, -INF , P2 ;  /* 0xff80000068cd7808 */ /* 0x002fca0001000000 */
[----:B------:R-:W-:Y:S02]  /*77f0*/  FFMA.FTZ R205, R205, UR4, -R206 ;  /* 0x00000004cdcd7c23 */ /* 0x000fe400080108ce */
[----:B------:R-:W-:Y:S01]  /*7800*/  MUFU.TANH R107, R107 ;  /* 0x0000006b006b7308 */ /* 0x000fe20000002400 */
[----:B------:R-:W-:Y:S02]  /*7810*/  WARPGROUP.DEPBAR.LE gsb0, 0x0 ;  /* 0x00008000000079c5 */ /* 0x000fe40000010000 */
[----:B------:R-:W-:-:S05]  /*7820*/  WARPGROUP.ARRIVE ;  /* 0x00000000000079c5 */ /* 0x000fca0000000000 */
[----:B------:R1:W-:Y:S01]  /*7830*/  MUFU.EX2 R13, R208 ;  /* 0x000000d0000d7308 */ /* 0x0003e20000000800 */
[----:B------:R-:W-:Y:S07]  /*7840*/  HGMMA.64x96x16.F32.BF16 R24, gdesc[UR8], R24, gsb0 ;  /* 0x01600000081879f0 */ /* 0x000fee0008001818 */
[----:B------:R-:W2:Y:S01]  /*7850*/  MUFU.TANH R108, R108 ;  /* 0x0000006c006c7308 */ /* 0x000ea20000002400 */
[----:B-1----:R-:W1:Y:S07]  /*7860*/  SHFL.IDX PT, R208, R12, R233, 0x1f ;  /* 0x00001fe90cd07589 */ /* 0x002e6e00000e0000 */
[----:B------:R-:W-:Y:S08]  /*7870*/  MUFU.TANH R110, R110 ;  /* 0x0000006e006e7308 */ /* 0x000ff00000002400 */
[----:B------:R-:W-:Y:S01]  /*7880*/  MUFU.TANH R109, R109 ;  /* 0x0000006d006d7308 */ /* 0x000fe20000002400 */
[----:B--2---:R-:W-:-:S07]  /*7890*/  FSEL R211, R108, -INF , P2 ;  /* 0xff8000006cd37808 */ /* 0x004fce0001000000 */
[----:B------:R-:W-:Y:S01]  /*78a0*/  MUFU.TANH R111, R111 ;  /* 0x0000006f006f7308 */ /* 0x000fe20000002400 */
[----:B-1----:R-:W-:-:S07]  /*78b0*/  FFMA.FTZ R211, R211, UR4, -R208 ;  /* 0x00000004d3d37c23 */ /* 0x002fce00080108d0 */
[----:B------:R1:W-:Y:S08]  /*78c0*/  MUFU.EX2 R14, R203 ;  /* 0x000000cb000e7308 */ /* 0x0003f00000000800 */
[----:B------:R-:W2:Y:S01]  /*78d0*/  MUFU.TANH R112, R112 ;  /* 0x0000007000707308 */ /* 0x000ea20000002400 */
[----:B-1----:R-:W-:-:S05]  /*78e0*/  FSEL R203, R105, -INF , P2 ;  /* 0xff80000069cb7808 */ /* 0x002fca0001000000 */
[----:B------:R-:W-:Y:S02]  /*78f0*/  FFMA.FTZ R203, R203, UR4, -R212 ;  /* 0x00000004cbcb7c23 */ /* 0x000fe400080108d4 */
[----:B------:R-:W-:Y:S08]  /*7900*/  MUFU.TANH R114, R114 ;  /* 0x0000007200727308 */ /* 0x000ff00000002400 */
[----:B------:R-:W1:Y:S01]  /*7910*/  MUFU.TANH R113, R113 ;  /* 0x0000007100717308 */ /* 0x000e620000002400 */
[----:B--2---:R-:W-:-:S05]  /*7920*/  FSEL R219, R112, -INF , P2 ;  /* 0xff80000070db7808 */ /* 0x004fca0001000000 */
[----:B------:R-:W-:Y:S02]  /*7930*/  FFMA.FTZ R219, R219, UR4, -R217 ;  /* 0x00000004dbdb7c23 */ /* 0x000fe400080108d9 */
[----:B------:R-:W2:Y:S08]  /*7940*/  MUFU.TANH R115, R115 ;  /* 0x0000007300737308 */ /* 0x000eb00000002400 */
[----:B------:R-:W-:Y:S01]  /*7950*/  MUFU.TANH R116, R116 ;  /* 0x0000007400747308 */ /* 0x000fe20000002400 */
[----:B-1----:R-:W-:-:S05]  /*7960*/  FSEL R222, R113, -INF , P2 ;  /* 0xff80000071de7808 */ /* 0x002fca0001000000 */
[----:B------:R-:W-:Y:S02]  /*7970*/  FFMA.FTZ R222, R222, UR4, -R218 ;  /* 0x00000004dede7c23 */ /* 0x000fe400080108da */
[----:B------:R-:W-:Y:S01]  /*7980*/  MUFU.TANH R197, R197 ;  /* 0x000000c500c57308 */ /* 0x000fe20000002400 */
[----:B--2---:R-:W-:-:S07]  /*7990*/  FSEL R221, R115, -INF , P1 ;  /* 0xff80000073dd7808 */ /* 0x004fce0000800000 */
[----:B------:R-:W-:Y:S08]  /*79a0*/  MUFU.TANH R196, R196 ;  /* 0x000000c400c47308 */ /* 0x000ff00000002400 */
[----:B------:R-:W1:Y:S01]  /*79b0*/  MUFU.TANH R119, R119 ;  /* 0x0000007700777308 */ /* 0x000e620000002400 */
[----:B------:R-:W-:Y:S02]  /*79c0*/  WARPGROUP.DEPBAR.LE gsb0, 0x0 ;  /* 0x00008000000079c5 */ /* 0x000fe40000010000 */
[----:B------:R-:W2:Y:S05]  /*79d0*/  LDS R227, [R227+0x380] ;  /* 0x00038000e3e37984 */ /* 0x000eaa0000000800 */
[----:B------:R-:W-:Y:S08]  /*79e0*/  MUFU.EX2 R117, R117 ;  /* 0x0000007500757308 */ /* 0x000ff00000000800 */
[----:B------:R-:W3:Y:S01]  /*79f0*/  MUFU.EX2 R87, R87 ;  /* 0x0000005700577308 */ /* 0x000ee20000000800 */
[----:B-1----:R-:W-:-:S07]  /*7a00*/  FSEL R228, R119, -INF , P1 ;  /* 0xff80000077e47808 */ /* 0x002fce0000800000 */
[----:B------:R-:W1:Y:S01]  /*7a10*/  MUFU.EX2 R86, R86 ;  /* 0x0000005600567308 */ /* 0x000e620000000800 */
[----:B------:R-:W-:-:S07]  /*7a20*/  FFMA.FTZ R237, -R237, R237, 1 ;  /* 0x3f800000eded7423 */ /* 0x000fce00000101ed */
[----:B------:R-:W4:Y:S08]  /*7a30*/  MUFU.EX2 R93, R93 ;  /* 0x0000005d005d7308 */ /* 0x000f300000000800 */
[----:B------:R-:W-:Y:S01]  /*7a40*/  MUFU.EX2 R91, R91 ;  /* 0x0000005b005b7308 */ /* 0x000fe20000000800 */
[----:B--2---:R-:W2:Y:S07]  /*7a50*/  SHFL.IDX PT, R234, R227, R7, 0x1f ;  /* 0x00001f07e3ea7589 */ /* 0x004eae00000e0000 */
[----:B------:R-:W4:Y:S01]  /*7a60*/  MUFU.EX2 R92, R92 ;  /* 0x0000005c005c7308 */ /* 0x000f220000000800 */
[----:B------:R-:W-:Y:S04]  /*7a70*/  SHFL.IDX PT, R232, R227, R232, 0x1f ;  /* 0x00001fe8e3e87589 */ /* 0x000fe800000e0000 */
[----:B------:R-:W3:Y:S01]  /*7a80*/  SHFL.IDX PT, R233, R227, R233, 0x1f ;  /* 0x00001fe9e3e97589 */ /* 0x000ee200000e0000 */
[----:B------:R-:W-:Y:S01]  /*7a90*/  FFMA.FTZ R235, -R235, R235, 1 ;  /* 0x3f800000ebeb7423 */ /* 0x000fe200000101eb */
[----:B------:R-:W-:Y:S01]  /*7aa0*/  FFMA.FTZ R18, -R18, R18, 1 ;  /* 0x3f80000012127423 */ /* 0x000fe20000010112 */
[----:B------:R-:W-:Y:S01]  /*7ab0*/  FFMA.FTZ R19, -R19, R19, 1 ;  /* 0x3f80000013137423 */ /* 0x000fe20000010113 */
[----:B------:R-:W1:Y:S01]  /*7ac0*/  SHFL.IDX PT, R229, R227, R229, 0x1f ;  /* 0x00001fe5e3e57589 */ /* 0x000e6200000e0000 */
[----:B------:R-:W-:Y:S01]  /*7ad0*/  FFMA.FTZ R20, -R20, R20, 1 ;  /* 0x3f80000014147423 */ /* 0x000fe20000010114 */
[----:B------:R-:W-:Y:S01]  /*7ae0*/  FFMA.FTZ R72, -R72, R72, 1 ;  /* 0x3f80000048487423 */ /* 0x000fe20000010148 */
[----:B------:R-:W-:Y:S01]  /*7af0*/  MUFU.EX2 R94, R94 ;  /* 0x0000005e005e7308 */ /* 0x000fe20000000800 */
[----:B------:R-:W4:Y:S01]  /*7b00*/  SHFL.IDX PT, R230, R227, R230, 0x1f ;  /* 0x00001fe6e3e67589 */ /* 0x000f2200000e0000 */
[----:B------:R-:W-:-:S06]  /*7b10*/  FFMA.FTZ R79, -R79, R79, 1 ;  /* 0x3f8000004f4f7423 */ /* 0x000fcc000001014f */
        /* <DEDUP_REMOVED lines=8> */
[--C-:B---3--:R-:W-:Y:S01]  /*7ba0*/  FADD.FTZ R28, R28, -R233.reuse ;  /* 0x800000e91c1c7221 */ /* 0x108fe20000010000 */
[----:B------:R-:W-:Y:S01]  /*7bb0*/  FADD.FTZ R30, R30, -R233 ;  /* 0x800000e91e1e7221 */ /* 0x000fe20000010000 */
[--C-:B-1----:R-:W-:Y:S01]  /*7bc0*/  FADD.FTZ R29, R29, -R229.reuse ;  /* 0x800000e51d1d7221 */ /* 0x102fe20000010000 */
[----:B------:R-:W-:Y:S01]  /*7bd0*/  FADD.FTZ R31, R31, -R229 ;  /* 0x800000e51f1f7221 */ /* 0x000fe20000010000 */
[----:B------:R-:W-:Y:S01]  /*7be0*/  FFMA.FTZ R209, R24, UR4, -R209 ;  /* 0x0000000418d17c23 */ /* 0x000fe200080108d1 */
[----:B------:R-:W-:Y:S01]  /*7bf0*/  FSEL R24, R106, -INF , P1 ;  /* 0xff8000006a187808 */ /* 0x000fe20000800000 */
[--C-:B----4-:R-:W-:Y:S01]  /*7c00*/  FADD.FTZ R33, R33, -R230.reuse ;  /* 0x800000e621217221 */ /* 0x110fe20000010000 */
[----:B--2---:R-:W-:Y:S01]  /*7c10*/  FSEL R207, R109, -INF , P2 ;  /* 0xff8000006dcf7808 */ /* 0x004fe20001000000 */
[----:B------:R-:W-:Y:S01]  /*7c20*/  FADD.FTZ R35, R35, -R230 ;  /* 0x800000e623237221 */ /* 0x000fe20000010000 */
[----:B------:R-:W1:Y:S01]  /*7c30*/  MUFU.EX2 R85, R85 ;  /* 0x0000005500557308 */ /* 0x000e620000000800 */
[----:B------:R-:W-:Y:S01]  /*7c40*/  FFMA.FTZ R206, R24, UR4, -R206 ;  /* 0x0000000418ce7c23 */ /* 0x000fe200080108ce */
[----:B------:R-:W-:Y:S01]  /*7c50*/  FSEL R24, R107, -INF , P1 ;  /* 0xff8000006b187808 */ /* 0x000fe20000800000 */
[----:B------:R-:W-:-:S04]  /*7c60*/  FFMA.FTZ R207, R207, UR4, -R215 ;  /* 0x00000004cfcf7c23 */ /* 0x000fc800080108d7 */
[----:B------:R-:W-:Y:S01]  /*7c70*/  FFMA.FTZ R212, R24, UR4, -R212 ;  /* 0x0000000418d47c23 */ /* 0x000fe200080108d4 */
[----:B------:R-:W-:Y:S01]  /*7c80*/  FSEL R24, R110, -INF , P1 ;  /* 0xff8000006e187808 */ /* 0x000fe20000800000 */
[----:B------:R-:W-:Y:S04]  /*7c90*/  MUFU.EX2 R97, R97 ;  /* 0x0000006100617308 */ /* 0x000fe80000000800 */
[----:B------:R-:W-:-:S04]  /*7ca0*/  FFMA.FTZ R208, R24, UR4, -R208 ;  /* 0x0000000418d07c23 */ /* 0x000fc800080108d0 */
[----:B------:R2:W3:Y:S08]  /*7cb0*/  MUFU.EX2 R24, R204 ;  /* 0x000000cc00187308 */ /* 0x0004f00000000800 */
[----:B------:R-:W-:Y:S01]  /*7cc0*/  MUFU.EX2 R95, R95 ;  /* 0x0000005f005f7308 */ /* 0x000fe20000000800 */
[----:B--2---:R-:W-:-:S05]  /*7cd0*/  FSEL R204, R111, -INF , P1 ;  /* 0xff8000006fcc7808 */ /* 0x004fca0000800000 */
[----:B------:R-:W-:Y:S02]  /*7ce0*/  FFMA.FTZ R204, R204, UR4, -R215 ;  /* 0x00000004cccc7c23 */ /* 0x000fe400080108d7 */
[----:B------:R2:W4:Y:S01]  /*7cf0*/  SHFL.IDX PT, R215, R12, R231, 0x1f ;  /* 0x00001fe70cd77589 */ /* 0x00052200000e0000 */
[----:B------:R-:W-:Y:S03]  /*7d00*/  MUFU.EX2 R96, R96 ;  /* 0x0000006000607308 */ /* 0x000fe60000000800 */
[----:B------:R-:W1:Y:S01]  /*7d10*/  SHFL.IDX PT, R231, R227, R231, 0x1f ;  /* 0x00001fe7e3e77589 */ /* 0x000e6200000e0000 */
[----:B------:R-:W-:-:S04]  /*7d20*/  FFMA.FTZ R17, -R17, R17, 1 ;  /* 0x3f80000011117423 */ /* 0x000fc80000010111 */
[----:B------:R-:W3:Y:S01]  /*7d30*/  MUFU.EX2 R90, R90 ;  /* 0x0000005a005a7308 */ /* 0x000ee20000000800 */
[----:B--2---:R-:W-:-:S05]  /*7d40*/  FSEL R12, R114, -INF , P1 ;  /* 0xff800000720c7808 */ /* 0x004fca0000800000 */
[----:B------:R-:W-:Y:S02]  /*7d50*/  FFMA.FTZ R217, R12, UR4, -R217 ;  /* 0x000000040cd97c23 */ /* 0x000fe400080108d9 */
[----:B------:R2:W3:Y:S02]  /*7d60*/  MUFU.EX2 R12, R214 ;  /* 0x000000d6000c7308 */ /* 0x0004e40000000800 */
[----:B--2---:R-:W-:Y:S01]  /*7d70*/  FFMA.FTZ R214, R221, UR4, -R218 ;  /* 0x00000004ddd67c23 */ /* 0x004fe200080108da */
[----:B------:R-:W-:Y:S01]  /*7d80*/  FSEL R218, R116, -INF , P2 ;  /* 0xff80000074da7808 */ /* 0x000fe20001000000 */
[----:B------:R-:W-:Y:S01]  /*7d90*/  FMUL.FTZ R28, R87, R28 ;  /* 0x0000001c571c7220 */ /* 0x000fe20000410000 */
[----:B------:R-:W-:Y:S01]  /*7da0*/  FSEL R221, R197, -INF , P1 ;  /* 0xff800000c5dd7808 */ /* 0x000fe20000800000 */
[----:B------:R-:W-:Y:S01]  /*7db0*/  FMUL.FTZ R29, R86, R29 ;  /* 0x0000001d561d7220 */ /* 0x000fe20000410000 */
[----:B------:R-:W-:Y:S01]  /*7dc0*/  FMUL.FTZ R33, R93, R33 ;  /* 0x000000215d217220 */ /* 0x000fe20000410000 */
[--C-:B----4-:R-:W-:Y:S01]  /*7dd0*/  FFMA.FTZ R218, R218, UR4, -R215.reuse ;  /* 0x00000004dada7c23 */ /* 0x110fe200080108d7 */
[----:B------:R-:W-:Y:S01]  /*7de0*/  FMUL.FTZ R35, R92, R35 ;  /* 0x000000235c237220 */ /* 0x000fe20000410000 */
[----:B------:R-:W-:Y:S01]  /*7df0*/  FFMA.FTZ R215, R221, UR4, -R215 ;  /* 0x00000004ddd77c23 */ /* 0x000fe200080108d7 */
[----:B------:R-:W-:Y:S01]  /*7e00*/  FSEL R221, R196, -INF , P2 ;  /* 0xff800000c4dd7808 */ /* 0x000fe20001000000 */
[--C-:B-1----:R-:W-:Y:S01]  /*7e10*/  FADD.FTZ R38, R38, -R231.reuse ;  /* 0x800000e726267221 */ /* 0x102fe20000010000 */
[----:B------:R-:W-:-:S03]  /*7e20*/  FADD.FTZ R36, R36, -R231 ;  /* 0x800000e724247221 */ /* 0x000fc60000010000 */
[--C-:B------:R-:W-:Y:S01]  /*7e30*/  FFMA.FTZ R221, R221, UR4, -R220.reuse ;  /* 0x00000004dddd7c23 */ /* 0x100fe200080108dc */
[----:B------:R-:W-:Y:S01]  /*7e40*/  FFMA.FTZ R220, R228, UR4, -R220 ;  /* 0x00000004e4dc7c23 */ /* 0x000fe200080108dc */
[C---:B------:R-:W-:Y:S02]  /*7e50*/  VIADD R228, R7.reuse, 0x10 ;  /* 0x0000001007e47836 */ /* 0x040fe40000000000 */
[----:B------:R-:W-:Y:S01]  /*7e60*/  FMUL.FTZ R33, R20, R33 ;  /* 0x0000002114217220 */ /* 0x000fe20000410000 */
[C---:B------:R-:W-:Y:S01]  /*7e70*/  IADD3 R231, R7.reuse, 0x8, RZ ;  /* 0x0000000807e77810 */ /* 0x040fe20007ffe0ff */
[C---:B------:R-:W-:Y:S02]  /*7e80*/  VIADD R230, R7.reuse, 0xc ;  /* 0x0000000c07e67836 */ /* 0x040fe40000000000 */
[----:B------:R-:W-:Y:S01]  /*7e90*/  VIADD R229, R7, 0x14 ;  /* 0x0000001407e57836 */ /* 0x000fe20000000000 */
[----:B------:R-:W1:Y:S01]  /*7ea0*/  SHFL.IDX PT, R228, R227, R228, 0x1f ;  /* 0x00001fe4e3e47589 */ /* 0x000e6200000e0000 */
[----:B------:R-:W-:Y:S01]  /*7eb0*/  FMUL.FTZ R36, R26, R36 ;  /* 0x000000241a247220 */ /* 0x000fe20000410000 */
[----:B------:R-:W-:Y:S01]  /*7ec0*/  FMUL.FTZ R30, R85, R30 ;  /* 0x0000001e551e7220 */ /* 0x000fe20000410000 */
[----:B------:R-:W-:Y:S01]  /*7ed0*/  IADD3 R233, R7, 0x18, RZ ;  /* 0x0000001807e97810 */ /* 0x000fe20007ffe0ff */
[----:B------:R2:W4:Y:S01]  /*7ee0*/  SHFL.IDX PT, R227, R227, R11, 0x1f ;  /* 0x00001f0be3e37589 */ /* 0x00052200000e0000 */
[----:B------:R-:W-:Y:S01]  /*7ef0*/  FFMA.FTZ R78, -R78, R78, 1 ;  /* 0x3f8000004e4e7423 */ /* 0x000fe2000001014e */
[----:B------:R-:W-:Y:S01]  /*7f00*/  FFMA.FTZ R80, -R80, R80, 1 ;  /* 0x3f80000050507423 */ /* 0x000fe20000010150 */
[----:B------:R-:W-:Y:S01]  /*7f10*/  FFMA.FTZ R74, -R74, R74, 1 ;  /* 0x3f8000004a4a7423 */ /* 0x000fe2000001014a */
[----:B------:R-:W-:Y:S01]  /*7f20*/  MUFU.EX2 R201, R201 ;  /* 0x000000c900c97308 */ /* 0x000fe20000000800 */
[----:B------:R-:W-:-:S07]  /*7f30*/  FFMA.FTZ R195, -R195, R195, 1 ;  /* 0x3f800000c3c37423 */ /* 0x000fce00000101c3 */
[----:B------:R-:W-:Y:S08]  /*7f40*/  MUFU.EX2 R209, R209 ;  /* 0x000000d100d17308 */ /* 0x000ff00000000800 */
[----:B------:R-:W-:Y:S01]  /*7f50*/  MUFU.EX2 R205, R205 ;  /* 0x000000cd00cd7308 */ /* 0x000fe20000000800 */
[----:B-1----:R-:W-:Y:S01]  /*7f60*/  FADD.FTZ R34, R34, -R228 ;  /* 0x800000e422227221 */ /* 0x002fe20000010000 */
[----:B------:R-:W-:-:S06]  /*7f70*/  FMUL.FTZ R20, R72, R35 ;  /* 0x0000002348147220 */ /* 0x000fcc0000410000 */
        /* <DEDUP_REMOVED lines=24> */
[----:B--2---:R1:W2:Y:S01]  /*8100*/  MUFU.EX2 R11, R226 ;  /* 0x000000e2000b7308 */ /* 0x0042a20000000800 */
[--C-:B----4-:R-:W-:Y:S01]  /*8110*/  FADD.FTZ R37, R37, -R227.reuse ;  /* 0x800000e325257221 */ /* 0x110fe20000010000 */
[----:B------:R-:W-:Y:S01]  /*8120*/  FADD.FTZ R39, R39, -R227 ;  /* 0x800000e327277221 */ /* 0x000fe20000010000 */
[----:B------:R-:W-:Y:S01]  /*8130*/  FFMA.FTZ R119, -R119, R119, 1 ;  /* 0x3f80000077777423 */ /* 0x000fe20000010177 */
[----:B------:R-:W-:Y:S01]  /*8140*/  R2UR UR4, R236 ;  /* 0x00000000ec0472ca */ /* 0x000fe200000e0000 */
[----:B-1----:R-:W-:-:S03]  /*8150*/  FFMA.FTZ R226, -R15, R15, 1 ;  /* 0x3f8000000fe27423 */ /* 0x002fc6000001010f */
[----:B------:R1:W4:Y:S02]  /*8160*/  MUFU.EX2 R15, R224 ;  /* 0x000000e0000f7308 */ /* 0x0003240000000800 */
[----:B-1----:R-:W-:Y:S01]  /*8170*/  FMUL.FTZ R224, R226, R234 ;  /* 0x000000eae2e07220 */ /* 0x002fe20000410000 */
[----:B------:R-:W-:Y:S01]  /*8180*/  FADD.FTZ R226, R25, -R232 ;  /* 0x800000e819e27221 */ /* 0x000fe20000010000 */
[----:B------:R-:W-:-:S04]  /*8190*/  FMUL.FTZ R34, R91, R34 ;  /* 0x000000225b227220 */ /* 0x000fc80000410000 */
[----:B------:R1:W-:Y:S01]  /*81a0*/  MUFU.EX2 R25, R225 ;  /* 0x000000e100197308 */ /* 0x0003e20000000800 */
[----:B---3--:R-:W-:Y:S01]  /*81b0*/  FMUL.FTZ R72, R24, R38 ;  /* 0x0000002618487220 */ /* 0x008fe20000410000 */
[----:B------:R-:W-:Y:S01]  /*81c0*/  FADD.FTZ R232, R27, -R232 ;  /* 0x800000e81be87221 */ /* 0x000fe20000010000 */
[----:B------:R-:W-:-:S05]  /*81d0*/  FFMA.FTZ R227, -R2, R2, 1 ;  /* 0x3f80000002e37423 */ /* 0x000fca0000010102 */
[----:B------:R3:W-:Y:S01]  /*81e0*/  MUFU.EX2 R27, R216 ;  /* 0x000000d8001b7308 */ /* 0x0007e20000000800 */
[----:B-1----:R-:W-:-:S07]  /*81f0*/  FADD.FTZ R225, R32, -R228 ;  /* 0x800000e420e17221 */ /* 0x002fce0000010000 */
[----:B------:R1:W4:Y:S01]  /*8200*/  MUFU.EX2 R32, R223 ;  /* 0x000000df00207308 */ /* 0x0003220000000800 */
[----:B---3--:R-:W-:Y:S02]  /*8210*/  FFMA.FTZ R216, -R3, R3, 1 ;  /* 0x3f80000003d87423 */ /* 0x008fe40000010103 */
[----:B------:R3:W5:Y:S04]  /*8220*/  LDL.LU R3, [R1+0x28] ;  /* 0x0000280001037983 */ /* 0x0007680000300800 */
[----:B------:R3:W5:Y:S01]  /*8230*/  LDL.LU R2, [R1+0x24] ;  /* 0x0000240001027983 */ /* 0x0007620000300800 */
[----:B------:R-:W-:Y:S01]  /*8240*/  FMUL.FTZ R232, R89, R232 ;  /* 0x000000e859e87220 */ /* 0x000fe20000410000 */
[----:B-1----:R-:W-:Y:S01]  /*8250*/  FMUL.FTZ R223, R117, R226 ;  /* 0x000000e275df7220 */ /* 0x002fe20000410000 */
[----:B------:R-:W-:Y:S01]  /*8260*/  VIADD R228, R7, 0x10 ;  /* 0x0000001007e47836 */ /* 0x000fe20000000000 */
[----:B------:R1:W2:Y:S01]  /*8270*/  LDS R226, [R9+0x380] ;  /* 0x0003800009e27984 */ /* 0x0002a20000000800 */
[----:B------:R-:W-:Y:S01]  /*8280*/  FFMA.FTZ R35, -R73, R73, 1 ;  /* 0x3f80000049237423 */ /* 0x000fe20000010149 */
[----:B------:R-:W-:Y:S01]  /*8290*/  FMUL.FTZ R223, R216, R223 ;  /* 0x000000dfd8df7220 */ /* 0x000fe20000410000 */
[----:B------:R-:W-:Y:S01]  /*82a0*/  FMUL.FTZ R216, R227, R232 ;  /* 0x000000e8e3d87220 */ /* 0x000fe20000410000 */
[----:B------:R-:W-:-:S02]  /*82b0*/  VIADD R232, R7, 0x4 ;  /* 0x0000000407e87836 */ /* 0x000fc40000000000 */
[----:B------:R-:W-:Y:S01]  /*82c0*/  FMUL.FTZ R35, R35, R36 ;  /* 0x0000002423237220 */ /* 0x000fe20000410000 */
[----:B------:R-:W-:Y:S01]  /*82d0*/  FFMA.FTZ R36, -R76, R76, 1 ;  /* 0x3f8000004c247423 */ /* 0x000fe2000001014c */
[----:B------:R-:W-:Y:S01]  /*82e0*/  FMUL.FTZ R39, R97, R39 ;  /* 0x0000002761277220 */ /* 0x000fe20000410000 */
[----:B-1----:R1:W-:Y:S01]  /*82f0*/  MUFU.EX2 R9, R213 ;  /* 0x000000d500097308 */ /* 0x0023e20000000800 */
[----:B------:R-:W-:Y:S01]  /*8300*/  FMUL.FTZ R30, R17, R30 ;  /* 0x0000001e111e7220 */ /* 0x000fe20000410000 */
[----:B------:R-:W-:Y:S02]  /*8310*/  VIADD R234, R7, 0x1c ;  /* 0x0000001c07ea7836 */ /* 0x000fe40000000000 */
[----:B------:R-:W-:Y:S01]  /*8320*/  FMUL.FTZ R36, R36, R39 ;  /* 0x0000002724247220 */ /* 0x000fe20000410000 */
[----:B------:R-:W-:Y:S01]  /*8330*/  FFMA.FTZ R39, -R77, R77, 1 ;  /* 0x3f8000004d277423 */ /* 0x000fe2000001014d */
[----:B------:R-:W-:Y:S02]  /*8340*/  FMUL.FTZ R37, R90, R37 ;  /* 0x000000255a257220 */ /* 0x000fe40000410000 */
[----:B------:R-:W3:Y:S01]  /*8350*/  MUFU.EX2 R17, R199 ;  /* 0x000000c700117308 */ /* 0x000ee20000000800 */
[----:B-1----:R-:W-:Y:S01]  /*8360*/  FMUL.FTZ R213, R237, R28 ;  /* 0x0000001cedd57220 */ /* 0x002fe20000410000 */
[----:B------:R-:W-:Y:S01]  /*8370*/  FMUL.FTZ R28, R13, R31 ;  /* 0x0000001f0d1c7220 */ /* 0x000fe20000410000 */
[----:B------:R-:W-:Y:S01]  /*8380*/  FMUL.FTZ R31, R235, R29 ;  /* 0x0000001deb1f7220 */ /* 0x000fe20000410000 */
[----:B------:R-:W-:-:S02]  /*8390*/  FMUL.FTZ R37, R74, R37 ;  /* 0x000000254a257220 */ /* 0x000fc40000410000 */
[----:B------:R-:W-:Y:S01]  /*83a0*/  FMUL.FTZ R29, R18, R28 ;  /* 0x0000001c121d7220 */ /* 0x000fe20000410000 */
[----:B------:R-:W-:Y:S01]  /*83b0*/  FFMA.FTZ R28, -R21, R21, 1 ;  /* 0x3f800000151c7423 */ /* 0x000fe20000010115 */
[----:B------:R-:W-:Y:S01]  /*83c0*/  FMUL.FTZ R21, R14, R225 ;  /* 0x000000e10e157220 */ /* 0x000fe20000410000 */
[----:B------:R1:W3:Y:S03]  /*83d0*/  MUFU.EX2 R18, R198 ;  /* 0x000000c600127308 */ /* 0x0002e60000000800 */
[----:B------:R-:W-:Y:S01]  /*83e0*/  FMUL.FTZ R21, R19, R21 ;  /* 0x0000001513157220 */ /* 0x000fe20000410000 */
[----:B------:R-:W-:Y:S01]  /*83f0*/  FMUL.FTZ R19, R28, R34 ;  /* 0x000000221c137220 */ /* 0x000fe20000410000 */
[----:B------:R-:W-:-:S04]  /*8400*/  FFMA.FTZ R34, -R75, R75, 1 ;  /* 0x3f8000004b227423 */ /* 0x000fc8000001014b */
[----:B------:R-:W-:Y:S01]  /*8410*/  FMUL.FTZ R34, R34, R72 ;  /* 0x0000004822227220 */ /* 0x000fe20000410000 */
[----:B--2---:R-:W2:Y:S04]  /*8420*/  SHFL.IDX PT, R28, R226, R7, 0x1f ;  /* 0x00001f07e21c7589 */ /* 0x004ea800000e0000 */
[----:B------:R-:W4:Y:S04]  /*8430*/  SHFL.IDX PT, R72, R226, R231, 0x1f ;  /* 0x00001fe7e2487589 */ /* 0x000f2800000e0000 */
[----:B------:R-:W3:Y:S04]  /*8440*/  SHFL.IDX PT, R38, R226, R232, 0x1f ;  /* 0x00001fe8e2267589 */ /* 0x000ee800000e0000 */
[----:B------:R-:W3:Y:S04]  /*8450*/  SHFL.IDX PT, R75, R226, R228, 0x1f ;  /* 0x00001fe4e24b7589 */ /* 0x000ee800000e0000 */
[----:B------:R-:W3:Y:S04]  /*8460*/  SHFL.IDX PT, R73, R226, R230, 0x1f ;  /* 0x00001fe6e2497589 */ /* 0x000ee800000e0000 */
[----:B-1----:R-:W1:Y:S01]  /*8470*/  SHFL.IDX PT, R198, R226, R229, 0x1f ;  /* 0x00001fe5e2c67589 */ /* 0x002e6200000e0000 */
[--C-:B--2---:R-:W-:Y:S01]  /*8480*/  FADD.FTZ R40, R40, -R28.reuse ;  /* 0x8000001c28287221 */ /* 0x104fe20000010000 */
[----:B------:R-:W-:-:S02]  /*8490*/  FADD.FTZ R28, R42, -R28 ;  /* 0x8000001c2a1c7221 */ /* 0x000fc40000010000 */
[----:B------:R-:W2:Y:S01]  /*84a0*/  SHFL.IDX PT, R199, R226, R233, 0x1f ;  /* 0x00001fe9e2c77589 */ /* 0x000ea200000e0000 */
[----:B----4-:R-:W-:Y:S01]  /*84b0*/  FADD.FTZ R44, R44, -R72 ;  /* 0x800000482c2c7221 */ /* 0x010fe20000010000 */
[----:B------:R-:W-:Y:S02]  /*84c0*/  FMUL.FTZ R28, R94, R28 ;  /* 0x0000001c5e1c7220 */ /* 0x000fe40000410000 */
[----:B------:R4:W-:Y:S01]  /*84d0*/  LDS R42, [R10+0x380] ;  /* 0x000380000a2a7984 */ /* 0x0009e20000000800 */
[----:B------:R-:W-:Y:S01]  /*84e0*/  FMUL.FTZ R40, R12, R40 ;  /* 0x000000280c287220 */ /* 0x000fe20000410000 */
[--C-:B---3--:R-:W-:Y:S01]  /*84f0*/  FADD.FTZ R41, R41, -R38.reuse ;  /* 0x8000002629297221 */ /* 0x108fe20000010000 */
[----:B------:R-:W-:Y:S01]  /*8500*/  FADD.FTZ R38, R43, -R38 ;  /* 0x800000262b267221 */ /* 0x000fe20000010000 */
[----:B------:R-:W-:Y:S01]  /*8510*/  FADD.FTZ R46, R46, -R72 ;  /* 0x800000482e2e7221 */ /* 0x000fe20000010000 */
[----:B------:R-:W3:Y:S01]  /*8520*/  SHFL.IDX PT, R226, R226, R234, 0x1f ;  /* 0x00001feae2e27589 */ /* 0x000ee200000e0000 */
[----:B------:R-:W-:Y:S01]  /*8530*/  FMUL.FTZ R41, R95, R41 ;  /* 0x000000295f297220 */ /* 0x000fe20000410000 */
[----:B------:R-:W-:Y:S01]  /*8540*/  FMUL.FTZ R39, R39, R40 ;  /* 0x0000002827277220 */ /* 0x000fe20000410000 */
[----:B----4-:R-:W-:Y:S01]  /*8550*/  FMUL.FTZ R10, R79, R28 ;  /* 0x0000001c4f0a7220 */ /* 0x010fe20000410000 */
[----:B------:R-:W-:Y:S01]  /*8560*/  FMUL.FTZ R28, R11, R44 ;  /* 0x0000002c0b1c7220 */ /* 0x000fe20000410000 */
[----:B------:R-:W-:Y:S01]  /*8570*/  FFMA.FTZ R44, -R82, R82, 1 ;  /* 0x3f800000522c7423 */ /* 0x000fe20000010152 */
[----:B------:R-:W-:Y:S01]  /*8580*/  FMUL.FTZ R40, R78, R41 ;  /* 0x000000294e287220 */ /* 0x000fe20000410000 */
[----:B------:R-:W4:Y:S01]  /*8590*/  LDL R82, [R1+0x10] ;  /* 0x0000100001527983 */ /* 0x000f220000100800 */
[----:B------:R-:W-:Y:S01]  /*85a0*/  FADD.FTZ R48, R48, -R75 ;  /* 0x8000004b30307221 */ /* 0x000fe20000010000 */
        /* <DEDUP_REMOVED lines=8> */
[----:B------:R-:W-:Y:S01]  /*8630*/  FFMA.FTZ R43, -R81, R81, 1 ;  /* 0x3f800000512b7423 */ /* 0x000fe20000010151 */
[----:B------:R-:W-:Y:S01]  /*8640*/  FFMA.FTZ R46, -R194, R194, 1 ;  /* 0x3f800000c22e7423 */ /* 0x000fe200000101c2 */
[--C-:B-1----:R-:W-:Y:S01]  /*8650*/  FADD.FTZ R49, R49, -R198.reuse ;  /* 0x800000c631317221 */ /* 0x102fe20000010000 */
[----:B------:R-:W-:Y:S01]  /*8660*/  FADD.FTZ R50, R50, -R75 ;  /* 0x8000004b32327221 */ /* 0x000fe20000010000 */
[----:B------:R-:W-:Y:S01]  /*8670*/  FMUL.FTZ R43, R43, R28 ;  /* 0x0000001c2b2b7220 */ /* 0x000fe20000410000 */
[----:B------:R-:W-:Y:S01]  /*8680*/  FMUL.FTZ R46, R46, R73 ;  /* 0x000000492e2e7220 */ /* 0x000fe20000410000 */
[----:B------:R-:W-:Y:S01]  /*8690*/  FMUL.FTZ R28, R17, R49 ;  /* 0x00000031111c7220 */ /* 0x000fe20000410000 */
[----:B------:R-:W-:Y:S01]  /*86a0*/  FADD.FTZ R51, R51, -R198 ;  /* 0x800000c633337221 */ /* 0x000fe20000010000 */
[--C-:B--2---:R-:W-:Y:S01]  /*86b0*/  FADD.FTZ R54, R54, -R199.reuse ;  /* 0x800000c736367221 */ /* 0x104fe20000010000 */
[----:B------:R-:W-:Y:S01]  /*86c0*/  FFMA.FTZ R48, -R99, R99, 1 ;  /* 0x3f80000063307423 */ /* 0x000fe20000010163 */
[----:B------:R-:W-:Y:S01]  /*86d0*/  FMUL.FTZ R49, R195, R28 ;  /* 0x0000001cc3317220 */ /* 0x000fe20000410000 */
[----:B------:R-:W-:Y:S01]  /*86e0*/  FMUL.FTZ R51, R18, R51 ;  /* 0x0000003312337220 */ /* 0x000fe20000410000 */
[--C-:B---3--:R-:W-:Y:S01]  /*86f0*/  FADD.FTZ R55, R55, -R226.reuse ;  /* 0x800000e237377221 */ /* 0x108fe20000010000 */
[----:B------:R-:W1:Y:S01]  /*8700*/  MUFU.EX2 R221, R221 ;  /* 0x000000dd00dd7308 */ /* 0x000e620000000800 */
[----:B------:R-:W-:Y:S01]  /*8710*/  FADD.FTZ R52, R52, -R199 ;  /* 0x800000c734347221 */ /* 0x000fe20000010000 */
[----:B------:R-:W-:Y:S01]  /*8720*/  FMUL.FTZ R48, R48, R51 ;  /* 0x0000003330307220 */ /* 0x000fe20000410000 */
[----:B------:R-:W-:Y:S01]  /*8730*/  FMUL.FTZ R45, R25, R45 ;  /* 0x0000002d192d7220 */ /* 0x000fe20000410000 */
[----:B------:R-:W-:Y:S01]  /*8740*/  FADD.FTZ R53, R53, -R226 ;  /* 0x800000e235357221 */ /* 0x000fe20000010000 */
[----:B------:R-:W2:Y:S01]  /*8750*/  SHFL.IDX PT, R79, R42, R7, 0x1f ;  /* 0x00001f072a4f7589 */ /* 0x000ea200000e0000 */
[----:B------:R-:W-:Y:S01]  /*8760*/  FMUL.FTZ R50, R9, R50 ;  /* 0x0000003209327220 */ /* 0x000fe20000410000 */
[----:B------:R-:W-:-:S02]  /*8770*/  FMUL.FTZ R47, R27, R47 ;  /* 0x0000002f1b2f7220 */ /* 0x000fc40000410000 */
[----:B------:R-:W3:Y:S04]  /*8780*/  SHFL.IDX PT, R76, R42, R232, 0x1f ;  /* 0x00001fe82a4c7589 */ /* 0x000ee800000e0000 */
[----:B------:R-:W1:Y:S04]  /*8790*/  SHFL.IDX PT, R77, R42, R231, 0x1f ;  /* 0x00001fe72a4d7589 */ /* 0x000e6800000e0000 */
[----:B------:R-:W1:Y:S04]  /*87a0*/  SHFL.IDX PT, R74, R42, R230, 0x1f ;  /* 0x00001fe62a4a7589 */ /* 0x000e6800000e0000 */
[----:B------:R-:W1:Y:S04]  /*87b0*/  SHFL.IDX PT, R73, R42, R233, 0x1f ;  /* 0x00001fe92a497589 */ /* 0x000e6800000e0000 */
[----:B------:R-:W1:Y:S04]  /*87c0*/  SHFL.IDX PT, R75, R42, R228, 0x1f ;  /* 0x00001fe42a4b7589 */ /* 0x000e6800000e0000 */
[----:B------:R-:W1:Y:S04]  /*87d0*/  SHFL.IDX PT, R28, R42, R229, 0x1f ;  /* 0x00001fe52a1c7589 */ /* 0x000e6800000e0000 */
[----:B------:R-:W1:Y:S01]  /*87e0*/  SHFL.IDX PT, R72, R42, R234, 0x1f ;  /* 0x00001fea2a487589 */ /* 0x000e6200000e0000 */
[----:B------:R-:W-:Y:S01]  /*87f0*/  FMUL.FTZ R83, R201, R54 ;  /* 0x00000036c9537220 */ /* 0x000fe20000410000 */
[----:B------:R-:W-:Y:S01]  /*8800*/  FFMA.FTZ R51, -R103, R103, 1 ;  /* 0x3f80000067337423 */ /* 0x000fe20000010167 */
[----:B------:R-:W-:Y:S01]  /*8810*/  FMUL.FTZ R54, R209, R55 ;  /* 0x00000037d1367220 */ /* 0x000fe20000410000 */
[--C-:B--2---:R-:W-:Y:S01]  /*8820*/  FADD.FTZ R56, R56, -R79.reuse ;  /* 0x8000004f38387221 */ /* 0x104fe20000010000 */
[----:B------:R-:W2:Y:S01]  /*8830*/  MUFU.EX2 R220, R220 ;  /* 0x000000dc00dc7308 */ /* 0x000ea20000000800 */
[----:B------:R-:W-:Y:S01]  /*8840*/  FMUL.FTZ R44, R44, R45 ;  /* 0x0000002d2c2c7220 */ /* 0x000fe20000410000 */
[----:B------:R-:W-:Y:S01]  /*8850*/  FMUL.FTZ R51, R51, R54 ;  /* 0x0000003633337220 */ /* 0x000fe20000410000 */
[--C-:B---3--:R-:W-:Y:S01]  /*8860*/  FADD.FTZ R54, R57, -R76.reuse ;  /* 0x8000004c39367221 */ /* 0x108fe20000010000 */
[----:B------:R-:W-:Y:S01]  /*8870*/  FADD.FTZ R59, R59, -R76 ;  /* 0x8000004c3b3b7221 */ /* 0x000fe20000010000 */
[----:B------:R-:W-:Y:S01]  /*8880*/  FADD.FTZ R55, R58, -R79 ;  /* 0x8000004f3a377221 */ /* 0x000fe20000010000 */
[----:B-1----:R-:W-:Y:S01]  /*8890*/  FADD.FTZ R60, R60, -R77 ;  /* 0x8000004d3c3c7221 */ /* 0x002fe20000010000 */
[--C-:B------:R-:W-:Y:S01]  /*88a0*/  FADD.FTZ R58, R61, -R74.reuse ;  /* 0x8000004a3d3a7221 */ /* 0x100fe20000010000 */
[--C-:B------:R-:W-:Y:S01]  /*88b0*/  FADD.FTZ R57, R68, -R73.reuse ;  /* 0x8000004944397221 */ /* 0x100fe20000010000 */
[----:B------:R-:W-:Y:S01]  /*88c0*/  FADD.FTZ R70, R70, -R73 ;  /* 0x8000004946467221 */ /* 0x000fe20000010000 */
[----:B------:R-:W-:Y:S01]  /*88d0*/  FMUL.FTZ R61, R205, R56 ;  /* 0x00000038cd3d7220 */ /* 0x000fe20000410000 */
[----:B------:R-:W-:Y:S01]  /*88e0*/  FFMA.FTZ R73, -R105, R105, 1 ;  /* 0x3f80000069497423 */ /* 0x000fe20000010169 */
        /* <DEDUP_REMOVED lines=8> */
[----:B------:R-:W-:Y:S01]  /*8970*/  FADD.FTZ R77, R62, -R77 ;  /* 0x8000004d3e4d7221 */ /* 0x000fe20000010000 */
[--C-:B------:R-:W-:Y:S01]  /*8980*/  FADD.FTZ R64, R64, -R75.reuse ;  /* 0x8000004b40407221 */ /* 0x100fe20000010000 */
[----:B------:R-:W-:Y:S01]  /*8990*/  FMUL.FTZ R73, R73, R54 ;  /* 0x0000003649497220 */ /* 0x000fe20000410000 */
        /* <DEDUP_REMOVED lines=297> */
.L_x_3574:
        /* <DEDUP_REMOVED lines=58> */
.L_x_3575:
        /* <DEDUP_REMOVED lines=12> */
.L_x_3565:
        /* <DEDUP_REMOVED lines=34> */
.L_x_3545:
[----:B------:R-:W-:Y:S05]  /*a2b0*/  @P0 BRA `(.L_x_3540) ;  /* 0x0000005000580947 */ /* 0x000fea0003800000 */
[----:B------:R-:W-:Y:S01]  /*a2c0*/  ULDC.64 UR4, c[0x0][0x878] ;  /* 0x00021e0000047ab9 */ /* 0x000fe20000000a00 */
[----:B--2---:R-:W2:Y:S01]  /*a2d0*/  LDC R10, c[0x0][0x850] ;  /* 0x00021400ff0a7b82 */ /* 0x004ea20000000800 */
[----:B------:R-:W-:Y:S01]  /*a2e0*/  UISETP.NE.U32.AND UP0, UPT, UR4, URZ, UPT ;  /* 0x0000003f0400728c */ /* 0x000fe2000bf05070 */
[----:B------:R-:W3:Y:S01]  /*a2f0*/  S2R R16, SR_TID.X ;  /* 0x0000000000107919 */ /* 0x000ee20000002100 */
[----:B------:R-:W4:Y:S02]  /*a300*/  S2R R9, SR_CgaCtaId ;  /* 0x0000000000097919 */ /* 0x000f240000008800 */
[----:B------:R-:W-:Y:S02]  /*a310*/  UISETP.NE.AND.EX UP0, UPT, UR5, URZ, UPT, UP0 ;  /* 0x0000003f0500728c */ /* 0x000fe4000bf05300 */
[----:B------:R-:W-:Y:S01]  /*a320*/  USHF.L.U32 UR6, UR41, 0xd, URZ ;  /* 0x0000000d29067899 */ /* 0x000fe2000800063f */
[----:B------:R-:W-:Y:S01]  /*a330*/  IMAD.U32 R7, RZ, RZ, UR37 ;  /* 0x00000025ff077e24 */ /* 0x000fe2000f8e00ff */
[----:B------:R-:W-:Y:S01]  /*a340*/  ULDC.64 UR8, c[0x0][0x818] ;  /* 0x0002060000087ab9 */ /* 0x000fe20000000a00 */
[----:B------:R-:W-:Y:S01]  /*a350*/  ULDC.64 UR10, c[0x0][0x848] ;  /* 0x00021200000a7ab9 */ /* 0x000fe20000000a00 */
[----:B------:R-:W-:-:S05]  /*a360*/  PLOP3.LUT P1, PT, PT, PT, UP0, 0x80, 0x0 ;  /* 0x000000000000781c */ /* 0x000fca0003f2f008 */
[----:B------:R-:W-:Y:S02]  /*a370*/  @UP0 ULDC.64 UR4, c[0x0][0x878] ;  /* 0x00021e0000040ab9 */ /* 0x000fe40000000a00 */
[----:B------:R-:W-:-:S06]  /*a380*/  @UP0 UIMAD.WIDE UR4, UR40, 0x4, UR4 ;  /* 0x00000004280408a5 */ /* 0x000fcc000f8e0204 */
[----:B------:R-:W-:Y:S01]  /*a390*/  MOV R2, UR4 ;  /* 0x0000000400027c02 */ /* 0x000fe20008000f00 */
[----:B------:R-:W-:-:S05]  /*a3a0*/  IMAD.U32 R3, RZ, RZ, UR5 ;  /* 0x00000005ff037e24 */ /* 0x000fca000f8e00ff */
[----:B------:R-:W5:Y:S01]  /*a3b0*/  @P1 LDG.E R2, desc[UR38][R2.64] ;  /* 0x0000002602021981 */ /* 0x000f62000c1e1900 */
[----:B--2---:R-:W-:Y:S01]  /*a3c0*/  ISETP.NE.AND P0, PT, R10, 0x1, PT ;  /* 0x000000010a00780c */ /* 0x004fe20003f05270 */
[----:B---3--:R-:W-:-:S12]  /*a3d0*/  VIADD R15, R16, 0xffffff80 ;  /* 0xffffff80100f7836 */ /* 0x008fd80000000000 */
[----:B------:R-:W2:Y:S08]  /*a3e0*/  @P0 LDC R0, c[0x0][0x854] ;  /* 0x00021500ff000b82 */ /* 0x000eb00000000800 */
[----:B------:R-:W3:Y:S01]  /*a3f0*/  @P0 LDC R5, c[0x0][0x858] ;  /* 0x00021600ff050b82 */ /* 0x000ee20000000800 */
[----:B--2---:R-:W-:-:S05]  /*a400*/  @P0 IMAD.HI.U32 R0, R0, UR37, RZ ;  /* 0x0000002500000c27 */ /* 0x004fca000f8e00ff */
[----:B---3--:R-:W-:Y:S02]  /*a410*/  @P0 SHF.R.U32.HI R7, RZ, R5, R0 ;  /* 0x00000005ff070219 */ /* 0x008fe40000011600 */
[----:B------:R-:W-:Y:S02]  /*a420*/  MOV R0, 0x400 ;  /* 0x0000040000007802 */ /* 0x000fe40000000f00 */
[----:B------:R-:W-:Y:S02]  /*a430*/  SHF.R.S32.HI R8, RZ, 0x1f, R7 ;  /* 0x0000001fff087819 */ /* 0x000fe40000011407 */
[----:B----4-:R-:W-:-:S03]  /*a440*/  LEA R19, R9, R0, 0x18 ;  /* 0x0000000009137211 */ /* 0x010fc600078ec0ff */
        /* <DEDUP_REMOVED lines=14> */
[----:B------:R-:W-:Y:S02]  /*a530*/  UIADD3 UR7, UP1, UR6, UR4, URZ ;  /* 0x0000000406077290 */ /* 0x000fe4000ff3e03f */
[----:B------:R-:W-:Y:S02]  /*a540*/  @!UP0 UMOV UR5, URZ ;  /* 0x0000003f00058c82 */ /* 0x000fe40008000000 */
[----:B------:R-:W-:Y:S02]  /*a550*/  ULEA.HI.X.SX32 UR4, UR6, UR5, 0x1, UP1 ;  /* 0x0000000506047291 */ /* 0x000fe400088f0e3f */
[----:B------:R-:W-:Y:S01]  /*a560*/  MOV R4, UR7 ;  /* 0x0000000700047c02 */ /* 0x000fe20008000f00 */
[----:B------:R-:W-:-:S03]  /*a570*/  USEL UR6, UR40, URZ, !UP0 ;  /* 0x0000003f28067287 */ /* 0x000fc6000c000000 */
[----:B------:R-:W-:Y:S01]  /*a580*/  IMAD.U32 R5, RZ, RZ, UR4 ;  /* 0x00000004ff057e24 */ /* 0x000fe2000f8e00ff */
[----:B------:R-:W-:Y:S02]  /*a590*/  ULDC.64 UR4, c[0x0][0x840] ;  /* 0x0002100000047ab9 */ /* 0x000fe40000000a00 */
[----:B------:R-:W-:Y:S02]  /*a5a0*/  IMAD R6, R8, UR4, RZ ;  /* 0x0000000408067c24 */ /* 0x000fe4000f8e02ff */
[----:B------:R-:W-:Y:S01]  /*a5b0*/  IMAD.WIDE.U32 R2, R7, UR8, R4 ;  /* 0x0000000807027c25 */ /* 0x000fe2000f8e0004 */
[----:B------:R-:W-:-:S03]  /*a5c0*/  ULDC.64 UR8, c[0x0][0x820] ;  /* 0x0002080000087ab9 */ /* 0x000fc60000000a00 */
[----:B------:R-:W-:Y:S01]  /*a5d0*/  IMAD.WIDE.U32 R4, R7, UR4, R4 ;  /* 0x0000000407047c25 */ /* 0x000fe2000f8e0004 */
[----:B------:R-:W-:Y:S01]  /*a5e0*/  USHF.R.S32.HI UR4, URZ, 0x1f, UR40 ;  /* 0x0000001f3f047899 */ /* 0x000fe20008011428 */
[----:B------:R-:W-:Y:S02]  /*a5f0*/  IADD3 R3, R3, R11, RZ ;  /* 0x0000000b03037210 */ /* 0x000fe40007ffe0ff */
[----:B-1----:R-:W-:Y:S01]  /*a600*/  IMAD R13, R7, UR5, R6 ;  /* 0x00000005070d7c24 */ /* 0x002fe2000f8e0206 */
[----:B------:R-:W-:Y:S01]  /*a610*/  USEL UR4, UR4, URZ, !UP0 ;  /* 0x0000003f04047287 */ /* 0x000fe2000c000000 */
[----:B------:R-:W-:Y:S02]  /*a620*/  IMAD.SHL.U32 R6, R9, 0x20, RZ ;  /* 0x0000002009067824 */ /* 0x000fe400078e00ff */
[----:B------:R-:W-:Y:S01]  /*a630*/  IMAD.IADD R5, R5, 0x1, R13 ;  /* 0x0000000105057824 */ /* 0x000fe200078e020d */
[----:B------:R-:W-:Y:S01]  /*a640*/  UIMAD UR5, UR4, UR8, URZ ;  /* 0x00000008040572a4 */ /* 0x000fe2000f8e023f */
[----:B------:R-:W-:Y:S01]  /*a650*/  MOV R13, UR10 ;  /* 0x0000000a000d7c02 */ /* 0x000fe20008000f00 */
[----:B------:R-:W-:Y:S01]  /*a660*/  UIMAD UR4, UR4, UR10, URZ ;  /* 0x0000000a040472a4 */ /* 0x000fe2000f8e023f */
[----:B------:R-:W-:Y:S01]  /*a670*/  LOP3.LUT R9, R6, 0x3ffff000, RZ, 0xc0, !PT ;  /* 0x3ffff00006097812 */ /* 0x000fe200078ec0ff */
[----:B------:R-:W-:Y:S01]  /*a680*/  IMAD.U32 R11, RZ, RZ, UR8 ;  /* 0x00000008ff0b7e24 */ /* 0x000fe2000f8e00ff */
[----:B------:R-:W-:-:S02]  /*a690*/  UIMAD UR5, UR6, UR9, UR5 ;  /* 0x00000009060572a4 */ /* 0x000fc4000f8e0205 */
[----:B------:R-:W-:Y:S01]  /*a6a0*/  IMAD.WIDE.U32 R4, R13, UR6, R4 ;  /* 0x000000060d047c25 */ /* 0x000fe2000f8e0004 */
[----:B------:R-:W-:-:S03]  /*a6b0*/  UIMAD UR4, UR6, UR11, UR4 ;  /* 0x0000000b060472a4 */ /* 0x000fc6000f8e0204 */
[----:B------:R-:W-:Y:S02]  /*a6c0*/  IMAD R0, R0, 0x4, R9 ;  /* 0x0000000400007824 */ /* 0x000fe400078e0209 */
[----:B------:R-:W-:Y:S02]  /*a6d0*/  IMAD.MOV R9, RZ, RZ, -R7 ;  /* 0x000000ffff097224 */ /* 0x000fe400078e0a07 */
[----:B------:R-:W-:-:S04]  /*a6e0*/  IMAD.WIDE.U32 R2, R11, UR6, R2 ;  /* 0x000000060b027c25 */ /* 0x000fc8000f8e0002 */
[----:B------:R-:W-:Y:S01]  /*a6f0*/  IMAD R11, R10, R9, UR37 ;  /* 0x000000250a0b7e24 */ /* 0x000fe2000f8e0209 */
[----:B------:R-:W-:Y:S01]  /*a700*/  IADD3 R9, R5, UR4, RZ ;  /* 0x0000000405097c10 */ /* 0x000fe2000fffe0ff */
[----:B------:R-:W-:Y:S01]  /*a710*/  VIADD R10, R3, UR5 ;  /* 0x00000005030a7c36 */ /* 0x000fe20008000000 */
[----:B------:R-:W-:Y:S05]  /*a720*/  WARPSYNC.ALL ;  /* 0x0000000000007948 */ /* 0x000fea0003800000 */
[----:B------:R-:W-:Y:S01]  /*a730*/  IMAD R0, R0, 0x4, R19 ;  /* 0x0000000400007824 */ /* 0x000fe200078e0213 */
[----:B------:R-:W-:Y:S01]  /*a740*/  BAR.SYNC.DEFER_BLOCKING 0x1, 0x100 ;  /* 0x0044000000007b1d */ /* 0x000fe20000010000 */
[----:B------:R-:W-:-:S02]  /*a750*/  ISETP.NE.AND P0, PT, R15, RZ, PT ;  /* 0x000000ff0f00720c */ /* 0x000fc40003f05270 */
[----:B------:R-:W-:-:S03]  /*a760*/  ISETP.NE.AND P1, PT, R16, 0x80, PT ;  /* 0x000000801000780c */ /* 0x000fc60003f25270 */
[----:B------:R-:W-:Y:S01]  /*a770*/  ULDC UR4, c[0x0][0x870] ;  /* 0x00021c0000047ab9 */ /* 0x000fe20000000800 */
[----:B------:R-:W-:Y:S01]  /*a780*/  ULDC UR5, c[0x0][0x80c] ;  /* 0x0002030000057ab9 */ /* 0x000fe20000000800 */
[----:B------:R-:W-:Y:S01]  /*a790*/  UIMAD UR4, UR41, UR4, URZ ;  /* 0x00000004290472a4 */ /* 0x000fe2000f8e023f */
[----:B------:R-:W1:Y:S01]  /*a7a0*/  LDC.64 R12, c[0x0][0x800] ;  /* 0x00020000ff0c7b82 */ /* 0x000e620000000a00 */
[----:B------:R-:W-:Y:S01]  /*a7b0*/  UIMAD UR6, UR40, UR5, URZ ;  /* 0x00000005280672a4 */ /* 0x000fe2000f8e023f */
[----:B------:R-:W-:Y:S01]  /*a7c0*/  BSSY B0, `(.L_x_3577) ;  /* 0x000001e000007945 */ /* 0x000fe20003800000 */
[----:B------:R-:W-:Y:S02]  /*a7d0*/  UIMAD UR4, UR4, UR5, URZ ;  /* 0x00000005040472a4 */ /* 0x000fe4000f8e023f */
[----:B------:R-:W-:Y:S02]  /*a7e0*/  USHF.R.S32.HI UR5, URZ, 0x1f, UR6 ;  /* 0x0000001f3f057899 */ /* 0x000fe40008011406 */
[----:B------:R-:W-:Y:S01]  /*a7f0*/  IMAD.U32 R6, RZ, RZ, UR6 ;  /* 0x00000006ff067e24 */ /* 0x000fe2000f8e00ff */
[----:B------:R-:W2:Y:S01]  /*a800*/  LDC.64 R14, c[0x0][0x828] ;  /* 0x00020a00ff0e7b82 */ /* 0x000ea20000000a00 */
[----:B------:R-:W-:-:S02]  /*a810*/  USHF.R.S32.HI UR6, URZ, 0x1f, UR4 ;  /* 0x0000001f3f067899 */ /* 0x000fc40008011404 */
[----:B------:R-:W-:Y:S01]  /*a820*/  IMAD.U32 R17, RZ, RZ, UR5 ;  /* 0x00000005ff117e24 */ /* 0x000fe2000f8e00ff */
[----:B------:R-:W-:Y:S01]  /*a830*/  IADD3 R7, P2, P3, R6, UR4, R7 ;  /* 0x0000000406077c10 */ /* 0x000fe2000fb5e007 */
[----:B------:R-:W-:Y:S01]  /*a840*/  ULDC.64 UR4, c[0x0][0x868] ;  /* 0x00021a0000047ab9 */ /* 0x000fe20000000a00 */
[----:B------:R3:W-:Y:S02]  /*a850*/  STS.128 [R0], R152 ;  /* 0x0000009800007388 */ /* 0x0007e40000000c00 */
[----:B------:R-:W-:Y:S01]  /*a860*/  IADD3.X R8, R17, UR6, R8, P2, P3 ;  /* 0x0000000611087c10 */ /* 0x000fe200097e6408 */
[C---:B------:R-:W-:Y:S01]  /*a870*/  IMAD.SHL.U32 R17, R7.reuse, 0x4, RZ ;  /* 0x0000000407117824 */ /* 0x040fe200078e00ff */
[----:B------:R3:W-:Y:S02]  /*a880*/  STS.128 [R0+0x800], R156 ;  /* 0x0008009c00007388 */ /* 0x0007e40000000c00 */
[----:B------:R-:W-:Y:S02]  /*a890*/  SHF.L.U64.HI R16, R7, 0x2, R8 ;  /* 0x0000000207107819 */ /* 0x000fe40000010208 */
[----:B------:R-:W-:Y:S01]  /*a8a0*/  IADD3 R6, P4, R17, UR4, RZ ;  /* 0x0000000411067c10 */ /* 0x000fe2000ff9e0ff */
[----:B------:R3:W-:Y:S01]  /*a8b0*/  STS.128 [R0+0x1000], R160 ;  /* 0x001000a000007388 */ /* 0x0007e20000000c00 */
[----:B-1----:R-:W-:-:S02]  /*a8c0*/  LEA R12, P2, R2, R12, 0x2 ;  /* 0x0000000c020c7211 */ /* 0x002fc400078410ff */
[----:B------:R-:W-:Y:S01]  /*a8d0*/  IADD3.X R7, R16, UR5, RZ, P4, !PT ;  /* 0x0000000510077c10 */ /* 0x000fe2000a7fe4ff */
[----:B------:R3:W-:Y:S04]  /*a8e0*/  STS.128 [R0+0x1800], R164 ;  /* 0x001800a400007388 */ /* 0x0007e80000000c00 */
[----:B------:R3:W-:Y:S01]  /*a8f0*/  STS.128 [R0+0x2000], R168 ;  /* 0x002000a800007388 */ /* 0x0007e20000000c00 */
[----:B--2---:R-:W-:-:S03]  /*a900*/  LEA R14, P3, R4, R14, 0x2 ;  /* 0x0000000e040e7211 */ /* 0x004fc600078610ff */
[----:B------:R3:W-:Y:S04]  /*a910*/  STS.128 [R0+0x2800], R172 ;  /* 0x002800ac00007388 */ /* 0x0007e80000000c00 */
[----:B------:R3:W-:Y:S04]  /*a920*/  STS.128 [R0+0x3000], R176 ;  /* 0x003000b000007388 */ /* 0x0007e80000000c00 */
[----:B------:R3:W-:Y:S01]  /*a930*/  STS.128 [R0+0x3800], R180 ;  /* 0x003800b400007388 */ /* 0x0007e20000000c00 */
[----:B------:R-:W-:Y:S05]  /*a940*/  @P0 BRA `(.L_x_3578) ;  /* 0x0000000000140947 */ /* 0x000fea0003800000 */
.L_x_3579:
[----:B------:R-:W2:Y:S04]  /*a950*/  LDG.E.STRONG.GPU R8, desc[UR38][R6.64] ;  /* 0x0000002606087981 */ /* 0x000ea8000c1ef900 */
[----:B--2---:R-:W-:Y:S01]  /*a960*/  CCTL.IVALL ;  /* 0x00000000ff00798f */ /* 0x004fe20002000000 */
[----:B------:R-:W-:Y:S05]  /*a970*/  YIELD ;  /* 0x0000000000007946 */ /* 0x000fea0003800000 */
[----:B------:R-:W-:-:S13]  /*a980*/  ISETP.NE.AND P0, PT, R8, R11, PT ;  /* 0x0000000b0800720c */ /* 0x000fda0003f05270 */
[----:B------:R-:W-:Y:S05]  /*a990*/  @P0 BRA `(.L_x_3579) ;  /* 0xfffffffc00ec0947 */ /* 0x000fea000383ffff */
.L_x_3578:
[----:B------:R-:W-:Y:S05]  /*a9a0*/  BSYNC B0 ;  /* 0x0000000000007941 */ /* 0x000fea0003800000 */
.L_x_3577:
[----:B------:R-:W-:Y:S01]  /*a9b0*/  UMOV UR4, 0xffffffff ;  /* 0xffffffff00047882 */ /* 0x000fe20000000000 */
[----:B------:R-:W-:Y:S02]  /*a9c0*/  LEA.HI.X R10, R2, R13, R10, 0x2, P2 ;  /* 0x0000000d020a7211 */ /* 0x000fe400010f140a */
[----:B------:R-:W-:Y:S01]  /*a9d0*/  LEA.HI.X R9, R4, R15, R9, 0x2, P3 ;  /* 0x0000000f04097211 */ /* 0x000fe200018f1409 */
[----:B------:R-:W-:Y:S06]  /*a9e0*/  BRA.DIV UR4, `(.L_x_3580) ;  /* 0x0000004e04147947 */ /* 0x000fec000b800000 */
[----:B------:R-:W-:Y:S01]  /*a9f0*/  NOP ;  /* 0x0000000000007918 */ /* 0x000fe20000000000 */
.L_x_3681:
        /* <DEDUP_REMOVED lines=17> */
.L_x_3583:
[----:B------:R-:W-:Y:S01]  /*ab10*/  @P0 ELECT P2, URZ, PT ;  /* 0x00000000003f082f */ /* 0x000fe20003840000 */
[----:B------:R1:W-:-:S12]  /*ab20*/  UBLKRED.G.S.ADD.F32.RN [UR4], [UR6], UR7, desc[UR8] ;  /* 0x00000804060073bb */ /* 0x0003d800080a1407 */
[----:B------:R-:W-:Y:S02]  /*ab30*/  @P2 PLOP3.LUT P0, PT, P2, PT, PT, 0x8, 0x0 ;  /* 0x000000000000281c */ /* 0x000fe4000170e170 */
[----:B------:R-:W-:-:S11]  /*ab40*/  PLOP3.LUT P2, PT, PT, PT, PT, 0x8, 0x0 ;  /* 0x000000000000781c */ /* 0x000fd60003f4e170 */
[----:B-1----:R-:W-:Y:S05]  /*ab50*/  @P0 BRA.U.ANY `(.L_x_3583) ;  /* 0xfffffffd00ec0947 */ /* 0x002fea000393ffff */
[----:B------:R0:W-:Y:S01]  /*ab60*/  UTMACMDFLUSH ;  /* 0x00000000000079b7 */ /* 0x0001e20000000000 */
[----:B------:R-:W-:-:S04]  /*ab70*/  DEPBAR.LE SB0, 0x0 ;  /* 0x000080000000791a */ /* 0x000fc80000000000 */
.L_x_3582:
[----:B------:R-:W-:Y:S05]  /*ab80*/  BSYNC B0 ;  /* 0x0000000000007941 */ /* 0x000fea0003800000 */
.L_x_3581:
        /* <DEDUP_REMOVED lines=14> */
.L_x_3585:
[----:B------:R-:W-:Y:S05]  /*ac70*/  BSYNC B0 ;  /* 0x0000000000007941 */ /* 0x000fea0003800000 */
.L_x_3584:
        /* <DEDUP_REMOVED lines=14> */
.L_x_3588:
[----:B-1-3--:R-:W2:Y:S04]  /*ad60*/  LDG.E.STRONG.GPU R0, desc[UR38][R2.64] ;  /* 0x0000002602007981 */ /* 0x00aea8000c1ef900 */
[----:B--2---:R-:W-:Y:S01]  /*ad70*/  CCTL.IVALL ;  /* 0x00000000ff00798f */ /* 0x004fe20002000000 */
[----:B------:R-:W-:Y:S05]  /*ad80*/  YIELD ;  /* 0x0000000000007946 */ /* 0x000fea0003800000 */
[----:B------:R-:W-:-:S13]  /*ad90*/  ISETP.NE.AND P0, PT, R0, R11, PT ;  /* 0x0000000b0000720c */ /* 0x000fda0003f05270 */
[----:B------:R-:W-:Y:S05]  /*ada0*/  @P0 BRA `(.L_x_3588) ;  /* 0xfffffffc00ec0947 */ /* 0x000fea000383ffff */
.L_x_3587:
[----:B------:R-:W-:Y:S05]  /*adb0*/  BSYNC B0 ;  /* 0x0000000000007941 */ /* 0x000fea0003800000 */
.L_x_3586:
[----:B------:R-:W-:-:S03]  /*adc0*/  UMOV UR4, 0xffffffff ;  /* 0xffffffff00047882 */ /* 0x000fc60000000000 */
[----:B------:R-:W-:Y:S05]  /*add0*/  BRA.DIV UR4, `(.L_x_3589) ;  /* 0x0000004a04347947 */ /* 0x000fea000b800000 */
[----:B------:R-:W-:Y:S01]  /*ade0*/  NOP ;  /* 0x0000000000007918 */ /* 0x000fe20000000000 */
.L_x_3684:
        /* <DEDUP_REMOVED lines=17> */
.L_x_3592:
[----:B------:R-:W-:Y:S01]  /*af00*/  @P0 ELECT P2, URZ, PT ;  /* 0x00000000003f082f */ /* 0x000fe20003840000 */
[----:B------:R2:W-:-:S12]  /*af10*/  UBLKRED.G.S.ADD.F32.RN [UR4], [UR6], UR7, desc[UR8] ;  /* 0x00000804060073bb */ /* 0x0005d800080a1407 */
[----:B------:R-:W-:Y:S02]  /*af20*/  @P2 PLOP3.LUT P0, PT, P2, PT, PT, 0x8, 0x0 ;  /* 0x000000000000281c */ /* 0x000fe4000170e170 */
[----:B------:R-:W-:-:S11]  /*af30*/  PLOP3.LUT P2, PT, PT, PT, PT, 0x8, 0x0 ;  /* 0x000000000000781c */ /* 0x000fd60003f4e170 */
[----:B--2---:R-:W-:Y:S05]  /*af40*/  @P0 BRA.U.ANY `(.L_x_3592) ;  /* 0xfffffffd00ec0947 */ /* 0x004fea000393ffff */
[----:B------:R0:W-:Y:S01]  /*af50*/  UTMACMDFLUSH ;  /* 0x00000000000079b7 */ /* 0x0001e20000000000 */
[----:B------:R-:W-:-:S04]  /*af60*/  DEPBAR.LE SB0, 0x0 ;  /* 0x000080000000791a */ /* 0x000fc80000000000 */
.L_x_3591:
[----:B------:R-:W-:Y:S05]  /*af70*/  BSYNC B0 ;  /* 0x0000000000007941 */ /* 0x000fea0003800000 */
.L_x_3590:
        /* <DEDUP_REMOVED lines=14> */
.L_x_3533:
        /* <DEDUP_REMOVED lines=29> */
.L_x_3594:
[----:B------:R-:W-:Y:S01]  /*b230*/  ULDC UR9, c[0x0][0x8cc] ;  /* 0x0002330000097ab9 */ /* 0x000fe20000000800 */
[----:B------:R-:W-:Y:S01]  /*b240*/  UMOV UR7, UR8 ;  /* 0x0000000800077c82 */ /* 0x000fe20008000000 */
[----:B------:R-:W-:-:S11]  /*b250*/  UISETP.NE.AND UP0, UPT, UR9, 0x1, UPT ;  /* 0x000000010900788c */ /* 0x000fd6000bf05270 */
[----:B------:R-:W-:Y:S02]  /*b260*/  @UP0 ULDC.64 UR10, c[0x0][0x8d0] ;  /* 0x00023400000a0ab9 */ /* 0x000fe40000000a00 */
[----:B------:R-:W-:-:S04]  /*b270*/  UIMAD.WIDE.U32 UR4, UR8, UR10, URZ ;  /* 0x0000000a080472a5 */ /* 0x000fc8000f8e003f */
[----:B------:R-:W-:-:S04]  /*b280*/  @UP0 USHF.R.U32.HI UR7, URZ, UR11, UR5 ;  /* 0x0000000b3f070299 */ /* 0x000fc80008011605 */
[----:B------:R-:W-:-:S12]  /*b290*/  UIMAD UR4, UR7, UR9, URZ ;  /* 0x00000009070472a4 */ /* 0x000fd8000f8e023f */
.L_x_3595:
        /* <DEDUP_REMOVED lines=23> */
.L_x_3596:
        /* <DEDUP_REMOVED lines=11> */
[----:B------:R-:W-:Y:S01]  /*b4c0*/  R2UR UR4, R0 ;  /* 0x00000000000472ca */ /* 0x000fe200000e0000 */
[----:B------:R-:W-:-:S14]  /*b4d0*/  BRA `(.L_x_3597) ;  /* 0x0000000000047947 */ /* 0x000fdc0003800000 */
.L_x_3598:
[----:B------:R-:W-:-:S05]  /*b4e0*/  ULDC UR4, c[0x0][0x8f4] ;  /* 0x00023d0000047ab9 */ /* 0x000fca0000000800 */
.L_x_3597:
        /* <DEDUP_REMOVED lines=46> */
[----:B--2---:R-:W-:-:S05]  /*b7d0*/  IMAD.IADD R0, R0, 0x1, -R5 ;  /* 0x0000000100007824 */ /* 0x004fca00078e0a05 */
[----:B------:R-:W-:-:S15]  /*b7e0*/  R2UR UR14, R0 ;  /* 0x00000000000e72ca */ /* 0x000fde00000e0000 */
.L_x_3599:
        /* <DEDUP_REMOVED lines=13> */
.L_x_3600:
        /* <DEDUP_REMOVED lines=11> */
[----:B------:R-:W-:-:S15]  /*b970*/  R2UR UR11, R0 ;  /* 0x00000000000b72ca */ /* 0x000fde00000e0000 */
.L_x_3601:
        /* <DEDUP_REMOVED lines=68> */
.L_x_3605:
[----:B------:R-:W2:Y:S04]  /*bdc0*/  LDG.E.STRONG.GPU R4, desc[UR38][R2.64] ;  /* 0x0000002602047981 */ /* 0x000ea8000c1ef900 */
[----:B--2---:R-:W-:Y:S01]  /*bdd0*/  CCTL.IVALL ;  /* 0x00000000ff00798f */ /* 0x004fe20002000000 */
[----:B------:R-:W-:Y:S05]  /*bde0*/  YIELD ;  /* 0x0000000000007946 */ /* 0x000fea0003800000 */
[----:B------:R-:W-:-:S13]  /*bdf0*/  ISETP.NE.AND P1, PT, R4, R5, PT ;  /* 0x000000050400720c */ /* 0x000fda0003f25270 */
[----:B------:R-:W-:Y:S05]  /*be00*/  @P1 BRA `(.L_x_3605) ;  /* 0xfffffffc00ec1947 */ /* 0x000fea000383ffff */
.L_x_3604:
[----:B------:R-:W-:Y:S05]  /*be10*/  BSYNC B0 ;  /* 0x0000000000007941 */ /* 0x000fea0003800000 */
.L_x_3603:
[----:B------:R-:W-:-:S03]  /*be20*/  UMOV UR6, 0xffffffff ;  /* 0xffffffff00067882 */ /* 0x000fc60000000000 */
[----:B------:R-:W-:Y:S05]  /*be30*/  BRA.DIV UR6, `(.L_x_3606) ;  /* 0x0000003a06387947 */ /* 0x000fea000b800000 */
[----:B------:R-:W-:Y:S01]  /*be40*/  NOP ;  /* 0x0000000000007918 */ /* 0x000fe20000000000 */
.L_x_3687:
[----:B------:R-:W-:Y:S01]  /*be50*/  MOV R9, UR13 ;  /* 0x0000000d00097c02 */ /* 0x000fe20008000f00 */
        /* <DEDUP_REMOVED lines=21> */
.L_x_3608:
[----:B------:R-:W-:Y:S05]  /*bfb0*/  BSYNC B0 ;  /* 0x0000000000007941 */ /* 0x000fea0003800000 */
.L_x_3607:
        /* <DEDUP_REMOVED lines=20> */
.L_x_3610:
[----:B------:R-:W-:Y:S05]  /*c100*/  BSYNC B0 ;  /* 0x0000000000007941 */ /* 0x000fea0003800000 */
.L_x_3609:
[----:B------:R-:W-:Y:S06]  /*c110*/  BAR.ARV 0xa, 0xa0 ;  /* 0x0282800000007b1d */ /* 0x000fec0000002000 */
[----:B------:R-:W-:Y:S04]  /*c120*/  BSSY B0, `(.L_x_3611) ;  /* 0x0000003000007945 */ /* 0x000fe80003800000 */
[----:B------:R-:W-:Y:S05]  /*c130*/  @!P0 BRA `(.L_x_3612) ;  /* 0x0000000000048947 */ /* 0x000fea0003800000 */
[----:B------:R-:W-:-:S04]  /*c140*/  DEPBAR.LE SB0, 0x0 ;  /* 0x000080000000791a */ /* 0x000fc80000000000 */
.L_x_3612:
[----:B------:R-:W-:Y:S05]  /*c150*/  BSYNC B0 ;  /* 0x0000000000007941 */ /* 0x000fea0003800000 */
.L_x_3611:
        /* <DEDUP_REMOVED lines=19> */
.L_x_3614:
[----:B------:R-:W-:Y:S05]  /*c290*/  BSYNC B0 ;  /* 0x0000000000007941 */ /* 0x000fea0003800000 */
.L_x_3613:
[----:B------:R-:W-:Y:S01]  /*c2a0*/  UIADD3 UR7, UR13, 0x1, URZ ;  /* 0x000000010d077890 */ /* 0x000fe2000fffe03f */
[----:B------:R-:W-:Y:S11]  /*c2b0*/  BRA `(.L_x_3615) ;  /* 0x0000000000047947 */ /* 0x000ff60003800000 */
.L_x_3602:
[----:B------:R-:W-:-:S05]  /*c2c0*/  UMOV UR7, UR13 ;  /* 0x0000000d00077c82 */ /* 0x000fca0008000000 */
.L_x_3615:
        /* <DEDUP_REMOVED lines=16> */
.L_x_3640:
        /* <DEDUP_REMOVED lines=18> */
.L_x_3618:
[----:B------:R-:W2:Y:S04]  /*c4f0*/  LDG.E.STRONG.GPU R4, desc[UR38][R2.64] ;  /* 0x0000002602047981 */ /* 0x000ea8000c1ef900 */
[----:B--2---:R-:W-:Y:S01]  /*c500*/  CCTL.IVALL ;  /* 0x00000000ff00798f */ /* 0x004fe20002000000 */
[----:B------:R-:W-:Y:S05]  /*c510*/  YIELD ;  /* 0x0000000000007946 */ /* 0x000fea0003800000 */
[----:B------:R-:W-:-:S13]  /*c520*/  ISETP.NE.AND P1, PT, R4, R5, PT ;  /* 0x000000050400720c */ /* 0x000fda0003f25270 */
[----:B------:R-:W-:Y:S05]  /*c530*/  @P1 BRA `(.L_x_3618) ;  /* 0xfffffffc00ec1947 */ /* 0x000fea000383ffff */
.L_x_3617:
[----:B------:R-:W-:Y:S05]  /*c540*/  BSYNC B0 ;  /* 0x0000000000007941 */ /* 0x000fea0003800000 */
.L_x_3616:
[----:B------:R-:W-:-:S03]  /*c550*/  UMOV UR24, 0xffffffff ;  /* 0xffffffff00187882 */ /* 0x000fc60000000000 */
[----:B------:R-:W-:Y:S05]  /*c560*/  BRA.DIV UR24, `(.L_x_3619) ;  /* 0x0000003218887947 */ /* 0x000fea000b800000 */
[----:B------:R-:W-:Y:S01]  /*c570*/  NOP ;  /* 0x0000000000007918 */ /* 0x000fe20000000000 */
.L_x_3690:
        /* <DEDUP_REMOVED lines=19> */
.L_x_3621:
[----:B------:R-:W-:Y:S05]  /*c6b0*/  BSYNC B0 ;  /* 0x0000000000007941 */ /* 0x000fea0003800000 */
.L_x_3620:
        /* <DEDUP_REMOVED lines=15> */
.L_x_3623:
[----:B------:R-:W-:Y:S05]  /*c7b0*/  BSYNC B0 ;  /* 0x0000000000007941 */ /* 0x000fea0003800000 */
.L_x_3622:
[----:B------:R-:W-:Y:S06]  /*c7c0*/  BAR.ARV 0xa, 0xa0 ;  /* 0x0282800000007b1d */ /* 0x000fec0000002000 */
[----:B------:R-:W-:Y:S04]  /*c7d0*/  BSSY B0, `(.L_x_3624) ;  /* 0x0000003000007945 */ /* 0x000fe80003800000 */
[----:B------:R-:W-:Y:S05]  /*c7e0*/  @!P0 BRA `(.L_x_3625) ;  /* 0x0000000000048947 */ /* 0x000fea0003800000 */
[----:B------:R-:W-:-:S04]  /*c7f0*/  DEPBAR.LE SB0, 0x0 ;  /* 0x000080000000791a */ /* 0x000fc80000000000 */
.L_x_3625:
[----:B------:R-:W-:Y:S05]  /*c800*/  BSYNC B0 ;  /* 0x0000000000007941 */ /* 0x000fea0003800000 */
.L_x_3624:
        /* <DEDUP_REMOVED lines=19> */
.L_x_3627:
[----:B------:R-:W-:Y:S05]  /*c940*/  BSYNC B0 ;  /* 0x0000000000007941 */ /* 0x000fea0003800000 */
.L_x_3626:
        /* <DEDUP_REMOVED lines=16> */
.L_x_3630:
[----:B------:R-:W2:Y:S04]  /*ca50*/  LDG.E.STRONG.GPU R4, desc[UR38][R2.64] ;  /* 0x0000002602047981 */ /* 0x000ea8000c1ef900 */
[----:B--2---:R-:W-:Y:S01]  /*ca60*/  CCTL.IVALL ;  /* 0x00000000ff00798f */ /* 0x004fe20002000000 */
[----:B------:R-:W-:Y:S05]  /*ca70*/  YIELD ;  /* 0x0000000000007946 */ /* 0x000fea0003800000 */
[----:B------:R-:W-:-:S13]  /*ca80*/  ISETP.NE.AND P1, PT, R4, R5, PT ;  /* 0x000000050400720c */ /* 0x000fda0003f25270 */
[----:B------:R-:W-:Y:S05]  /*ca90*/  @P1 BRA `(.L_x_3630) ;  /* 0xfffffffc00ec1947 */ /* 0x000fea000383ffff */
.L_x_3629:
[----:B------:R-:W-:Y:S05]  /*caa0*/  BSYNC B0 ;  /* 0x0000000000007941 */ /* 0x000fea0003800000 */
.L_x_3628:
[----:B------:R-:W-:-:S03]  /*cab0*/  UMOV UR18, 0xffffffff ;  /* 0xffffffff00127882 */ /* 0x000fc60000000000 */
[----:B------:R-:W-:Y:S05]  /*cac0*/  BRA.DIV UR18, `(.L_x_3631) ;  /* 0x0000002e124c7947 */ /* 0x000fea000b800000 */
[----:B------:R-:W-:Y:S01]  /*cad0*/  NOP ;  /* 0x0000000000007918 */ /* 0x000fe20000000000 */
.L_x_3693:
        /* <DEDUP_REMOVED lines=15> */
.L_x_3633:
[----:B------:R-:W-:Y:S05]  /*cbd0*/  BSYNC B0 ;  /* 0x0000000000007941 */ /* 0x000fea0003800000 */
.L_x_3632:
        /* <DEDUP_REMOVED lines=15> */
.L_x_3635:
[----:B------:R-:W-:Y:S05]  /*ccd0*/  BSYNC B0 ;  /* 0x0000000000007941 */ /* 0x000fea0003800000 */
.L_x_3634:
[----:B------:R-:W-:Y:S06]  /*cce0*/  BAR.ARV 0xa, 0xa0 ;  /* 0x0282800000007b1d */ /* 0x000fec0000002000 */
[----:B------:R-:W-:Y:S04]  /*ccf0*/  BSSY B0, `(.L_x_3636) ;  /* 0x0000003000007945 */ /* 0x000fe80003800000 */
[----:B------:R-:W-:Y:S05]  /*cd00*/  @!P0 BRA `(.L_x_3637) ;  /* 0x0000000000048947 */ /* 0x000fea0003800000 */
[----:B------:R-:W-:-:S04]  /*cd10*/  DEPBAR.LE SB0, 0x0 ;  /* 0x000080000000791a */ /* 0x000fc80000000000 */
.L_x_3637:
[----:B------:R-:W-:Y:S05]  /*cd20*/  BSYNC B0 ;  /* 0x0000000000007941 */ /* 0x000fea0003800000 */
.L_x_3636:
        /* <DEDUP_REMOVED lines=19> */
.L_x_3639:
[----:B------:R-:W-:Y:S05]  /*ce60*/  BSYNC B0 ;  /* 0x0000000000007941 */ /* 0x000fea0003800000 */
.L_x_3638:
[----:B------:R-:W-:Y:S02]  /*ce70*/  UIADD3 UR7, UR7, 0x2, URZ ;  /* 0x0000000207077890 */ /* 0x000fe4000fffe03f */
[----:B------:R-:W-:Y:S02]  /*ce80*/  UIADD3 UR6, UR6, 0x3000, URZ ;  /* 0x0000300006067890 */ /* 0x000fe4000fffe03f */
[----:B------:R-:W-:-:S06]  /*ce90*/  UISETP.GE.AND UP0, UPT, UR7, UR12, UPT ;  /* 0x0000000c0700728c */ /* 0x000fcc000bf06270 */
[----:B------:R-:W-:-:S13]  /*cea0*/  PLOP3.LUT P1, PT, PT, PT, UP0, 0x80, 0x0 ;  /* 0x000000000000781c */ /* 0x000fda0003f2f008 */
[----:B------:R-:W-:Y:S05]  /*ceb0*/  @!P1 BRA `(.L_x_3640) ;  /* 0xfffffff400449947 */ /* 0x000fea000383ffff */
[----:B------:R-:W-:Y:S05]  /*cec0*/  BRA `(.L_x_3540) ;  /* 0x0000002400547947 */ /* 0x000fea0003800000 */
.L_x_3593:
        /* <DEDUP_REMOVED lines=21> */
.L_x_3641:
[----:B------:R-:W1:Y:S01]  /*d020*/  LDC R3, c[0x0][0x8cc] ;  /* 0x00023300ff037b82 */ /* 0x000e620000000800 */
[----:B------:R-:W-:Y:S01]  /*d030*/  IMAD.MOV.U32 R0, RZ, RZ, R5 ;  /* 0x000000ffff007224 */ /* 0x000fe200078e0005 */
[----:B-1----:R-:W-:-:S13]  /*d040*/  ISETP.NE.AND P0, PT, R3, 0x1, PT ;  /* 0x000000010300780c */ /* 0x002fda0003f05270 */
[----:B------:R-:W1:Y:S02]  /*d050*/  @P0 LDC.64 R6, c[0x0][0x8d0] ;  /* 0x00023400ff060b82 */ /* 0x000e640000000a00 */
[----:B-1----:R-:W-:-:S05]  /*d060*/  @P0 IMAD.HI.U32 R4, R5, R6, RZ ;  /* 0x0000000605040227 */ /* 0x002fca00078e00ff */
[----:B------:R-:W-:-:S05]  /*d070*/  @P0 SHF.R.U32.HI R0, RZ, R7, R4 ;  /* 0x00000007ff000219 */ /* 0x000fca0000011604 */
[----:B------:R-:W-:-:S07]  /*d080*/  IMAD R3, R0, R3, RZ ;  /* 0x0000000300037224 */ /* 0x000fce00078e02ff */
.L_x_3642:
[----:B------:R-:W1:Y:S01]  /*d090*/  LDC R8, c[0x0][0x8c0] ;  /* 0x00023000ff087b82 */ /* 0x000e620000000800 */
[----:B------:R-:W-:Y:S01]  /*d0a0*/  IMAD.IADD R3, R5, 0x1, -R3 ;  /* 0x0000000105037824 */ /* 0x000fe200078e0a03 */
[----:B------:R-:W-:-:S06]  /*d0b0*/  ULDC.64 UR6, c[0x0][0x900] ;  /* 0x0002400000067ab9 */ /* 0x000fcc0000000a00 */
[----:B------:R-:W2:Y:S01]  /*d0c0*/  LDC R4, c[0x0][0x8cc] ;  /* 0x00023300ff047b82 */ /* 0x000ea20000000800 */
[C---:B-1----:R-:W-:Y:S02]  /*d0d0*/  ISETP.NE.AND P0, PT, R8.reuse, 0x1, PT ;  /* 0x000000010800780c */ /* 0x042fe40003f05270 */
[----:B------:R-:W-:Y:S01]  /*d0e0*/  R2UR UR20, R8 ;  /* 0x00000000081472ca */ /* 0x000fe200000e0000 */
[----:B--2---:R-:W-:-:S10]  /*d0f0*/  IMAD R3, R2, R4, R3 ;  /* 0x0000000402037224 */ /* 0x004fd400078e0203 */
[----:B------:R-:W1:Y:S01]  /*d100*/  @P0 LDC R6, c[0x0][0x8c4] ;  /* 0x00023100ff060b82 */ /* 0x000e620000000800 */
[----:B------:R-:W-:Y:S02]  /*d110*/  MOV R13, R3 ;  /* 0x00000003000d7202 */ /* 0x000fe40000000f00 */
[----:B------:R-:W-:-:S05]  /*d120*/  R2UR UR5, R3 ;  /* 0x00000000030572ca */ /* 0x000fca00000e0000 */
        /* <DEDUP_REMOVED lines=13> */
.L_x_3643:
        /* <DEDUP_REMOVED lines=10> */
.L_x_3645:
[----:B------:R-:W2:Y:S02]  /*d2a0*/  LDC R4, c[0x0][0x8f4] ;  /* 0x00023d00ff047b82 */ /* 0x000ea40000000800 */
.L_x_3644:
[----:B--2--5:R-:W-:Y:S01]  /*d2b0*/  VIADD R4, R4, 0x7f ;  /* 0x0000007f04047836 */ /* 0x024fe20000000000 */
[----:B------:R-:W-:Y:S01]  /*d2c0*/  LOP3.LUT R12, R0, 0x1ffffff, RZ, 0x3c, !PT ;  /* 0x01ffffff000c7812 */ /* 0x000fe200078e3cff */
[----:B------:R-:W-:Y:S02]  /*d2d0*/  IMAD.MOV.U32 R10, RZ, RZ, 0x1 ;  /* 0x00000001ff0a7424 */ /* 0x000fe400078e00ff */
[----:B-1----:R-:W-:Y:S01]  /*d2e0*/  IMAD.MOV.U32 R2, RZ, RZ, RZ ;  /* 0x000000ffff027224 */ /* 0x002fe200078e00ff */
        /* <DEDUP_REMOVED lines=23> */
[----:B-1----:R-:W-:Y:S01]  /*d460*/  ISETP.NE.U32.AND P0, PT, R2, RZ, PT ;  /* 0x000000ff0200720c */ /* 0x002fe20003f05070 */
[----:B------:R-:W-:-:S02]  /*d470*/  IMAD.MOV.U32 R11, RZ, RZ, RZ ;  /* 0x000000ffff0b7224 */ /* 0x000fc400078e00ff */
        /* <DEDUP_REMOVED lines=13> */
[----:B--2---:R-:W-:-:S07]  /*d550*/  IADD3 R0, -R7, R0, RZ ;  /* 0x0000000007007210 */ /* 0x004fce0007ffe1ff */
.L_x_3647:
        /* <DEDUP_REMOVED lines=20> */
.L_x_3648:
[----:B------:R-:W-:Y:S05]  /*d6a0*/  @!P0 BRA `(.L_x_3649) ;  /* 0x00000000000c8947 */ /* 0x000fea0003800000 */
[----:B------:R-:W2:Y:S04]  /*d6b0*/  LDG.E R5, desc[UR38][R2.64] ;  /* 0x0000002602057981 */ /* 0x000ea8000c1e1900 */
[----:B------:R-:W2:Y:S02]  /*d6c0*/  LDG.E R4, desc[UR38][R2.64+0x4] ;  /* 0x0000042602047981 */ /* 0x000ea4000c1e1900 */
[----:B--2---:R-:W-:-:S07]  /*d6d0*/  IMAD.IADD R4, R4, 0x1, -R5 ;  /* 0x0000000104047824 */ /* 0x004fce00078e0a05 */
.L_x_3649:
[----:B-1----:R-:W-:Y:S01]  /*d6e0*/  IMAD R3, R12, 0x80, R0 ;  /* 0x000000800c037824 */ /* 0x002fe200078e0200 */
[----:B------:R-:W-:Y:S01]  /*d6f0*/  ULDC UR7, c[0x0][0x74c] ;  /* 0x0001d30000077ab9 */ /* 0x000fe20000000800 */
[----:B------:R-:W-:-:S03]  /*d700*/  IADD3 R0, R0, 0x5f, RZ ;  /* 0x0000005f00007810 */ /* 0x000fc60007ffe0ff */
[----:B-----5:R-:W-:Y:S02]  /*d710*/  IADD3 R3, R3, -UR7, -R4 ;  /* 0x8000000703037c10 */ /* 0x020fe4000fffe804 */
[----:B------:R-:W-:-:S04]  /*d720*/  IMAD.HI R0, R0, 0x2aaaaaab, RZ ;  /* 0x2aaaaaab00007827 */ /* 0x000fc800078e02ff */
[----:B------:R-:W-:-:S05]  /*d730*/  IMAD.HI R3, R3, 0x2aaaaaab, RZ ;  /* 0x2aaaaaab03037827 */ /* 0x000fca00078e02ff */
[----:B------:R-:W-:-:S04]  /*d740*/  SHF.R.U32.HI R2, RZ, 0x1f, R3 ;  /* 0x0000001fff027819 */ /* 0x000fc80000011603 */
[----:B------:R-:W-:Y:S02]  /*d750*/  LEA.HI.SX32 R2, R3, R2, 0x1c ;  /* 0x0000000203027211 */ /* 0x000fe400078fe2ff */
[----:B------:R-:W-:Y:S02]  /*d760*/  SHF.R.U32.HI R3, RZ, 0x1f, R0 ;  /* 0x0000001fff037819 */ /* 0x000fe40000011600 */
[----:B------:R-:W-:Y:S01]  /*d770*/  VIMNMX R4, RZ, R2, !PT ;  /* 0x00000002ff047248 */ /* 0x000fe20007fe0100 */
[----:B------:R-:W-:Y:S01]  /*d780*/  IMAD.MOV.U32 R2, RZ, RZ, RZ ;  /* 0x000000ffff027224 */ /* 0x000fe200078e00ff */
[----:B------:R-:W-:-:S04]  /*d790*/  LEA.HI.SX32 R0, R0, R3, 0x1c ;  /* 0x0000000300007211 */ /* 0x000fc800078fe2ff */
        /* <DEDUP_REMOVED lines=54> */
.L_x_3694:
        /* <DEDUP_REMOVED lines=15> */
.L_x_3652:
[----:B------:R-:W-:Y:S01]  /*dbf0*/  R2UR UR19, R4 ;  /* 0x00000000041372ca */ /* 0x000fe200000e0000 */
[----:B------:R-:W2:Y:S01]  /*dc00*/  LDC.64 R12, c[0x0][0x198] ;  /* 0x00006600ff0c7b82 */ /* 0x000ea20000000a00 */
[----:B------:R-:W-:Y:S01]  /*dc10*/  ULDC.64 UR8, c[0x0][0x700] ;  /* 0x0001c00000087ab9 */ /* 0x000fe20000000a00 */
[----:B------:R-:W-:Y:S01]  /*dc20*/  UMOV UR34, 0x0 ;  /* 0x0000000000227882 */ /* 0x000fe20000000000 */
[----:B------:R-:W-:Y:S01]  /*dc30*/  IMAD.U32 R9, RZ, RZ, UR8 ;  /* 0x00000008ff097e24 */ /* 0x000fe2000f8e00ff */
[----:B------:R-:W-:Y:S01]  /*dc40*/  R2UR UR8, R15 ;  /* 0x000000000f0872ca */ /* 0x000fe200000e0000 */
[----:B------:R-:W-:Y:S01]  /*dc50*/  IMAD.U32 R8, RZ, RZ, UR9 ;  /* 0x00000009ff087e24 */ /* 0x000fe2000f8e00ff */
[----:B------:R-:W-:Y:S01]  /*dc60*/  UMOV UR35, 0x14f00000 ;  /* 0x14f0000000237882 */ /* 0x000fe20000000000 */
        /* <DEDUP_REMOVED lines=9> */
[----:B------:R-:W-:Y:S01]  /*dd00*/  IMAD.U32 R3, RZ, RZ, UR19 ;  /* 0x00000013ff037e24 */ /* 0x000fe2000f8e00ff */
[----:B------:R-:W-:Y:S02]  /*dd10*/  UIADD3 UR16, UR8, 0xe000, URZ ;  /* 0x0000e00008107890 */ /* 0x000fe4000fffe03f */
[----:B------:R-:W-:Y:S01]  /*dd20*/  UIADD3 UR17, UR8, 0x26810, URZ ;  /* 0x0002681008117890 */ /* 0x000fe2000fffe03f */
[----:B------:R-:W-:Y:S01]  /*dd30*/  PLOP3.LUT P1, PT, PT, PT, UP0, 0x80, 0x0 ;  /* 0x000000000000781c */ /* 0x000fe20003f2f008 */
[----:B------:R-:W-:Y:S01]  /*dd40*/  UIADD3 UR19, UR19, UR6, URZ ;  /* 0x0000000613137290 */ /* 0x000fe2000fffe03f */
[----:B-1----:R-:W-:Y:S01]  /*dd50*/  MOV R2, UR7 ;  /* 0x0000000700027c02 */ /* 0x002fe20008000f00 */
[----:B--2---:R-:W-:Y:S01]  /*dd60*/  IMAD.MOV.U32 R7, RZ, RZ, R12 ;  /* 0x000000ffff077224 */ /* 0x004fe200078e000c */
[----:B------:R-:W-:Y:S01]  /*dd70*/  LEA.HI.X.SX32 R3, R3, R14, 0x1, P1 ;  /* 0x0000000e03037211 */ /* 0x000fe200008f0eff */
[----:B------:R-:W-:Y:S01]  /*dd80*/  IMAD.MOV.U32 R6, RZ, RZ, R13 ;  /* 0x000000ffff067224 */ /* 0x000fe200078e000d */
[----:B------:R-:W-:Y:S01]  /*dd90*/  LEA R5, P1, R2, R9, 0x2 ;  /* 0x0000000902057211 */ /* 0x000fe200078210ff */
[----:B------:R-:W-:Y:S01]  /*dda0*/  UIADD3 UR42, UR8, 0x1a000, URZ ;  /* 0x0001a000082a7890 */ /* 0x000fe2000fffe03f */
[----:B------:R-:W-:Y:S01]  /*ddb0*/  IADD3 R13, R0, -0x1, RZ ;  /* 0xffffffff000d7810 */ /* 0x000fe20007ffe0ff */
[----:B------:R-:W-:Y:S01]  /*ddc0*/  UIADD3 UR9, UR8, 0x26800, URZ ;  /* 0x0002680008097890 */ /* 0x000fe2000fffe03f */
[----:B------:R-:W-:Y:S01]  /*ddd0*/  LEA.HI.X R2, R2, R8, R3, 0x2, P1 ;  /* 0x0000000802027211 */ /* 0x000fe200008f1403 */
[----:B------:R-:W-:Y:S01]  /*dde0*/  UIADD3 UR24, UR8, 0x4000, URZ ;  /* 0x0000400008187890 */ /* 0x000fe2000fffe03f */
[----:B------:R-:W-:Y:S01]  /*ddf0*/  R2UR UR30, R5 ;  /* 0x00000000051e72ca */ /* 0x000fe200000e0000 */
[----:B------:R1:W-:Y:S01]  /*de00*/  STL [R1+0x8], R13 ;  /* 0x0000080d01007387 */ /* 0x0003e20000100800 */
[----:B------:R-:W-:Y:S01]  /*de10*/  R2UR UR31, R2 ;  /* 0x00000000021f72ca */ /* 0x000fe200000e0000 */
[----:B------:R-:W-:Y:S01]  /*de20*/  IMAD.MOV.U32 R12, RZ, RZ, 0x8000 ;  /* 0x00008000ff0c7424 */ /* 0x000fe200078e00ff */
[C---:B------:R-:W-:Y:S01]  /*de30*/  IADD3 R2, P1, R7.reuse, 0x2f0, RZ ;  /* 0x000002f007027810 */ /* 0x040fe20007f3e0ff */
[----:B------:R1:W-:Y:S01]  /*de40*/  STL [R1], RZ ;  /* 0x000000ff01007387 */ /* 0x0003e20000100800 */
[----:B------:R-:W-:Y:S01]  /*de50*/  UMOV UR7, 0x18 ;  /* 0x0000001800077882 */ /* 0x000fe20000000000 */
[----:B------:R-:W-:Y:S01]  /*de60*/  UMOV UR43, UR17 ;  /* 0x00000011002b7c82 */ /* 0x000fe20008000000 */
[----:B------:R-:W-:Y:S01]  /*de70*/  R2UR UR44, R2 ;  /* 0x00000000022c72ca */ /* 0x000fe200000e0000 */
[----:B------:R-:W-:Y:S01]  /*de80*/  UMOV UR26, UR18 ;  /* 0x00000012001a7c82 */ /* 0x000fe20008000000 */
[----:B------:R-:W-:Y:S01]  /*de90*/  IADD3 R2, P2, R7, 0x3f0, RZ ;  /* 0x000003f007027810 */ /* 0x000fe20007f5e0ff */
[----:B------:R-:W-:-:S03]  /*dea0*/  UMOV UR25, UR9 ;  /* 0x0000000900197c82 */ /* 0x000fc60008000000 */
        /* <DEDUP_REMOVED lines=18> */
[C---:B------:R-:W-:Y:S02]  /*dfd0*/  IMAD.IADD R16, R0.reuse, 0x1, R5 ;  /* 0x0000000100107824 */ /* 0x040fe400078e0205 */
[----:B------:R-:W-:Y:S01]  /*dfe0*/  VIADD R5, R0, 0xfffffffe ;  /* 0xfffffffe00057836 */ /* 0x000fe20000000000 */
[----:B------:R-:W-:-:S04]  /*dff0*/  MOV R0, R4 ;  /* 0x0000000400007202 */ /* 0x000fc80000000f00 */
[----:B------:R-:W-:Y:S02]  /*e000*/  ISETP.NE.AND P1, PT, R5, R4, PT ;  /* 0x000000040500720c */ /* 0x000fe40003f25270 */
[----:B------:R-:W-:-:S05]  /*e010*/  LOP3.LUT R5, R16, 0x1, RZ, 0xc0, !PT ;  /* 0x0000000110057812 */ /* 0x000fca00078ec0ff */
[----:B------:R2:W-:Y:S06]  /*e020*/  STL [R1+0xc], R5 ;  /* 0x00000c0501007387 */ /* 0x0005ec0000100800 */
[----:B------:R-:W-:Y:S05]  /*e030*/  @!P1 BRA `(.L_x_3654) ;  /* 0x00000008005c9947 */ /* 0x000fea0003800000 */
[----:B------:R-:W-:Y:S01]  /*e040*/  IMAD.IADD R16, R16, 0x1, -R5 ;  /* 0x0000000110107824 */ /* 0x000fe200078e0a05 */
[----:B------:R-:W-:Y:S01]  /*e050*/  MOV R10, 0x1 ;  /* 0x00000001000a7802 */ /* 0x000fe20000000f00 */
[----:B------:R-:W-:-:S07]  /*e060*/  IMAD.MOV.U32 R0, RZ, RZ, R4 ;  /* 0x000000ffff007224 */ /* 0x000fce00078e0004 */
.L_x_3663:
[----:B-123--:R-:W-:-:S04]  /*e070*/  SHF.L.U32 R17, R10, 0x1f, RZ ;  /* 0x0000001f0a117819 */ /* 0x00efc800000006ff */
[----:B------:R-:W3:Y:S02]  /*e080*/  SYNCS.PHASECHK.TRANS64.TRYWAIT P1, [R15+URZ+0x26840], R17 ;  /* 0x026840110f0075a7 */ /* 0x000ee4000802017f */
[----:B---3--:R-:W-:Y:S05]  /*e090*/  @!P1 BRA `(.L_x_3655) ;  /* 0x0000001800089947 */ /* 0x008fea0003800000 */
.L_x_3695:
[----:B------:R-:W-:Y:S05]  /*e0a0*/  @P0 BRA `(.L_x_3656) ;  /* 0x00000000001c0947 */ /* 0x000fea0003800000 */
[----:B------:R-:W4:Y:S02]  /*e0b0*/  S2R R2, SR_TID.X ;  /* 0x0000000000027919 */ /* 0x000f240000002100 */
[----:B----4-:R-:W-:Y:S01]  /*e0c0*/  LOP3.LUT R3, R2, 0x1f, RZ, 0xc0, !PT ;  /* 0x0000001f02037812 */ /* 0x010fe200078ec0ff */
[----:B------:R-:W-:-:S03]  /*e0d0*/  IMAD.MOV.U32 R2, RZ, RZ, 0x3180 ;  /* 0x00003180ff027424 */ /* 0x000fc600078e00ff */
[----:B------:R-:W-:Y:S01]  /*e0e0*/  ISETP.NE.AND P1, PT, R3, RZ, PT ;  /* 0x000000ff0300720c */ /* 0x000fe20003f25270 */
[----:B------:R4:W-:-:S12]  /*e0f0*/  SYNCS.ARRIVE.TRANS64 RZ, [R15+URZ+0x26830], R2 ;  /* 0x026830020fff79a7 */ /* 0x0009d8000800003f */
[----:B----4-:R-:W-:Y:S05]  /*e100*/  @!P1 BRA `(.L_x_3656) ;  /* 0x0000000000049947 */ /* 0x010fea0003800000 */
[----:B-1----:R-:W-:Y:S01]  /*e110*/  BPT.TRAP 0x1 ;  /* 0x000000040000795c */ /* 0x002fe20000300000 */
.L_x_3656:
        /* <DEDUP_REMOVED lines=18> */
[----:B--2---:R-:W-:Y:S01]  /*e240*/  IMAD.MOV.U32 R7, RZ, RZ, R4 ;  /* 0x000000ffff077224 */ /* 0x004fe200078e0004 */
        /* <DEDUP_REMOVED lines=9> */
[----:B------:R-:W2:Y:S02]  /*e2e0*/  SYNCS.PHASECHK.TRANS64.TRYWAIT P1, [R15+URZ+0x26828], R17 ;  /* 0x026828110f0075a7 */ /* 0x000ea4000802017f */
[----:B-12---:R-:W-:Y:S05]  /*e2f0*/  @!P1 BRA `(.L_x_3657) ;  /* 0x0000001400849947 */ /* 0x006fea0003800000 */
.L_x_3696:
        /* <DEDUP_REMOVED lines=8> */
.L_x_3658:
        /* <DEDUP_REMOVED lines=29> */
[----:B--2-4-:R-:W-:Y:S05]  /*e550*/  @!P1 BRA `(.L_x_3659) ;  /* 0x0000001400009947 */ /* 0x014fea0003800000 */
.L_x_3697:
        /* <DEDUP_REMOVED lines=8> */
.L_x_3660:
        /* <DEDUP_REMOVED lines=24> */
.L_x_3699:
        /* <DEDUP_REMOVED lines=8> */
.L_x_3662:
        /* <DEDUP_REMOVED lines=29> */
.L_x_3654:
[----:B------:R-:W4:Y:S02]  /*e9b0*/  LDL.LU R4, [R1+0xc] ;  /* 0x00000c0001047983 */ /* 0x000f240000300800 */
[----:B----4-:R-:W-:Y:S02]  /*e9c0*/  ISETP.NE.AND P1, PT, R4, RZ, PT ;  /* 0x000000ff0400720c */ /* 0x010fe40003f25270 */
[----:B------:R4:W5:Y:S11]  /*e9d0*/  LDL R4, [R1+0x8] ;  /* 0x0000080001047983 */ /* 0x0009760000100800 */
[----:B----4-:R-:W-:Y:S05]  /*e9e0*/  @!P1 BRA `(.L_x_3653) ;  /* 0x00000004002c9947 */ /* 0x010fea0003800000 */
[----:B-1----:R-:W-:-:S04]  /*e9f0*/  SHF.L.U32 R12, R10, 0x1f, RZ ;  /* 0x0000001f0a0c7819 */ /* 0x002fc800000006ff */
[----:B------:R-:W1:Y:S02]  /*ea00*/  SYNCS.PHASECHK.TRANS64.TRYWAIT P1, [R15+URZ+0x26840], R12 ;  /* 0x0268400c0f0075a7 */ /* 0x000e64000802017f */
[----:B-1----:R-:W-:Y:S05]  /*ea10*/  @!P1 BRA `(.L_x_3664) ;  /* 0x0000000c00fc9947 */ /* 0x002fea0003800000 */
.L_x_3700:
[----:B------:R-:W-:Y:S05]  /*ea20*/  @P0 BRA `(.L_x_3665) ;  /* 0x00000000001c0947 */ /* 0x000fea0003800000 */
[----:B-----5:R-:W2:Y:S02]  /*ea30*/  S2R R4, SR_TID.X ;  /* 0x0000000000047919 */ /* 0x020ea40000002100 */
[----:B--2---:R-:W-:Y:S01]  /*ea40*/  LOP3.LUT R5, R4, 0x1f, RZ, 0xc0, !PT ;  /* 0x0000001f04057812 */ /* 0x004fe200078ec0ff */
[----:B------:R-:W-:-:S03]  /*ea50*/  IMAD.MOV.U32 R4, RZ, RZ, 0x3180 ;  /* 0x00003180ff047424 */ /* 0x000fc600078e00ff */
[----:B------:R-:W-:Y:S01]  /*ea60*/  ISETP.NE.AND P1, PT, R5, RZ, PT ;  /* 0x000000ff0500720c */ /* 0x000fe20003f25270 */
[----:B------:R4:W-:-:S12]  /*ea70*/  SYNCS.ARRIVE.TRANS64 RZ, [R15+URZ+0x26830], R4 ;  /* 0x026830040fff79a7 */ /* 0x0009d8000800003f */
[----:B----4-:R-:W-:Y:S05]  /*ea80*/  @!P1 BRA `(.L_x_3665) ;  /* 0x0000000000049947 */ /* 0x010fea0003800000 */
[----:B------:R-:W-:Y:S01]  /*ea90*/  BPT.TRAP 0x1 ;  /* 0x000000040000795c */ /* 0x000fe20000300000 */
.L_x_3665:
        /* <DEDUP_REMOVED lines=27> */
.L_x_3701:
[----:B------:R-:W-:Y:S05]  /*ec50*/  @P0 BRA `(.L_x_3667) ;  /* 0x00000000001c0947 */ /* 0x000fea0003800000 */
[----:B------:R-:W4:Y:S02]  /*ec60*/  S2R R4, SR_TID.X ;  /* 0x0000000000047919 */ /* 0x000f240000002100 */
[----:B----4-:R-:W-:Y:S02]  /*ec70*/  LOP3.LUT R5, R4, 0x1f, RZ, 0xc0, !PT ;  /* 0x0000001f04057812 */ /* 0x010fe400078ec0ff */
[----:B------:R-:W-:Y:S02]  /*ec80*/  MOV R4, 0x3180 ;  /* 0x0000318000047802 */ /* 0x000fe40000000f00 */
[----:B------:R-:W-:Y:S02]  /*ec90*/  ISETP.NE.AND P0, PT, R5, RZ, PT ;  /* 0x000000ff0500720c */ /* 0x000fe40003f05270 */
[----:B------:R4:W-:Y:S11]  /*eca0*/  SYNCS.ARRIVE.TRANS64 RZ, [R15+URZ+0x26818], R4 ;  /* 0x026818040fff79a7 */ /* 0x0009f6000800003f */
[----:B----4-:R-:W-:Y:S05]  /*ecb0*/  @!P0 BRA `(.L_x_3667) ;  /* 0x0000000000048947 */ /* 0x010fea0003800000 */
[----:B------:R-:W-:Y:S01]  /*ecc0*/  BPT.TRAP 0x1 ;  /* 0x000000040000795c */ /* 0x000fe20000300000 */
.L_x_3667:
        /* <DEDUP_REMOVED lines=24> */
[----:B------:R-:W-:-:S02]  /*ee50*/  R2UR UR29, R8 ;  /* 0x00000000081d72ca */ /* 0x000fc400000e0000 */
[----:B------:R-:W-:-:S05]  /*ee60*/  MOV R0, 0x1 ;  /* 0x0000000100007802 */ /* 0x000fca0000000f00 */
[----:B------:R4:W-:Y:S06]  /*ee70*/  STL [R1], R0 ;  /* 0x0000000001007387 */ /* 0x0009ec0000100800 */
[----:B------:R4:W-:Y:S01]  /*ee80*/  UBLKCP.S.G [UR26], [UR28], UR7 ;  /* 0x0000001a1c0073ba */ /* 0x0009e20008000207 */
[----:B------:R-:W-:Y:S01]  /*ee90*/  NOP ;  /* 0x0000000000007918 */ /* 0x000fe20000000000 */
.L_x_3653:
[----:B----4-:R-:W4:Y:S01]  /*eea0*/  LDL R0, [R1] ;  /* 0x0000000001007983 */ /* 0x010f220000100800 */
[----:B------:R-:W2:Y:S02]  /*eeb0*/  S2R R2, SR_TID.X ;  /* 0x0000000000027919 */ /* 0x000ea40000002100 */
[----:B--2---:R-:W-:-:S04]  /*eec0*/  LOP3.LUT R2, R2, 0x7f, RZ, 0xc0, !PT ;  /* 0x0000007f02027812 */ /* 0x004fc800078ec0ff */
[----:B------:R-:W-:Y:S01]  /*eed0*/  ISETP.NE.AND P1, PT, R2, RZ, PT ;  /* 0x000000ff0200720c */ /* 0x000fe20003f25270 */
[----:B----4-:R-:W-:Y:S01]  /*eee0*/  IMAD R3, R0, 0x8, R15 ;  /* 0x0000000800037824 */ /* 0x010fe200078e020f */
[----:B------:R-:W-:-:S04]  /*eef0*/  SHF.L.U32 R0, R10, 0x1f, RZ ;  /* 0x0000001f0a007819 */ /* 0x000fc800000006ff */
[----:B------:R-:W2:Y:S02]  /*ef00*/  SYNCS.PHASECHK.TRANS64.TRYWAIT P0, [R3+URZ+0x26840], R0 ;  /* 0x02684000030075a7 */ /* 0x000ea4000800017f */
[----:B--2---:R-:W-:Y:S05]  /*ef10*/  @!P0 BRA `(.L_x_3668) ;  /* 0x0000000800e48947 */ /* 0x004fea0003800000 */
.L_x_3702:
[----:B------:R-:W-:Y:S05]  /*ef20*/  @P1 BRA `(.L_x_3669) ;  /* 0x0000000000181947 */ /* 0x000fea0003800000 */
[----:B------:R-:W4:Y:S01]  /*ef30*/  S2R R2, SR_TID.X ;  /* 0x0000000000027919 */ /* 0x000f220000002100 */
[----:B--2---:R-:W-:-:S04]  /*ef40*/  IMAD.MOV.U32 R0, RZ, RZ, 0x3180 ;  /* 0x00003180ff007424 */ /* 0x004fc800078e00ff */
[----:B------:R2:W-:Y:S01]  /*ef50*/  SYNCS.ARRIVE.TRANS64 RZ, [R3+URZ+0x26830], R0 ;  /* 0x0268300003ff79a7 */ /* 0x0005e2000800003f */
[----:B----4-:R-:W-:-:S13]  /*ef60*/  LOP3.LUT P0, RZ, R2, 0x1f, RZ, 0xc0, !PT ;  /* 0x0000001f02ff7812 */ /* 0x010fda000780c0ff */
[----:B--2---:R-:W-:Y:S05]  /*ef70*/  @!P0 BRA `(.L_x_3669) ;  /* 0x0000000000048947 */ /* 0x004fea0003800000 */
[----:B-1----:R-:W-:Y:S01]  /*ef80*/  BPT.TRAP 0x1 ;  /* 0x000000040000795c */ /* 0x002fe20000300000 */
.L_x_3669:
[----:B------:R-:W2:Y:S01]  /*ef90*/  LDL.LU R2, [R1] ;  /* 0x0000000001027983 */ /* 0x000ea20000300800 */
[----:B-1---5:R-:W-:Y:S01]  /*efa0*/  R2UR UR19, R4 ;  /* 0x00000000041372ca */ /* 0x022fe200000e0000 */
        /* <DEDUP_REMOVED lines=18> */
[C---:B--2---:R-:W-:Y:S01]  /*f0d0*/  IMAD R0, R2.reuse, 0x3000, R15 ;  /* 0x0000300002007824 */ /* 0x044fe200078e020f */
[C---:B---3--:R-:W-:Y:S01]  /*f0e0*/  LEA R15, R2.reuse, R15, 0x9 ;  /* 0x0000000f020f7211 */ /* 0x048fe200078e48ff */
[----:B------:R-:W-:-:S03]  /*f0f0*/  VIADD R2, R2, 0x1 ;  /* 0x0000000102027836 */ /* 0x000fc60000000000 */
        /* <DEDUP_REMOVED lines=12> */
.L_x_3650:
[----:B------:R-:W-:Y:S05]  /*f1c0*/  BSYNC B0 ;  /* 0x0000000000007941 */ /* 0x000fea0003800000 */
.L_x_3646:
[----:B------:R-:W-:-:S03]  /*f1d0*/  UMOV UR7, 0xffffffff ;  /* 0xffffffff00077882 */ /* 0x000fc60000000000 */
[----:B------:R-:W-:Y:S05]  /*f1e0*/  BRA.DIV UR7, `(.L_x_3670) ;  /* 0x0000000a07447947 */ /* 0x000fea000b800000 */
[----:B------:R-:W-:-:S13]  /*f1f0*/  ELECT P6, URZ, PT ;  /* 0x00000000003f782f */ /* 0x000fda00038c0000 */
.L_x_3705:
[----:B------:R-:W-:Y:S05]  /*f200*/  @!P6 BRA `(.L_x_3540) ;  /* 0x000000000084e947 */ /* 0x000fea0003800000 */
[----:B------:R-:W-:-:S06]  /*f210*/  ULOP3.LUT UR7, UR36, 0x2, URZ, 0xfc, !UPT ;  /* 0x0000000224077892 */ /* 0x000fcc000f8efc3f */
[----:B------:R-:W-:-:S04]  /*f220*/  MOV R0, UR7 ;  /* 0x0000000700007c02 */ /* 0x000fc80008000f00 */
[----:B------:R-:W-:-:S13]  /*f230*/  ISETP.NE.AND P2, PT, R0, 0x3, PT ;  /* 0x000000030000780c */ /* 0x000fda0003f45270 */
[----:B------:R-:W-:Y:S05]  /*f240*/  @!P2 BRA `(.L_x_3671) ;  /* 0x000000000004a947 */ /* 0x000fea0003800000 */
[----:B------:R-:W-:Y:S01]  /*f250*/  BPT.TRAP 0x1 ;  /* 0x000000040000795c */ /* 0x000fe20000300000 */
.L_x_3671:
        /* <DEDUP_REMOVED lines=15> */
.L_x_3706:
[----:B------:R-:W2:Y:S02]  /*f350*/  SYNCS.PHASECHK.TRANS64.TRYWAIT P0, [R3+URZ], R0 ;  /* 0x00000000030075a7 */ /* 0x000ea4000800017f */
[----:B--2---:R-:W-:Y:S05]  /*f360*/  @!P0 BRA `(.L_x_3673) ;  /* 0x0000000800188947 */ /* 0x004fea0003800000 */
.L_x_3707:
[----:B------:R-:W-:Y:S05]  /*f370*/  @!P2 BRA `(.L_x_3674) ;  /* 0x000000000004a947 */ /* 0x000fea0003800000 */
[----:B------:R-:W-:Y:S01]  /*f380*/  BPT.TRAP 0x1 ;  /* 0x000000040000795c */ /* 0x000fe20000300000 */
.L_x_3674:
[----:B--2---:R-:W-:-:S05]  /*f390*/  VIADD R3, R8, 0x26840 ;  /* 0x0002684008037836 */ /* 0x004fca0000000000 */
[----:B------:R-:W-:-:S04]  /*f3a0*/  LEA R5, R2, R3, 0x3 ;  /* 0x0000000302057211 */ /* 0x000fc800078e18ff */
[----:B------:R-:W2:Y:S02]  /*f3b0*/  SYNCS.PHASECHK.TRANS64.TRYWAIT P0, [R5+URZ], R4 ;  /* 0x00000004050075a7 */ /* 0x000ea4000800017f */
[----:B--2---:R-:W-:Y:S05]  /*f3c0*/  @!P0 BRA `(.L_x_3675) ;  /* 0x0000000800148947 */ /* 0x004fea0003800000 */
.L_x_3708:
[----:B------:R-:W-:-:S07]  /*f3d0*/  IMAD R3, R6, 0x8, R3 ;  /* 0x0000000806037824 */ /* 0x000fce00078e0203 */
.L_x_3676:
[----:B---3--:R3:W4:Y:S02]  /*f3e0*/  SYNCS.PHASECHK.TRANS64.TRYWAIT P0, [R3+URZ], R0 ;  /* 0x00000000030075a7 */ /* 0x008724000800017f */
[----:B----4-:R-:W-:Y:S05]  /*f3f0*/  @!P0 NANOSLEEP.SYNCS 0x989680 ;  /* 0x009896800000895d */ /* 0x010fea0003900000 */
[----:B------:R-:W4:Y:S02]  /*f400*/  @!P0 SYNCS.PHASECHK.TRANS64 P0, [R3+URZ], R0 ;  /* 0x00000000030085a7 */ /* 0x000f24000800007f */
[----:B----4-:R-:W-:Y:S05]  /*f410*/  @!P0 BRA `(.L_x_3676) ;  /* 0xfffffffc00f08947 */ /* 0x010fea000383ffff */
.L_x_3540:
[----:B------:R-:W-:Y:S05]  /*f420*/  BSYNC B6 ;  /* 0x0000000000067941 */ /* 0x000fea0003800000 */
.L_x_3532:
[----:B------:R-:W-:Y:S05]  /*f430*/  EXIT ;  /* 0x000000000000794d */ /* 0x000fea0003800000 */
.L_x_3550:
[----:B------:R-:W-:Y:S01]  /*f440*/  IMAD.MOV.U32 R12, RZ, RZ, RZ ;  /* 0x000000ffff0c7224 */ /* 0x000fe200078e00ff */
[----:B------:R-:W-:Y:S01]  /*f450*/  MOV R11, 0x1f ;  /* 0x0000001f000b7802 */ /* 0x000fe20000000f00 */
[----:B------:R-:W-:-:S07]  /*f460*/  IMAD.MOV.U32 R15, RZ, RZ, -0x1 ;  /* 0xffffffffff0f7424 */ /* 0x000fce00078e00ff */
[----:B------:R-:W-:Y:S05]  /*f470*/  WARPSYNC.COLLECTIVE R15, `(.L_x_3677) ;  /* 0x000000000f087348 */ /* 0x000fea0003c00000 */
[----:B------:R1:W2:Y:S02]  /*f480*/  SHFL.IDX P6, R14, R13, R12, R11 ;  /* 0x0000000c0d0e7389 */ /* 0x0002a400000c000b */
[----:B-12---:R-:W-:Y:S01]  /*f490*/  ENDCOLLECTIVE ;  /* 0x000000000000791b */ /* 0x006fe20003800000 */
.L_x_3677:
[----:B------:R-:W-:Y:S05]  /*f4a0*/  BRA `(.L_x_3678) ;  /* 0xffffff2000607947 */ /* 0x000fea000383ffff */
.L_x_3552:
[----:B---3--:R3:W4:Y:S02]  /*f4b0*/  SYNCS.PHASECHK.TRANS64.TRYWAIT P0, [R16+URZ+0x26800], R3 ;  /* 0x02680003100075a7 */ /* 0x008724000800017f */
[----:B----4-:R-:W-:Y:S05]  /*f4c0*/  @!P0 NANOSLEEP.SYNCS 0x989680 ;  /* 0x009896800000895d */ /* 0x010fea0003900000 */
[----:B------:R-:W4:Y:S02]  /*f4d0*/  @!P0 SYNCS.PHASECHK.TRANS64 P0, [R16+URZ+0x26800], R3 ;  /* 0x02680003100085a7 */ /* 0x000f24000800007f */
[----:B----4-:R-:W-:Y:S05]  /*f4e0*/  @!P0 BRA `(.L_x_3552) ;  /* 0xfffffffc00f08947 */ /* 0x010fea000383ffff */
[----:B------:R-:W-:Y:S05]  /*f4f0*/  BRA `(.L_x_3551) ;  /* 0xffffff2000647947 */ /* 0x000fea000383ffff */
.L_x_3557:
[----:B--2---:R2:W3:Y:S02]  /*f500*/  SYNCS.PHASECHK.TRANS64.TRYWAIT P1, [R6+URZ+0x26810], R21 ;  /* 0x02681015060075a7 */ /* 0x0044e4000802017f */
[----:B---3--:R-:W-:Y:S05]  /*f510*/  @!P1 NANOSLEEP.SYNCS 0x989680 ;  /* 0x009896800000995d */ /* 0x008fea0003900000 */
[----:B------:R-:W3:Y:S02]  /*f520*/  @!P1 SYNCS.PHASECHK.TRANS64 P1, [R6+URZ+0x26810], R21 ;  /* 0x02681015060095a7 */ /* 0x000ee4000802007f */
[----:B---3--:R-:W-:Y:S05]  /*f530*/  @!P1 BRA `(.L_x_3557) ;  /* 0xfffffffc00f09947 */ /* 0x008fea000383ffff */
[----:B------:R-:W-:Y:S05]  /*f540*/  BRA `(.L_x_3556) ;  /* 0xffffff2c00247947 */ /* 0x000fea000383ffff */
.L_x_3561:
[----:B------:R1:W1:Y:S02]  /*f550*/  SYNCS.PHASECHK.TRANS64.TRYWAIT P1, [R6+URZ+0x26830], R21 ;  /* 0x02683015060075a7 */ /* 0x000264000802017f */
[----:B-1----:R-:W-:Y:S05]  /*f560*/  @!P1 NANOSLEEP.SYNCS 0x989680 ;  /* 0x009896800000995d */ /* 0x002fea0003900000 */
[----:B------:R-:W1:Y:S02]  /*f570*/  @!P1 SYNCS.PHASECHK.TRANS64 P1, [R6+URZ+0x26830], R21 ;  /* 0x02683015060095a7 */ /* 0x000e64000802007f */
[----:B-1----:R-:W-:Y:S05]  /*f580*/  @!P1 BRA `(.L_x_3561) ;  /* 0xfffffffc00f09947 */ /* 0x002fea000383ffff */
[----:B------:R-:W-:Y:S05]  /*f590*/  BRA `(.L_x_3560) ;  /* 0xffffff30001c7947 */ /* 0x000fea000383ffff */
.L_x_3569:
[----:B--2---:R2:W3:Y:S02]  /*f5a0*/  SYNCS.PHASECHK.TRANS64.TRYWAIT P1, [R5+URZ+0x26810], R18 ;  /* 0x02681012050075a7 */ /* 0x0044e4000802017f */
[----:B---3--:R-:W-:Y:S05]  /*f5b0*/  @!P1 NANOSLEEP.SYNCS 0x989680 ;  /* 0x009896800000995d */ /* 0x008fea0003900000 */
[----:B------:R-:W3:Y:S02]  /*f5c0*/  @!P1 SYNCS.PHASECHK.TRANS64 P1, [R5+URZ+0x26810], R18 ;  /* 0x02681012050095a7 */ /* 0x000ee4000802007f */
[----:B---3--:R-:W-:Y:S05]  /*f5d0*/  @!P1 BRA `(.L_x_3569) ;  /* 0xfffffffc00f09947 */ /* 0x008fea000383ffff */
[----:B------:R-:W-:Y:S05]  /*f5e0*/  BRA `(.L_x_3568) ;  /* 0xffffff7000247947 */ /* 0x000fea000383ffff */
.L_x_3573:
[----:B------:R1:W1:Y:S02]  /*f5f0*/  SYNCS.PHASECHK.TRANS64.TRYWAIT P1, [R5+URZ+0x26830], R18 ;  /* 0x02683012050075a7 */ /* 0x000264000802017f */
[----:B-1----:R-:W-:Y:S05]  /*f600*/  @!P1 NANOSLEEP.SYNCS 0x989680 ;  /* 0x009896800000995d */ /* 0x002fea0003900000 */
[----:B------:R-:W1:Y:S02]  /*f610*/  @!P1 SYNCS.PHASECHK.TRANS64 P1, [R5+URZ+0x26830], R18 ;  /* 0x02683012050095a7 */ /* 0x000e64000802007f */
[----:B-1----:R-:W-:Y:S05]  /*f620*/  @!P1 BRA `(.L_x_3573) ;  /* 0xfffffffc00f09947 */ /* 0x002fea000383ffff */
[----:B------:R-:W-:Y:S05]  /*f630*/  BRA `(.L_x_3572) ;  /* 0xffffff7400147947 */ /* 0x000fea000383ffff */
.L_x_3580:
[----:B------:R-:W-:Y:S01]  /*f640*/  BSSY B0, `(.L_x_3679) ;  /* 0x0000005000007945 */ /* 0x000fe20003800000 */
[----:B------:R-:W-:-:S07]  /*f650*/  IMAD.MOV.U32 R15, RZ, RZ, -0x1 ;  /* 0xffffffffff0f7424 */ /* 0x000fce00078e00ff */
[----:B---3--:R-:W-:Y:S05]  /*f660*/  WARPSYNC.COLLECTIVE R15, `(.L_x_3680) ;  /* 0x000000000f087348 */ /* 0x008fea0003c00000 */
[----:B------:R-:W-:Y:S01]  /*f670*/  NOP ;  /* 0x0000000000007918 */ /* 0x000fe20000000000 */
[----:B---3--:R-:W-:Y:S01]  /*f680*/  ENDCOLLECTIVE ;  /* 0x000000000000791b */ /* 0x008fe20003800000 */
.L_x_3680:
[----:B------:R-:W-:Y:S05]  /*f690*/  BSYNC B0 ;  /* 0x0000000000007941 */ /* 0x000fea0003800000 */
.L_x_3679:
[----:B------:R-:W-:Y:S05]  /*f6a0*/  BRA `(.L_x_3681) ;  /* 0xffffffb000d47947 */ /* 0x000fea000383ffff */
.L_x_3589:
[----:B------:R-:W-:Y:S01]  /*f6b0*/  BSSY B0, `(.L_x_3682) ;  /* 0x0000005000007945 */ /* 0x000fe20003800000 */
[----:B------:R-:W-:-:S07]  /*f6c0*/  MOV R15, 0xffffffff ;  /* 0xffffffff000f7802 */ /* 0x000fce0000000f00 */
[----:B-1-3--:R-:W-:Y:S05]  /*f6d0*/  WARPSYNC.COLLECTIVE R15, `(.L_x_3683) ;  /* 0x000000000f087348 */ /* 0x00afea0003c00000 */
[----:B------:R-:W-:Y:S01]  /*f6e0*/  NOP ;  /* 0x0000000000007918 */ /* 0x000fe20000000000 */
[----:B-1-3--:R-:W-:Y:S01]  /*f6f0*/  ENDCOLLECTIVE ;  /* 0x000000000000791b */ /* 0x00afe20003800000 */
.L_x_3683:
[----:B------:R-:W-:Y:S05]  /*f700*/  BSYNC B0 ;  /* 0x0000000000007941 */ /* 0x000fea0003800000 */
.L_x_3682:
[----:B------:R-:W-:Y:S05]  /*f710*/  BRA `(.L_x_3684) ;  /* 0xffffffb400b47947 */ /* 0x000fea000383ffff */
.L_x_3606:
[----:B------:R-:W-:Y:S01]  /*f720*/  BSSY B0, `(.L_x_3685) ;  /* 0x0000005000007945 */ /* 0x000fe20003800000 */
[----:B------:R-:W-:-:S07]  /*f730*/  IMAD.MOV.U32 R15, RZ, RZ, -0x1 ;  /* 0xffffffffff0f7424 */ /* 0x000fce00078e00ff */
[----:B------:R-:W-:Y:S05]  /*f740*/  WARPSYNC.COLLECTIVE R15, `(.L_x_3686) ;  /* 0x000000000f087348 */ /* 0x000fea0003c00000 */
[----:B------:R-:W-:Y:S01]  /*f750*/  NOP ;  /* 0x0000000000007918 */ /* 0x000fe20000000000 */
[----:B------:R-:W-:Y:S01]  /*f760*/  ENDCOLLECTIVE ;  /* 0x000000000000791b */ /* 0x000fe20003800000 */
.L_x_3686:
[----:B------:R-:W-:Y:S05]  /*f770*/  BSYNC B0 ;  /* 0x0000000000007941 */ /* 0x000fea0003800000 */
.L_x_3685:
[----:B------:R-:W-:Y:S05]  /*f780*/  BRA `(.L_x_3687) ;  /* 0xffffffc400b07947 */ /* 0x000fea000383ffff */
.L_x_3619:
[----:B------:R-:W-:Y:S01]  /*f790*/  BSSY B0, `(.L_x_3688) ;  /* 0x0000005000007945 */ /* 0x000fe20003800000 */
[----:B------:R-:W-:-:S07]  /*f7a0*/  IMAD.MOV.U32 R15, RZ, RZ, -0x1 ;  /* 0xffffffffff0f7424 */ /* 0x000fce00078e00ff */
[----:B------:R-:W-:Y:S05]  /*f7b0*/  WARPSYNC.COLLECTIVE R15, `(.L_x_3689) ;  /* 0x000000000f087348 */ /* 0x000fea0003c00000 */
[----:B------:R-:W-:Y:S01]  /*f7c0*/  NOP ;  /* 0x0000000000007918 */ /* 0x000fe20000000000 */
[----:B------:R-:W-:Y:S01]  /*f7d0*/  ENDCOLLECTIVE ;  /* 0x000000000000791b */ /* 0x000fe20003800000 */
.L_x_3689:
[----:B------:R-:W-:Y:S05]  /*f7e0*/  BSYNC B0 ;  /* 0x0000000000007941 */ /* 0x000fea0003800000 */
.L_x_3688:
[----:B------:R-:W-:Y:S05]  /*f7f0*/  BRA `(.L_x_3690) ;  /* 0xffffffcc00607947 */ /* 0x000fea000383ffff */
.L_x_3631:
[----:B------:R-:W-:Y:S01]  /*f800*/  BSSY B0, `(.L_x_3691) ;  /* 0x0000005000007945 */ /* 0x000fe20003800000 */
[----:B------:R-:W-:-:S07]  /*f810*/  MOV R15, 0xffffffff ;  /* 0xffffffff000f7802 */ /* 0x000fce0000000f00 */
[----:B------:R-:W-:Y:S05]  /*f820*/  WARPSYNC.COLLECTIVE R15, `(.L_x_3692) ;  /* 0x000000000f087348 */ /* 0x000fea0003c00000 */
[----:B------:R-:W-:Y:S01]  /*f830*/  NOP ;  /* 0x0000000000007918 */ /* 0x000fe20000000000 */
[----:B------:R-:W-:Y:S01]  /*f840*/  ENDCOLLECTIVE ;  /* 0x000000000000791b */ /* 0x000fe20003800000 */
.L_x_3692:
[----:B------:R-:W-:Y:S05]  /*f850*/  BSYNC B0 ;  /* 0x0000000000007941 */ /* 0x000fea0003800000 */
.L_x_3691:
[----:B------:R-:W-:Y:S05]  /*f860*/  BRA `(.L_x_3693) ;  /* 0xffffffd0009c7947 */ /* 0x000fea000383ffff */
.L_x_3651:
[----:B-1----:R1:W2:Y:S02]  /*f870*/  SYNCS.PHASECHK.TRANS64.TRYWAIT P0, [R15+URZ+0x26820], R2 ;  /* 0x026820020f0075a7 */ /* 0x0022a4000800017f */
[----:B--2---:R-:W-:Y:S05]  /*f880*/  @!P0 NANOSLEEP.SYNCS 0x989680 ;  /* 0x009896800000895d */ /* 0x004fea0003900000 */
[----:B------:R-:W2:Y:S02]  /*f890*/  @!P0 SYNCS.PHASECHK.TRANS64 P0, [R15+URZ+0x26820], R2 ;  /* 0x026820020f0085a7 */ /* 0x000ea4000800007f */
[----:B--2---:R-:W-:Y:S05]  /*f8a0*/  @!P0 BRA `(.L_x_3651) ;  /* 0xfffffffc00f08947 */ /* 0x004fea000383ffff */
[----:B------:R-:W-:Y:S05]  /*f8b0*/  BRA `(.L_x_3694) ;  /* 0xffffffe000907947 */ /* 0x000fea000383ffff */
.L_x_3655:
[----:B---3--:R3:W4:Y:S02]  /*f8c0*/  SYNCS.PHASECHK.TRANS64.TRYWAIT P1, [R15+URZ+0x26840], R17 ;  /* 0x026840110f0075a7 */ /* 0x008724000802017f */
[----:B----4-:R-:W-:Y:S05]  /*f8d0*/  @!P1 NANOSLEEP.SYNCS 0x989680 ;  /* 0x009896800000995d */ /* 0x010fea0003900000 */
[----:B------:R-:W4:Y:S02]  /*f8e0*/  @!P1 SYNCS.PHASECHK.TRANS64 P1, [R15+URZ+0x26840], R17 ;  /* 0x026840110f0095a7 */ /* 0x000f24000802007f */
[----:B----4-:R-:W-:Y:S05]  /*f8f0*/  @!P1 BRA `(.L_x_3655) ;  /* 0xfffffffc00f09947 */ /* 0x010fea000383ffff */
[----:B------:R-:W-:Y:S05]  /*f900*/  BRA `(.L_x_3695) ;  /* 0xffffffe400e47947 */ /* 0x000fea000383ffff */
.L_x_3657:
[----:B-1----:R1:W2:Y:S02]  /*f910*/  SYNCS.PHASECHK.TRANS64.TRYWAIT P1, [R15+URZ+0x26828], R17 ;  /* 0x026828110f0075a7 */ /* 0x0022a4000802017f */
[----:B--2---:R-:W-:Y:S05]  /*f920*/  @!P1 NANOSLEEP.SYNCS 0x989680 ;  /* 0x009896800000995d */ /* 0x004fea0003900000 */
[----:B------:R-:W2:Y:S02]  /*f930*/  @!P1 SYNCS.PHASECHK.TRANS64 P1, [R15+URZ+0x26828], R17 ;  /* 0x026828110f0095a7 */ /* 0x000ea4000802007f */
[----:B--2---:R-:W-:Y:S05]  /*f940*/  @!P1 BRA `(.L_x_3657) ;  /* 0xfffffffc00f09947 */ /* 0x004fea000383ffff */
[----:B------:R-:W-:Y:S05]  /*f950*/  BRA `(.L_x_3696) ;  /* 0xffffffe800687947 */ /* 0x000fea000383ffff */
.L_x_3659:
[----:B--2---:R2:W4:Y:S02]  /*f960*/  SYNCS.PHASECHK.TRANS64.TRYWAIT P1, [R15+URZ+0x26848], R17 ;  /* 0x026848110f0075a7 */ /* 0x004524000802017f */
[----:B----4-:R-:W-:Y:S05]  /*f970*/  @!P1 NANOSLEEP.SYNCS 0x989680 ;  /* 0x009896800000995d */ /* 0x010fea0003900000 */
[----:B------:R-:W4:Y:S02]  /*f980*/  @!P1 SYNCS.PHASECHK.TRANS64 P1, [R15+URZ+0x26848], R17 ;  /* 0x026848110f0095a7 */ /* 0x000f24000802007f */
[----:B----4-:R-:W-:Y:S05]  /*f990*/  @!P1 BRA `(.L_x_3659) ;  /* 0xfffffffc00f09947 */ /* 0x010fea000383ffff */
[----:B------:R-:W-:Y:S05]  /*f9a0*/  BRA `(.L_x_3697) ;  /* 0xffffffe800ec7947 */ /* 0x000fea000383ffff */
.L_x_3661:
[----:B------:R-:W-:-:S07]  /*f9b0*/  SHF.L.U32 R4, R10, 0x1f, RZ ;  /* 0x0000001f0a047819 */ /* 0x000fce00000006ff */
.L_x_3698:
[----:B----4-:R4:W1:Y:S02]  /*f9c0*/  SYNCS.PHASECHK.TRANS64.TRYWAIT P1, [R15+URZ+0x26820], R4 ;  /* 0x026820040f0075a7 */ /* 0x010864000802017f */
[----:B-1----:R-:W-:Y:S05]  /*f9d0*/  @!P1 NANOSLEEP.SYNCS 0x989680 ;  /* 0x009896800000995d */ /* 0x002fea0003900000 */
[----:B------:R-:W1:Y:S02]  /*f9e0*/  @!P1 SYNCS.PHASECHK.TRANS64 P1, [R15+URZ+0x26820], R4 ;  /* 0x026820040f0095a7 */ /* 0x000e64000802007f */
[----:B-1----:R-:W-:Y:S05]  /*f9f0*/  @!P1 BRA `(.L_x_3698) ;  /* 0xfffffffc00f09947 */ /* 0x002fea000383ffff */
[----:B------:R-:W-:Y:S05]  /*fa00*/  BRA `(.L_x_3699) ;  /* 0xffffffec00547947 */ /* 0x000fea000383ffff */
.L_x_3664:
[----:B-1----:R1:W4:Y:S02]  /*fa10*/  SYNCS.PHASECHK.TRANS64.TRYWAIT P1, [R15+URZ+0x26840], R12 ;  /* 0x0268400c0f0075a7 */ /* 0x002324000802017f */
[----:B----4-:R-:W-:Y:S05]  /*fa20*/  @!P1 NANOSLEEP.SYNCS 0x989680 ;  /* 0x009896800000995d */ /* 0x010fea0003900000 */
[----:B------:R-:W4:Y:S02]  /*fa30*/  @!P1 SYNCS.PHASECHK.TRANS64 P1, [R15+URZ+0x26840], R12 ;  /* 0x0268400c0f0095a7 */ /* 0x000f24000802007f */
[----:B----4-:R-:W-:Y:S05]  /*fa40*/  @!P1 BRA `(.L_x_3664) ;  /* 0xfffffffc00f09947 */ /* 0x010fea000383ffff */
[----:B------:R-:W-:Y:S05]  /*fa50*/  BRA `(.L_x_3700) ;  /* 0xffffffec00f07947 */ /* 0x000fea000383ffff */
.L_x_3666:
[----:B--2---:R2:W4:Y:S02]  /*fa60*/  SYNCS.PHASECHK.TRANS64.TRYWAIT P1, [R15+URZ+0x26828], R12 ;  /* 0x0268280c0f0075a7 */ /* 0x004524000802017f */
[----:B----4-:R-:W-:Y:S05]  /*fa70*/  @!P1 NANOSLEEP.SYNCS 0x989680 ;  /* 0x009896800000995d */ /* 0x010fea0003900000 */
[----:B------:R-:W4:Y:S02]  /*fa80*/  @!P1 SYNCS.PHASECHK.TRANS64 P1, [R15+URZ+0x26828], R12 ;  /* 0x0268280c0f0095a7 */ /* 0x000f24000802007f */
[----:B----4-:R-:W-:Y:S05]  /*fa90*/  @!P1 BRA `(.L_x_3666) ;  /* 0xfffffffc00f09947 */ /* 0x010fea000383ffff */
[----:B------:R-:W-:Y:S05]  /*faa0*/  BRA `(.L_x_3701) ;  /* 0xfffffff000687947 */ /* 0x000fea000383ffff */
.L_x_3668:
[----:B--2---:R2:W4:Y:S02]  /*fab0*/  SYNCS.PHASECHK.TRANS64.TRYWAIT P0, [R3+URZ+0x26840], R0 ;  /* 0x02684000030075a7 */ /* 0x004524000800017f */
[----:B----4-:R-:W-:Y:S05]  /*fac0*/  @!P0 NANOSLEEP.SYNCS 0x989680 ;  /* 0x009896800000895d */ /* 0x010fea0003900000 */
[----:B------:R-:W4:Y:S02]  /*fad0*/  @!P0 SYNCS.PHASECHK.TRANS64 P0, [R3+URZ+0x26840], R0 ;  /* 0x02684000030085a7 */ /* 0x000f24000800007f */
[----:B----4-:R-:W-:Y:S05]  /*fae0*/  @!P0 BRA `(.L_x_3668) ;  /* 0xfffffffc00f08947 */ /* 0x010fea000383ffff */
[----:B------:R-:W-:Y:S05]  /*faf0*/  BRA `(.L_x_3702) ;  /* 0xfffffff400087947 */ /* 0x000fea000383ffff */
.L_x_3670:
[----:B------:R-:W-:Y:S01]  /*fb00*/  BSSY B0, `(.L_x_3703) ;  /* 0x0000006000007945 */ /* 0x000fe20003800000 */
[----:B------:R-:W-:-:S07]  /*fb10*/  IMAD.MOV.U32 R15, RZ, RZ, -0x1 ;  /* 0xffffffffff0f7424 */ /* 0x000fce00078e00ff */
[----:B------:R-:W-:Y:S05]  /*fb20*/  WARPSYNC.COLLECTIVE R15, `(.L_x_3704) ;  /* 0x000000000f0c7348 */ /* 0x000fea0003c00000 */
[----:B------:R-:W-:Y:S02]  /*fb30*/  ELECT P6, UR62, PT ;  /* 0x00000000003e782f */ /* 0x000fe400038c0000 */
[----:B------:R-:W-:Y:S01]  /*fb40*/  MOV R14, UR62 ;  /* 0x0000003e000e7c02 */ /* 0x000fe20008000f00 */
[----:B------:R-:W-:Y:S10]  /*fb50*/  ENDCOLLECTIVE ;  /* 0x000000000000791b */ /* 0x000ff40003800000 */
.L_x_3704:
[----:B------:R-:W-:Y:S05]  /*fb60*/  BSYNC B0 ;  /* 0x0000000000007941 */ /* 0x000fea0003800000 */
.L_x_3703:
[----:B------:R-:W-:Y:S05]  /*fb70*/  BRA `(.L_x_3705) ;  /* 0xfffffff400a07947 */ /* 0x000fea000383ffff */
.L_x_3672:
[----:B-1----:R1:W2:Y:S02]  /*fb80*/  SYNCS.PHASECHK.TRANS64.TRYWAIT P0, [R7+URZ], R4 ;  /* 0x00000004070075a7 */ /* 0x0022a4000800017f */
[----:B--2---:R-:W-:Y:S05]  /*fb90*/  @!P0 NANOSLEEP.SYNCS 0x989680 ;  /* 0x009896800000895d */ /* 0x004fea0003900000 */
[----:B------:R-:W2:Y:S02]  /*fba0*/  @!P0 SYNCS.PHASECHK.TRANS64 P0, [R7+URZ], R4 ;  /* 0x00000004070085a7 */ /* 0x000ea4000800007f */
[----:B--2---:R-:W-:Y:S05]  /*fbb0*/  @!P0 BRA `(.L_x_3672) ;  /* 0xfffffffc00f08947 */ /* 0x004fea000383ffff */
[----:B------:R-:W-:Y:S05]  /*fbc0*/  BRA `(.L_x_3706) ;  /* 0xfffffff400e07947 */ /* 0x000fea000383ffff */
.L_x_3673:
[----:B--2---:R2:W3:Y:S02]  /*fbd0*/  SYNCS.PHASECHK.TRANS64.TRYWAIT P0, [R3+URZ], R0 ;  /* 0x00000000030075a7 */ /* 0x0044e4000800017f */
[----:B---3--:R-:W-:Y:S05]  /*fbe0*/  @!P0 NANOSLEEP.SYNCS 0x989680 ;  /* 0x009896800000895d */ /* 0x008fea0003900000 */
[----:B------:R-:W3:Y:S02]  /*fbf0*/  @!P0 SYNCS.PHASECHK.TRANS64 P0, [R3+URZ], R0 ;  /* 0x00000000030085a7 */ /* 0x000ee4000800007f */
[----:B---3--:R-:W-:Y:S05]  /*fc00*/  @!P0 BRA `(.L_x_3673) ;  /* 0xfffffffc00f08947 */ /* 0x008fea000383ffff */
[----:B------:R-:W-:Y:S05]  /*fc10*/  BRA `(.L_x_3707) ;  /* 0xfffffff400d47947 */ /* 0x000fea000383ffff */
.L_x_3675:
[----:B--2---:R2:W3:Y:S02]  /*fc20*/  SYNCS.PHASECHK.TRANS64.TRYWAIT P0, [R5+URZ], R4 ;  /* 0x00000004050075a7 */ /* 0x0044e4000800017f */
[----:B---3--:R-:W-:Y:S05]  /*fc30*/  @!P0 NANOSLEEP.SYNCS 0x989680 ;  /* 0x009896800000895d */ /* 0x008fea0003900000 */
[----:B------:R-:W3:Y:S02]  /*fc40*/  @!P0 SYNCS.PHASECHK.TRANS64 P0, [R5+URZ], R4 ;  /* 0x00000004050085a7 */ /* 0x000ee4000800007f */
[----:B---3--:R-:W-:Y:S05]  /*fc50*/  @!P0 BRA `(.L_x_3675) ;  /* 0xfffffffc00f08947 */ /* 0x008fea000383ffff */
[----:B------:R-:W-:Y:S05]  /*fc60*/  BRA `(.L_x_3708) ;  /* 0xfffffff400d87947 */ /* 0x000fea000383ffff */
.L_x_3709:
        /* <DEDUP_REMOVED lines=9> */
.L_x_3747:


//--------------------- .text._ZN7cutlass13device_kernelIN5flash22FlashAttnBwdPreprocessIN4cute5tupleIJNS3_1CILi96EEENS5_ILi64EEEEEENS_10bfloat16_tEfNS_4arch4Sm90ELb1ELb1EEEEEvNT_6ParamsE --------------------------
	.section	.text._ZN7cutlass13device_kernelIN5flash22FlashAttnBwdPreprocessIN4cute5tupleIJNS3_1CILi96EEENS5_ILi64EEEEEENS_10bfloat16_tEfNS_4arch4Sm90ELb1ELb1EEEEEvNT_6ParamsE,"ax",@progbits
	.align	128
.text._ZN7cutlass13device_kernelIN5flash22FlashAttnBwdPreprocessIN4cute5tupleIJNS3_1CILi96EEENS5_ILi64EEEEEENS_10bfloat16_tEfNS_4arch4Sm90ELb1ELb1EEEEEvNT_6ParamsE:
        .type           _ZN7cutlass13device_kernelIN5flash22FlashAttnBwdPreprocessIN4cute5tupleIJNS3_1CILi96EEENS5_ILi64EEEEEENS_10bfloat16_tEfNS_4arch4Sm90ELb1ELb1EEEEEvNT_6ParamsE,@function
        .size           _ZN7cutlass13device_kernelIN5flash22FlashAttnBwdPreprocessIN4cute5tupleIJNS3_1CILi96EEENS5_ILi64EEEEEENS_10bfloat16_tEfNS_4arch4Sm90ELb1ELb1EEEEEvNT_6ParamsE,(.L_x_3748 - _ZN7cutlass13device_kernelIN5flash22FlashAttnBwdPreprocessIN4cute5tupleIJNS3_1CILi96EEENS5_ILi64EEEEEENS_10bfloat16_tEfNS_4arch4Sm90ELb1ELb1EEEEEvNT_6ParamsE)
        .other          _ZN7cutlass13device_kernelIN5flash22FlashAttnBwdPreprocessIN4cute5tupleIJNS3_1CILi96EEENS5_ILi64EEEEEENS_10bfloat16_tEfNS_4arch4Sm90ELb1ELb1EEEEEvNT_6ParamsE,@"STO_CUDA_ENTRY STV_DEFAULT"
_ZN7cutlass13device_kernelIN5flash22FlashAttnBwdPreprocessIN4cute5tupleIJNS3_1CILi96EEENS5_ILi64EEEEEENS_10bfloat16_tEfNS_4arch4Sm90ELb1ELb1EEEEEvNT_6ParamsE:
        /* <DEDUP_REMOVED lines=14> */
[----:B------:R-:W-:Y:S01]  /*00e0*/  ISETP.NE.U32.AND P2, PT, R4, RZ, PT ;  /* 0x000000ff0400720c */ /* 0x000fe20003f45070 */
[----:B------:R-:W3:Y:S03]  /*00f0*/  S2R R2, SR_CTAID.X ;  /* 0x0000000000027919 */ /* 0x000ee60000002500 */
[----:B------:R-:W-:Y:S01]  /*0100*/  ISETP.NE.AND.EX P2, PT, R5, RZ, PT, P2 ;  /* 0x000000ff0500720c */ /* 0x000fe20003f45320 */
[----:B------:R-:W4:Y:S01]  /*0110*/  S2R R3, SR_TID.X ;  /* 0x0000000000037919 */ /* 0x000f220000002100 */
[----:B-1----:R-:W-:-:S05]  /*0120*/  @P1 IMAD.WIDE R8, R0, 0x4, R8 ;  /* 0x0000000400081825 */ /* 0x002fca00078e0208 */
[----:B0-----:R2:W5:Y:S01]  /*0130*/  @P1 LDG.E R38, desc[UR4][R8.64] ;  /* 0x0000000408261981 */ /* 0x001562000c1e1900 */
[----:B---3--:R-:W-:Y:S01]  /*0140*/  IMAD R4, R2, 0x60, RZ ;  /* 0x0000006002047824 */ /* 0x008fe200078e02ff */
[----:B----4-:R-:W-:Y:S06]  /*0150*/  @P1 BRA `(.L_x_3710) ;  /* 0x0000000000101947 */ /* 0x010fec0003800000 */
[----:B------:R-:W-:Y:S05]  /*0160*/  @!P0 BRA `(.L_x_3710) ;  /* 0x00000000000c8947 */ /* 0x000fea0003800000 */
[----:B------:R-:W3:Y:S04]  /*0170*/  LDG.E R5, desc[UR4][R6.64] ;  /* 0x0000000406057981 */ /* 0x000ee8000c1e1900 */
[----:B-----5:R-:W3:Y:S02]  /*0180*/  LDG.E R38, desc[UR4][R6.64+0x4] ;  /* 0x0000040406267981 */ /* 0x020ee4000c1e1900 */
[----:B---3--:R-:W-:-:S07]  /*0190*/  IMAD.IADD R38, R38, 0x1, -R5 ;  /* 0x0000000126267824 */ /* 0x008fce00078e0a05 */
.L_x_3710:
[----:B-----5:R-:W-:-:S13]  /*01a0*/  ISETP.GE.AND P1, PT, R4, R38, PT ;  /* 0x000000260400720c */ /* 0x020fda0003f26270 */
[----:B------:R-:W-:Y:S05]  /*01b0*/  @P2 EXIT P1 ;  /* 0x000000000000294d */ /* 0x000fea0000800000 */
[----:B------:R-:W0:Y:S01]  /*01c0*/  S2UR UR6, SR_CTAID.Y ;  /* 0x00000000000679c3 */ /* 0x000e220000002600 */
[----:B------:R-:W-:Y:S01]  /*01d0*/  IMAD R5, R2, -0x60, R38 ;  /* 0xffffffa002057824 */ /* 0x000fe200078e0226 */
[C---:B------:R-:W-:Y:S01]  /*01e0*/  ISETP.GT.AND P1, PT, R3.reuse, 0x5f, PT ;  /* 0x0000005f0300780c */ /* 0x040fe20003f24270 */
[----:B------:R-:W-:Y:S01]  /*01f0*/  BSSY B0, `(.L_x_3711) ;  /* 0x0000024000007945 */ /* 0x000fe20003800000 */
[----:B--2---:R-:W-:Y:S02]  /*0200*/  SHF.R.S32.HI R6, RZ, 0x1f, R3 ;  /* 0x0000001fff067819 */ /* 0x004fe40000011403 */
[----:B------:R-:W-:Y:S02]  /*0210*/  CS2R R8, SRZ ;  /* 0x0000000000087805 */ /* 0x000fe4000001ff00 */
[----:B------:R-:W-:Y:S01]  /*0220*/  ISETP.GE.OR P3, PT, R3, R5, P1 ;  /* 0x000000050300720c */ /* 0x000fe20000f66670 */
[----:B------:R-:W-:Y:S01]  /*0230*/  @P0 IMAD.MOV.U32 R8, RZ, RZ, R36 ;  /* 0x000000ffff080224 */ /* 0x000fe200078e0024 */
[----:B------:R-:W1:Y:S01]  /*0240*/  LDC.64 R12, c[0x0][0x230] ;  /* 0x00008c00ff0c7b82 */ /* 0x000e620000000a00 */
[----:B------:R-:W-:Y:S01]  /*0250*/  LEA.HI R33, R6, R3, RZ, 0x3 ;  /* 0x0000000306217211 */ /* 0x000fe200078f18ff */
[----:B------:R-:W-:Y:S01]  /*0260*/  IMAD.MOV.U32 R7, RZ, RZ, 0x7f800000 ;  /* 0x7f800000ff077424 */ /* 0x000fe200078e00ff */
[----:B------:R-:W-:-:S02]  /*0270*/  SHF.R.S32.HI R32, RZ, 0x1f, R0 ;  /* 0x0000001fff207819 */ /* 0x000fc40000011400 */
[----:B------:R-:W-:Y:S02]  /*0280*/  LOP3.LUT R6, R33, 0xfffffff8, RZ, 0xc0, !PT ;  /* 0xfffffff821067812 */ /* 0x000fe400078ec0ff */
[----:B------:R-:W-:Y:S01]  /*0290*/  @P0 SHF.R.S32.HI R9, RZ, 0x1f, R36 ;  /* 0x0000001fff090819 */ /* 0x000fe20000011424 */
[----:B------:R-:W2:Y:S01]  /*02a0*/  LDC.64 R10, c[0x0][0x250] ;  /* 0x00009400ff0a7b82 */ /* 0x000ea20000000a00 */
[----:B------:R-:W-:Y:S02]  /*02b0*/  IADD3 R37, -R6, R3, RZ ;  /* 0x0000000306257210 */ /* 0x000fe40007ffe1ff */
[----:B------:R-:W-:Y:S02]  /*02c0*/  SEL R6, R0, RZ, !P2 ;  /* 0x000000ff00067207 */ /* 0x000fe40005000000 */
[----:B------:R-:W-:Y:S01]  /*02d0*/  SEL R32, R32, RZ, !P2 ;  /* 0x000000ff20207207 */ /* 0x000fe20005000000 */
[----:B------:R-:W-:Y:S01]  /*02e0*/  IMAD.SHL.U32 R18, R37, 0x8, RZ ;  /* 0x0000000825127824 */ /* 0x000fe200078e00ff */
[----:B0-----:R-:W-:Y:S01]  /*02f0*/  USHF.R.S32.HI UR7, URZ, 0x1f, UR6 ;  /* 0x0000001f3f077899 */ /* 0x001fe20008011406 */
[----:B------:R-:W-:Y:S11]  /*0300*/  @P3 BRA `(.L_x_3712) ;  /* 0x0000000000483947 */ /* 0x000ff60003800000 */
[----:B------:R-:W0:Y:S01]  /*0310*/  LDC.64 R20, c[0x0][0x290] ;  /* 0x0000a400ff147b82 */ /* 0x000e220000000a00 */
[----:B------:R-:W-:Y:S01]  /*0320*/  SHF.R.S32.HI R7, RZ, 0x1f, R4 ;  /* 0x0000001fff077819 */ /* 0x000fe20000011404 */
[----:B------:R-:W-:Y:S01]  /*0330*/  ULDC.64 UR8, c[0x0][0x298] ;  /* 0x0000a60000087ab9 */ /* 0x000fe20000000a00 */
[--C-:B------:R-:W-:Y:S01]  /*0340*/  SHF.R.S32.HI R15, RZ, 0x1f, R3.reuse ;  /* 0x0000001fff0f7819 */ /* 0x100fe20000011403 */
[----:B------:R-:W-:Y:S01]  /*0350*/  IMAD R17, R32, UR8, RZ ;  /* 0x0000000820117c24 */ /* 0x000fe2000f8e02ff */
[----:B------:R-:W-:-:S04]  /*0360*/  IADD3 R14, P2, P3, R8, R4, R3 ;  /* 0x00000004080e7210 */ /* 0x000fc80007b5e003 */
[----:B------:R-:W-:Y:S01]  /*0370*/  IADD3.X R15, R9, R7, R15, P2, P3 ;  /* 0x00000007090f7210 */ /* 0x000fe200017e640f */
[C---:B0-----:R-:W-:Y:S02]  /*0380*/  IMAD R16, R20.reuse, UR7, RZ ;  /* 0x0000000714107c24 */ /* 0x041fe4000f8e02ff */
[----:B------:R-:W-:-:S04]  /*0390*/  IMAD.WIDE.U32 R14, R20, UR6, R14 ;  /* 0x00000006140e7c25 */ /* 0x000fc8000f8e000e */
[----:B------:R-:W-:-:S05]  /*03a0*/  IMAD R7, R21, UR6, R16 ;  /* 0x0000000615077c24 */ /* 0x000fca000f8e0210 */
[----:B------:R-:W-:Y:S01]  /*03b0*/  IADD3 R15, R15, R7, RZ ;  /* 0x000000070f0f7210 */ /* 0x000fe20007ffe0ff */
[C---:B------:R-:W-:Y:S02]  /*03c0*/  IMAD R7, R6.reuse, UR9, R17 ;  /* 0x0000000906077c24 */ /* 0x040fe4000f8e0211 */
[----:B------:R-:W-:Y:S01]  /*03d0*/  IMAD.WIDE.U32 R14, R6, UR8, R14 ;  /* 0x00000008060e7c25 */ /* 0x000fe2000f8e000e */
[----:B------:R-:W-:-:S03]  /*03e0*/  ULDC.64 UR8, c[0x0][0x288] ;  /* 0x0000a20000087ab9 */ /* 0x000fc60000000a00 */
[----:B------:R-:W-:Y:S01]  /*03f0*/  IMAD.IADD R7, R15, 0x1, R7 ;  /* 0x000000010f077824 */ /* 0x000fe200078e0207 */
[----:B------:R-:W-:-:S04]  /*0400*/  LEA R16, P2, R14, UR8, 0x2 ;  /* 0x000000080e107c11 */ /* 0x000fc8000f8410ff */
[----:B------:R-:W-:-:S05]  /*0410*/  LEA.HI.X R17, R14, UR9, R7, 0x2, P2 ;  /* 0x000000090e117c11 */ /* 0x000fca00090f1407 */
[----:B------:R0:W5:Y:S04]  /*0420*/  LDG.E R7, desc[UR4][R16.64] ;  /* 0x0000000410077981 */ /* 0x000168000c1e1900 */
.L_x_3712:
[----:B------:R-:W-:Y:S05]  /*0430*/  BSYNC B0 ;  /* 0x0000000000007941 */ /* 0x000fea0003800000 */
.L_x_3711:
[----:B------:R-:W-:Y:S01]  /*0440*/  ULDC UR8, c[0x0][0x21c] ;  /* 0x0000870000087ab9 */ /* 0x000fe20000000800 */
[----:B------:R-:W-:Y:S01]  /*0450*/  SHF.R.S32.HI R33, RZ, 0x3, R33 ;  /* 0x00000003ff217819 */ /* 0x000fe20000011421 */
[----:B-1----:R-:W-:Y:S01]  /*0460*/  IMAD R14, R12, UR7, RZ ;  /* 0x000000070c0e7c24 */ /* 0x002fe2000f8e02ff */
[----:B------:R-:W-:Y:S01]  /*0470*/  ISETP.GE.AND P2, PT, R18, UR8, PT ;  /* 0x0000000812007c0c */ /* 0x000fe2000bf46270 */
[----:B0-2---:R-:W-:Y:S01]  /*0480*/  IMAD R16, R10, UR7, RZ ;  /* 0x000000070a107c24 */ /* 0x005fe2000f8e02ff */
[----:B------:R-:W-:Y:S01]  /*0490*/  SHF.R.S32.HI R19, RZ, 0x1f, R18 ;  /* 0x0000001fff137819 */ /* 0x000fe20000011412 */
[----:B------:R-:W-:Y:S01]  /*04a0*/  IMAD R15, R13, UR6, R14 ;  /* 0x000000060d0f7c24 */ /* 0x000fe2000f8e020e */
[----:B------:R-:W-:Y:S01]  /*04b0*/  ISETP.GE.OR P4, PT, R33, R5, P2 ;  /* 0x000000052100720c */ /* 0x000fe20001786670 */
[----:B------:R-:W-:Y:S01]  /*04c0*/  IMAD R11, R11, UR6, R16 ;  /* 0x000000060b0b7c24 */ /* 0x000fe2000f8e0210 */
[----:B------:R-:W-:Y:S01]  /*04d0*/  SHF.R.S32.HI R34, RZ, 0x1f, R33 ;  /* 0x0000001fff227819 */ /* 0x000fe20000011421 */
[----:B------:R-:W-:Y:S01]  /*04e0*/  IMAD.WIDE.U32 R40, R12, UR6, R18 ;  /* 0x000000060c287c25 */ /* 0x000fe2000f8e0012 */
[----:B------:R-:W-:Y:S01]  /*04f0*/  IADD3 R28, P3, R33, R8, RZ ;  /* 0x00000008211c7210 */ /* 0x000fe20007f7e0ff */
[----:B------:R-:W-:Y:S01]  /*0500*/  ULDC.64 UR10, c[0x0][0x238] ;  /* 0x00008e00000a7ab9 */ /* 0x000fe20000000a00 */
[----:B------:R-:W-:Y:S01]  /*0510*/  ULDC.64 UR12, c[0x0][0x258] ;  /* 0x00009600000c7ab9 */ /* 0x000fe20000000a00 */
[----:B------:R-:W-:-:S02]  /*0520*/  IMAD.IADD R41, R41, 0x1, R15 ;  /* 0x0000000129297824 */ /* 0x000fc400078e020f */
[----:B------:R-:W-:-:S04]  /*0530*/  IMAD.WIDE.U32 R30, R10, UR6, R18 ;  /* 0x000000060a1e7c25 */ /* 0x000fc8000f8e0012 */
[----:B------:R-:W0:Y:S01]  /*0540*/  @!P4 LDC.64 R12, c[0x0][0x228] ;  /* 0x00008a00ff0ccb82 */ /* 0x000e220000000a00 */
[----:B------:R-:W-:Y:S01]  /*0550*/  IADD3 R31, R31, R11, RZ ;  /* 0x0000000b1f1f7210 */ /* 0x000fe20007ffe0ff */
[----:B------:R-:W-:Y:S02]  /*0560*/  IMAD.X R29, R34, 0x1, R9, P3 ;  /* 0x00000001221d7824 */ /* 0x000fe400018e0609 */
[----:B------:R-:W-:Y:S02]  /*0570*/  IMAD R17, R32, UR10, RZ ;  /* 0x0000000a20117c24 */ /* 0x000fe4000f8e02ff */
[----:B------:R-:W-:Y:S02]  /*0580*/  IMAD.WIDE R28, R2, 0x60, R28 ;  /* 0x00000060021c7825 */ /* 0x000fe400078e021c */
[----:B------:R-:W1:Y:S02]  /*0590*/  @!P4 LDC.64 R14, c[0x0][0x248] ;  /* 0x00009200ff0ecb82 */ /* 0x000e640000000a00 */
[----:B------:R-:W-:-:S02]  /*05a0*/  VIADD R35, R33, 0x20 ;  /* 0x0000002021237836 */ /* 0x000fc40000000000 */
[----:B------:R-:W-:Y:S02]  /*05b0*/  IMAD R19, R32, UR12, RZ ;  /* 0x0000000c20137c24 */ /* 0x000fe4000f8e02ff */
[C---:B------:R-:W-:Y:S01]  /*05c0*/  IMAD R17, R6.reuse, UR11, R17 ;  /* 0x0000000b06117c24 */ /* 0x040fe2000f8e0211 */
[CC--:B------:R-:W-:Y:S01]  /*05d0*/  ISETP.GE.OR P2, PT, R35.reuse, R5.reuse, P2 ;  /* 0x000000052300720c */ /* 0x0c0fe20001746670 */
[----:B------:R-:W2:Y:S01]  /*05e0*/  @!P4 LDC.64 R10, c[0x0][0x240] ;  /* 0x00009000ff0acb82 */ /* 0x000ea20000000a00 */
[----:B------:R-:W-:Y:S01]  /*05f0*/  IMAD.WIDE.U32 R40, R6, UR10, R40 ;  /* 0x0000000a06287c25 */ /* 0x000fe2000f8e0028 */
[----:B------:R-:W-:-:S03]  /*0600*/  ISETP.GE.AND P3, PT, R35, R5, PT ;  /* 0x000000052300720c */ /* 0x000fc60003f66270 */
[C---:B------:R-:W-:Y:S01]  /*0610*/  IMAD R21, R6.reuse, UR13, R19 ;  /* 0x0000000d06157c24 */ /* 0x040fe2000f8e0213 */
[----:B------:R-:W-:Y:S01]  /*0620*/  IADD3 R41, R41, R17, RZ ;  /* 0x0000001129297210 */ /* 0x000fe20007ffe0ff */
[----:B------:R-:W-:Y:S01]  /*0630*/  IMAD.WIDE.U32 R30, R6, UR12, R30 ;  /* 0x0000000c061e7c25 */ /* 0x000fe2000f8e001e */
[----:B------:R-:W3:Y:S01]  /*0640*/  @!P4 LDC.64 R8, c[0x0][0x210] ;  /* 0x00008400ff08cb82 */ /* 0x000ee20000000a00 */
[----:B------:R-:W-:Y:S02]  /*0650*/  ISETP.GE.OR P3, PT, R18, UR8, P3 ;  /* 0x0000000812007c0c */ /* 0x000fe40009f66670 */
[----:B0-----:R-:W-:Y:S02]  /*0660*/  @!P4 IMAD R16, R29, R12, RZ ;  /* 0x0000000c1d10c224 */ /* 0x001fe400078e02ff */
[----:B------:R-:W-:Y:S02]  /*0670*/  IMAD.IADD R31, R31, 0x1, R21 ;  /* 0x000000011f1f7824 */ /* 0x000fe400078e0215 */
[----:B------:R-:W-:-:S02]  /*0680*/  @!P4 IMAD R19, R28, R13, R16 ;  /* 0x0000000d1c13c224 */ /* 0x000fc400078e0210 */
[----:B-1----:R-:W-:Y:S02]  /*0690*/  @!P4 IMAD R16, R29, R14, RZ ;  /* 0x0000000e1d10c224 */ /* 0x002fe400078e02ff */
[----:B------:R-:W-:-:S03]  /*06a0*/  @!P4 IMAD.WIDE.U32 R12, R28, R12, R40 ;  /* 0x0000000c1c0cc225 */ /* 0x000fc600078e0028 */
[----:B------:R-:W0:Y:S01]  /*06b0*/  @!P3 LDC.64 R22, c[0x0][0x228] ;  /* 0x00008a00ff16bb82 */ /* 0x000e220000000a00 */
[C---:B------:R-:W-:Y:S02]  /*06c0*/  @!P4 IMAD R21, R28.reuse, R15, R16 ;  /* 0x0000000f1c15c224 */ /* 0x040fe400078e0210 */
[----:B------:R-:W-:-:S04]  /*06d0*/  @!P4 IMAD.WIDE.U32 R14, R28, R14, R30 ;  /* 0x0000000e1c0ec225 */ /* 0x000fc800078e001e */
[----:B------:R-:W-:Y:S01]  /*06e0*/  @!P4 IMAD.IADD R19, R13, 0x1, R19 ;  /* 0x000000010d13c824 */ /* 0x000fe200078e0213 */
[----:B------:R-:W-:Y:S01]  /*06f0*/  @!P4 IADD3 R13, R15, R21, RZ ;  /* 0x000000150f0dc210 */ /* 0x000fe20007ffe0ff */
[----:B------:R-:W1:Y:S01]  /*0700*/  @!P2 LDC.64 R16, c[0x0][0x248] ;  /* 0x00009200ff10ab82 */ /* 0x000e620000000a00 */
[----:B--2---:R-:W-:Y:S02]  /*0710*/  @!P4 LEA R24, P6, R14, R10, 0x1 ;  /* 0x0000000a0e18c211 */ /* 0x004fe400078c08ff */
[----:B---3--:R-:W-:Y:S01]  /*0720*/  @!P4 LEA R26, P5, R12, R8, 0x1 ;  /* 0x000000080c1ac211 */ /* 0x008fe200078a08ff */
[----:B------:R-:W-:Y:S01]  /*0730*/  VIADD R8, R33, 0x40 ;  /* 0x0000004021087836 */ /* 0x000fe20000000000 */
[----:B------:R-:W-:Y:S02]  /*0740*/  @!P4 LEA.HI.X R25, R14, R11, R13, 0x1, P6 ;  /* 0x0000000b0e19c211 */ /* 0x000fe400030f0c0d */
[----:B------:R-:W-:Y:S02]  /*0750*/  CS2R R14, SRZ ;  /* 0x00000000000e7805 */ /* 0x000fe4000001ff00 */
[----:B------:R-:W-:-:S02]  /*0760*/  @!P2 IADD3 R42, P6, R28, 0x20, RZ ;  /* 0x000000201c2aa810 */ /* 0x000fc40007fde0ff */
[----:B------:R-:W-:Y:S02]  /*0770*/  CS2R R10, SRZ ;  /* 0x00000000000a7805 */ /* 0x000fe4000001ff00 */
[----:B------:R-:W-:Y:S02]  /*0780*/  @!P4 LEA.HI.X R27, R12, R9, R19, 0x1, P5 ;  /* 0x000000090c1bc211 */ /* 0x000fe400028f0c13 */
[----:B------:R-:W-:Y:S02]  /*0790*/  CS2R R12, SRZ ;  /* 0x00000000000c7805 */ /* 0x000fe4000001ff00 */
[----:B------:R-:W-:Y:S01]  /*07a0*/  ISETP.GE.AND P5, PT, R8, R5, PT ;  /* 0x000000050800720c */ /* 0x000fe20003fa6270 */
[----:B------:R-:W-:Y:S01]  /*07b0*/  @!P2 IMAD.X R21, RZ, RZ, R29, P6 ;  /* 0x000000ffff15a224 */ /* 0x000fe200030e061d */
[----:B------:R-:W-:Y:S02]  /*07c0*/  CS2R R8, SRZ ;  /* 0x0000000000087805 */ /* 0x000fe4000001ff00 */
[----:B------:R-:W-:Y:S01]  /*07d0*/  ISETP.LT.AND P6, PT, R18, UR8, !P5 ;  /* 0x0000000812007c0c */ /* 0x000fe2000efc1270 */
[----:B------:R2:W3:Y:S01]  /*07e0*/  @!P4 LDG.E.128 R12, desc[UR4][R24.64] ;  /* 0x00000004180cc981 */ /* 0x0004e2000c1e1d00 */
[----:B------:R-:W4:Y:S03]  /*07f0*/  @!P2 LDC.64 R18, c[0x0][0x240] ;  /* 0x00009000ff12ab82 */ /* 0x000f260000000a00 */
[----:B------:R0:W3:Y:S01]  /*0800*/  @!P4 LDG.E.128 R8, desc[UR4][R26.64] ;  /* 0x000000041a08c981 */ /* 0x0000e2000c1e1d00 */
[----:B------:R-:W-:Y:S01]  /*0810*/  @!P3 IADD3 R39, P4, R28, 0x20, RZ ;  /* 0x000000201c27b810 */ /* 0x000fe20007f9e0ff */
[----:B-1----:R-:W-:-:S03]  /*0820*/  @!P2 IMAD R21, R21, R16, RZ ;  /* 0x000000101515a224 */ /* 0x002fc600078e02ff */
[----:B--2---:R-:W1:Y:S01]  /*0830*/  @!P3 LDC.64 R24, c[0x0][0x210] ;  /* 0x00008400ff18bb82 */ /* 0x004e620000000a00 */
[C---:B------:R-:W-:Y:S01]  /*0840*/  @!P2 IMAD R21, R42.reuse, R17, R21 ;  /* 0x000000112a15a224 */ /* 0x040fe200078e0215 */
[----:B0-----:R-:W-:Y:S01]  /*0850*/  @!P2 MOV R26, R30 ;  /* 0x0000001e001aa202 */ /* 0x001fe20000000f00 */
[----:B------:R-:W-:Y:S02]  /*0860*/  @!P2 IMAD.MOV.U32 R27, RZ, RZ, R31 ;  /* 0x000000ffff1ba224 */ /* 0x000fe400078e001f */
[----:B------:R-:W-:Y:S02]  /*0870*/  @!P3 IMAD.X R20, RZ, RZ, R29, P4 ;  /* 0x000000ffff14b224 */ /* 0x000fe400020e061d */
[----:B------:R-:W-:Y:S02]  /*0880*/  @!P2 IMAD.WIDE.U32 R42, R42, R16, R26 ;  /* 0x000000102a2aa225 */ /* 0x000fe400078e001a */
[----:B------:R-:W0:Y:S02]  /*0890*/  @P6 LDC.64 R16, c[0x0][0x228] ;  /* 0x00008a00ff106b82 */ /* 0x000e240000000a00 */
[----:B------:R-:W-:Y:S01]  /*08a0*/  @!P3 IMAD R20, R20, R22, RZ ;  /* 0x000000161414b224 */ /* 0x000fe200078e02ff */
[----:B------:R-:W-:Y:S01]  /*08b0*/  @!P2 IADD3 R21, R43, R21, RZ ;  /* 0x000000152b15a210 */ /* 0x000fe20007ffe0ff */
[----:B------:R-:W-:Y:S01]  /*08c0*/  @!P3 IMAD.MOV.U32 R44, RZ, RZ, R40 ;  /* 0x000000ffff2cb224 */ /* 0x000fe200078e0028 */
[----:B----4-:R-:W-:Y:S01]  /*08d0*/  @!P2 LEA R26, P4, R42, R18, 0x1 ;  /* 0x000000122a1aa211 */ /* 0x010fe200078808ff */
[----:B------:R-:W-:-:S02]  /*08e0*/  @!P3 IMAD.MOV.U32 R45, RZ, RZ, R41 ;  /* 0x000000ffff2db224 */ /* 0x000fc400078e0029 */
[C---:B------:R-:W-:Y:S01]  /*08f0*/  @!P3 IMAD R23, R39.reuse, R23, R20 ;  /* 0x000000172717b224 */ /* 0x040fe200078e0214 */
[----:B------:R-:W-:Y:S01]  /*0900*/  @!P2 LEA.HI.X R27, R42, R19, R21, 0x1, P4 ;  /* 0x000000132a1ba211 */ /* 0x000fe200020f0c15 */
[----:B------:R-:W-:Y:S01]  /*0910*/  @!P3 IMAD.WIDE.U32 R44, R39, R22, R44 ;  /* 0x00000016272cb225 */ /* 0x000fe200078e002c */
[----:B------:R-:W2:Y:S01]  /*0920*/  @P6 LDC.64 R20, c[0x0][0x248] ;  /* 0x00009200ff146b82 */ /* 0x000ea20000000a00 */
[----:B------:R-:W-:Y:S02]  /*0930*/  @P6 IADD3 R22, P4, R28, 0x40, RZ ;  /* 0x000000401c166810 */ /* 0x000fe40007f9e0ff */
[----:B------:R-:W-:Y:S02]  /*0940*/  @!P3 IMAD.IADD R23, R45, 0x1, R23 ;  /* 0x000000012d17b824 */ /* 0x000fe400078e0217 */
[----:B------:R-:W-:Y:S02]  /*0950*/  @P6 IADD3.X R39, RZ, R29, RZ, P4, !PT ;  /* 0x0000001dff276210 */ /* 0x000fe400027fe4ff */
[C---:B-1----:R-:W-:Y:S01]  /*0960*/  @!P3 LEA R42, P4, R44.reuse, R24, 0x1 ;  /* 0x000000182c2ab211 */ /* 0x042fe200078808ff */
[----:B------:R-:W1:Y:S03]  /*0970*/  @P6 LDC.64 R18, c[0x0][0x210] ;  /* 0x00008400ff126b82 */ /* 0x000e660000000a00 */
[----:B------:R-:W-:-:S05]  /*0980*/  @!P3 LEA.HI.X R43, R44, R25, R23, 0x1, P4 ;  /* 0x000000192c2bb211 */ /* 0x000fca00020f0c17 */
[----:B------:R-:W4:Y:S01]  /*0990*/  @P6 LDC.64 R24, c[0x0][0x240] ;  /* 0x00009000ff186b82 */ /* 0x000f220000000a00 */
[----:B------:R-:W-:Y:S01]  /*09a0*/  @P6 IADD3 R23, P4, R28, 0x40, RZ ;  /* 0x000000401c176810 */ /* 0x000fe20007f9e0ff */
[----:B0-----:R-:W-:-:S04]  /*09b0*/  @P6 IMAD R39, R39, R16, RZ ;  /* 0x0000001027276224 */ /* 0x001fc800078e02ff */
[----:B------:R-:W-:Y:S02]  /*09c0*/  @P6 IMAD.X R29, RZ, RZ, R29, P4 ;  /* 0x000000ffff1d6224 */ /* 0x000fe400020e061d */
[----:B------:R-:W-:-:S04]  /*09d0*/  @P6 IMAD.WIDE.U32 R44, R22, R16, R40 ;  /* 0x00000010162c6225 */ /* 0x000fc800078e0028 */
[----:B------:R-:W-:Y:S02]  /*09e0*/  @P6 IMAD R17, R22, R17, R39 ;  /* 0x0000001116116224 */ /* 0x000fe400078e0227 */
[----:B--2---:R-:W-:Y:S02]  /*09f0*/  @P6 IMAD R16, R29, R20, RZ ;  /* 0x000000141d106224 */ /* 0x004fe400078e02ff */
[----:B------:R-:W-:Y:S02]  /*0a00*/  @P6 IMAD.MOV.U32 R28, RZ, RZ, R30 ;  /* 0x000000ffff1c6224 */ /* 0x000fe400078e001e */
[----:B------:R-:W-:Y:S01]  /*0a10*/  @P6 IMAD.MOV.U32 R29, RZ, RZ, R31 ;  /* 0x000000ffff1d6224 */ /* 0x000fe200078e001f */
[----:B------:R-:W-:Y:S01]  /*0a20*/  @P6 IADD3 R17, R45, R17, RZ ;  /* 0x000000112d116210 */ /* 0x000fe20007ffe0ff */
[C---:B------:R-:W-:Y:S01]  /*0a30*/  @P6 IMAD R31, R23.reuse, R21, R16 ;  /* 0x00000015171f6224 */ /* 0x040fe200078e0210 */
[----:B-1----:R-:W-:Y:S01]  /*0a40*/  @P6 LEA R40, P4, R44, R18, 0x1 ;  /* 0x000000122c286211 */ /* 0x002fe200078808ff */
[----:B------:R-:W-:Y:S01]  /*0a50*/  @P6 IMAD.WIDE.U32 R28, R23, R20, R28 ;  /* 0x00000014171c6225 */ /* 0x000fe200078e001c */
[----:B------:R-:W-:-:S02]  /*0a60*/  CS2R R20, SRZ ;  /* 0x0000000000147805 */ /* 0x000fc4000001ff00 */
[----:B------:R-:W-:Y:S02]  /*0a70*/  CS2R R22, SRZ ;  /* 0x0000000000167805 */ /* 0x000fe4000001ff00 */
[----:B------:R-:W-:Y:S02]  /*0a80*/  @P6 LEA.HI.X R41, R44, R19, R17, 0x1, P4 ;  /* 0x000000132c296211 */ /* 0x000fe400020f0c11 */
[----:B------:R-:W-:Y:S02]  /*0a90*/  @P6 IADD3 R29, R29, R31, RZ ;  /* 0x0000001f1d1d6210 */ /* 0x000fe40007ffe0ff */
[C---:B----4-:R-:W-:Y:S02]  /*0aa0*/  @P6 LEA R44, P4, R28.reuse, R24, 0x1 ;  /* 0x000000181c2c6211 */ /* 0x050fe400078808ff */
[----:B------:R-:W-:Y:S02]  /*0ab0*/  CS2R R16, SRZ ;  /* 0x0000000000107805 */ /* 0x000fe4000001ff00 */
[----:B------:R-:W-:Y:S01]  /*0ac0*/  CS2R R18, SRZ ;  /* 0x0000000000127805 */ /* 0x000fe2000001ff00 */
[----:B------:R0:W2:Y:S01]  /*0ad0*/  @!P2 LDG.E.128 R20, desc[UR4][R26.64] ;  /* 0x000000041a14a981 */ /* 0x0000a2000c1e1d00 */
[----:B------:R-:W-:-:S02]  /*0ae0*/  @P6 LEA.HI.X R45, R28, R25, R29, 0x1, P4 ;  /* 0x000000191c2d6211 */ /* 0x000fc400020f0c1d */
[----:B------:R-:W-:Y:S02]  /*0af0*/  CS2R R24, SRZ ;  /* 0x0000000000187805 */ /* 0x000fe4000001ff00 */
[----:B------:R-:W-:Y:S02]  /*0b00*/  CS2R R28, SRZ ;  /* 0x00000000001c7805 */ /* 0x000fe4000001ff00 */
[----:B------:R-:W-:Y:S01]  /*0b10*/  CS2R R30, SRZ ;  /* 0x00000000001e7805 */ /* 0x000fe2000001ff00 */
[----:B------:R3:W4:Y:S01]  /*0b20*/  @!P3 LDG.E.128 R16, desc[UR4][R42.64] ;  /* 0x000000042a10b981 */ /* 0x000722000c1e1d00 */
[----:B0-----:R-:W-:-:S04]  /*0b30*/  CS2R R26, SRZ ;  /* 0x00000000001a7805 */ /* 0x001fc8000001ff00 */
[----:B------:R-:W4:Y:S04]  /*0b40*/  @P6 LDG.E.128 R28, desc[UR4][R44.64] ;  /* 0x000000042c1c6981 */ /* 0x000f28000c1e1d00 */
[----:B------:R0:W4:Y:S01]  /*0b50*/  @P6 LDG.E.128 R24, desc[UR4][R40.64] ;  /* 0x0000000428186981 */ /* 0x000122000c1e1d00 */
[----:B------:R-:W-:Y:S01]  /*0b60*/  @P0 IMAD R36, R0, 0x60, R36 ;  /* 0x0000006000240824 */ /* 0x000fe200078e0224 */
[----:B------:R-:W-:-:S03]  /*0b70*/  ISETP.NE.AND P2, PT, R37, RZ, PT ;  /* 0x000000ff2500720c */ /* 0x000fc60003f45270 */
[----:B------:R-:W-:Y:S01]  /*0b80*/  @P0 IMAD.HI R36, R36, 0x2aaaaaab, RZ ;  /* 0x2aaaaaab24240827 */ /* 0x000fe200078e02ff */
[----:B------:R-:W-:Y:S01]  /*0b90*/  BSSY B0, `(.L_x_3713) ;  /* 0x000007a000007945 */ /* 0x000fe20003800000 */
[----:B---3--:R-:W-:Y:S02]  /*0ba0*/  LOP3.LUT R42, R12, 0xffff0000, RZ, 0xc0, !PT ;  /* 0xffff00000c2a7812 */ /* 0x008fe400078ec0ff */
[C---:B------:R-:W-:Y:S01]  /*0bb0*/  LOP3.LUT R39, R8.reuse, 0xffff0000, RZ, 0xc0, !PT ;  /* 0xffff000008277812 */ /* 0x040fe200078ec0ff */
[----:B------:R-:W-:Y:S02]  /*0bc0*/  IMAD.U32 R8, R8, 0x10000, RZ ;  /* 0x0001000008087824 */ /* 0x000fe400078e00ff */
[----:B------:R-:W-:Y:S02]  /*0bd0*/  IMAD.U32 R43, R12, 0x10000, RZ ;  /* 0x000100000c2b7824 */ /* 0x000fe400078e00ff */
[----:B------:R-:W-:Y:S01]  /*0be0*/  FMUL.FTZ R42, R39, R42 ;  /* 0x0000002a272a7220 */ /* 0x000fe20000410000 */
[----:B------:R-:W-:Y:S01]  /*0bf0*/  SHF.L.U32 R12, R9, 0x10, RZ ;  /* 0x00000010090c7819 */ /* 0x000fe200000006ff */
[----:B------:R-:W-:-:S02]  /*0c00*/  IMAD.U32 R39, R13, 0x10000, RZ ;  /* 0x000100000d277824 */ /* 0x000fc400078e00ff */
[----:B------:R-:W-:Y:S01]  /*0c10*/  FFMA.FTZ R43, R8, R43, R42 ;  /* 0x0000002b082b7223 */ /* 0x000fe2000001002a */
[----:B------:R-:W-:Y:S02]  /*0c20*/  LOP3.LUT R9, R9, 0xffff0000, RZ, 0xc0, !PT ;  /* 0xffff000009097812 */ /* 0x000fe400078ec0ff */
[----:B0-----:R-:W-:Y:S01]  /*0c30*/  LOP3.LUT R40, R13, 0xffff0000, RZ, 0xc0, !PT ;  /* 0xffff00000d287812 */ /* 0x001fe200078ec0ff */
[----:B------:R-:W-:Y:S01]  /*0c40*/  FFMA.FTZ R12, R12, R39, R43 ;  /* 0x000000270c0c7223 */ /* 0x000fe2000001002b */
[----:B------:R-:W-:Y:S01]  /*0c50*/  SHF.L.U32 R13, R14, 0x10, RZ ;  /* 0x000000100e0d7819 */ /* 0x000fe200000006ff */
[C---:B------:R-:W-:Y:S02]  /*0c60*/  IMAD.U32 R8, R10.reuse, 0x10000, RZ ;  /* 0x000100000a087824 */ /* 0x040fe400078e00ff */
[----:B------:R-:W-:Y:S01]  /*0c70*/  FFMA.FTZ R39, R9, R40, R12 ;  /* 0x0000002809277223 */ /* 0x000fe2000001000c */
[----:B------:R-:W-:Y:S02]  /*0c80*/  LOP3.LUT R10, R10, 0xffff0000, RZ, 0xc0, !PT ;  /* 0xffff00000a0a7812 */ /* 0x000fe400078ec0ff */
[----:B------:R-:W-:Y:S01]  /*0c90*/  LOP3.LUT R9, R14, 0xffff0000, RZ, 0xc0, !PT ;  /* 0xffff00000e097812 */ /* 0x000fe200078ec0ff */
[----:B------:R-:W-:Y:S01]  /*0ca0*/  FFMA.FTZ R39, R8, R13, R39 ;  /* 0x0000000d08277223 */ /* 0x000fe20000010027 */
[----:B------:R-:W-:-:S02]  /*0cb0*/  IMAD.U32 R8, R11, 0x10000, RZ ;  /* 0x000100000b087824 */ /* 0x000fc400078e00ff */
[----:B------:R-:W-:Y:S02]  /*0cc0*/  IMAD.U32 R13, R15, 0x10000, RZ ;  /* 0x000100000f0d7824 */ /* 0x000fe400078e00ff */
[----:B------:R-:W-:-:S04]  /*0cd0*/  FFMA.FTZ R9, R10, R9, R39 ;  /* 0x000000090a097223 */ /* 0x000fc80000010027 */
[----:B------:R-:W-:Y:S01]  /*0ce0*/  FFMA.FTZ R8, R8, R13, R9 ;  /* 0x0000000d08087223 */ /* 0x000fe20000010009 */
[----:B------:R-:W-:Y:S02]  /*0cf0*/  LOP3.LUT R11, R11, 0xffff0000, RZ, 0xc0, !PT ;  /* 0xffff00000b0b7812 */ /* 0x000fe400078ec0ff */
[----:B------:R-:W-:-:S05]  /*0d00*/  LOP3.LUT R15, R15, 0xffff0000, RZ, 0xc0, !PT ;  /* 0xffff00000f0f7812 */ /* 0x000fca00078ec0ff */
[----:B------:R-:W-:Y:S01]  /*0d10*/  FFMA.FTZ R8, R11, R15, R8 ;  /* 0x0000000f0b087223 */ /* 0x000fe20000010008 */
[C---:B--2---:R-:W-:Y:S01]  /*0d20*/  LOP3.LUT R41, R20.reuse, 0xffff0000, RZ, 0xc0, !PT ;  /* 0xffff000014297812 */ /* 0x044fe200078ec0ff */
[----:B------:R-:W-:Y:S01]  /*0d30*/  IMAD.U32 R14, R20, 0x10000, RZ ;  /* 0x00010000140e7824 */ /* 0x000fe200078e00ff */
[C---:B----4-:R-:W-:Y:S02]  /*0d40*/  SHF.L.U32 R9, R16.reuse, 0x10, RZ ;  /* 0x0000001010097819 */ /* 0x050fe400000006ff */
[----:B------:R-:W-:Y:S01]  /*0d50*/  LOP3.LUT R16, R16, 0xffff0000, RZ, 0xc0, !PT ;  /* 0xffff000010107812 */ /* 0x000fe200078ec0ff */
[C---:B------:R-:W-:Y:S01]  /*0d60*/  IMAD.U32 R39, R21.reuse, 0x10000, RZ ;  /* 0x0001000015277824 */ /* 0x040fe200078e00ff */
[----:B------:R-:W-:Y:S02]  /*0d70*/  LOP3.LUT R20, R21, 0xffff0000, RZ, 0xc0, !PT ;  /* 0xffff000015147812 */ /* 0x000fe400078ec0ff */
[----:B------:R-:W-:Y:S01]  /*0d80*/  LOP3.LUT R45, R28, 0xffff0000, RZ, 0xc0, !PT ;  /* 0xffff00001c2d7812 */ /* 0x000fe200078ec0ff */
[----:B------:R-:W-:Y:S01]  /*0d90*/  FMUL.FTZ R16, R16, R41 ;  /* 0x0000002910107220 */ /* 0x000fe20000410000 */
[----:B------:R-:W-:-:S02]  /*0da0*/  SHF.L.U32 R21, R22, 0x10, RZ ;  /* 0x0000001016157819 */ /* 0x000fc400000006ff */
[----:B------:R-:W-:Y:S02]  /*0db0*/  LOP3.LUT R40, R24, 0xffff0000, RZ, 0xc0, !PT ;  /* 0xffff000018287812 */ /* 0x000fe400078ec0ff */
[----:B------:R-:W-:Y:S01]  /*0dc0*/  LOP3.LUT R43, R22, 0xffff0000, RZ, 0xc0, !PT ;  /* 0xffff0000162b7812 */ /* 0x000fe200078ec0ff */
[C---:B------:R-:W-:Y:S01]  /*0dd0*/  IMAD.U32 R22, R23.reuse, 0x10000, RZ ;  /* 0x0001000017167824 */ /* 0x040fe200078e00ff */
[----:B------:R-:W-:Y:S01]  /*0de0*/  LOP3.LUT R42, R23, 0xffff0000, RZ, 0xc0, !PT ;  /* 0xffff0000172a7812 */ /* 0x000fe200078ec0ff */
[----:B------:R-:W-:Y:S01]  /*0df0*/  IMAD.U32 R24, R24, 0x10000, RZ ;  /* 0x0001000018187824 */ /* 0x000fe200078e00ff */
[----:B------:R-:W-:Y:S01]  /*0e00*/  SHF.L.U32 R23, R28, 0x10, RZ ;  /* 0x000000101c177819 */ /* 0x000fe200000006ff */
[----:B------:R-:W-:Y:S01]  /*0e10*/  FMUL.FTZ R45, R40, R45 ;  /* 0x0000002d282d7220 */ /* 0x000fe20000410000 */
[----:B------:R-:W-:Y:S02]  /*0e20*/  IMAD.U32 R10, R17, 0x10000, RZ ;  /* 0x00010000110a7824 */ /* 0x000fe400078e00ff */
[----:B------:R-:W-:Y:S01]  /*0e30*/  FFMA.FTZ R41, R9, R14, R16 ;  /* 0x0000000e09297223 */ /* 0x000fe20000010010 */
[----:B------:R-:W-:-:S02]  /*0e40*/  IMAD.U32 R9, R25, 0x10000, RZ ;  /* 0x0001000019097824 */ /* 0x000fc400078e00ff */
[----:B------:R-:W-:Y:S01]  /*0e50*/  FFMA.FTZ R24, R24, R23, R45 ;  /* 0x0000001718187223 */ /* 0x000fe2000001002d */
[----:B------:R-:W-:Y:S01]  /*0e60*/  IMAD.U32 R14, R29, 0x10000, RZ ;  /* 0x000100001d0e7824 */ /* 0x000fe200078e00ff */
[----:B------:R-:W-:Y:S01]  /*0e70*/  LOP3.LUT R17, R17, 0xffff0000, RZ, 0xc0, !PT ;  /* 0xffff000011117812 */ /* 0x000fe200078ec0ff */
[----:B------:R-:W-:Y:S01]  /*0e80*/  FFMA.FTZ R16, R10, R39, R41 ;  /* 0x000000270a107223 */ /* 0x000fe20000010029 */
[----:B------:R-:W-:Y:S01]  /*0e90*/  LOP3.LUT R25, R25, 0xffff0000, RZ, 0xc0, !PT ;  /* 0xffff000019197812 */ /* 0x000fe200078ec0ff */
[----:B------:R-:W-:Y:S01]  /*0ea0*/  FFMA.FTZ R24, R9, R14, R24 ;  /* 0x0000000e09187223 */ /* 0x000fe20000010018 */
[----:B------:R-:W-:Y:S01]  /*0eb0*/  LOP3.LUT R10, R29, 0xffff0000, RZ, 0xc0, !PT ;  /* 0xffff00001d0a7812 */ /* 0x000fe200078ec0ff */
[----:B------:R-:W-:Y:S02]  /*0ec0*/  IMAD.U32 R12, R18, 0x10000, RZ ;  /* 0x00010000120c7824 */ /* 0x000fe400078e00ff */
[----:B------:R-:W-:Y:S01]  /*0ed0*/  FFMA.FTZ R17, R17, R20, R16 ;  /* 0x0000001411117223 */ /* 0x000fe20000010010 */
[----:B------:R-:W-:Y:S01]  /*0ee0*/  SHF.L.U32 R9, R26, 0x10, RZ ;  /* 0x000000101a097819 */ /* 0x000fe200000006ff */
[----:B------:R-:W-:-:S02]  /*0ef0*/  IMAD.U32 R14, R30, 0x10000, RZ ;  /* 0x000100001e0e7824 */ /* 0x000fc400078e00ff */
[----:B------:R-:W-:Y:S01]  /*0f00*/  FFMA.FTZ R10, R25, R10, R24 ;  /* 0x0000000a190a7223 */ /* 0x000fe20000010018 */
[----:B------:R-:W-:Y:S01]  /*0f10*/  FFMA.FTZ R21, R12, R21, R17 ;  /* 0x000000150c157223 */ /* 0x000fe20000010011 */
[----:B------:R-:W-:Y:S02]  /*0f20*/  LOP3.LUT R18, R18, 0xffff0000, RZ, 0xc0, !PT ;  /* 0xffff000012127812 */ /* 0x000fe400078ec0ff */
[----:B------:R-:W-:Y:S01]  /*0f30*/  LOP3.LUT R26, R26, 0xffff0000, RZ, 0xc0, !PT ;  /* 0xffff00001a1a7812 */ /* 0x000fe200078ec0ff */
[----:B------:R-:W-:Y:S01]  /*0f40*/  FFMA.FTZ R23, R9, R14, R10 ;  /* 0x0000000e09177223 */ /* 0x000fe2000001000a */
        /* <DEDUP_REMOVED lines=11> */
[----:B------:R-:W-:-:S04]  /*1000*/  FFMA.FTZ R18, R19, R42, R18 ;  /* 0x0000002a13127223 */ /* 0x000fc80000010012 */
[----:B------:R-:W-:Y:S01]  /*1010*/  FFMA.FTZ R27, R27, R12, R10 ;  /* 0x0000000c1b1b7223 */ /* 0x000fe2000001000a */
[----:B------:R-:W0:Y:S04]  /*1020*/  SHFL.BFLY PT, R9, R8, 0x4, 0x1f ;  /* 0x0c801f0008097f89 */ /* 0x000e2800000e0000 */
[----:B------:R-:W1:Y:S04]  /*1030*/  SHFL.BFLY PT, R11, R18, 0x4, 0x1f ;  /* 0x0c801f00120b7f89 */ /* 0x000e6800000e0000 */
[----:B------:R-:W2:Y:S01]  /*1040*/  SHFL.BFLY PT, R10, R27, 0x4, 0x1f ;  /* 0x0c801f001b0a7f89 */ /* 0x000ea200000e0000 */
[----:B0-----:R-:W-:Y:S01]  /*1050*/  FADD.FTZ R9, R8, R9 ;  /* 0x0000000908097221 */ /* 0x001fe20000010000 */
[----:B-1----:R-:W-:Y:S01]  /*1060*/  FADD.FTZ R11, R18, R11 ;  /* 0x0000000b120b7221 */ /* 0x002fe20000010000 */
[----:B--2---:R-:W-:-:S04]  /*1070*/  FADD.FTZ R14, R27, R10 ;  /* 0x0000000a1b0e7221 */ /* 0x004fc80000010000 */
[----:B------:R-:W0:Y:S04]  /*1080*/  SHFL.BFLY PT, R12, R11, 0x2, 0x1f ;  /* 0x0c401f000b0c7f89 */ /* 0x000e2800000e0000 */
[----:B------:R-:W1:Y:S04]  /*1090*/  SHFL.BFLY PT, R10, R9, 0x2, 0x1f ;  /* 0x0c401f00090a7f89 */ /* 0x000e6800000e0000 */
[----:B------:R-:W2:Y:S01]  /*10a0*/  SHFL.BFLY PT, R13, R14, 0x2, 0x1f ;  /* 0x0c401f000e0d7f89 */ /* 0x000ea200000e0000 */
[----:B0-----:R-:W-:Y:S01]  /*10b0*/  FADD.FTZ R12, R11, R12 ;  /* 0x0000000c0b0c7221 */ /* 0x001fe20000010000 */
[----:B-1----:R-:W-:Y:S01]  /*10c0*/  FADD.FTZ R10, R9, R10 ;  /* 0x0000000a090a7221 */ /* 0x002fe20000010000 */
[----:B--2---:R-:W-:-:S03]  /*10d0*/  FADD.FTZ R16, R14, R13 ;  /* 0x0000000d0e107221 */ /* 0x004fc60000010000 */
[----:B------:R-:W0:Y:S01]  /*10e0*/  SHFL.BFLY PT, R15, R12, 0x1, 0x1f ;  /* 0x0c201f000c0f7f89 */ /* 0x000e2200000e0000 */
[----:B------:R-:W1:Y:S03]  /*10f0*/  LDC.64 R8, c[0x0][0x2d0] ;  /* 0x0000b400ff087b82 */ /* 0x000e660000000a00 */
[----:B------:R-:W2:Y:S04]  /*1100*/  SHFL.BFLY PT, R13, R10, 0x1, 0x1f ;  /* 0x0c201f000a0d7f89 */ /* 0x000ea800000e0000 */
[----:B------:R-:W3:Y:S01]  /*1110*/  SHFL.BFLY PT, R17, R16, 0x1, 0x1f ;  /* 0x0c201f0010117f89 */ /* 0x000ee200000e0000 */
[----:B------:R-:W-:-:S04]  /*1120*/  @P0 SHF.R.U32.HI R11, RZ, 0x1f, R36 ;  /* 0x0000001fff0b0819 */ /* 0x000fc80000011624 */
[----:B------:R-:W-:Y:S01]  /*1130*/  @P0 LEA.HI.SX32 R36, R36, R11, 0x1c ;  /* 0x0000000b24240211 */ /* 0x000fe200078fe2ff */
[----:B------:R-:W-:-:S06]  /*1140*/  HFMA2.MMA R11, -RZ, RZ, 0, 0 ;  /* 0x00000000ff0b7435 */ /* 0x000fcc00000001ff */
[----:B------:R-:W-:Y:S02]  /*1150*/  @P0 IMAD R11, R36, 0x60, RZ ;  /* 0x00000060240b0824 */ /* 0x000fe400078e02ff */
[----:B0-----:R-:W-:Y:S01]  /*1160*/  FADD.FTZ R19, R12, R15 ;  /* 0x0000000f0c137221 */ /* 0x001fe20000010000 */
[----:B--2---:R-:W-:Y:S01]  /*1170*/  FADD.FTZ R18, R10, R13 ;  /* 0x0000000d0a127221 */ /* 0x004fe20000010000 */
[----:B---3--:R-:W-:Y:S01]  /*1180*/  FADD.FTZ R17, R16, R17 ;  /* 0x0000001110117221 */ /* 0x008fe20000010000 */
[----:B------:R-:W-:Y:S06]  /*1190*/  @P2 BRA `(.L_x_3714) ;  /* 0x0000000000642947 */ /* 0x000fec0003800000 */
[----:B------:R-:W0:Y:S01]  /*11a0*/  LDC.64 R14, c[0x0][0x278] ;  /* 0x00009e00ff0e7b82 */ /* 0x000e220000000a00 */
[----:B------:R-:W-:Y:S01]  /*11b0*/  SHF.R.S32.HI R13, RZ, 0x1f, R11 ;  /* 0x0000001fff0d7819 */ /* 0x000fe2000001140b */
[----:B------:R-:W-:Y:S01]  /*11c0*/  ULDC.64 UR8, c[0x0][0x280] ;  /* 0x0000a00000087ab9 */ /* 0x000fe20000000a00 */
[C---:B------:R-:W-:Y:S02]  /*11d0*/  IADD3 R12, P0, R4.reuse, R11, RZ ;  /* 0x0000000b040c7210 */ /* 0x040fe40007f1e0ff */
[----:B------:R-:W-:Y:S02]  /*11e0*/  ISETP.GE.AND P2, PT, R33, R5, PT ;  /* 0x000000052100720c */ /* 0x000fe40003f46270 */
[----:B------:R-:W-:Y:S02]  /*11f0*/  LEA.HI.X.SX32 R13, R4, R13, 0x1, P0 ;  /* 0x0000000d040d7211 */ /* 0x000fe400000f0eff */
[----:B------:R-:W-:Y:S01]  /*1200*/  FSEL R17, R17, RZ, !P5 ;  /* 0x000000ff11117208 */ /* 0x000fe20006800000 */
[----:B0-----:R-:W-:-:S02]  /*1210*/  IMAD R10, R14, UR7, RZ ;  /* 0x000000070e0a7c24 */ /* 0x001fc4000f8e02ff */
[----:B------:R-:W-:-:S04]  /*1220*/  IMAD.WIDE.U32 R12, R14, UR6, R12 ;  /* 0x000000060e0c7c25 */ /* 0x000fc8000f8e000c */
[----:B------:R-:W-:-:S04]  /*1230*/  IMAD R15, R15, UR6, R10 ;  /* 0x000000060f0f7c24 */ /* 0x000fc8000f8e020a */
[----:B------:R-:W-:Y:S02]  /*1240*/  IMAD.IADD R13, R13, 0x1, R15 ;  /* 0x000000010d0d7824 */ /* 0x000fe400078e020f */
[----:B------:R-:W-:Y:S02]  /*1250*/  IMAD R15, R32, UR8, RZ ;  /* 0x00000008200f7c24 */ /* 0x000fe4000f8e02ff */
[----:B------:R-:W-:-:S04]  /*1260*/  IMAD.WIDE.U32 R12, R6, UR8, R12 ;  /* 0x00000008060c7c25 */ /* 0x000fc8000f8e000c */
[----:B------:R-:W-:Y:S01]  /*1270*/  IMAD R15, R6, UR9, R15 ;  /* 0x00000009060f7c24 */ /* 0x000fe2000f8e020f */
[----:B------:R-:W-:Y:S01]  /*1280*/  IADD3 R10, P0, R33, R12, RZ ;  /* 0x0000000c210a7210 */ /* 0x000fe20007f1e0ff */
[----:B------:R-:W-:-:S03]  /*1290*/  ULDC.64 UR8, c[0x0][0x260] ;  /* 0x0000980000087ab9 */ /* 0x000fc60000000a00 */
[----:B------:R-:W-:Y:S02]  /*12a0*/  IADD3.X R13, R34, R13, R15, P0, !PT ;  /* 0x0000000d220d7210 */ /* 0x000fe400007fe40f */
[C---:B------:R-:W-:Y:S02]  /*12b0*/  LEA R12, P3, R10.reuse, UR8, 0x2 ;  /* 0x000000080a0c7c11 */ /* 0x040fe4000f8610ff */
[----:B------:R-:W-:Y:S02]  /*12c0*/  ISETP.GE.AND P0, PT, R35, R5, PT ;  /* 0x000000052300720c */ /* 0x000fe40003f06270 */
[----:B------:R-:W-:Y:S02]  /*12d0*/  LEA.HI.X R13, R10, UR9, R13, 0x2, P3 ;  /* 0x000000090a0d7c11 */ /* 0x000fe400098f140d */
[----:B------:R-:W-:Y:S02]  /*12e0*/  FSEL R5, R18, RZ, !P2 ;  /* 0x000000ff12057208 */ /* 0x000fe40005000000 */
[----:B------:R-:W-:Y:S01]  /*12f0*/  FSEL R15, R19, RZ, !P0 ;  /* 0x000000ff130f7208 */ /* 0x000fe20004000000 */
[----:B------:R0:W-:Y:S04]  /*1300*/  STG.E desc[UR4][R12.64+0x100], R17 ;  /* 0x000100110c007986 */ /* 0x0001e8000c101904 */
[----:B------:R0:W-:Y:S04]  /*1310*/  STG.E desc[UR4][R12.64], R5 ;  /* 0x000000050c007986 */ /* 0x0001e8000c101904 */
[----:B------:R0:W-:Y:S02]  /*1320*/  STG.E desc[UR4][R12.64+0x80], R15 ;  /* 0x0000800f0c007986 */ /* 0x0001e4000c101904 */
.L_x_3714:
[----:B------:R-:W-:Y:S05]  /*1330*/  BSYNC B0 ;  /* 0x0000000000007941 */ /* 0x000fea0003800000 */
.L_x_3713:
[----:B0-----:R-:W-:Y:S01]  /*1340*/  IADD3 R5, R38, 0x5f, RZ ;  /* 0x0000005f26057810 */ /* 0x001fe20007ffe0ff */
[----:B------:R-:W-:Y:S01]  /*1350*/  IMAD.SHL.U32 R12, R11, 0x40, RZ ;  /* 0x000000400b0c7824 */ /* 0x000fe200078e00ff */
[----:B------:R-:W-:Y:S01]  /*1360*/  SHF.L.U32 R14, R3, 0x2, RZ ;  /* 0x00000002030e7819 */ /* 0x000fe200000006ff */
[----:B------:R-:W-:Y:S01]  /*1370*/  IMAD R15, R2, 0x1800, RZ ;  /* 0x00001800020f7824 */ /* 0x000fe200078e02ff */
[----:B------:R-:W-:Y:S01]  /*1380*/  BSSY B0, `(.L_x_3715) ;  /* 0x0000028000007945 */ /* 0x000fe20003800000 */
[----:B------:R-:W-:-:S03]  /*1390*/  IMAD.HI R10, R5, 0x2aaaaaab, RZ ;  /* 0x2aaaaaab050a7827 */ /* 0x000fc600078e02ff */
[----:B------:R-:W-:Y:S02]  /*13a0*/  SHF.R.S32.HI R16, RZ, 0x1f, R15 ;  /* 0x0000001fff107819 */ /* 0x000fe4000001140f */
[----:B------:R-:W-:-:S04]  /*13b0*/  SHF.R.U32.HI R13, RZ, 0x1f, R10 ;  /* 0x0000001fff0d7819 */ /* 0x000fc8000001160a */
[----:B------:R-:W-:Y:S02]  /*13c0*/  LEA.HI.SX32 R10, R10, R13, 0x1c ;  /* 0x0000000d0a0a7211 */ /* 0x000fe400078fe2ff */
[----:B------:R-:W-:Y:S02]  /*13d0*/  SHF.R.S32.HI R13, RZ, 0x1f, R12 ;  /* 0x0000001fff0d7819 */ /* 0x000fe4000001140c */
[----:B------:R-:W-:Y:S01]  /*13e0*/  IADD3 R12, P0, P2, R12, R14, R15 ;  /* 0x0000000e0c0c7210 */ /* 0x000fe20007a1e00f */
[--C-:B------:R-:W-:Y:S01]  /*13f0*/  IMAD R10, R10, 0x60, -R5.reuse ;  /* 0x000000600a0a7824 */ /* 0x100fe200078e0a05 */
[----:B------:R-:W-:Y:S01]  /*1400*/  SHF.R.S32.HI R14, RZ, 0x1f, R14 ;  /* 0x0000001fff0e7819 */ /* 0x000fe2000001140e */
[----:B------:R-:W-:-:S03]  /*1410*/  IMAD R5, R2, -0x60, R5 ;  /* 0xffffffa002057824 */ /* 0x000fc600078e0205 */
[----:B------:R-:W-:Y:S01]  /*1420*/  IADD3.X R13, R13, R14, R16, P0, P2 ;  /* 0x0000000e0d0d7210 */ /* 0x000fe200007e4410 */
[----:B------:R-:W-:Y:S02]  /*1430*/  IMAD.IADD R10, R5, 0x1, R10 ;  /* 0x00000001050a7824 */ /* 0x000fe400078e020a */
[----:B-1----:R-:W-:-:S03]  /*1440*/  IMAD R14, R8, UR7, RZ ;  /* 0x00000007080e7c24 */ /* 0x002fc6000f8e02ff */
[----:B------:R-:W-:Y:S01]  /*1450*/  ISETP.GE.OR P1, PT, R3, R10, P1 ;  /* 0x0000000a0300720c */ /* 0x000fe20000f26670 */
[----:B------:R-:W-:Y:S02]  /*1460*/  IMAD R5, R9, UR6, R14 ;  /* 0x0000000609057c24 */ /* 0x000fe4000f8e020e */
[----:B------:R-:W-:-:S05]  /*1470*/  IMAD.WIDE.U32 R8, R8, UR6, R12 ;  /* 0x0000000608087c25 */ /* 0x000fca000f8e000c */
[----:B------:R-:W-:-:S05]  /*1480*/  IADD3 R5, R9, R5, RZ ;  /* 0x0000000509057210 */ /* 0x000fca0007ffe0ff */
[----:B------:R-:W-:Y:S05]  /*1490*/  @P1 BRA `(.L_x_3716) ;  /* 0x0000000000581947 */ /* 0x000fea0003800000 */
[----:B------:R-:W0:Y:S01]  /*14a0*/  LDC.64 R14, c[0x0][0x2a8] ;  /* 0x0000aa00ff0e7b82 */ /* 0x000e220000000a00 */
[----:B------:R-:W-:Y:S01]  /*14b0*/  IADD3 R10, P0, P1, R11, R4, R3 ;  /* 0x000000040b0a7210 */ /* 0x000fe2000791e003 */
[----:B------:R-:W-:Y:S01]  /*14c0*/  ULDC.64 UR8, c[0x0][0x2b0] ;  /* 0x0000ac0000087ab9 */ /* 0x000fe20000000a00 */
[----:B------:R-:W-:Y:S02]  /*14d0*/  SHF.R.S32.HI R13, RZ, 0x1f, R11 ;  /* 0x0000001fff0d7819 */ /* 0x000fe4000001140b */
[----:B------:R-:W-:Y:S02]  /*14e0*/  SHF.R.S32.HI R12, RZ, 0x1f, R4 ;  /* 0x0000001fff0c7819 */ /* 0x000fe40000011404 */
[----:B------:R-:W-:-:S04]  /*14f0*/  SHF.R.S32.HI R11, RZ, 0x1f, R3 ;  /* 0x0000001fff0b7819 */ /* 0x000fc80000011403 */
[----:B------:R-:W-:Y:S02]  /*1500*/  IADD3.X R11, R13, R12, R11, P0, P1 ;  /* 0x0000000c0d0b7210 */ /* 0x000fe400007e240b */
[----:B-----5:R-:W-:Y:S01]  /*1510*/  FSETP.NEU.FTZ.AND P0, PT, R7, -INF , PT ;  /* 0xff8000000700780b */ /* 0x020fe20003f1d000 */
[C---:B0-----:R-:W-:Y:S02]  /*1520*/  IMAD R12, R14.reuse, UR7, RZ ;  /* 0x000000070e0c7c24 */ /* 0x041fe4000f8e02ff */
[----:B------:R-:W-:-:S04]  /*1530*/  IMAD.WIDE.U32 R10, R14, UR6, R10 ;  /* 0x000000060e0a7c25 */ /* 0x000fc8000f8e000a */
[----:B------:R-:W-:Y:S01]  /*1540*/  FMUL.FTZ R14, R7, 1.4426950216293334961 ;  /* 0x3fb8aa3b070e7820 */ /* 0x000fe20000410000 */
[----:B------:R-:W-:Y:S02]  /*1550*/  IMAD R13, R15, UR6, R12 ;  /* 0x000000060f0d7c24 */ /* 0x000fe4000f8e020c */
[----:B------:R-:W-:Y:S02]  /*1560*/  IMAD R15, R32, UR8, RZ ;  /* 0x00000008200f7c24 */ /* 0x000fe4000f8e02ff */
[----:B------:R-:W-:Y:S01]  /*1570*/  FSEL R7, R14, RZ, P0 ;  /* 0x000000ff0e077208 */ /* 0x000fe20000000000 */
[----:B------:R-:W-:Y:S02]  /*1580*/  IMAD.IADD R11, R11, 0x1, R13 ;  /* 0x000000010b0b7824 */ /* 0x000fe400078e020d */
[C---:B------:R-:W-:Y:S02]  /*1590*/  IMAD R15, R6.reuse, UR9, R15 ;  /* 0x00000009060f7c24 */ /* 0x040fe4000f8e020f */
[----:B------:R-:W-:Y:S01]  /*15a0*/  IMAD.WIDE.U32 R10, R6, UR8, R10 ;  /* 0x00000008060a7c25 */ /* 0x000fe2000f8e000a */
[----:B------:R-:W-:-:S04]  /*15b0*/  ULDC.64 UR8, c[0x0][0x2a0] ;  /* 0x0000a80000087ab9 */ /* 0x000fc80000000a00 */
[----:B------:R-:W-:Y:S02]  /*15c0*/  IADD3 R11, R11, R15, RZ ;  /* 0x0000000f0b0b7210 */ /* 0x000fe40007ffe0ff */
[----:B------:R-:W-:-:S04]  /*15d0*/  LEA R12, P1, R10, UR8, 0x2 ;  /* 0x000000080a0c7c11 */ /* 0x000fc8000f8210ff */
[----:B------:R-:W-:-:S05]  /*15e0*/  LEA.HI.X R13, R10, UR9, R11, 0x2, P1 ;  /* 0x000000090a0d7c11 */ /* 0x000fca00088f140b */
[----:B------:R0:W-:Y:S04]  /*15f0*/  STG.E desc[UR4][R12.64], R7 ;  /* 0x000000070c007986 */ /* 0x0001e8000c101904 */
.L_x_3716:
[----:B------:R-:W-:Y:S05]  /*1600*/  BSYNC B0 ;  /* 0x0000000000007941 */ /* 0x000fea0003800000 */
.L_x_3715:
[----:B------:R-:W-:Y:S01]  /*1610*/  ULDC.64 UR10, c[0x0][0x2e8] ;  /* 0x0000ba00000a7ab9 */ /* 0x000fe20000000a00 */
[----:B------:R-:W-:Y:S01]  /*1620*/  ULDC.64 UR8, c[0x0][0x2d8] ;  /* 0x0000b60000087ab9 */ /* 0x000fe20000000a00 */
[----:B------:R-:W-:Y:S01]  /*1630*/  ISETP.NE.U32.AND P0, PT, RZ, UR10, PT ;  /* 0x0000000aff007c0c */ /* 0x000fe2000bf05070 */
[----:B0----5:R-:W-:Y:S02]  /*1640*/  IMAD R7, R32, UR8, RZ ;  /* 0x0000000820077c24 */ /* 0x021fe4000f8e02ff */
[----:B------:R-:W-:Y:S01]  /*1650*/  IMAD.MOV.U32 R4, RZ, RZ, R8 ;  /* 0x000000ffff047224 */ /* 0x000fe200078e0008 */
[----:B------:R-:W-:Y:S01]  /*1660*/  ISETP.NE.AND.EX P0, PT, RZ, UR11, PT, P0 ;  /* 0x0000000bff007c0c */ /* 0x000fe2000bf05300 */
[C---:B------:R-:W-:Y:S02]  /*1670*/  IMAD R7, R6.reuse, UR9, R7 ;  /* 0x0000000906077c24 */ /* 0x040fe4000f8e0207 */
[----:B------:R-:W-:Y:S01]  /*1680*/  IMAD.WIDE.U32 R4, R6, UR8, R4 ;  /* 0x0000000806047c25 */ /* 0x000fe2000f8e0004 */
[----:B------:R-:W-:Y:S01]  /*1690*/  ISETP.NE.OR P0, PT, R3, RZ, !P0 ;  /* 0x000000ff0300720c */ /* 0x000fe20004705670 */
[----:B------:R-:W-:-:S02]  /*16a0*/  ULDC.64 UR8, c[0x0][0x2b8] ;  /* 0x0000ae0000087ab9 */ /* 0x000fc40000000a00 */
[----:B------:R-:W-:Y:S02]  /*16b0*/  LEA R6, P1, R4, UR8, 0x2 ;  /* 0x0000000804067c11 */ /* 0x000fe4000f8210ff */
[----:B------:R-:W-:-:S04]  /*16c0*/  IADD3 R5, R5, R7, RZ ;  /* 0x0000000705057210 */ /* 0x000fc80007ffe0ff */
[----:B------:R-:W-:-:S05]  /*16d0*/  LEA.HI.X R7, R4, UR9, R5, 0x2, P1 ;  /* 0x0000000904077c11 */ /* 0x000fca00088f1405 */
        /* <DEDUP_REMOVED lines=15> */
.L_x_3717:
        /* <DEDUP_REMOVED lines=11> */
.L_x_3748:


//--------------------- .nv.global.init           --------------------------
	.section	.nv.global.init,"aw",@progbits
.nv.global.init:
	.type		$str$23,@object
	.size		$str$23,($str$24 - $str$23)
$str$23:
        /*0000*/ 	.byte	0x28, 0x61, 0x64, 0x64, 0x72, 0x65, 0x73, 0x73, 0x20, 0x26, 0x20, 0x6d, 0x61, 0x73, 0x6b, 0x29
        /*0010*/ 	.byte	0x20, 0x3d, 0x3d, 0x20, 0x30, 0x00
	.type		$str$24,@object
	.size		$str$24,(__unnamed_4 - $str$24)
$str$24:
        /*0016*/ 	.byte	0x2f, 0x74, 0x6d, 0x70, 0x2f, 0x6f, 0x73, 0x73, 0x5f, 0x6b, 0x65, 0x72, 0x6e, 0x65, 0x6c, 0x73
        /*0026*/ 	.byte	0x5f, 0x73, 0x72, 0x63, 0x2f, 0x66, 0x6c, 0x61, 0x73, 0x68, 0x5f, 0x61, 0x74, 0x74, 0x65, 0x6e
        /*0036*/ 	.byte	0x74, 0x69, 0x6f, 0x6e, 0x2f, 0x63, 0x73, 0x72, 0x63, 0x2f, 0x63, 0x75, 0x74, 0x6c, 0x61, 0x73
        /*0046*/ 	.byte	0x73, 0x2f, 0x69, 0x6e, 0x63, 0x6c, 0x75, 0x64, 0x65, 0x2f, 0x63, 0x75, 0x74, 0x65, 0x2f, 0x70
        /*0056*/ 	.byte	0x6f, 0x69, 0x6e, 0x74, 0x65, 0x72, 0x5f, 0x66, 0x6c, 0x61, 0x67, 0x67, 0x65, 0x64, 0x2e, 0x68
        /*0066*/ 	.byte	0x70, 0x70, 0x00
	.type		__unnamed_4,@object
	.size		__unnamed_4,(__unnamed_2 - __unnamed_4)
__unnamed_4:
        /* <DEDUP_REMOVED lines=17> */
        /*0179*/ 	.byte	0x43, 0x3c, 0x36, 0x34, 0x3e, 0x3e, 0x3e, 0x3e, 0x5d, 0x00
	.type		__unnamed_2,@object
	.size		__unnamed_2,(__unnamed_6 - __unnamed_2)
__unnamed_2:
        /* <DEDUP_REMOVED lines=23> */
	.type		__unnamed_6,@object
	.size		__unnamed_6,(__unnamed_3 - __unnamed_6)
__unnamed_6:
        /* <DEDUP_REMOVED lines=22> */
        /*044f*/ 	.byte	0x31, 0x36, 0x33, 0x38, 0x34, 0x3e, 0x3e, 0x3e, 0x3e, 0x20, 0x26, 0x5d, 0x00
	.type		__unnamed_3,@object
	.size		__unnamed_3,(__unnamed_1 - __unnamed_3)
__unnamed_3:
        /* <DEDUP_REMOVED lines=23> */
        /*05cc*/ 	.byte	0x75, 0x74, 0x65, 0x3a, 0x3a, 0x43, 0x3c, 0x30, 0x3e, 0x3e, 0x3e, 0x3e, 0x3e, 0x5d, 0x00
	.type		__unnamed_1,@object
	.size		__unnamed_1,(__unnamed_5 - __unnamed_1)
__unnamed_1:
        /* <DEDUP_REMOVED lines=29> */
        /*07ab*/ 	.byte	0x5d, 0x00
	.type		__unnamed_5,@object
	.size		__unnamed_5,(.L_4 - __unnamed_5)
__unnamed_5:
        /* <DEDUP_REMOVED lines=30> */
.L_4:


//--------------------- .nv.shared._ZN7cutlass13device_kernelIN5flash11enable_sm90INS1_16FlashAttnBwdSm90INS1_25CollectiveMainloopBwdSm90ILi2ELi2ELi2EN4cute5tupleIJNS5_1CILi1EEES8_S8_EEENS6_IJNS7_ILi128EEESA_NS7_ILi64EEEEEENS_10bfloat16_tEfNS_4arch4Sm90ELb0ELb0ELb1ELb0ELb0ELb1ELb0ELb0ELi2ELi1ELi2ELi2ELb0EEENS1_21CollectiveEpilogueBwdISC_SD_SF_Li256ELb0ELb0ELi1EEENS1_19SingleTileSchedulerILb0ELb0ELb0ELi128EEEEEEEEEvNT_6ParamsE --------------------------
	.section	.nv.shared._ZN7cutlass13device_kernelIN5flash11enable_sm90INS1_16FlashAttnBwdSm90INS1_25CollectiveMainloopBwdSm90ILi2ELi2ELi2EN4cute5tupleIJNS5_1CILi1EEES8_S8_EEENS6_IJNS7_ILi128EEESA_NS7_ILi64EEEEEENS_10bfloat16_tEfNS_4arch4Sm90ELb0ELb0ELb1ELb0ELb0ELb1ELb0ELb0ELi2ELi1ELi2ELi2ELb0EEENS1_21CollectiveEpilogueBwdISC_SD_SF_Li256ELb0ELb0ELi1EEENS1_19SingleTileSchedulerILb0ELb0ELb0ELi128EEEEEEEEEvNT_6ParamsE,"aw",@nobits
	.sectionflags	@""
	.align	16
	.zero		1024


//--------------------- .nv.shared.reserved.0     --------------------------
	.section	.nv.shared.reserved.0,"aw",@nobits
	.weak		__nv_reservedSMEM_offset_0_alias
	.size		__nv_reservedSMEM_offset_0_alias, 0, 0
	.other		__nv_reservedSMEM_offset_0_alias,@"STO_CUDA_RESERVED_SHARED STV_DEFAULT"
__nv_reservedSMEM_offset_0_alias:
	.zero		0


//--------------------- .nv.global                --------------------------
	.section	.nv.global,"aw",@nobits
.nv.global:
	.type		_ZN73_INTERNAL_199dbdb6_37_flash_bwd_hdim64_bf16_softcap_sm90_cu_f3e6f9ee_28384cute1_E,@object
	.size		_ZN73_INTERNAL_199dbdb6_37_flash_bwd_hdim64_bf16_softcap_sm90_cu_f3e6f9ee_28384cute1_E,(_ZN73_INTERNAL_199dbdb6_37_flash_bwd_hdim64_bf16_softcap_sm90_cu_f3e6f9ee_28384cuda3std3__45__cpo6cbeginE - _ZN73_INTERNAL_199dbdb6_37_flash_bwd_hdim64_bf16_softcap_sm90_cu_f3e6f9ee_28384cute1_E)
_ZN73_INTERNAL_199dbdb6_37_flash_bwd_hdim64_bf16_softcap_sm90_cu_f3e6f9ee_28384cute1_E:
	.zero		1
	.type		_ZN73_INTERNAL_199dbdb6_37_flash_bwd_hdim64_bf16_softcap_sm90_cu_f3e6f9ee_28384cuda3std3__45__cpo6cbeginE,@object
	.size		_ZN73_INTERNAL_199dbdb6_37_flash_bwd_hdim64_bf16_softcap_sm90_cu_f3e6f9ee_28384cuda3std3__45__cpo6cbeginE,(_ZN73_INTERNAL_199dbdb6_37_flash_bwd_hdim64_bf16_softcap_sm90_cu_f3e6f9ee_28384cuda3std3__48in_placeE - _ZN73_INTERNAL_199dbdb6_37_flash_bwd_hdim64_bf16_softcap_sm90_cu_f3e6f9ee_28384cuda3std3__45__cpo6cbeginE)
_ZN73_INTERNAL_199dbdb6_37_flash_bwd_hdim64_bf16_softcap_sm90_cu_f3e6f9ee_28384cuda3std3__45__cpo6cbeginE:
	.zero		1
	.type		_ZN73_INTERNAL_199dbdb6_37_flash_bwd_hdim64_bf16_softcap_sm90_cu_f3e6f9ee_28384cuda3std3__48in_placeE,@object
	.size		_ZN73_INTERNAL_199dbdb6_37_flash_bwd_hdim64_bf16_softcap_sm90_cu_f3e6f9ee_28384cuda3std3__48in_placeE,(_ZN73_INTERNAL_199dbdb6_37_flash_bwd_hdim64_bf16_softcap_sm90_cu_f3e6f9ee_28384cuda3std6ranges3__45__cpo9iter_moveE - _ZN73_INTERNAL_199dbdb6_37_flash_bwd_hdim64_bf16_softcap_sm90_cu_f3e6f9ee_28384cuda3std3__48in_placeE)
_ZN73_INTERNAL_199dbdb6_37_flash_bwd_hdim64_bf16_softcap_sm90_cu_f3e6f9ee_28384cuda3std3__48in_placeE:
	.zero		1
	.type		_ZN73_INTERNAL_199dbdb6_37_flash_bwd_hdim64_bf16_softcap_sm90_cu_f3e6f9ee_28384cuda3std6ranges3__45__cpo9iter_moveE,@object
	.size		_ZN73_INTERNAL_199dbdb6_37_flash_bwd_hdim64_bf16_softcap_sm90_cu_f3e6f9ee_28384cuda3std6ranges3__45__cpo9iter_moveE,(_ZN73_INTERNAL_199dbdb6_37_flash_bwd_hdim64_bf16_softcap_sm90_cu_f3e6f9ee_28384cuda3std3__45__cpo5beginE - _ZN73_INTERNAL_199dbdb6_37_flash_bwd_hdim64_bf16_softcap_sm90_cu_f3e6f9ee_28384cuda3std6ranges3__45__cpo9iter_moveE)
_ZN73_INTERNAL_199dbdb6_37_flash_bwd_hdim64_bf16_softcap_sm90_cu_f3e6f9ee_28384cuda3std6ranges3__45__cpo9iter_moveE:
	.zero		1
	.type		_ZN73_INTERNAL_199dbdb6_37_flash_bwd_hdim64_bf16_softcap_sm90_cu_f3e6f9ee_28384cuda3std3__45__cpo5beginE,@object
	.size		_ZN73_INTERNAL_199dbdb6_37_flash_bwd_hdim64_bf16_softcap_sm90_cu_f3e6f9ee_28384cuda3std3__45__cpo5beginE,(_ZN73_INTERNAL_199dbdb6_37_flash_bwd_hdim64_bf16_softcap_sm90_cu_f3e6f9ee_28384cuda3std3__475_GLOBAL__N__199dbdb6_37_flash_bwd_hdim64_bf16_softcap_sm90_cu_f3e6f9ee_28386ignoreE - _ZN73_INTERNAL_199dbdb6_37_flash_bwd_hdim64_bf16_softcap_sm90_cu_f3e6f9ee_28384cuda3std3__45__cpo5beginE)
_ZN73_INTERNAL_199dbdb6_37_flash_bwd_hdim64_bf16_softcap_sm90_cu_f3e6f9ee_28384cuda3std3__45__cpo5beginE:
	.zero		1
	.type		_ZN73_INTERNAL_199dbdb6_37_flash_bwd_hdim64_bf16_softcap_sm90_cu_f3e6f9ee_28384cuda3std3__475_GLOBAL__N__199dbdb6_37_flash_bwd_hdim64_bf16_softcap_sm90_cu_f3e6f9ee_28386ignoreE,@object
	.size		_ZN73_INTERNAL_199dbdb6_37_flash_bwd_hdim64_bf16_softcap_sm90_cu_f3e6f9ee_28384cuda3std3__475_GLOBAL__N__199dbdb6_37_flash_bwd_hdim64_bf16_softcap_sm90_cu_f3e6f9ee_28386ignoreE,(_ZN73_INTERNAL_199dbdb6_37_flash_bwd_hdim64_bf16_softcap_sm90_cu_f3e6f9ee_28384cute7productE - _ZN73_INTERNAL_199dbdb6_37_flash_bwd_hdim64_bf16_softcap_sm90_cu_f3e6f9ee_28384cuda3std3__475_GLOBAL__N__199dbdb6_37_flash_bwd_hdim64_bf16_softcap_sm90_cu_f3e6f9ee_28386ignoreE)
_ZN73_INTERNAL_199dbdb6_37_flash_bwd_hdim64_bf16_softcap_sm90_cu_f3e6f9ee_28384cuda3std3__475_GLOBAL__N__199dbdb6_37_flash_bwd_hdim64_bf16_softcap_sm90_cu_f3e6f9ee_28386ignoreE:
	.zero		1
	.type		_ZN73_INTERNAL_199dbdb6_37_flash_bwd_hdim64_bf16_softcap_sm90_cu_f3e6f9ee_28384cute7productE,@object
	.size		_ZN73_INTERNAL_199dbdb6_37_flash_bwd_hdim64_bf16_softcap_sm90_cu_f3e6f9ee_28384cute7productE,(_ZN73_INTERNAL_199dbdb6_37_flash_bwd_hdim64_bf16_softcap_sm90_cu_f3e6f9ee_28384cuda3std3__45__cpo3endE - _ZN73_INTERNAL_199dbdb6_37_flash_bwd_hdim64_bf16_softcap_sm90_cu_f3e6f9ee_28384cute7productE)
_ZN73_INTERNAL_199dbdb6_37_flash_bwd_hdim64_bf16_softcap_sm90_cu_f3e6f9ee_28384cute7productE:
	.zero		1
	.type		_ZN73_INTERNAL_199dbdb6_37_flash_bwd_hdim64_bf16_softcap_sm90_cu_f3e6f9ee_28384cuda3std3__45__cpo3endE,@object
	.size		_ZN73_INTERNAL_199dbdb6_37_flash_bwd_hdim64_bf16_softcap_sm90_cu_f3e6f9ee_28384cuda3std3__45__cpo3endE,(_ZN73_INTERNAL_199dbdb6_37_flash_bwd_hdim64_bf16_softcap_sm90_cu_f3e6f9ee_28384cuda3std3__419piecewise_constructE - _ZN73_INTERNAL_199dbdb6_37_flash_bwd_hdim64_bf16_softcap_sm90_cu_f3e6f9ee_28384cuda3std3__45__cpo3endE)
_ZN73_INTERNAL_199dbdb6_37_flash_bwd_hdim64_bf16_softcap_sm90_cu_f3e6f9ee_28384cuda3std3__45__cpo3endE:
	.zero		1
	.type		_ZN73_INTERNAL_199dbdb6_37_flash_bwd_hdim64_bf16_softcap_sm90_cu_f3e6f9ee_28384cuda3std3__419piecewise_constructE,@object
	.size		_ZN73_INTERNAL_199dbdb6_37_flash_bwd_hdim64_bf16_softcap_sm90_cu_f3e6f9ee_28384cuda3std3__419piecewise_constructE,(_ZN73_INTERNAL_199dbdb6_37_flash_bwd_hdim64_bf16_softcap_sm90_cu_f3e6f9ee_28384cuda3std3__45__cpo4cendE - _ZN73_INTERNAL_199dbdb6_37_flash_bwd_hdim64_bf16_softcap_sm90_cu_f3e6f9ee_28384cuda3std3__419piecewise_constructE)
_ZN73_INTERNAL_199dbdb6_37_flash_bwd_hdim64_bf16_softcap_sm90_cu_f3e6f9ee_28384cuda3std3__419piecewise_constructE:
	.zero		1
	.type		_ZN73_INTERNAL_199dbdb6_37_flash_bwd_hdim64_bf16_softcap_sm90_cu_f3e6f9ee_28384cuda3std3__45__cpo4cendE,@object
	.size		_ZN73_INTERNAL_199dbdb6_37_flash_bwd_hdim64_bf16_softcap_sm90_cu_f3e6f9ee_28384cuda3std3__45__cpo4cendE,(_ZN73_INTERNAL_199dbdb6_37_flash_bwd_hdim64_bf16_softcap_sm90_cu_f3e6f9ee_28384cuda3std6ranges3__45__cpo4swapE - _ZN73_INTERNAL_199dbdb6_37_flash_bwd_hdim64_bf16_softcap_sm90_cu_f3e6f9ee_28384cuda3std3__45__cpo4cendE)
_ZN73_INTERNAL_199dbdb6_37_flash_bwd_hdim64_bf16_softcap_sm90_cu_f3e6f9ee_28384cuda3std3__45__cpo4cendE:
	.zero		1
	.type		_ZN73_INTERNAL_199dbdb6_37_flash_bwd_hdim64_bf16_softcap_sm90_cu_f3e6f9ee_28384cuda3std6ranges3__45__cpo4swapE,@object
	.size		_ZN73_INTERNAL_199dbdb6_37_flash_bwd_hdim64_bf16_softcap_sm90_cu_f3e6f9ee_28384cuda3std6ranges3__45__cpo4swapE,(.L_13 - _ZN73_INTERNAL_199dbdb6_37_flash_bwd_hdim64_bf16_softcap_sm90_cu_f3e6f9ee_28384cuda3std6ranges3__45__cpo4swapE)
_ZN73_INTERNAL_199dbdb6_37_flash_bwd_hdim64_bf16_softcap_sm90_cu_f3e6f9ee_28384cuda3std6ranges3__45__cpo4swapE:
	.zero		1
.L_13:


//--------------------- .nv.shared._ZN7cutlass13device_kernelIN5flash11enable_sm90INS1_16FlashAttnBwdSm90INS1_25CollectiveMainloopBwdSm90ILi2ELi2ELi2EN4cute5tupleIJNS5_1CILi1EEES8_S8_EEENS6_IJNS7_ILi128EEESA_NS7_ILi64EEEEEENS_10bfloat16_tEfNS_4arch4Sm90ELb0ELb0ELb1ELb0ELb1ELb1ELb0ELb0ELi2ELi1ELi2ELi2ELb0EEENS1_21CollectiveEpilogueBwdISC_SD_SF_Li256ELb0ELb0ELi1EEENS1_19SingleTileSchedulerILb0ELb0ELb0ELi128EEEEEEEEEvNT_6ParamsE --------------------------
	.section	.nv.shared._ZN7cutlass13device_kernelIN5flash11enable_sm90INS1_16FlashAttnBwdSm90INS1_25CollectiveMainloopBwdSm90ILi2ELi2ELi2EN4cute5tupleIJNS5_1CILi1EEES8_S8_EEENS6_IJNS7_ILi128EEESA_NS7_ILi64EEEEEENS_10bfloat16_tEfNS_4arch4Sm90ELb0ELb0ELb1ELb0ELb1ELb1ELb0ELb0ELi2ELi1ELi2ELi2ELb0EEENS1_21CollectiveEpilogueBwdISC_SD_SF_Li256ELb0ELb0ELi1EEENS1_19SingleTileSchedulerILb0ELb0ELb0ELi128EEEEEEEEEvNT_6ParamsE,"aw",@nobits
	.sectionflags	@""
	.align	16
	.zero		1024


//--------------------- .nv.shared._ZN7cutlass13device_kernelIN5flash11enable_sm90INS1_16FlashAttnBwdSm90INS1_25CollectiveMainloopBwdSm90ILi2ELi2ELi2EN4cute5tupleIJNS5_1CILi1EEES8_S8_EEENS6_IJNS7_ILi128EEESA_NS7_ILi64EEEEEENS_10bfloat16_tEfNS_4arch4Sm90ELb0ELb0ELb1ELb0ELb0ELb1ELb0ELb0ELi2ELi1ELi2ELi2ELb0EEENS1_24CollectiveEpilogueBwdGQAISC_fSF_Li256ELb0ELb0EEENS1_19SingleTileSchedulerILb0ELb0ELb0ELi128EEEEEEEEEvNT_6ParamsE --------------------------
	.section	.nv.shared._ZN7cutlass13device_kernelIN5flash11enable_sm90INS1_16FlashAttnBwdSm90INS1_25CollectiveMainloopBwdSm90ILi2ELi2ELi2EN4cute5tupleIJNS5_1CILi1EEES8_S8_EEENS6_IJNS7_ILi128EEESA_NS7_ILi64EEEEEENS_10bfloat16_tEfNS_4arch4Sm90ELb0ELb0ELb1ELb0ELb0ELb1ELb0ELb0ELi2ELi1ELi2ELi2ELb0EEENS1_24CollectiveEpilogueBwdGQAISC_fSF_Li256ELb0ELb0EEENS1_19SingleTileSchedulerILb0ELb0ELb0ELi128EEEEEEEEEvNT_6ParamsE,"aw",@nobits
	.sectionflags	@""
	.align	16
	.zero		1024


//--------------------- .nv.shared._ZN7cutlass13device_kernelIN5flash11enable_sm90INS1_16FlashAttnBwdSm90INS1_25CollectiveMainloopBwdSm90ILi2ELi2ELi2EN4cute5tupleIJNS5_1CILi1EEES8_S8_EEENS6_IJNS7_ILi128EEESA_NS7_ILi64EEEEEENS_10bfloat16_tEfNS_4arch4Sm90ELb0ELb0ELb1ELb0ELb1ELb1ELb0ELb0ELi2ELi1ELi2ELi2ELb0EEENS1_24CollectiveEpilogueBwdGQAISC_fSF_Li256ELb0ELb1EEENS1_19SingleTileSchedulerILb0ELb0ELb0ELi128EEEEEEEEEvNT_6ParamsE --------------------------
	.section	.nv.shared._ZN7cutlass13device_kernelIN5flash11enable_sm90INS1_16FlashAttnBwdSm90INS1_25CollectiveMainloopBwdSm90ILi2ELi2ELi2EN4cute5tupleIJNS5_1CILi1EEES8_S8_EEENS6_IJNS7_ILi128EEESA_NS7_ILi64EEEEEENS_10bfloat16_tEfNS_4arch4Sm90ELb0ELb0ELb1ELb0ELb1ELb1ELb0ELb0ELi2ELi1ELi2ELi2ELb0EEENS1_24CollectiveEpilogueBwdGQAISC_fSF_Li256ELb0ELb1EEENS1_19SingleTileSchedulerILb0ELb0ELb0ELi128EEEEEEEEEvNT_6ParamsE,"aw",@nobits
	.sectionflags	@""
	.align	16
	.zero		1024


//--------------------- .nv.shared._ZN7cutlass13device_kernelIN5flash11enable_sm90INS1_16FlashAttnBwdSm90INS1_25CollectiveMainloopBwdSm90ILi2ELi2ELi2EN4cute5tupleIJNS5_1CILi1EEES8_S8_EEENS6_IJNS7_ILi128EEESA_NS7_ILi64EEEEEENS_10bfloat16_tEfNS_4arch4Sm90ELb0ELb0ELb1ELb1ELb0ELb1ELb0ELb0ELi2ELi1ELi2ELi2ELb0EEENS1_21CollectiveEpilogueBwdISC_SD_SF_Li256ELb1ELb0ELi1EEENS1_19SingleTileSchedulerILb1ELb0ELb0ELi128EEEEEEEEEvNT_6ParamsE --------------------------
	.section	.nv.shared._ZN7cutlass13device_kernelIN5flash11enable_sm90INS1_16FlashAttnBwdSm90INS1_25CollectiveMainloopBwdSm90ILi2ELi2ELi2EN4cute5tupleIJNS5_1CILi1EEES8_S8_EEENS6_IJNS7_ILi128EEESA_NS7_ILi64EEEEEENS_10bfloat16_tEfNS_4arch4Sm90ELb0ELb0ELb1ELb1ELb0ELb1ELb0ELb0ELi2ELi1ELi2ELi2ELb0EEENS1_21CollectiveEpilogueBwdISC_SD_SF_Li256ELb1ELb0ELi1EEENS1_19SingleTileSchedulerILb1ELb0ELb0ELi128EEEEEEEEEvNT_6ParamsE,"aw",@nobits
	.sectionflags	@""
	.align	16
	.zero		1024


//--------------------- .nv.shared._ZN7cutlass13device_kernelIN5flash11enable_sm90INS1_16FlashAttnBwdSm90INS1_25CollectiveMainloopBwdSm90ILi2ELi2ELi2EN4cute5tupleIJNS5_1CILi1EEES8_S8_EEENS6_IJNS7_ILi128EEESA_NS7_ILi64EEEEEENS_10bfloat16_tEfNS_4arch4Sm90ELb0ELb0ELb1ELb1ELb1ELb1ELb0ELb0ELi2ELi1ELi2ELi2ELb0EEENS1_21CollectiveEpilogueBwdISC_SD_SF_Li256ELb1ELb0ELi1EEENS1_19SingleTileSchedulerILb1ELb0ELb0ELi128EEEEEEEEEvNT_6ParamsE --------------------------
	.section	.nv.shared._ZN7cutlass13device_kernelIN5flash11enable_sm90INS1_16FlashAttnBwdSm90INS1_25CollectiveMainloopBwdSm90ILi2ELi2ELi2EN4cute5tupleIJNS5_1CILi1EEES8_S8_EEENS6_IJNS7_ILi128EEESA_NS7_ILi64EEEEEENS_10bfloat16_tEfNS_4arch4Sm90ELb0ELb0ELb1ELb1ELb1ELb1ELb0ELb0ELi2ELi1ELi2ELi2ELb0EEENS1_21CollectiveEpilogueBwdISC_SD_SF_Li256ELb1ELb0ELi1EEENS1_19SingleTileSchedulerILb1ELb0ELb0ELi128EEEEEEEEEvNT_6ParamsE,"aw",@nobits
	.sectionflags	@""
	.align	16
	.zero		1024


//--------------------- .nv.shared._ZN7cutlass13device_kernelIN5flash11enable_sm90INS1_16FlashAttnBwdSm90INS1_25CollectiveMainloopBwdSm90ILi2ELi2ELi2EN4cute5tupleIJNS5_1CILi1EEES8_S8_EEENS6_IJNS7_ILi128EEESA_NS7_ILi64EEEEEENS_10bfloat16_tEfNS_4arch4Sm90ELb0ELb0ELb1ELb1ELb0ELb1ELb0ELb0ELi2ELi1ELi2ELi2ELb0EEENS1_24CollectiveEpilogueBwdGQAISC_fSF_Li256ELb1ELb0EEENS1_19SingleTileSchedulerILb1ELb0ELb0ELi128EEEEEEEEEvNT_6ParamsE --------------------------
	.section	.nv.shared._ZN7cutlass13device_kernelIN5flash11enable_sm90INS1_16FlashAttnBwdSm90INS1_25CollectiveMainloopBwdSm90ILi2ELi2ELi2EN4cute5tupleIJNS5_1CILi1EEES8_S8_EEENS6_IJNS7_ILi128EEESA_NS7_ILi64EEEEEENS_10bfloat16_tEfNS_4arch4Sm90ELb0ELb0ELb1ELb1ELb0ELb1ELb0ELb0ELi2ELi1ELi2ELi2ELb0EEENS1_24CollectiveEpilogueBwdGQAISC_fSF_Li256ELb1ELb0EEENS1_19SingleTileSchedulerILb1ELb0ELb0ELi128EEEEEEEEEvNT_6ParamsE,"aw",@nobits
	.sectionflags	@""
	.align	16
	.zero		1024


//--------------------- .nv.shared._ZN7cutlass13device_kernelIN5flash11enable_sm90INS1_16FlashAttnBwdSm90INS1_25CollectiveMainloopBwdSm90ILi2ELi2ELi2EN4cute5tupleIJNS5_1CILi1EEES8_S8_EEENS6_IJNS7_ILi128EEESA_NS7_ILi64EEEEEENS_10bfloat16_tEfNS_4arch4Sm90ELb0ELb0ELb1ELb1ELb1ELb1ELb0ELb0ELi2ELi1ELi2ELi2ELb0EEENS1_24CollectiveEpilogueBwdGQAISC_fSF_Li256ELb1ELb1EEENS1_19SingleTileSchedulerILb1ELb0ELb0ELi128EEEEEEEEEvNT_6ParamsE --------------------------
	.section	.nv.shared._ZN7cutlass13device_kernelIN5flash11enable_sm90INS1_16FlashAttnBwdSm90INS1_25CollectiveMainloopBwdSm90ILi2ELi2ELi2EN4cute5tupleIJNS5_1CILi1EEES8_S8_EEENS6_IJNS7_ILi128EEESA_NS7_ILi64EEEEEENS_10bfloat16_tEfNS_4arch4Sm90ELb0ELb0ELb1ELb1ELb1ELb1ELb0ELb0ELi2ELi1ELi2ELi2ELb0EEENS1_24CollectiveEpilogueBwdGQAISC_fSF_Li256ELb1ELb1EEENS1_19SingleTileSchedulerILb1ELb0ELb0ELi128EEEEEEEEEvNT_6ParamsE,"aw",@nobits
	.sectionflags	@""
	.align	16
	.zero		1024


//--------------------- .nv.shared._ZN7cutlass13device_kernelIN5flash11enable_sm90INS1_16FlashAttnBwdSm90INS1_25CollectiveMainloopBwdSm90ILi2ELi2ELi2EN4cute5tupleIJNS5_1CILi1EEES8_S8_EEENS6_IJNS7_ILi128EEESA_NS7_ILi64EEEEEENS_10bfloat16_tEfNS_4arch4Sm90ELb0ELb1ELb1ELb0ELb0ELb1ELb0ELb0ELi2ELi1ELi2ELi2ELb0EEENS1_21CollectiveEpilogueBwdISC_SD_SF_Li256ELb0ELb0ELi1EEENS1_19SingleTileSchedulerILb0ELb0ELb0ELi128EEEEEEEEEvNT_6ParamsE --------------------------
	.section	.nv.shared._ZN7cutlass13device_kernelIN5flash11enable_sm90INS1_16FlashAttnBwdSm90INS1_25CollectiveMainloopBwdSm90ILi2ELi2ELi2EN4cute5tupleIJNS5_1CILi1EEES8_S8_EEENS6_IJNS7_ILi128EEESA_NS7_ILi64EEEEEENS_10bfloat16_tEfNS_4arch4Sm90ELb0ELb1ELb1ELb0ELb0ELb1ELb0ELb0ELi2ELi1ELi2ELi2ELb0EEENS1_21CollectiveEpilogueBwdISC_SD_SF_Li256ELb0ELb0ELi1EEENS1_19SingleTileSchedulerILb0ELb0ELb0ELi128EEEEEEEEEvNT_6ParamsE,"aw",@nobits
	.sectionflags	@""
	.align	16
	.zero		1024


//--------------------- .nv.shared._ZN7cutlass13device_kernelIN5flash11enable_sm90INS1_16FlashAttnBwdSm90INS1_25CollectiveMainloopBwdSm90ILi2ELi2ELi2EN4cute5tupleIJNS5_1CILi1EEES8_S8_EEENS6_IJNS7_ILi128EEESA_NS7_ILi64EEEEEENS_10bfloat16_tEfNS_4arch4Sm90ELb0ELb1ELb1ELb0ELb1ELb1ELb0ELb0ELi2ELi1ELi2ELi2ELb0EEENS1_21CollectiveEpilogueBwdISC_SD_SF_Li256ELb0ELb0ELi1EEENS1_19SingleTileSchedulerILb0ELb0ELb0ELi128EEEEEEEEEvNT_6ParamsE --------------------------
	.section	.nv.shared._ZN7cutlass13device_kernelIN5flash11enable_sm90INS1_16FlashAttnBwdSm90INS1_25CollectiveMainloopBwdSm90ILi2ELi2ELi2EN4cute5tupleIJNS5_1CILi1EEES8_S8_EEENS6_IJNS7_ILi128EEESA_NS7_ILi64EEEEEENS_10bfloat16_tEfNS_4arch4Sm90ELb0ELb1ELb1ELb0ELb1ELb1ELb0ELb0ELi2ELi1ELi2ELi2ELb0EEENS1_21CollectiveEpilogueBwdISC_SD_SF_Li256ELb0ELb0ELi1EEENS1_19SingleTileSchedulerILb0ELb0ELb0ELi128EEEEEEEEEvNT_6ParamsE,"aw",@nobits
	.sectionflags	@""
	.align	16
	.zero		1024


//--------------------- .nv.shared._ZN7cutlass13device_kernelIN5flash11enable_sm90INS1_16FlashAttnBwdSm90INS1_25CollectiveMainloopBwdSm90ILi2ELi2ELi2EN4cute5tupleIJNS5_1CILi1EEES8_S8_EEENS6_IJNS7_ILi128EEESA_NS7_ILi64EEEEEENS_10bfloat16_tEfNS_4arch4Sm90ELb0ELb1ELb1ELb0ELb0ELb1ELb0ELb0ELi2ELi1ELi2ELi2ELb0EEENS1_24CollectiveEpilogueBwdGQAISC_fSF_Li256ELb0ELb0EEENS1_19SingleTileSchedulerILb0ELb0ELb0ELi128EEEEEEEEEvNT_6ParamsE --------------------------
	.section	.nv.shared._ZN7cutlass13device_kernelIN5flash11enable_sm90INS1_16FlashAttnBwdSm90INS1_25CollectiveMainloopBwdSm90ILi2ELi2ELi2EN4cute5tupleIJNS5_1CILi1EEES8_S8_EEENS6_IJNS7_ILi128EEESA_NS7_ILi64EEEEEENS_10bfloat16_tEfNS_4arch4Sm90ELb0ELb1ELb1ELb0ELb0ELb1ELb0ELb0ELi2ELi1ELi2ELi2ELb0EEENS1_24CollectiveEpilogueBwdGQAISC_fSF_Li256ELb0ELb0EEENS1_19SingleTileSchedulerILb0ELb0ELb0ELi128EEEEEEEEEvNT_6ParamsE,"aw",@nobits
	.sectionflags	@""
	.align	16
	.zero		1024


//--------------------- .nv.shared._ZN7cutlass13device_kernelIN5flash11enable_sm90INS1_16FlashAttnBwdSm90INS1_25CollectiveMainloopBwdSm90ILi2ELi2ELi2EN4cute5tupleIJNS5_1CILi1EEES8_S8_EEENS6_IJNS7_ILi128EEESA_NS7_ILi64EEEEEENS_10bfloat16_tEfNS_4arch4Sm90ELb0ELb1ELb1ELb0ELb1ELb1ELb0ELb0ELi2ELi1ELi2ELi2ELb0EEENS1_24CollectiveEpilogueBwdGQAISC_fSF_Li256ELb0ELb1EEENS1_19SingleTileSchedulerILb0ELb0ELb0ELi128EEEEEEEEEvNT_6ParamsE --------------------------
	.section	.nv.shared._ZN7cutlass13device_kernelIN5flash11enable_sm90INS1_16FlashAttnBwdSm90INS1_25CollectiveMainloopBwdSm90ILi2ELi2ELi2EN4cute5tupleIJNS5_1CILi1EEES8_S8_EEENS6_IJNS7_ILi128EEESA_NS7_ILi64EEEEEENS_10bfloat16_tEfNS_4arch4Sm90ELb0ELb1ELb1ELb0ELb1ELb1ELb0ELb0ELi2ELi1ELi2ELi2ELb0EEENS1_24CollectiveEpilogueBwdGQAISC_fSF_Li256ELb0ELb1EEENS1_19SingleTileSchedulerILb0ELb0ELb0ELi128EEEEEEEEEvNT_6ParamsE,"aw",@nobits
	.sectionflags	@""
	.align	16
	.zero		1024


//--------------------- .nv.shared._ZN7cutlass13device_kernelIN5flash22FlashAttnBwdPreprocessIN4cute5tupleIJNS3_1CILi128EEENS5_ILi64EEEEEENS_10bfloat16_tEfNS_4arch4Sm90ELb1ELb0EEEEEvNT_6ParamsE --------------------------
	.section	.nv.shared._ZN7cutlass13device_kernelIN5flash22FlashAttnBwdPreprocessIN4cute5tupleIJNS3_1CILi128EEENS5_ILi64EEEEEENS_10bfloat16_tEfNS_4arch4Sm90ELb1ELb0EEEEEvNT_6ParamsE,"aw",@nobits
	.sectionflags	@""
	.align	16
	.zero		1024


//--------------------- .nv.shared._ZN7cutlass13device_kernelIN5flash11enable_sm90INS1_16FlashAttnBwdSm90INS1_25CollectiveMainloopBwdSm90ILi2ELi2ELi2EN4cute5tupleIJNS5_1CILi1EEES8_S8_EEENS6_IJNS7_ILi128EEESA_NS7_ILi64EEEEEENS_10bfloat16_tEfNS_4arch4Sm90ELb0ELb1ELb1ELb1ELb0ELb1ELb0ELb0ELi2ELi1ELi2ELi2ELb0EEENS1_21CollectiveEpilogueBwdISC_SD_SF_Li256ELb1ELb0ELi1EEENS1_19SingleTileSchedulerILb1ELb0ELb0ELi128EEEEEEEEEvNT_6ParamsE --------------------------
	.section	.nv.shared._ZN7cutlass13device_kernelIN5flash11enable_sm90INS1_16FlashAttnBwdSm90INS1_25CollectiveMainloopBwdSm90ILi2ELi2ELi2EN4cute5tupleIJNS5_1CILi1EEES8_S8_EEENS6_IJNS7_ILi128EEESA_NS7_ILi64EEEEEENS_10bfloat16_tEfNS_4arch4Sm90ELb0ELb1ELb1ELb1ELb0ELb1ELb0ELb0ELi2ELi1ELi2ELi2ELb0EEENS1_21CollectiveEpilogueBwdISC_SD_SF_Li256ELb1ELb0ELi1EEENS1_19SingleTileSchedulerILb1ELb0ELb0ELi128EEEEEEEEEvNT_6ParamsE,"aw",@nobits
	.sectionflags	@""
	.align	16
	.zero		1024


//--------------------- .nv.shared._ZN7cutlass13device_kernelIN5flash11enable_sm90INS1_16FlashAttnBwdSm90INS1_25CollectiveMainloopBwdSm90ILi2ELi2ELi2EN4cute5tupleIJNS5_1CILi1EEES8_S8_EEENS6_IJNS7_ILi128EEESA_NS7_ILi64EEEEEENS_10bfloat16_tEfNS_4arch4Sm90ELb0ELb1ELb1ELb1ELb1ELb1ELb0ELb0ELi2ELi1ELi2ELi2ELb0EEENS1_21CollectiveEpilogueBwdISC_SD_SF_Li256ELb1ELb0ELi1EEENS1_19SingleTileSchedulerILb1ELb0ELb0ELi128EEEEEEEEEvNT_6ParamsE --------------------------
	.section	.nv.shared._ZN7cutlass13device_kernelIN5flash11enable_sm90INS1_16FlashAttnBwdSm90INS1_25CollectiveMainloopBwdSm90ILi2ELi2ELi2EN4cute5tupleIJNS5_1CILi1EEES8_S8_EEENS6_IJNS7_ILi128EEESA_NS7_ILi64EEEEEENS_10bfloat16_tEfNS_4arch4Sm90ELb0ELb1ELb1ELb1ELb1ELb1ELb0ELb0ELi2ELi1ELi2ELi2ELb0EEENS1_21CollectiveEpilogueBwdISC_SD_SF_Li256ELb1ELb0ELi1EEENS1_19SingleTileSchedulerILb1ELb0ELb0ELi128EEEEEEEEEvNT_6ParamsE,"aw",@nobits
	.sectionflags	@""
	.align	16
	.zero		1024


//--------------------- .nv.shared._ZN7cutlass13device_kernelIN5flash11enable_sm90INS1_16FlashAttnBwdSm90INS1_25CollectiveMainloopBwdSm90ILi2ELi2ELi2EN4cute5tupleIJNS5_1CILi1EEES8_S8_EEENS6_IJNS7_ILi128EEESA_NS7_ILi64EEEEEENS_10bfloat16_tEfNS_4arch4Sm90ELb0ELb1ELb1ELb1ELb0ELb1ELb0ELb0ELi2ELi1ELi2ELi2ELb0EEENS1_24CollectiveEpilogueBwdGQAISC_fSF_Li256ELb1ELb0EEENS1_19SingleTileSchedulerILb1ELb0ELb0ELi128EEEEEEEEEvNT_6ParamsE --------------------------
	.section	.nv.shared._ZN7cutlass13device_kernelIN5flash11enable_sm90INS1_16FlashAttnBwdSm90INS1_25CollectiveMainloopBwdSm90ILi2ELi2ELi2EN4cute5tupleIJNS5_1CILi1EEES8_S8_EEENS6_IJNS7_ILi128EEESA_NS7_ILi64EEEEEENS_10bfloat16_tEfNS_4arch4Sm90ELb0ELb1ELb1ELb1ELb0ELb1ELb0ELb0ELi2ELi1ELi2ELi2ELb0EEENS1_24CollectiveEpilogueBwdGQAISC_fSF_Li256ELb1ELb0EEENS1_19SingleTileSchedulerILb1ELb0ELb0ELi128EEEEEEEEEvNT_6ParamsE,"aw",@nobits
	.sectionflags	@""
	.align	16
	.zero		1024


//--------------------- .nv.shared._ZN7cutlass13device_kernelIN5flash32FlashAttnBwdPostprocessConvertdQIN4cute5tupleIJNS3_1CILi128EEENS5_ILi64EEEEEENS_10bfloat16_tEfNS_4arch4Sm90ELi256ENS3_8TiledMMAINS3_8MMA_AtomIJNS3_4SM904GMMA27MMA_64x64x16_F32BF16BF16_SSILNSF_5MajorE0ELSH_1ELNSF_7ScaleInE1ELSI_1EEEEEENS3_6LayoutINS4_IJNS5_ILi2EEENS5_ILi1EEESN_EEENS4_IJSN_NS5_ILi0EEESP_EEEEENS4_IJNS3_10UnderscoreESS_SS_EEEEELb0EEEEEvNT_6ParamsE --------------------------
	.section	.nv.shared._ZN7cutlass13device_kernelIN5flash32FlashAttnBwdPostprocessConvertdQIN4cute5tupleIJNS3_1CILi128EEENS5_ILi64EEEEEENS_10bfloat16_tEfNS_4arch4Sm90ELi256ENS3_8TiledMMAINS3_8MMA_AtomIJNS3_4SM904GMMA27MMA_64x64x16_F32BF16BF16_SSILNSF_5MajorE0ELSH_1ELNSF_7ScaleInE1ELSI_1EEEEEENS3_6LayoutINS4_IJNS5_ILi2EEENS5_ILi1EEESN_EEENS4_IJSN_NS5_ILi0EEESP_EEEEENS4_IJNS3_10UnderscoreESS_SS_EEEEELb0EEEEEvNT_6ParamsE,"aw",@nobits
	.sectionflags	@""
	.align	16
	.zero		1024


//--------------------- .nv.shared._ZN7cutlass13device_kernelIN5flash11enable_sm90INS1_16FlashAttnBwdSm90INS1_25CollectiveMainloopBwdSm90ILi2ELi2ELi2EN4cute5tupleIJNS5_1CILi1EEES8_S8_EEENS6_IJNS7_ILi128EEESA_NS7_ILi64EEEEEENS_10bfloat16_tEfNS_4arch4Sm90ELb0ELb1ELb1ELb1ELb1ELb1ELb0ELb0ELi2ELi1ELi2ELi2ELb0EEENS1_24CollectiveEpilogueBwdGQAISC_fSF_Li256ELb1ELb1EEENS1_19SingleTileSchedulerILb1ELb0ELb0ELi128EEEEEEEEEvNT_6ParamsE --------------------------
	.section	.nv.shared._ZN7cutlass13device_kernelIN5flash11enable_sm90INS1_16FlashAttnBwdSm90INS1_25CollectiveMainloopBwdSm90ILi2ELi2ELi2EN4cute5tupleIJNS5_1CILi1EEES8_S8_EEENS6_IJNS7_ILi128EEESA_NS7_ILi64EEEEEENS_10bfloat16_tEfNS_4arch4Sm90ELb0ELb1ELb1ELb1ELb1ELb1ELb0ELb0ELi2ELi1ELi2ELi2ELb0EEENS1_24CollectiveEpilogueBwdGQAISC_fSF_Li256ELb1ELb1EEENS1_19SingleTileSchedulerILb1ELb0ELb0ELi128EEEEEEEEEvNT_6ParamsE,"aw",@nobits
	.sectionflags	@""
	.align	16
	.zero		1024


//--------------------- .nv.shared._ZN7cutlass13device_kernelIN5flash22FlashAttnBwdPreprocessIN4cute5tupleIJNS3_1CILi128EEENS5_ILi64EEEEEENS_10bfloat16_tEfNS_4arch4Sm90ELb1ELb1EEEEEvNT_6ParamsE --------------------------
	.section	.nv.shared._ZN7cutlass13device_kernelIN5flash22FlashAttnBwdPreprocessIN4cute5tupleIJNS3_1CILi128EEENS5_ILi64EEEEEENS_10bfloat16_tEfNS_4arch4Sm90ELb1ELb1EEEEEvNT_6ParamsE,"aw",@nobits
	.sectionflags	@""
	.align	16
	.zero		1024


//--------------------- .nv.shared._ZN7cutlass13device_kernelIN5flash11enable_sm90INS1_16FlashAttnBwdSm90INS1_25CollectiveMainloopBwdSm90ILi2ELi2ELi2EN4cute5tupleIJNS5_1CILi1EEES8_S8_EEENS6_IJNS7_ILi96EEENS7_ILi128EEENS7_ILi64EEEEEENS_10bfloat16_tEfNS_4arch4Sm90ELb1ELb0ELb1ELb0ELb0ELb1ELb0ELb1ELi2ELi1ELi2ELi2ELb0EEENS1_21CollectiveEpilogueBwdISD_SE_SG_Li256ELb0ELb0ELi1EEENS1_25SingleTileBwdLPTSchedulerILb0ELi128ELb0EEEEEEEEEvNT_6ParamsE --------------------------
	.section	.nv.shared._ZN7cutlass13device_kernelIN5flash11enable_sm90INS1_16FlashAttnBwdSm90INS1_25CollectiveMainloopBwdSm90ILi2ELi2ELi2EN4cute5tupleIJNS5_1CILi1EEES8_S8_EEENS6_IJNS7_ILi96EEENS7_ILi128EEENS7_ILi64EEEEEENS_10bfloat16_tEfNS_4arch4Sm90ELb1ELb0ELb1ELb0ELb0ELb1ELb0ELb1ELi2ELi1ELi2ELi2ELb0EEENS1_21CollectiveEpilogueBwdISD_SE_SG_Li256ELb0ELb0ELi1EEENS1_25SingleTileBwdLPTSchedulerILb0ELi128ELb0EEEEEEEEEvNT_6ParamsE,"aw",@nobits
	.sectionflags	@""
	.align	16
	.zero		1024


//--------------------- .nv.shared._ZN7cutlass13device_kernelIN5flash11enable_sm90INS1_16FlashAttnBwdSm90INS1_25CollectiveMainloopBwdSm90ILi2ELi2ELi2EN4cute5tupleIJNS5_1CILi1EEES8_S8_EEENS6_IJNS7_ILi96EEENS7_ILi128EEENS7_ILi64EEEEEENS_10bfloat16_tEfNS_4arch4Sm90ELb1ELb0ELb1ELb0ELb1ELb1ELb0ELb1ELi2ELi1ELi2ELi2ELb0EEENS1_21CollectiveEpilogueBwdISD_SE_SG_Li256ELb0ELb0ELi1EEENS1_25SingleTileBwdLPTSchedulerILb0ELi128ELb1EEEEEEEEEvNT_6ParamsE --------------------------
	.section	.nv.shared._ZN7cutlass13device_kernelIN5flash11enable_sm90INS1_16FlashAttnBwdSm90INS1_25CollectiveMainloopBwdSm90ILi2ELi2ELi2EN4cute5tupleIJNS5_1CILi1EEES8_S8_EEENS6_IJNS7_ILi96EEENS7_ILi128EEENS7_ILi64EEEEEENS_10bfloat16_tEfNS_4arch4Sm90ELb1ELb0ELb1ELb0ELb1ELb1ELb0ELb1ELi2ELi1ELi2ELi2ELb0EEENS1_21CollectiveEpilogueBwdISD_SE_SG_Li256ELb0ELb0ELi1EEENS1_25SingleTileBwdLPTSchedulerILb0ELi128ELb1EEEEEEEEEvNT_6ParamsE,"aw",@nobits
	.sectionflags	@""
	.align	16
	.zero		1024


//--------------------- .nv.shared._ZN7cutlass13device_kernelIN5flash11enable_sm90INS1_16FlashAttnBwdSm90INS1_25CollectiveMainloopBwdSm90ILi2ELi2ELi2EN4cute5tupleIJNS5_1CILi1EEES8_S8_EEENS6_IJNS7_ILi96EEENS7_ILi128EEENS7_ILi64EEEEEENS_10bfloat16_tEfNS_4arch4Sm90ELb1ELb0ELb1ELb0ELb0ELb1ELb0ELb1ELi2ELi1ELi2ELi2ELb0EEENS1_24CollectiveEpilogueBwdGQAISD_fSG_Li256ELb0ELb0EEENS1_25SingleTileBwdLPTSchedulerILb0ELi128ELb0EEEEEEEEEvNT_6ParamsE --------------------------
	.section	.nv.shared._ZN7cutlass13device_kernelIN5flash11enable_sm90INS1_16FlashAttnBwdSm90INS1_25CollectiveMainloopBwdSm90ILi2ELi2ELi2EN4cute5tupleIJNS5_1CILi1EEES8_S8_EEENS6_IJNS7_ILi96EEENS7_ILi128EEENS7_ILi64EEEEEENS_10bfloat16_tEfNS_4arch4Sm90ELb1ELb0ELb1ELb0ELb0ELb1ELb0ELb1ELi2ELi1ELi2ELi2ELb0EEENS1_24CollectiveEpilogueBwdGQAISD_fSG_Li256ELb0ELb0EEENS1_25SingleTileBwdLPTSchedulerILb0ELi128ELb0EEEEEEEEEvNT_6ParamsE,"aw",@nobits
	.sectionflags	@""
	.align	16
	.zero		1024


//--------------------- .nv.shared._ZN7cutlass13device_kernelIN5flash11enable_sm90INS1_16FlashAttnBwdSm90INS1_25CollectiveMainloopBwdSm90ILi2ELi2ELi2EN4cute5tupleIJNS5_1CILi1EEES8_S8_EEENS6_IJNS7_ILi96EEENS7_ILi128EEENS7_ILi64EEEEEENS_10bfloat16_tEfNS_4arch4Sm90ELb1ELb0ELb1ELb0ELb1ELb1ELb0ELb1ELi2ELi1ELi2ELi2ELb0EEENS1_24CollectiveEpilogueBwdGQAISD_fSG_Li256ELb0ELb1EEENS1_25SingleTileBwdLPTSchedulerILb0ELi128ELb1EEEEEEEEEvNT_6ParamsE --------------------------
	.section	.nv.shared._ZN7cutlass13device_kernelIN5flash11enable_sm90INS1_16FlashAttnBwdSm90INS1_25CollectiveMainloopBwdSm90ILi2ELi2ELi2EN4cute5tupleIJNS5_1CILi1EEES8_S8_EEENS6_IJNS7_ILi96EEENS7_ILi128EEENS7_ILi64EEEEEENS_10bfloat16_tEfNS_4arch4Sm90ELb1ELb0ELb1ELb0ELb1ELb1ELb0ELb1ELi2ELi1ELi2ELi2ELb0EEENS1_24CollectiveEpilogueBwdGQAISD_fSG_Li256ELb0ELb1EEENS1_25SingleTileBwdLPTSchedulerILb0ELi128ELb1EEEEEEEEEvNT_6ParamsE,"aw",@nobits
	.sectionflags	@""
	.align	16
	.zero		1024


//--------------------- .nv.shared._ZN7cutlass13device_kernelIN5flash22FlashAttnBwdPreprocessIN4cute5tupleIJNS3_1CILi96EEENS5_ILi64EEEEEENS_10bfloat16_tEfNS_4arch4Sm90ELb1ELb0EEEEEvNT_6ParamsE --------------------------
	.section	.nv.shared._ZN7cutlass13device_kernelIN5flash22FlashAttnBwdPreprocessIN4cute5tupleIJNS3_1CILi96EEENS5_ILi64EEEEEENS_10bfloat16_tEfNS_4arch4Sm90ELb1ELb0EEEEEvNT_6ParamsE,"aw",@nobits
	.sectionflags	@""
	.align	16
	.zero		1024


//--------------------- .nv.shared._ZN7cutlass13device_kernelIN5flash11enable_sm90INS1_16FlashAttnBwdSm90INS1_25CollectiveMainloopBwdSm90ILi2ELi2ELi2EN4cute5tupleIJNS5_1CILi1EEES8_S8_EEENS6_IJNS7_ILi96EEENS7_ILi128EEENS7_ILi64EEEEEENS_10bfloat16_tEfNS_4arch4Sm90ELb1ELb0ELb1ELb1ELb0ELb1ELb0ELb1ELi2ELi1ELi2ELi2ELb0EEENS1_21CollectiveEpilogueBwdISD_SE_SG_Li256ELb1ELb0ELi1EEENS1_25SingleTileBwdLPTSchedulerILb1ELi128ELb0EEEEEEEEEvNT_6ParamsE --------------------------
	.section	.nv.shared._ZN7cutlass13device_kernelIN5flash11enable_sm90INS1_16FlashAttnBwdSm90INS1_25CollectiveMainloopBwdSm90ILi2ELi2ELi2EN4cute5tupleIJNS5_1CILi1EEES8_S8_EEENS6_IJNS7_ILi96EEENS7_ILi128EEENS7_ILi64EEEEEENS_10bfloat16_tEfNS_4arch4Sm90ELb1ELb0ELb1ELb1ELb0ELb1ELb0ELb1ELi2ELi1ELi2ELi2ELb0EEENS1_21CollectiveEpilogueBwdISD_SE_SG_Li256ELb1ELb0ELi1EEENS1_25SingleTileBwdLPTSchedulerILb1ELi128ELb0EEEEEEEEEvNT_6ParamsE,"aw",@nobits
	.sectionflags	@""
	.align	16
	.zero		1024


//--------------------- .nv.shared._ZN7cutlass13device_kernelIN5flash11enable_sm90INS1_16FlashAttnBwdSm90INS1_25CollectiveMainloopBwdSm90ILi2ELi2ELi2EN4cute5tupleIJNS5_1CILi1EEES8_S8_EEENS6_IJNS7_ILi96EEENS7_ILi128EEENS7_ILi64EEEEEENS_10bfloat16_tEfNS_4arch4Sm90ELb1ELb0ELb1ELb1ELb1ELb1ELb0ELb1ELi2ELi1ELi2ELi2ELb0EEENS1_21CollectiveEpilogueBwdISD_SE_SG_Li256ELb1ELb0ELi1EEENS1_25SingleTileBwdLPTSchedulerILb1ELi128ELb1EEEEEEEEEvNT_6ParamsE --------------------------
	.section	.nv.shared._ZN7cutlass13device_kernelIN5flash11enable_sm90INS1_16FlashAttnBwdSm90INS1_25CollectiveMainloopBwdSm90ILi2ELi2ELi2EN4cute5tupleIJNS5_1CILi1EEES8_S8_EEENS6_IJNS7_ILi96EEENS7_ILi128EEENS7_ILi64EEEEEENS_10bfloat16_tEfNS_4arch4Sm90ELb1ELb0ELb1ELb1ELb1ELb1ELb0ELb1ELi2ELi1ELi2ELi2ELb0EEENS1_21CollectiveEpilogueBwdISD_SE_SG_Li256ELb1ELb0ELi1EEENS1_25SingleTileBwdLPTSchedulerILb1ELi128ELb1EEEEEEEEEvNT_6ParamsE,"aw",@nobits
	.sectionflags	@""
	.align	16
	.zero		1024


//--------------------- .nv.shared._ZN7cutlass13device_kernelIN5flash11enable_sm90INS1_16FlashAttnBwdSm90INS1_25CollectiveMainloopBwdSm90ILi2ELi2ELi2EN4cute5tupleIJNS5_1CILi1EEES8_S8_EEENS6_IJNS7_ILi96EEENS7_ILi128EEENS7_ILi64EEEEEENS_10bfloat16_tEfNS_4arch4Sm90ELb1ELb0ELb1ELb1ELb0ELb1ELb0ELb1ELi2ELi1ELi2ELi2ELb0EEENS1_24CollectiveEpilogueBwdGQAISD_fSG_Li256ELb1ELb0EEENS1_25SingleTileBwdLPTSchedulerILb1ELi128ELb0EEEEEEEEEvNT_6ParamsE --------------------------
	.section	.nv.shared._ZN7cutlass13device_kernelIN5flash11enable_sm90INS1_16FlashAttnBwdSm90INS1_25CollectiveMainloopBwdSm90ILi2ELi2ELi2EN4cute5tupleIJNS5_1CILi1EEES8_S8_EEENS6_IJNS7_ILi96EEENS7_ILi128EEENS7_ILi64EEEEEENS_10bfloat16_tEfNS_4arch4Sm90ELb1ELb0ELb1ELb1ELb0ELb1ELb0ELb1ELi2ELi1ELi2ELi2ELb0EEENS1_24CollectiveEpilogueBwdGQAISD_fSG_Li256ELb1ELb0EEENS1_25SingleTileBwdLPTSchedulerILb1ELi128ELb0EEEEEEEEEvNT_6ParamsE,"aw",@nobits
	.sectionflags	@""
	.align	16
	.zero		1024


//--------------------- .nv.shared._ZN7cutlass13device_kernelIN5flash32FlashAttnBwdPostprocessConvertdQIN4cute5tupleIJNS3_1CILi128EEENS5_ILi64EEEEEENS_10bfloat16_tEfNS_4arch4Sm90ELi256ENS3_8TiledMMAINS3_8MMA_AtomIJNS3_4SM904GMMA27MMA_64x64x16_F32BF16BF16_RSILNSF_5MajorE0ELSH_1ELNSF_7ScaleInE1ELSI_1EEEEEENS3_6LayoutINS4_IJNS5_ILi2EEENS5_ILi1EEESN_EEENS4_IJSN_NS5_ILi0EEESP_EEEEENS4_IJNS3_10UnderscoreESS_SS_EEEEELb0EEEEEvNT_6ParamsE --------------------------
	.section	.nv.shared._ZN7cutlass13device_kernelIN5flash32FlashAttnBwdPostprocessConvertdQIN4cute5tupleIJNS3_1CILi128EEENS5_ILi64EEEEEENS_10bfloat16_tEfNS_4arch4Sm90ELi256ENS3_8TiledMMAINS3_8MMA_AtomIJNS3_4SM904GMMA27MMA_64x64x16_F32BF16BF16_RSILNSF_5MajorE0ELSH_1ELNSF_7ScaleInE1ELSI_1EEEEEENS3_6LayoutINS4_IJNS5_ILi2EEENS5_ILi1EEESN_EEENS4_IJSN_NS5_ILi0EEESP_EEEEENS4_IJNS3_10UnderscoreESS_SS_EEEEELb0EEEEEvNT_6ParamsE,"aw",@nobits
	.sectionflags	@""
	.align	16
	.zero		1024


//--------------------- .nv.shared._ZN7cutlass13device_kernelIN5flash32FlashAttnBwdPostprocessConvertdQIN4cute5tupleIJNS3_1CILi96EEENS5_ILi64EEEEEENS_10bfloat16_tEfNS_4arch4Sm90ELi256ENS3_8TiledMMAINS3_8MMA_AtomIJNS3_4SM904GMMA27MMA_64x16x16_F32BF16BF16_SSILNSF_5MajorE1ELSH_0ELNSF_7ScaleInE1ELSI_1EEEEEENS3_6LayoutINS4_IJNS5_ILi1EEENS5_ILi2EEESM_EEENS4_IJNS5_ILi0EEESM_SP_EEEEENS4_IJNS3_10UnderscoreESS_SS_EEEEELb1EEEEEvNT_6ParamsE --------------------------
	.section	.nv.shared._ZN7cutlass13device_kernelIN5flash32FlashAttnBwdPostprocessConvertdQIN4cute5tupleIJNS3_1CILi96EEENS5_ILi64EEEEEENS_10bfloat16_tEfNS_4arch4Sm90ELi256ENS3_8TiledMMAINS3_8MMA_AtomIJNS3_4SM904GMMA27MMA_64x16x16_F32BF16BF16_SSILNSF_5MajorE1ELSH_0ELNSF_7ScaleInE1ELSI_1EEEEEENS3_6LayoutINS4_IJNS5_ILi1EEENS5_ILi2EEESM_EEENS4_IJNS5_ILi0EEESM_SP_EEEEENS4_IJNS3_10UnderscoreESS_SS_EEEEELb1EEEEEvNT_6ParamsE,"aw",@nobits
	.sectionflags	@""
	.align	16
	.zero		1024


//--------------------- .nv.shared._ZN7cutlass13device_kernelIN5flash11enable_sm90INS1_16FlashAttnBwdSm90INS1_25CollectiveMainloopBwdSm90ILi2ELi2ELi2EN4cute5tupleIJNS5_1CILi1EEES8_S8_EEENS6_IJNS7_ILi96EEENS7_ILi128EEENS7_ILi64EEEEEENS_10bfloat16_tEfNS_4arch4Sm90ELb1ELb0ELb1ELb1ELb1ELb1ELb0ELb1ELi2ELi1ELi2ELi2ELb0EEENS1_24CollectiveEpilogueBwdGQAISD_fSG_Li256ELb1ELb1EEENS1_25SingleTileBwdLPTSchedulerILb1ELi128ELb1EEEEEEEEEvNT_6ParamsE --------------------------
	.section	.nv.shared._ZN7cutlass13device_kernelIN5flash11enable_sm90INS1_16FlashAttnBwdSm90INS1_25CollectiveMainloopBwdSm90ILi2ELi2ELi2EN4cute5tupleIJNS5_1CILi1EEES8_S8_EEENS6_IJNS7_ILi96EEENS7_ILi128EEENS7_ILi64EEEEEENS_10bfloat16_tEfNS_4arch4Sm90ELb1ELb0ELb1ELb1ELb1ELb1ELb0ELb1ELi2ELi1ELi2ELi2ELb0EEENS1_24CollectiveEpilogueBwdGQAISD_fSG_Li256ELb1ELb1EEENS1_25SingleTileBwdLPTSchedulerILb1ELi128ELb1EEEEEEEEEvNT_6ParamsE,"aw",@nobits
	.sectionflags	@""
	.align	16
	.zero		1024


//--------------------- .nv.shared._ZN7cutlass13device_kernelIN5flash22FlashAttnBwdPreprocessIN4cute5tupleIJNS3_1CILi96EEENS5_ILi64EEEEEENS_10bfloat16_tEfNS_4arch4Sm90ELb1ELb1EEEEEvNT_6ParamsE --------------------------
	.section	.nv.shared._ZN7cutlass13device_kernelIN5flash22FlashAttnBwdPreprocessIN4cute5tupleIJNS3_1CILi96EEENS5_ILi64EEEEEENS_10bfloat16_tEfNS_4arch4Sm90ELb1ELb1EEEEEvNT_6ParamsE,"aw",@nobits
	.sectionflags	@""
	.align	16
	.zero		1024


//--------------------- .nv.constant0._ZN7cutlass13device_kernelIN5flash11enable_sm90INS1_16FlashAttnBwdSm90INS1_25CollectiveMainloopBwdSm90ILi2ELi2ELi2EN4cute5tupleIJNS5_1CILi1EEES8_S8_EEENS6_IJNS7_ILi128EEESA_NS7_ILi64EEEEEENS_10bfloat16_tEfNS_4arch4Sm90ELb0ELb0ELb1ELb0ELb0ELb1ELb0ELb0ELi2ELi1ELi2ELi2ELb0EEENS1_21CollectiveEpilogueBwdISC_SD_SF_Li256ELb0ELb0ELi1EEENS1_19SingleTileSchedulerILb0ELb0ELb0ELi128EEEEEEEEEvNT_6ParamsE --------------------------
	.section	.nv.constant0._ZN7cutlass13device_kernelIN5flash11enable_sm90INS1_16FlashAttnBwdSm90INS1_25CollectiveMainloopBwdSm90ILi2ELi2ELi2EN4cute5tupleIJNS5_1CILi1EEES8_S8_EEENS6_IJNS7_ILi128EEESA_NS7_ILi64EEEEEENS_10bfloat16_tEfNS_4arch4Sm90ELb0ELb0ELb1ELb0ELb0ELb1ELb0ELb0ELi2ELi1ELi2ELi2ELb0EEENS1_21CollectiveEpilogueBwdISC_SD_SF_Li256ELb0ELb0ELi1EEENS1_19SingleTileSchedulerILb0ELb0ELb0ELi128EEEEEEEEEvNT_6ParamsE,"a",@progbits
	.sectionflags	@""
	.align	4
.nv.constant0._ZN7cutlass13device_kernelIN5flash11enable_sm90INS1_16FlashAttnBwdSm90INS1_25CollectiveMainloopBwdSm90ILi2ELi2ELi2EN4cute5tupleIJNS5_1CILi1EEES8_S8_EEENS6_IJNS7_ILi128EEESA_NS7_ILi64EEEEEENS_10bfloat16_tEfNS_4arch4Sm90ELb0ELb0ELb1ELb0ELb0ELb1ELb0ELb0ELi2ELi1ELi2ELi2ELb0EEENS1_21CollectiveEpilogueBwdISC_SD_SF_Li256ELb0ELb0ELi1EEENS1_19SingleTileSchedulerILb0ELb0ELb0ELi128EEEEEEEEEvNT_6ParamsE:
	.zero		2944


//--------------------- .nv.constant0._ZN7cutlass13device_kernelIN5flash11enable_sm90INS1_16FlashAttnBwdSm90INS1_25CollectiveMainloopBwdSm90ILi2ELi2ELi2EN4cute5tupleIJNS5_1CILi1EEES8_S8_EEENS6_IJNS7_ILi128EEESA_NS7_ILi64EEEEEENS_10bfloat16_tEfNS_4arch4Sm90ELb0ELb0ELb1ELb0ELb1ELb1ELb0ELb0ELi2ELi1ELi2ELi2ELb0EEENS1_21CollectiveEpilogueBwdISC_SD_SF_Li256ELb0ELb0ELi1EEENS1_19SingleTileSchedulerILb0ELb0ELb0ELi128EEEEEEEEEvNT_6ParamsE --------------------------
	.section	.nv.constant0._ZN7cutlass13device_kernelIN5flash11enable_sm90INS1_16FlashAttnBwdSm90INS1_25CollectiveMainloopBwdSm90ILi2ELi2ELi2EN4cute5tupleIJNS5_1CILi1EEES8_S8_EEENS6_IJNS7_ILi128EEESA_NS7_ILi64EEEEEENS_10bfloat16_tEfNS_4arch4Sm90ELb0ELb0ELb1ELb0ELb1ELb1ELb0ELb0ELi2ELi1ELi2ELi2ELb0EEENS1_21CollectiveEpilogueBwdISC_SD_SF_Li256ELb0ELb0ELi1EEENS1_19SingleTileSchedulerILb0ELb0ELb0ELi128EEEEEEEEEvNT_6ParamsE,"a",@progbits
	.sectionflags	@""
	.align	4
.nv.constant0._ZN7cutlass13device_kernelIN5flash11enable_sm90INS1_16FlashAttnBwdSm90INS1_25CollectiveMainloopBwdSm90ILi2ELi2ELi2EN4cute5tupleIJNS5_1CILi1EEES8_S8_EEENS6_IJNS7_ILi128EEESA_NS7_ILi64EEEEEENS_10bfloat16_tEfNS_4arch4Sm90ELb0ELb0ELb1ELb0ELb1ELb1ELb0ELb0ELi2ELi1ELi2ELi2ELb0EEENS1_21CollectiveEpilogueBwdISC_SD_SF_Li256ELb0ELb0ELi1EEENS1_19SingleTileSchedulerILb0ELb0ELb0ELi128EEEEEEEEEvNT_6ParamsE:
	.zero		2944


//--------------------- .nv.constant0._ZN7cutlass13device_kernelIN5flash11enable_sm90INS1_16FlashAttnBwdSm90INS1_25CollectiveMainloopBwdSm90ILi2ELi2ELi2EN4cute5tupleIJNS5_1CILi1EEES8_S8_EEENS6_IJNS7_ILi128EEESA_NS7_ILi64EEEEEENS_10bfloat16_tEfNS_4arch4Sm90ELb0ELb0ELb1ELb0ELb0ELb1ELb0ELb0ELi2ELi1ELi2ELi2ELb0EEENS1_24CollectiveEpilogueBwdGQAISC_fSF_Li256ELb0ELb0EEENS1_19SingleTileSchedulerILb0ELb0ELb0ELi128EEEEEEEEEvNT_6ParamsE --------------------------
	.section	.nv.constant0._ZN7cutlass13device_kernelIN5flash11enable_sm90INS1_16FlashAttnBwdSm90INS1_25CollectiveMainloopBwdSm90ILi2ELi2ELi2EN4cute5tupleIJNS5_1CILi1EEES8_S8_EEENS6_IJNS7_ILi128EEESA_NS7_ILi64EEEEEENS_10bfloat16_tEfNS_4arch4Sm90ELb0ELb0ELb1ELb0ELb0ELb1ELb0ELb0ELi2ELi1ELi2ELi2ELb0EEENS1_24CollectiveEpilogueBwdGQAISC_fSF_Li256ELb0ELb0EEENS1_19SingleTileSchedulerILb0ELb0ELb0ELi128EEEEEEEEEvNT_6ParamsE,"a",@progbits
	.sectionflags	@""
	.align	4
.nv.constant0._ZN7cutlass13device_kernelIN5flash11enable_sm90INS1_16FlashAttnBwdSm90INS1_25CollectiveMainloopBwdSm90ILi2ELi2ELi2EN4cute5tupleIJNS5_1CILi1EEES8_S8_EEENS6_IJNS7_ILi128EEESA_NS7_ILi64EEEEEENS_10bfloat16_tEfNS_4arch4Sm90ELb0ELb0ELb1ELb0ELb0ELb1ELb0ELb0ELi2ELi1ELi2ELi2ELb0EEENS1_24CollectiveEpilogueBwdGQAISC_fSF_Li256ELb0ELb0EEENS1_19SingleTileSchedulerILb0ELb0ELb0ELi128EEEEEEEEEvNT_6ParamsE:
	.zero		2304


//--------------------- .nv.constant0._ZN7cutlass13device_kernelIN5flash11enable_sm90INS1_16FlashAttnBwdSm90INS1_25CollectiveMainloopBwdSm90ILi2ELi2ELi2EN4cute5tupleIJNS5_1CILi1EEES8_S8_EEENS6_IJNS7_ILi128EEESA_NS7_ILi64EEEEEENS_10bfloat16_tEfNS_4arch4Sm90ELb0ELb0ELb1ELb0ELb1ELb1ELb0ELb0ELi2ELi1ELi2ELi2ELb0EEENS1_24CollectiveEpilogueBwdGQAISC_fSF_Li256ELb0ELb1EEENS1_19SingleTileSchedulerILb0ELb0ELb0ELi128EEEEEEEEEvNT_6ParamsE --------------------------
	.section	.nv.constant0._ZN7cutlass13device_kernelIN5flash11enable_sm90INS1_16FlashAttnBwdSm90INS1_25CollectiveMainloopBwdSm90ILi2ELi2ELi2EN4cute5tupleIJNS5_1CILi1EEES8_S8_EEENS6_IJNS7_ILi128EEESA_NS7_ILi64EEEEEENS_10bfloat16_tEfNS_4arch4Sm90ELb0ELb0ELb1ELb0ELb1ELb1ELb0ELb0ELi2ELi1ELi2ELi2ELb0EEENS1_24CollectiveEpilogueBwdGQAISC_fSF_Li256ELb0ELb1EEENS1_19SingleTileSchedulerILb0ELb0ELb0ELi128EEEEEEEEEvNT_6ParamsE,"a",@progbits
	.sectionflags	@""
	.align	4
.nv.constant0._ZN7cutlass13device_kernelIN5flash11enable_sm90INS1_16FlashAttnBwdSm90INS1_25CollectiveMainloopBwdSm90ILi2ELi2ELi2EN4cute5tupleIJNS5_1CILi1EEES8_S8_EEENS6_IJNS7_ILi128EEESA_NS7_ILi64EEEEEENS_10bfloat16_tEfNS_4arch4Sm90ELb0ELb0ELb1ELb0ELb1ELb1ELb0ELb0ELi2ELi1ELi2ELi2ELb0EEENS1_24CollectiveEpilogueBwdGQAISC_fSF_Li256ELb0ELb1EEENS1_19SingleTileSchedulerILb0ELb0ELb0ELi128EEEEEEEEEvNT_6ParamsE:
	.zero		2304


//--------------------- .nv.constant0._ZN7cutlass13device_kernelIN5flash11enable_sm90INS1_16FlashAttnBwdSm90INS1_25CollectiveMainloopBwdSm90ILi2ELi2ELi2EN4cute5tupleIJNS5_1CILi1EEES8_S8_EEENS6_IJNS7_ILi128EEESA_NS7_ILi64EEEEEENS_10bfloat16_tEfNS_4arch4Sm90ELb0ELb0ELb1ELb1ELb0ELb1ELb0ELb0ELi2ELi1ELi2ELi2ELb0EEENS1_21CollectiveEpilogueBwdISC_SD_SF_Li256ELb1ELb0ELi1EEENS1_19SingleTileSchedulerILb1ELb0ELb0ELi128EEEEEEEEEvNT_6ParamsE --------------------------
	.section	.nv.constant0._ZN7cutlass13device_kernelIN5flash11enable_sm90INS1_16FlashAttnBwdSm90INS1_25CollectiveMainloopBwdSm90ILi2ELi2ELi2EN4cute5tupleIJNS5_1CILi1EEES8_S8_EEENS6_IJNS7_ILi128EEESA_NS7_ILi64EEEEEENS_10bfloat16_tEfNS_4arch4Sm90ELb0ELb0ELb1ELb1ELb0ELb1ELb0ELb0ELi2ELi1ELi2ELi2ELb0EEENS1_21CollectiveEpilogueBwdISC_SD_SF_Li256ELb1ELb0ELi1EEENS1_19SingleTileSchedulerILb1ELb0ELb0ELi128EEEEEEEEEvNT_6ParamsE,"a",@progbits
	.sectionflags	@""
	.align	4
.nv.constant0._ZN7cutlass13device_kernelIN5flash11enable_sm90INS1_16FlashAttnBwdSm90INS1_25CollectiveMainloopBwdSm90ILi2ELi2ELi2EN4cute5tupleIJNS5_1CILi1EEES8_S8_EEENS6_IJNS7_ILi128EEESA_NS7_ILi64EEEEEENS_10bfloat16_tEfNS_4arch4Sm90ELb0ELb0ELb1ELb1ELb0ELb1ELb0ELb0ELi2ELi1ELi2ELi2ELb0EEENS1_21CollectiveEpilogueBwdISC_SD_SF_Li256ELb1ELb0ELi1EEENS1_19SingleTileSchedulerILb1ELb0ELb0ELi128EEEEEEEEEvNT_6ParamsE:
	.zero		2304


//--------------------- .nv.constant0._ZN7cutlass13device_kernelIN5flash11enable_sm90INS1_16FlashAttnBwdSm90INS1_25CollectiveMainloopBwdSm90ILi2ELi2ELi2EN4cute5tupleIJNS5_1CILi1EEES8_S8_EEENS6_IJNS7_ILi128EEESA_NS7_ILi64EEEEEENS_10bfloat16_tEfNS_4arch4Sm90ELb0ELb0ELb1ELb1ELb1ELb1ELb0ELb0ELi2ELi1ELi2ELi2ELb0EEENS1_21CollectiveEpilogueBwdISC_SD_SF_Li256ELb1ELb0ELi1EEENS1_19SingleTileSchedulerILb1ELb0ELb0ELi128EEEEEEEEEvNT_6ParamsE --------------------------
	.section	.nv.constant0._ZN7cutlass13device_kernelIN5flash11enable_sm90INS1_16FlashAttnBwdSm90INS1_25CollectiveMainloopBwdSm90ILi2ELi2ELi2EN4cute5tupleIJNS5_1CILi1EEES8_S8_EEENS6_IJNS7_ILi128EEESA_NS7_ILi64EEEEEENS_10bfloat16_tEfNS_4arch4Sm90ELb0ELb0ELb1ELb1ELb1ELb1ELb0ELb0ELi2ELi1ELi2ELi2ELb0EEENS1_21CollectiveEpilogueBwdISC_SD_SF_Li256ELb1ELb0ELi1EEENS1_19SingleTileSchedulerILb1ELb0ELb0ELi128EEEEEEEEEvNT_6ParamsE,"a",@progbits
	.sectionflags	@""
	.align	4
.nv.constant0._ZN7cutlass13device_kernelIN5flash11enable_sm90INS1_16FlashAttnBwdSm90INS1_25CollectiveMainloopBwdSm90ILi2ELi2ELi2EN4cute5tupleIJNS5_1CILi1EEES8_S8_EEENS6_IJNS7_ILi128EEESA_NS7_ILi64EEEEEENS_10bfloat16_tEfNS_4arch4Sm90ELb0ELb0ELb1ELb1ELb1ELb1ELb0ELb0ELi2ELi1ELi2ELi2ELb0EEENS1_21CollectiveEpilogueBwdISC_SD_SF_Li256ELb1ELb0ELi1EEENS1_19SingleTileSchedulerILb1ELb0ELb0ELi128EEEEEEEEEvNT_6ParamsE:
	.zero		2304


//--------------------- .nv.constant0._ZN7cutlass13device_kernelIN5flash11enable_sm90INS1_16FlashAttnBwdSm90INS1_25CollectiveMainloopBwdSm90ILi2ELi2ELi2EN4cute5tupleIJNS5_1CILi1EEES8_S8_EEENS6_IJNS7_ILi128EEESA_NS7_ILi64EEEEEENS_10bfloat16_tEfNS_4arch4Sm90ELb0ELb0ELb1ELb1ELb0ELb1ELb0ELb0ELi2ELi1ELi2ELi2ELb0EEENS1_24CollectiveEpilogueBwdGQAISC_fSF_Li256ELb1ELb0EEENS1_19SingleTileSchedulerILb1ELb0ELb0ELi128EEEEEEEEEvNT_6ParamsE --------------------------
	.section	.nv.constant0._ZN7cutlass13device_kernelIN5flash11enable_sm90INS1_16FlashAttnBwdSm90INS1_25CollectiveMainloopBwdSm90ILi2ELi2ELi2EN4cute5tupleIJNS5_1CILi1EEES8_S8_EEENS6_IJNS7_ILi128EEESA_NS7_ILi64EEEEEENS_10bfloat16_tEfNS_4arch4Sm90ELb0ELb0ELb1ELb1ELb0ELb1ELb0ELb0ELi2ELi1ELi2ELi2ELb0EEENS1_24CollectiveEpilogueBwdGQAISC_fSF_Li256ELb1ELb0EEENS1_19SingleTileSchedulerILb1ELb0ELb0ELi128EEEEEEEEEvNT_6ParamsE,"a",@progbits
	.sectionflags	@""
	.align	4
.nv.constant0._ZN7cutlass13device_kernelIN5flash11enable_sm90INS1_16FlashAttnBwdSm90INS1_25CollectiveMainloopBwdSm90ILi2ELi2ELi2EN4cute5tupleIJNS5_1CILi1EEES8_S8_EEENS6_IJNS7_ILi128EEESA_NS7_ILi64EEEEEENS_10bfloat16_tEfNS_4arch4Sm90ELb0ELb0ELb1ELb1ELb0ELb1ELb0ELb0ELi2ELi1ELi2ELi2ELb0EEENS1_24CollectiveEpilogueBwdGQAISC_fSF_Li256ELb1ELb0EEENS1_19SingleTileSchedulerILb1ELb0ELb0ELi128EEEEEEEEEvNT_6ParamsE:
	.zero		2304


//--------------------- .nv.constant0._ZN7cutlass13device_kernelIN5flash11enable_sm90INS1_16FlashAttnBwdSm90INS1_25CollectiveMainloopBwdSm90ILi2ELi2ELi2EN4cute5tupleIJNS5_1CILi1EEES8_S8_EEENS6_IJNS7_ILi128EEESA_NS7_ILi64EEEEEENS_10bfloat16_tEfNS_4arch4Sm90ELb0ELb0ELb1ELb1ELb1ELb1ELb0ELb0ELi2ELi1ELi2ELi2ELb0EEENS1_24CollectiveEpilogueBwdGQAISC_fSF_Li256ELb1ELb1EEENS1_19SingleTileSchedulerILb1ELb0ELb0ELi128EEEEEEEEEvNT_6ParamsE --------------------------
	.section	.nv.constant0._ZN7cutlass13device_kernelIN5flash11enable_sm90INS1_16FlashAttnBwdSm90INS1_25CollectiveMainloopBwdSm90ILi2ELi2ELi2EN4cute5tupleIJNS5_1CILi1EEES8_S8_EEENS6_IJNS7_ILi128EEESA_NS7_ILi64EEEEEENS_10bfloat16_tEfNS_4arch4Sm90ELb0ELb0ELb1ELb1ELb1ELb1ELb0ELb0ELi2ELi1ELi2ELi2ELb0EEENS1_24CollectiveEpilogueBwdGQAISC_fSF_Li256ELb1ELb1EEENS1_19SingleTileSchedulerILb1ELb0ELb0ELi128EEEEEEEEEvNT_6ParamsE,"a",@progbits
	.sectionflags	@""
	.align	4
.nv.constant0._ZN7cutlass13device_kernelIN5flash11enable_sm90INS1_16FlashAttnBwdSm90INS1_25CollectiveMainloopBwdSm90ILi2ELi2ELi2EN4cute5tupleIJNS5_1CILi1EEES8_S8_EEENS6_IJNS7_ILi128EEESA_NS7_ILi64EEEEEENS_10bfloat16_tEfNS_4arch4Sm90ELb0ELb0ELb1ELb1ELb1ELb1ELb0ELb0ELi2ELi1ELi2ELi2ELb0EEENS1_24CollectiveEpilogueBwdGQAISC_fSF_Li256ELb1ELb1EEENS1_19SingleTileSchedulerILb1ELb0ELb0ELi128EEEEEEEEEvNT_6ParamsE:
	.zero		2304


//--------------------- .nv.constant0._ZN7cutlass13device_kernelIN5flash11enable_sm90INS1_16FlashAttnBwdSm90INS1_25CollectiveMainloopBwdSm90ILi2ELi2ELi2EN4cute5tupleIJNS5_1CILi1EEES8_S8_EEENS6_IJNS7_ILi128EEESA_NS7_ILi64EEEEEENS_10bfloat16_tEfNS_4arch4Sm90ELb0ELb1ELb1ELb0ELb0ELb1ELb0ELb0ELi2ELi1ELi2ELi2ELb0EEENS1_21CollectiveEpilogueBwdISC_SD_SF_Li256ELb0ELb0ELi1EEENS1_19SingleTileSchedulerILb0ELb0ELb0ELi128EEEEEEEEEvNT_6ParamsE --------------------------
	.section	.nv.constant0._ZN7cutlass13device_kernelIN5flash11enable_sm90INS1_16FlashAttnBwdSm90INS1_25CollectiveMainloopBwdSm90ILi2ELi2ELi2EN4cute5tupleIJNS5_1CILi1EEES8_S8_EEENS6_IJNS7_ILi128EEESA_NS7_ILi64EEEEEENS_10bfloat16_tEfNS_4arch4Sm90ELb0ELb1ELb1ELb0ELb0ELb1ELb0ELb0ELi2ELi1ELi2ELi2ELb0EEENS1_21CollectiveEpilogueBwdISC_SD_SF_Li256ELb0ELb0ELi1EEENS1_19SingleTileSchedulerILb0ELb0ELb0ELi128EEEEEEEEEvNT_6ParamsE,"a",@progbits
	.sectionflags	@""
	.align	4
.nv.constant0._ZN7cutlass13device_kernelIN5flash11enable_sm90INS1_16FlashAttnBwdSm90INS1_25CollectiveMainloopBwdSm90ILi2ELi2ELi2EN4cute5tupleIJNS5_1CILi1EEES8_S8_EEENS6_IJNS7_ILi128EEESA_NS7_ILi64EEEEEENS_10bfloat16_tEfNS_4arch4Sm90ELb0ELb1ELb1ELb0ELb0ELb1ELb0ELb0ELi2ELi1ELi2ELi2ELb0EEENS1_21CollectiveEpilogueBwdISC_SD_SF_Li256ELb0ELb0ELi1EEENS1_19SingleTileSchedulerILb0ELb0ELb0ELi128EEEEEEEEEvNT_6ParamsE:
	.zero		2944


//--------------------- .nv.constant0._ZN7cutlass13device_kernelIN5flash11enable_sm90INS1_16FlashAttnBwdSm90INS1_25CollectiveMainloopBwdSm90ILi2ELi2ELi2EN4cute5tupleIJNS5_1CILi1EEES8_S8_EEENS6_IJNS7_ILi128EEESA_NS7_ILi64EEEEEENS_10bfloat16_tEfNS_4arch4Sm90ELb0ELb1ELb1ELb0ELb1ELb1ELb0ELb0ELi2ELi1ELi2ELi2ELb0EEENS1_21CollectiveEpilogueBwdISC_SD_SF_Li256ELb0ELb0ELi1EEENS1_19SingleTileSchedulerILb0ELb0ELb0ELi128EEEEEEEEEvNT_6ParamsE --------------------------
	.section	.nv.constant0._ZN7cutlass13device_kernelIN5flash11enable_sm90INS1_16FlashAttnBwdSm90INS1_25CollectiveMainloopBwdSm90ILi2ELi2ELi2EN4cute5tupleIJNS5_1CILi1EEES8_S8_EEENS6_IJNS7_ILi128EEESA_NS7_ILi64EEEEEENS_10bfloat16_tEfNS_4arch4Sm90ELb0ELb1ELb1ELb0ELb1ELb1ELb0ELb0ELi2ELi1ELi2ELi2ELb0EEENS1_21CollectiveEpilogueBwdISC_SD_SF_Li256ELb0ELb0ELi1EEENS1_19SingleTileSchedulerILb0ELb0ELb0ELi128EEEEEEEEEvNT_6ParamsE,"a",@progbits
	.sectionflags	@""
	.align	4
.nv.constant0._ZN7cutlass13device_kernelIN5flash11enable_sm90INS1_16FlashAttnBwdSm90INS1_25CollectiveMainloopBwdSm90ILi2ELi2ELi2EN4cute5tupleIJNS5_1CILi1EEES8_S8_EEENS6_IJNS7_ILi128EEESA_NS7_ILi64EEEEEENS_10bfloat16_tEfNS_4arch4Sm90ELb0ELb1ELb1ELb0ELb1ELb1ELb0ELb0ELi2ELi1ELi2ELi2ELb0EEENS1_21CollectiveEpilogueBwdISC_SD_SF_Li256ELb0ELb0ELi1EEENS1_19SingleTileSchedulerILb0ELb0ELb0ELi128EEEEEEEEEvNT_6ParamsE:
	.zero		2944


//--------------------- .nv.constant0._ZN7cutlass13device_kernelIN5flash11enable_sm90INS1_16FlashAttnBwdSm90INS1_25CollectiveMainloopBwdSm90ILi2ELi2ELi2EN4cute5tupleIJNS5_1CILi1EEES8_S8_EEENS6_IJNS7_ILi128EEESA_NS7_ILi64EEEEEENS_10bfloat16_tEfNS_4arch4Sm90ELb0ELb1ELb1ELb0ELb0ELb1ELb0ELb0ELi2ELi1ELi2ELi2ELb0EEENS1_24CollectiveEpilogueBwdGQAISC_fSF_Li256ELb0ELb0EEENS1_19SingleTileSchedulerILb0ELb0ELb0ELi128EEEEEEEEEvNT_6ParamsE --------------------------
	.section	.nv.constant0._ZN7cutlass13device_kernelIN5flash11enable_sm90INS1_16FlashAttnBwdSm90INS1_25CollectiveMainloopBwdSm90ILi2ELi2ELi2EN4cute5tupleIJNS5_1CILi1EEES8_S8_EEENS6_IJNS7_ILi128EEESA_NS7_ILi64EEEEEENS_10bfloat16_tEfNS_4arch4Sm90ELb0ELb1ELb1ELb0ELb0ELb1ELb0ELb0ELi2ELi1ELi2ELi2ELb0EEENS1_24CollectiveEpilogueBwdGQAISC_fSF_Li256ELb0ELb0EEENS1_19SingleTileSchedulerILb0ELb0ELb0ELi128EEEEEEEEEvNT_6ParamsE,"a",@progbits
	.sectionflags	@""
	.align	4
.nv.constant0._ZN7cutlass13device_kernelIN5flash11enable_sm90INS1_16FlashAttnBwdSm90INS1_25CollectiveMainloopBwdSm90ILi2ELi2ELi2EN4cute5tupleIJNS5_1CILi1EEES8_S8_EEENS6_IJNS7_ILi128EEESA_NS7_ILi64EEEEEENS_10bfloat16_tEfNS_4arch4Sm90ELb0ELb1ELb1ELb0ELb0ELb1ELb0ELb0ELi2ELi1ELi2ELi2ELb0EEENS1_24CollectiveEpilogueBwdGQAISC_fSF_Li256ELb0ELb0EEENS1_19SingleTileSchedulerILb0ELb0ELb0ELi128EEEEEEEEEvNT_6ParamsE:
	.zero		2304


//--------------------- .nv.constant0._ZN7cutlass13device_kernelIN5flash11enable_sm90INS1_16FlashAttnBwdSm90INS1_25CollectiveMainloopBwdSm90ILi2ELi2ELi2EN4cute5tupleIJNS5_1CILi1EEES8_S8_EEENS6_IJNS7_ILi128EEESA_NS7_ILi64EEEEEENS_10bfloat16_tEfNS_4arch4Sm90ELb0ELb1ELb1ELb0ELb1ELb1ELb0ELb0ELi2ELi1ELi2ELi2ELb0EEENS1_24CollectiveEpilogueBwdGQAISC_fSF_Li256ELb0ELb1EEENS1_19SingleTileSchedulerILb0ELb0ELb0ELi128EEEEEEEEEvNT_6ParamsE --------------------------
	.section	.nv.constant0._ZN7cutlass13device_kernelIN5flash11enable_sm90INS1_16FlashAttnBwdSm90INS1_25CollectiveMainloopBwdSm90ILi2ELi2ELi2EN4cute5tupleIJNS5_1CILi1EEES8_S8_EEENS6_IJNS7_ILi128EEESA_NS7_ILi64EEEEEENS_10bfloat16_tEfNS_4arch4Sm90ELb0ELb1ELb1ELb0ELb1ELb1ELb0ELb0ELi2ELi1ELi2ELi2ELb0EEENS1_24CollectiveEpilogueBwdGQAISC_fSF_Li256ELb0ELb1EEENS1_19SingleTileSchedulerILb0ELb0ELb0ELi128EEEEEEEEEvNT_6ParamsE,"a",@progbits
	.sectionflags	@""
	.align	4
.nv.constant0._ZN7cutlass13device_kernelIN5flash11enable_sm90INS1_16FlashAttnBwdSm90INS1_25CollectiveMainloopBwdSm90ILi2ELi2ELi2EN4cute5tupleIJNS5_1CILi1EEES8_S8_EEENS6_IJNS7_ILi128EEESA_NS7_ILi64EEEEEENS_10bfloat16_tEfNS_4arch4Sm90ELb0ELb1ELb1ELb0ELb1ELb1ELb0ELb0ELi2ELi1ELi2ELi2ELb0EEENS1_24CollectiveEpilogueBwdGQAISC_fSF_Li256ELb0ELb1EEENS1_19SingleTileSchedulerILb0ELb0ELb0ELi128EEEEEEEEEvNT_6ParamsE:
	.zero		2304


//--------------------- .nv.constant0._ZN7cutlass13device_kernelIN5flash22FlashAttnBwdPreprocessIN4cute5tupleIJNS3_1CILi128EEENS5_ILi64EEEEEENS_10bfloat16_tEfNS_4arch4Sm90ELb1ELb0EEEEEvNT_6ParamsE --------------------------
	.section	.nv.constant0._ZN7cutlass13device_kernelIN5flash22FlashAttnBwdPreprocessIN4cute5tupleIJNS3_1CILi128EEENS5_ILi64EEEEEENS_10bfloat16_tEfNS_4arch4Sm90ELb1ELb0EEEEEvNT_6ParamsE,"a",@progbits
	.sectionflags	@""
	.align	4
.nv.constant0._ZN7cutlass13device_kernelIN5flash22FlashAttnBwdPreprocessIN4cute5tupleIJNS3_1CILi128EEENS5_ILi64EEEEEENS_10bfloat16_tEfNS_4arch4Sm90ELb1ELb0EEEEEvNT_6ParamsE:
	.zero		768


//--------------------- .nv.constant0._ZN7cutlass13device_kernelIN5flash11enable_sm90INS1_16FlashAttnBwdSm90INS1_25CollectiveMainloopBwdSm90ILi2ELi2ELi2EN4cute5tupleIJNS5_1CILi1EEES8_S8_EEENS6_IJNS7_ILi128EEESA_NS7_ILi64EEEEEENS_10bfloat16_tEfNS_4arch4Sm90ELb0ELb1ELb1ELb1ELb0ELb1ELb0ELb0ELi2ELi1ELi2ELi2ELb0EEENS1_21CollectiveEpilogueBwdISC_SD_SF_Li256ELb1ELb0ELi1EEENS1_19SingleTileSchedulerILb1ELb0ELb0ELi128EEEEEEEEEvNT_6ParamsE --------------------------
	.section	.nv.constant0._ZN7cutlass13device_kernelIN5flash11enable_sm90INS1_16FlashAttnBwdSm90INS1_25CollectiveMainloopBwdSm90ILi2ELi2ELi2EN4cute5tupleIJNS5_1CILi1EEES8_S8_EEENS6_IJNS7_ILi128EEESA_NS7_ILi64EEEEEENS_10bfloat16_tEfNS_4arch4Sm90ELb0ELb1ELb1ELb1ELb0ELb1ELb0ELb0ELi2ELi1ELi2ELi2ELb0EEENS1_21CollectiveEpilogueBwdISC_SD_SF_Li256ELb1ELb0ELi1EEENS1_19SingleTileSchedulerILb1ELb0ELb0ELi128EEEEEEEEEvNT_6ParamsE,"a",@progbits
	.sectionflags	@""
	.align	4
.nv.constant0._ZN7cutlass13device_kernelIN5flash11enable_sm90INS1_16FlashAttnBwdSm90INS1_25CollectiveMainloopBwdSm90ILi2ELi2ELi2EN4cute5tupleIJNS5_1CILi1EEES8_S8_EEENS6_IJNS7_ILi128EEESA_NS7_ILi64EEEEEENS_10bfloat16_tEfNS_4arch4Sm90ELb0ELb1ELb1ELb1ELb0ELb1ELb0ELb0ELi2ELi1ELi2ELi2ELb0EEENS1_21CollectiveEpilogueBwdISC_SD_SF_Li256ELb1ELb0ELi1EEENS1_19SingleTileSchedulerILb1ELb0ELb0ELi128EEEEEEEEEvNT_6ParamsE:
	.zero		2304


//--------------------- .nv.constant0._ZN7cutlass13device_kernelIN5flash11enable_sm90INS1_16FlashAttnBwdSm90INS1_25CollectiveMainloopBwdSm90ILi2ELi2ELi2EN4cute5tupleIJNS5_1CILi1EEES8_S8_EEENS6_IJNS7_ILi128EEESA_NS7_ILi64EEEEEENS_10bfloat16_tEfNS_4arch4Sm90ELb0ELb1ELb1ELb1ELb1ELb1ELb0ELb0ELi2ELi1ELi2ELi2ELb0EEENS1_21CollectiveEpilogueBwdISC_SD_SF_Li256ELb1ELb0ELi1EEENS1_19SingleTileSchedulerILb1ELb0ELb0ELi128EEEEEEEEEvNT_6ParamsE --------------------------
	.section	.nv.constant0._ZN7cutlass13device_kernelIN5flash11enable_sm90INS1_16FlashAttnBwdSm90INS1_25CollectiveMainloopBwdSm90ILi2ELi2ELi2EN4cute5tupleIJNS5_1CILi1EEES8_S8_EEENS6_IJNS7_ILi128EEESA_NS7_ILi64EEEEEENS_10bfloat16_tEfNS_4arch4Sm90ELb0ELb1ELb1ELb1ELb1ELb1ELb0ELb0ELi2ELi1ELi2ELi2ELb0EEENS1_21CollectiveEpilogueBwdISC_SD_SF_Li256ELb1ELb0ELi1EEENS1_19SingleTileSchedulerILb1ELb0ELb0ELi128EEEEEEEEEvNT_6ParamsE,"a",@progbits
	.sectionflags	@""
	.align	4
.nv.constant0._ZN7cutlass13device_kernelIN5flash11enable_sm90INS1_16FlashAttnBwdSm90INS1_25CollectiveMainloopBwdSm90ILi2ELi2ELi2EN4cute5tupleIJNS5_1CILi1EEES8_S8_EEENS6_IJNS7_ILi128EEESA_NS7_ILi64EEEEEENS_10bfloat16_tEfNS_4arch4Sm90ELb0ELb1ELb1ELb1ELb1ELb1ELb0ELb0ELi2ELi1ELi2ELi2ELb0EEENS1_21CollectiveEpilogueBwdISC_SD_SF_Li256ELb1ELb0ELi1EEENS1_19SingleTileSchedulerILb1ELb0ELb0ELi128EEEEEEEEEvNT_6ParamsE:
	.zero		2304


//--------------------- .nv.constant0._ZN7cutlass13device_kernelIN5flash11enable_sm90INS1_16FlashAttnBwdSm90INS1_25CollectiveMainloopBwdSm90ILi2ELi2ELi2EN4cute5tupleIJNS5_1CILi1EEES8_S8_EEENS6_IJNS7_ILi128EEESA_NS7_ILi64EEEEEENS_10bfloat16_tEfNS_4arch4Sm90ELb0ELb1ELb1ELb1ELb0ELb1ELb0ELb0ELi2ELi1ELi2ELi2ELb0EEENS1_24CollectiveEpilogueBwdGQAISC_fSF_Li256ELb1ELb0EEENS1_19SingleTileSchedulerILb1ELb0ELb0ELi128EEEEEEEEEvNT_6ParamsE --------------------------
	.section	.nv.constant0._ZN7cutlass13device_kernelIN5flash11enable_sm90INS1_16FlashAttnBwdSm90INS1_25CollectiveMainloopBwdSm90ILi2ELi2ELi2EN4cute5tupleIJNS5_1CILi1EEES8_S8_EEENS6_IJNS7_ILi128EEESA_NS7_ILi64EEEEEENS_10bfloat16_tEfNS_4arch4Sm90ELb0ELb1ELb1ELb1ELb0ELb1ELb0ELb0ELi2ELi1ELi2ELi2ELb0EEENS1_24CollectiveEpilogueBwdGQAISC_fSF_Li256ELb1ELb0EEENS1_19SingleTileSchedulerILb1ELb0ELb0ELi128EEEEEEEEEvNT_6ParamsE,"a",@progbits
	.sectionflags	@""
	.align	4
.nv.constant0._ZN7cutlass13device_kernelIN5flash11enable_sm90INS1_16FlashAttnBwdSm90INS1_25CollectiveMainloopBwdSm90ILi2ELi2ELi2EN4cute5tupleIJNS5_1CILi1EEES8_S8_EEENS6_IJNS7_ILi128EEESA_NS7_ILi64EEEEEENS_10bfloat16_tEfNS_4arch4Sm90ELb0ELb1ELb1ELb1ELb0ELb1ELb0ELb0ELi2ELi1ELi2ELi2ELb0EEENS1_24CollectiveEpilogueBwdGQAISC_fSF_Li256ELb1ELb0EEENS1_19SingleTileSchedulerILb1ELb0ELb0ELi128EEEEEEEEEvNT_6ParamsE:
	.zero		2304


//--------------------- .nv.constant0._ZN7cutlass13device_kernelIN5flash32FlashAttnBwdPostprocessConvertdQIN4cute5tupleIJNS3_1CILi128EEENS5_ILi64EEEEEENS_10bfloat16_tEfNS_4arch4Sm90ELi256ENS3_8TiledMMAINS3_8MMA_AtomIJNS3_4SM904GMMA27MMA_64x64x16_F32BF16BF16_SSILNSF_5MajorE0ELSH_1ELNSF_7ScaleInE1ELSI_1EEEEEENS3_6LayoutINS4_IJNS5_ILi2EEENS5_ILi1EEESN_EEENS4_IJSN_NS5_ILi0EEESP_EEEEENS4_IJNS3_10UnderscoreESS_SS_EEEEELb0EEEEEvNT_6ParamsE --------------------------
	.section	.nv.constant0._ZN7cutlass13device_kernelIN5flash32FlashAttnBwdPostprocessConvertdQIN4cute5tupleIJNS3_1CILi128EEENS5_ILi64EEEEEENS_10bfloat16_tEfNS_4arch4Sm90ELi256ENS3_8TiledMMAINS3_8MMA_AtomIJNS3_4SM904GMMA27MMA_64x64x16_F32BF16BF16_SSILNSF_5MajorE0ELSH_1ELNSF_7ScaleInE1ELSI_1EEEEEENS3_6LayoutINS4_IJNS5_ILi2EEENS5_ILi1EEESN_EEENS4_IJSN_NS5_ILi0EEESP_EEEEENS4_IJNS3_10UnderscoreESS_SS_EEEEELb0EEEEEvNT_6ParamsE,"a",@progbits
	.sectionflags	@""
	.align	4
.nv.constant0._ZN7cutlass13device_kernelIN5flash32FlashAttnBwdPostprocessConvertdQIN4cute5tupleIJNS3_1CILi128EEENS5_ILi64EEEEEENS_10bfloat16_tEfNS_4arch4Sm90ELi256ENS3_8TiledMMAINS3_8MMA_AtomIJNS3_4SM904GMMA27MMA_64x64x16_F32BF16BF16_SSILNSF_5MajorE0ELSH_1ELNSF_7ScaleInE1ELSI_1EEEEEENS3_6LayoutINS4_IJNS5_ILi2EEENS5_ILi1EEESN_EEENS4_IJSN_NS5_ILi0EEESP_EEEEENS4_IJNS3_10UnderscoreESS_SS_EEEEELb0EEEEEvNT_6ParamsE:
	.zero		640


//--------------------- .nv.constant0._ZN7cutlass13device_kernelIN5flash11enable_sm90INS1_16FlashAttnBwdSm90INS1_25CollectiveMainloopBwdSm90ILi2ELi2ELi2EN4cute5tupleIJNS5_1CILi1EEES8_S8_EEENS6_IJNS7_ILi128EEESA_NS7_ILi64EEEEEENS_10bfloat16_tEfNS_4arch4Sm90ELb0ELb1ELb1ELb1ELb1ELb1ELb0ELb0ELi2ELi1ELi2ELi2ELb0EEENS1_24CollectiveEpilogueBwdGQAISC_fSF_Li256ELb1ELb1EEENS1_19SingleTileSchedulerILb1ELb0ELb0ELi128EEEEEEEEEvNT_6ParamsE --------------------------
	.section	.nv.constant0._ZN7cutlass13device_kernelIN5flash11enable_sm90INS1_16FlashAttnBwdSm90INS1_25CollectiveMainloopBwdSm90ILi2ELi2ELi2EN4cute5tupleIJNS5_1CILi1EEES8_S8_EEENS6_IJNS7_ILi128EEESA_NS7_ILi64EEEEEENS_10bfloat16_tEfNS_4arch4Sm90ELb0ELb1ELb1ELb1ELb1ELb1ELb0ELb0ELi2ELi1ELi2ELi2ELb0EEENS1_24CollectiveEpilogueBwdGQAISC_fSF_Li256ELb1ELb1EEENS1_19SingleTileSchedulerILb1ELb0ELb0ELi128EEEEEEEEEvNT_6ParamsE,"a",@progbits
	.sectionflags	@""
	.align	4
.nv.constant0._ZN7cutlass13device_kernelIN5flash11enable_sm90INS1_16FlashAttnBwdSm90INS1_25CollectiveMainloopBwdSm90ILi2ELi2ELi2EN4cute5tupleIJNS5_1CILi1EEES8_S8_EEENS6_IJNS7_ILi128EEESA_NS7_ILi64EEEEEENS_10bfloat16_tEfNS_4arch4Sm90ELb0ELb1ELb1ELb1ELb1ELb1ELb0ELb0ELi2ELi1ELi2ELi2ELb0EEENS1_24CollectiveEpilogueBwdGQAISC_fSF_Li256ELb1ELb1EEENS1_19SingleTileSchedulerILb1ELb0ELb0ELi128EEEEEEEEEvNT_6ParamsE:
	.zero		2304


//--------------------- .nv.constant0._ZN7cutlass13device_kernelIN5flash22FlashAttnBwdPreprocessIN4cute5tupleIJNS3_1CILi128EEENS5_ILi64EEEEEENS_10bfloat16_tEfNS_4arch4Sm90ELb1ELb1EEEEEvNT_6ParamsE --------------------------
	.section	.nv.constant0._ZN7cutlass13device_kernelIN5flash22FlashAttnBwdPreprocessIN4cute5tupleIJNS3_1CILi128EEENS5_ILi64EEEEEENS_10bfloat16_tEfNS_4arch4Sm90ELb1ELb1EEEEEvNT_6ParamsE,"a",@progbits
	.sectionflags	@""
	.align	4
.nv.constant0._ZN7cutlass13device_kernelIN5flash22FlashAttnBwdPreprocessIN4cute5tupleIJNS3_1CILi128EEENS5_ILi64EEEEEENS_10bfloat16_tEfNS_4arch4Sm90ELb1ELb1EEEEEvNT_6ParamsE:
	.zero		768


//--------------------- .nv.constant0._ZN7cutlass13device_kernelIN5flash11enable_sm90INS1_16FlashAttnBwdSm90INS1_25CollectiveMainloopBwdSm90ILi2ELi2ELi2EN4cute5tupleIJNS5_1CILi1EEES8_S8_EEENS6_IJNS7_ILi96EEENS7_ILi128EEENS7_ILi64EEEEEENS_10bfloat16_tEfNS_4arch4Sm90ELb1ELb0ELb1ELb0ELb0ELb1ELb0ELb1ELi2ELi1ELi2ELi2ELb0EEENS1_21CollectiveEpilogueBwdISD_SE_SG_Li256ELb0ELb0ELi1EEENS1_25SingleTileBwdLPTSchedulerILb0ELi128ELb0EEEEEEEEEvNT_6ParamsE --------------------------
	.section	.nv.constant0._ZN7cutlass13device_kernelIN5flash11enable_sm90INS1_16FlashAttnBwdSm90INS1_25CollectiveMainloopBwdSm90ILi2ELi2ELi2EN4cute5tupleIJNS5_1CILi1EEES8_S8_EEENS6_IJNS7_ILi96EEENS7_ILi128EEENS7_ILi64EEEEEENS_10bfloat16_tEfNS_4arch4Sm90ELb1ELb0ELb1ELb0ELb0ELb1ELb0ELb1ELi2ELi1ELi2ELi2ELb0EEENS1_21CollectiveEpilogueBwdISD_SE_SG_Li256ELb0ELb0ELi1EEENS1_25SingleTileBwdLPTSchedulerILb0ELi128ELb0EEEEEEEEEvNT_6ParamsE,"a",@progbits
	.sectionflags	@""
	.align	4
.nv.constant0._ZN7cutlass13device_kernelIN5flash11enable_sm90INS1_16FlashAttnBwdSm90INS1_25CollectiveMainloopBwdSm90ILi2ELi2ELi2EN4cute5tupleIJNS5_1CILi1EEES8_S8_EEENS6_IJNS7_ILi96EEENS7_ILi128EEENS7_ILi64EEEEEENS_10bfloat16_tEfNS_4arch4Sm90ELb1ELb0ELb1ELb0ELb0ELb1ELb0ELb1ELi2ELi1ELi2ELi2ELb0EEENS1_21CollectiveEpilogueBwdISD_SE_SG_Li256ELb0ELb0ELi1EEENS1_25SingleTileBwdLPTSchedulerILb0ELi128ELb0EEEEEEEEEvNT_6ParamsE:
	.zero		2944


//--------------------- .nv.constant0._ZN7cutlass13device_kernelIN5flash11enable_sm90INS1_16FlashAttnBwdSm90INS1_25CollectiveMainloopBwdSm90ILi2ELi2ELi2EN4cute5tupleIJNS5_1CILi1EEES8_S8_EEENS6_IJNS7_ILi96EEENS7_ILi128EEENS7_ILi64EEEEEENS_10bfloat16_tEfNS_4arch4Sm90ELb1ELb0ELb1ELb0ELb1ELb1ELb0ELb1ELi2ELi1ELi2ELi2ELb0EEENS1_21CollectiveEpilogueBwdISD_SE_SG_Li256ELb0ELb0ELi1EEENS1_25SingleTileBwdLPTSchedulerILb0ELi128ELb1EEEEEEEEEvNT_6ParamsE --------------------------
	.section	.nv.constant0._ZN7cutlass13device_kernelIN5flash11enable_sm90INS1_16FlashAttnBwdSm90INS1_25CollectiveMainloopBwdSm90ILi2ELi2ELi2EN4cute5tupleIJNS5_1CILi1EEES8_S8_EEENS6_IJNS7_ILi96EEENS7_ILi128EEENS7_ILi64EEEEEENS_10bfloat16_tEfNS_4arch4Sm90ELb1ELb0ELb1ELb0ELb1ELb1ELb0ELb1ELi2ELi1ELi2ELi2ELb0EEENS1_21CollectiveEpilogueBwdISD_SE_SG_Li256ELb0ELb0ELi1EEENS1_25SingleTileBwdLPTSchedulerILb0ELi128ELb1EEEEEEEEEvNT_6ParamsE,"a",@progbits
	.sectionflags	@""
	.align	4
.nv.constant0._ZN7cutlass13device_kernelIN5flash11enable_sm90INS1_16FlashAttnBwdSm90INS1_25CollectiveMainloopBwdSm90ILi2ELi2ELi2EN4cute5tupleIJNS5_1CILi1EEES8_S8_EEENS6_IJNS7_ILi96EEENS7_ILi128EEENS7_ILi64EEEEEENS_10bfloat16_tEfNS_4arch4Sm90ELb1ELb0ELb1ELb0ELb1ELb1ELb0ELb1ELi2ELi1ELi2ELi2ELb0EEENS1_21CollectiveEpilogueBwdISD_SE_SG_Li256ELb0ELb0ELi1EEENS1_25SingleTileBwdLPTSchedulerILb0ELi128ELb1EEEEEEEEEvNT_6ParamsE:
	.zero		2944


//--------------------- .nv.constant0._ZN7cutlass13device_kernelIN5flash11enable_sm90INS1_16FlashAttnBwdSm90INS1_25CollectiveMainloopBwdSm90ILi2ELi2ELi2EN4cute5tupleIJNS5_1CILi1EEES8_S8_EEENS6_IJNS7_ILi96EEENS7_ILi128EEENS7_ILi64EEEEEENS_10bfloat16_tEfNS_4arch4Sm90ELb1ELb0ELb1ELb0ELb0ELb1ELb0ELb1ELi2ELi1ELi2ELi2ELb0EEENS1_24CollectiveEpilogueBwdGQAISD_fSG_Li256ELb0ELb0EEENS1_25SingleTileBwdLPTSchedulerILb0ELi128ELb0EEEEEEEEEvNT_6ParamsE --------------------------
	.section	.nv.constant0._ZN7cutlass13device_kernelIN5flash11enable_sm90INS1_16FlashAttnBwdSm90INS1_25CollectiveMainloopBwdSm90ILi2ELi2ELi2EN4cute5tupleIJNS5_1CILi1EEES8_S8_EEENS6_IJNS7_ILi96EEENS7_ILi128EEENS7_ILi64EEEEEENS_10bfloat16_tEfNS_4arch4Sm90ELb1ELb0ELb1ELb0ELb0ELb1ELb0ELb1ELi2ELi1ELi2ELi2ELb0EEENS1_24CollectiveEpilogueBwdGQAISD_fSG_Li256ELb0ELb0EEENS1_25SingleTileBwdLPTSchedulerILb0ELi128ELb0EEEEEEEEEvNT_6ParamsE,"a",@progbits
	.sectionflags	@""
	.align	4
.nv.constant0._ZN7cutlass13device_kernelIN5flash11enable_sm90INS1_16FlashAttnBwdSm90INS1_25CollectiveMainloopBwdSm90ILi2ELi2ELi2EN4cute5tupleIJNS5_1CILi1EEES8_S8_EEENS6_IJNS7_ILi96EEENS7_ILi128EEENS7_ILi64EEEEEENS_10bfloat16_tEfNS_4arch4Sm90ELb1ELb0ELb1ELb0ELb0ELb1ELb0ELb1ELi2ELi1ELi2ELi2ELb0EEENS1_24CollectiveEpilogueBwdGQAISD_fSG_Li256ELb0ELb0EEENS1_25SingleTileBwdLPTSchedulerILb0ELi128ELb0EEEEEEEEEvNT_6ParamsE:
	.zero		2432


//--------------------- .nv.constant0._ZN7cutlass13device_kernelIN5flash11enable_sm90INS1_16FlashAttnBwdSm90INS1_25CollectiveMainloopBwdSm90ILi2ELi2ELi2EN4cute5tupleIJNS5_1CILi1EEES8_S8_EEENS6_IJNS7_ILi96EEENS7_ILi128EEENS7_ILi64EEEEEENS_10bfloat16_tEfNS_4arch4Sm90ELb1ELb0ELb1ELb0ELb1ELb1ELb0ELb1ELi2ELi1ELi2ELi2ELb0EEENS1_24CollectiveEpilogueBwdGQAISD_fSG_Li256ELb0ELb1EEENS1_25SingleTileBwdLPTSchedulerILb0ELi128ELb1EEEEEEEEEvNT_6ParamsE --------------------------
	.section	.nv.constant0._ZN7cutlass13device_kernelIN5flash11enable_sm90INS1_16FlashAttnBwdSm90INS1_25CollectiveMainloopBwdSm90ILi2ELi2ELi2EN4cute5tupleIJNS5_1CILi1EEES8_S8_EEENS6_IJNS7_ILi96EEENS7_ILi128EEENS7_ILi64EEEEEENS_10bfloat16_tEfNS_4arch4Sm90ELb1ELb0ELb1ELb0ELb1ELb1ELb0ELb1ELi2ELi1ELi2ELi2ELb0EEENS1_24CollectiveEpilogueBwdGQAISD_fSG_Li256ELb0ELb1EEENS1_25SingleTileBwdLPTSchedulerILb0ELi128ELb1EEEEEEEEEvNT_6ParamsE,"a",@progbits
	.sectionflags	@""
	.align	4
.nv.constant0._ZN7cutlass13device_kernelIN5flash11enable_sm90INS1_16FlashAttnBwdSm90INS1_25CollectiveMainloopBwdSm90ILi2ELi2ELi2EN4cute5tupleIJNS5_1CILi1EEES8_S8_EEENS6_IJNS7_ILi96EEENS7_ILi128EEENS7_ILi64EEEEEENS_10bfloat16_tEfNS_4arch4Sm90ELb1ELb0ELb1ELb0ELb1ELb1ELb0ELb1ELi2ELi1ELi2ELi2ELb0EEENS1_24CollectiveEpilogueBwdGQAISD_fSG_Li256ELb0ELb1EEENS1_25SingleTileBwdLPTSchedulerILb0ELi128ELb1EEEEEEEEEvNT_6ParamsE:
	.zero		2432


//--------------------- .nv.constant0._ZN7cutlass13device_kernelIN5flash22FlashAttnBwdPreprocessIN4cute5tupleIJNS3_1CILi96EEENS5_ILi64EEEEEENS_10bfloat16_tEfNS_4arch4Sm90ELb1ELb0EEEEEvNT_6ParamsE --------------------------
	.section	.nv.constant0._ZN7cutlass13device_kernelIN5flash22FlashAttnBwdPreprocessIN4cute5tupleIJNS3_1CILi96EEENS5_ILi64EEEEEENS_10bfloat16_tEfNS_4arch4Sm90ELb1ELb0EEEEEvNT_6ParamsE,"a",@progbits
	.sectionflags	@""
	.align	4
.nv.constant0._ZN7cutlass13device_kernelIN5flash22FlashAttnBwdPreprocessIN4cute5tupleIJNS3_1CILi96EEENS5_ILi64EEEEEENS_10bfloat16_tEfNS_4arch4Sm90ELb1ELb0EEEEEvNT_6ParamsE:
	.zero		768


//--------------------- .nv.constant0._ZN7cutlass13device_kernelIN5flash11enable_sm90INS1_16FlashAttnBwdSm90INS1_25CollectiveMainloopBwdSm90ILi2ELi2ELi2EN4cute5tupleIJNS5_1CILi1EEES8_S8_EEENS6_IJNS7_ILi96EEENS7_ILi128EEENS7_ILi64EEEEEENS_10bfloat16_tEfNS_4arch4Sm90ELb1ELb0ELb1ELb1ELb0ELb1ELb0ELb1ELi2ELi1ELi2ELi2ELb0EEENS1_21CollectiveEpilogueBwdISD_SE_SG_Li256ELb1ELb0ELi1EEENS1_25SingleTileBwdLPTSchedulerILb1ELi128ELb0EEEEEEEEEvNT_6ParamsE --------------------------
	.section	.nv.constant0._ZN7cutlass13device_kernelIN5flash11enable_sm90INS1_16FlashAttnBwdSm90INS1_25CollectiveMainloopBwdSm90ILi2ELi2ELi2EN4cute5tupleIJNS5_1CILi1EEES8_S8_EEENS6_IJNS7_ILi96EEENS7_ILi128EEENS7_ILi64EEEEEENS_10bfloat16_tEfNS_4arch4Sm90ELb1ELb0ELb1ELb1ELb0ELb1ELb0ELb1ELi2ELi1ELi2ELi2ELb0EEENS1_21CollectiveEpilogueBwdISD_SE_SG_Li256ELb1ELb0ELi1EEENS1_25SingleTileBwdLPTSchedulerILb1ELi128ELb0EEEEEEEEEvNT_6ParamsE,"a",@progbits
	.sectionflags	@""
	.align	4
.nv.constant0._ZN7cutlass13device_kernelIN5flash11enable_sm90INS1_16FlashAttnBwdSm90INS1_25CollectiveMainloopBwdSm90ILi2ELi2ELi2EN4cute5tupleIJNS5_1CILi1EEES8_S8_EEENS6_IJNS7_ILi96EEENS7_ILi128EEENS7_ILi64EEEEEENS_10bfloat16_tEfNS_4arch4Sm90ELb1ELb0ELb1ELb1ELb0ELb1ELb0ELb1ELi2ELi1ELi2ELi2ELb0EEENS1_21CollectiveEpilogueBwdISD_SE_SG_Li256ELb1ELb0ELi1EEENS1_25SingleTileBwdLPTSchedulerILb1ELi128ELb0EEEEEEEEEvNT_6ParamsE:
	.zero		2304


//--------------------- .nv.constant0._ZN7cutlass13device_kernelIN5flash11enable_sm90INS1_16FlashAttnBwdSm90INS1_25CollectiveMainloopBwdSm90ILi2ELi2ELi2EN4cute5tupleIJNS5_1CILi1EEES8_S8_EEENS6_IJNS7_ILi96EEENS7_ILi128EEENS7_ILi64EEEEEENS_10bfloat16_tEfNS_4arch4Sm90ELb1ELb0ELb1ELb1ELb1ELb1ELb0ELb1ELi2ELi1ELi2ELi2ELb0EEENS1_21CollectiveEpilogueBwdISD_SE_SG_Li256ELb1ELb0ELi1EEENS1_25SingleTileBwdLPTSchedulerILb1ELi128ELb1EEEEEEEEEvNT_6ParamsE --------------------------
	.section	.nv.constant0._ZN7cutlass13device_kernelIN5flash11enable_sm90INS1_16FlashAttnBwdSm90INS1_25CollectiveMainloopBwdSm90ILi2ELi2ELi2EN4cute5tupleIJNS5_1CILi1EEES8_S8_EEENS6_IJNS7_ILi96EEENS7_ILi128EEENS7_ILi64EEEEEENS_10bfloat16_tEfNS_4arch4Sm90ELb1ELb0ELb1ELb1ELb1ELb1ELb0ELb1ELi2ELi1ELi2ELi2ELb0EEENS1_21CollectiveEpilogueBwdISD_SE_SG_Li256ELb1ELb0ELi1EEENS1_25SingleTileBwdLPTSchedulerILb1ELi128ELb1EEEEEEEEEvNT_6ParamsE,"a",@progbits
	.sectionflags	@""
	.align	4
.nv.constant0._ZN7cutlass13device_kernelIN5flash11enable_sm90INS1_16FlashAttnBwdSm90INS1_25CollectiveMainloopBwdSm90ILi2ELi2ELi2EN4cute5tupleIJNS5_1CILi1EEES8_S8_EEENS6_IJNS7_ILi96EEENS7_ILi128EEENS7_ILi64EEEEEENS_10bfloat16_tEfNS_4arch4Sm90ELb1ELb0ELb1ELb1ELb1ELb1ELb0ELb1ELi2ELi1ELi2ELi2ELb0EEENS1_21CollectiveEpilogueBwdISD_SE_SG_Li256ELb1ELb0ELi1EEENS1_25SingleTileBwdLPTSchedulerILb1ELi128ELb1EEEEEEEEEvNT_6ParamsE:
	.zero		2304


//--------------------- .nv.constant0._ZN7cutlass13device_kernelIN5flash11enable_sm90INS1_16FlashAttnBwdSm90INS1_25CollectiveMainloopBwdSm90ILi2ELi2ELi2EN4cute5tupleIJNS5_1CILi1EEES8_S8_EEENS6_IJNS7_ILi96EEENS7_ILi128EEENS7_ILi64EEEEEENS_10bfloat16_tEfNS_4arch4Sm90ELb1ELb0ELb1ELb1ELb0ELb1ELb0ELb1ELi2ELi1ELi2ELi2ELb0EEENS1_24CollectiveEpilogueBwdGQAISD_fSG_Li256ELb1ELb0EEENS1_25SingleTileBwdLPTSchedulerILb1ELi128ELb0EEEEEEEEEvNT_6ParamsE --------------------------
	.section	.nv.constant0._ZN7cutlass13device_kernelIN5flash11enable_sm90INS1_16FlashAttnBwdSm90INS1_25CollectiveMainloopBwdSm90ILi2ELi2ELi2EN4cute5tupleIJNS5_1CILi1EEES8_S8_EEENS6_IJNS7_ILi96EEENS7_ILi128EEENS7_ILi64EEEEEENS_10bfloat16_tEfNS_4arch4Sm90ELb1ELb0ELb1ELb1ELb0ELb1ELb0ELb1ELi2ELi1ELi2ELi2ELb0EEENS1_24CollectiveEpilogueBwdGQAISD_fSG_Li256ELb1ELb0EEENS1_25SingleTileBwdLPTSchedulerILb1ELi128ELb0EEEEEEEEEvNT_6ParamsE,"a",@progbits
	.sectionflags	@""
	.align	4
.nv.constant0._ZN7cutlass13device_kernelIN5flash11enable_sm90INS1_16FlashAttnBwdSm90INS1_25CollectiveMainloopBwdSm90ILi2ELi2ELi2EN4cute5tupleIJNS5_1CILi1EEES8_S8_EEENS6_IJNS7_ILi96EEENS7_ILi128EEENS7_ILi64EEEEEENS_10bfloat16_tEfNS_4arch4Sm90ELb1ELb0ELb1ELb1ELb0ELb1ELb0ELb1ELi2ELi1ELi2ELi2ELb0EEENS1_24CollectiveEpilogueBwdGQAISD_fSG_Li256ELb1ELb0EEENS1_25SingleTileBwdLPTSchedulerILb1ELi128ELb0EEEEEEEEEvNT_6ParamsE:
	.zero		2432


//--------------------- .nv.constant0._ZN7cutlass13device_kernelIN5flash32FlashAttnBwdPostprocessConvertdQIN4cute5tupleIJNS3_1CILi128EEENS5_ILi64EEEEEENS_10bfloat16_tEfNS_4arch4Sm90ELi256ENS3_8TiledMMAINS3_8MMA_AtomIJNS3_4SM904GMMA27MMA_64x64x16_F32BF16BF16_RSILNSF_5MajorE0ELSH_1ELNSF_7ScaleInE1ELSI_1EEEEEENS3_6LayoutINS4_IJNS5_ILi2EEENS5_ILi1EEESN_EEENS4_IJSN_NS5_ILi0EEESP_EEEEENS4_IJNS3_10UnderscoreESS_SS_EEEEELb0EEEEEvNT_6ParamsE --------------------------
	.section	.nv.constant0._ZN7cutlass13device_kernelIN5flash32FlashAttnBwdPostprocessConvertdQIN4cute5tupleIJNS3_1CILi128EEENS5_ILi64EEEEEENS_10bfloat16_tEfNS_4arch4Sm90ELi256ENS3_8TiledMMAINS3_8MMA_AtomIJNS3_4SM904GMMA27MMA_64x64x16_F32BF16BF16_RSILNSF_5MajorE0ELSH_1ELNSF_7ScaleInE1ELSI_1EEEEEENS3_6LayoutINS4_IJNS5_ILi2EEENS5_ILi1EEESN_EEENS4_IJSN_NS5_ILi0EEESP_EEEEENS4_IJNS3_10UnderscoreESS_SS_EEEEELb0EEEEEvNT_6ParamsE,"a",@progbits
	.sectionflags	@""
	.align	4
.nv.constant0._ZN7cutlass13device_kernelIN5flash32FlashAttnBwdPostprocessConvertdQIN4cute5tupleIJNS3_1CILi128EEENS5_ILi64EEEEEENS_10bfloat16_tEfNS_4arch4Sm90ELi256ENS3_8TiledMMAINS3_8MMA_AtomIJNS3_4SM904GMMA27MMA_64x64x16_F32BF16BF16_RSILNSF_5MajorE0ELSH_1ELNSF_7ScaleInE1ELSI_1EEEEEENS3_6LayoutINS4_IJNS5_ILi2EEENS5_ILi1EEESN_EEENS4_IJSN_NS5_ILi0EEESP_EEEEENS4_IJNS3_10UnderscoreESS_SS_EEEEELb0EEEEEvNT_6ParamsE:
	.zero		640


//--------------------- .nv.constant0._ZN7cutlass13device_kernelIN5flash32FlashAttnBwdPostprocessConvertdQIN4cute5tupleIJNS3_1CILi96EEENS5_ILi64EEEEEENS_10bfloat16_tEfNS_4arch4Sm90ELi256ENS3_8TiledMMAINS3_8MMA_AtomIJNS3_4SM904GMMA27MMA_64x16x16_F32BF16BF16_SSILNSF_5MajorE1ELSH_0ELNSF_7ScaleInE1ELSI_1EEEEEENS3_6LayoutINS4_IJNS5_ILi1EEENS5_ILi2EEESM_EEENS4_IJNS5_ILi0EEESM_SP_EEEEENS4_IJNS3_10UnderscoreESS_SS_EEEEELb1EEEEEvNT_6ParamsE --------------------------
	.section	.nv.constant0._ZN7cutlass13device_kernelIN5flash32FlashAttnBwdPostprocessConvertdQIN4cute5tupleIJNS3_1CILi96EEENS5_ILi64EEEEEENS_10bfloat16_tEfNS_4arch4Sm90ELi256ENS3_8TiledMMAINS3_8MMA_AtomIJNS3_4SM904GMMA27MMA_64x16x16_F32BF16BF16_SSILNSF_5MajorE1ELSH_0ELNSF_7ScaleInE1ELSI_1EEEEEENS3_6LayoutINS4_IJNS5_ILi1EEENS5_ILi2EEESM_EEENS4_IJNS5_ILi0EEESM_SP_EEEEENS4_IJNS3_10UnderscoreESS_SS_EEEEELb1EEEEEvNT_6ParamsE,"a",@progbits
	.sectionflags	@""
	.align	4
.nv.constant0._ZN7cutlass13device_kernelIN5flash32FlashAttnBwdPostprocessConvertdQIN4cute5tupleIJNS3_1CILi96EEENS5_ILi64EEEEEENS_10bfloat16_tEfNS_4arch4Sm90ELi256ENS3_8TiledMMAINS3_8MMA_AtomIJNS3_4SM904GMMA27MMA_64x16x16_F32BF16BF16_SSILNSF_5MajorE1ELSH_0ELNSF_7ScaleInE1ELSI_1EEEEEENS3_6LayoutINS4_IJNS5_ILi1EEENS5_ILi2EEESM_EEENS4_IJNS5_ILi0EEESM_SP_EEEEENS4_IJNS3_10UnderscoreESS_SS_EEEEELb1EEEEEvNT_6ParamsE:
	.zero		640


//--------------------- .nv.constant0._ZN7cutlass13device_kernelIN5flash11enable_sm90INS1_16FlashAttnBwdSm90INS1_25CollectiveMainloopBwdSm90ILi2ELi2ELi2EN4cute5tupleIJNS5_1CILi1EEES8_S8_EEENS6_IJNS7_ILi96EEENS7_ILi128EEENS7_ILi64EEEEEENS_10bfloat16_tEfNS_4arch4Sm90ELb1ELb0ELb1ELb1ELb1ELb1ELb0ELb1ELi2ELi1ELi2ELi2ELb0EEENS1_24CollectiveEpilogueBwdGQAISD_fSG_Li256ELb1ELb1EEENS1_25SingleTileBwdLPTSchedulerILb1ELi128ELb1EEEEEEEEEvNT_6ParamsE --------------------------
	.section	.nv.constant0._ZN7cutlass13device_kernelIN5flash11enable_sm90INS1_16FlashAttnBwdSm90INS1_25CollectiveMainloopBwdSm90ILi2ELi2ELi2EN4cute5tupleIJNS5_1CILi1EEES8_S8_EEENS6_IJNS7_ILi96EEENS7_ILi128EEENS7_ILi64EEEEEENS_10bfloat16_tEfNS_4arch4Sm90ELb1ELb0ELb1ELb1ELb1ELb1ELb0ELb1ELi2ELi1ELi2ELi2ELb0EEENS1_24CollectiveEpilogueBwdGQAISD_fSG_Li256ELb1ELb1EEENS1_25SingleTileBwdLPTSchedulerILb1ELi128ELb1EEEEEEEEEvNT_6ParamsE,"a",@progbits
	.sectionflags	@""
	.align	4
.nv.constant0._ZN7cutlass13device_kernelIN5flash11enable_sm90INS1_16FlashAttnBwdSm90INS1_25CollectiveMainloopBwdSm90ILi2ELi2ELi2EN4cute5tupleIJNS5_1CILi1EEES8_S8_EEENS6_IJNS7_ILi96EEENS7_ILi128EEENS7_ILi64EEEEEENS_10bfloat16_tEfNS_4arch4Sm90ELb1ELb0ELb1ELb1ELb1ELb1ELb0ELb1ELi2ELi1ELi2ELi2ELb0EEENS1_24CollectiveEpilogueBwdGQAISD_fSG_Li256ELb1ELb1EEENS1_25SingleTileBwdLPTSchedulerILb1ELi128ELb1EEEEEEEEEvNT_6ParamsE:
	.zero		2432


//--------------------- .nv.constant0._ZN7cutlass13device_kernelIN5flash22FlashAttnBwdPreprocessIN4cute5tupleIJNS3_1CILi96EEENS5_ILi64EEEEEENS_10bfloat16_tEfNS_4arch4Sm90ELb1ELb1EEEEEvNT_6ParamsE --------------------------
	.section	.nv.constant0._ZN7cutlass13device_kernelIN5flash22FlashAttnBwdPreprocessIN4cute5tupleIJNS3_1CILi96EEENS5_ILi64EEEEEENS_10bfloat16_tEfNS_4arch4Sm90ELb1ELb1EEEEEvNT_6ParamsE,"a",@progbits
	.sectionflags	@""
	.align	4
.nv.constant0._ZN7cutlass13device_kernelIN5flash22FlashAttnBwdPreprocessIN4cute5tupleIJNS3_1CILi96EEENS5_ILi64EEEEEENS_10bfloat16_tEfNS_4arch4Sm90ELb1ELb1EEEEEvNT_6ParamsE:
	.zero		768


//--------------------- SYMBOLS --------------------------

	.type		.nv.reservedSmem.offset0,@object
	.size		.nv.reservedSmem.offset0,0x4
	.type		__assertfail,@function
